//
// Generated by NVIDIA NVVM Compiler
//
// Compiler Build ID: CL-36424714
// Cuda compilation tools, release 13.0, V13.0.88
// Based on NVVM 20.0.0
//

.version 9.0
.target sm_100
.address_size 64

	// .globl	_Z17transposeNaiveRowPfS_ii
// _ZZ15transposeSharedILi32ELi32EEvPfS0_iiE4tile has been demoted
// _ZZ22transposeSharedPaddingILi32ELi32EEvPfS0_iiE4tile has been demoted
// _ZZ24transposeSharedSwizzlingILi32ELi32EEvPfS0_iiE4tile has been demoted

.visible .entry _Z17transposeNaiveRowPfS_ii(
	.param .u64 .ptr .align 1 _Z17transposeNaiveRowPfS_ii_param_0,
	.param .u64 .ptr .align 1 _Z17transposeNaiveRowPfS_ii_param_1,
	.param .u32 _Z17transposeNaiveRowPfS_ii_param_2,
	.param .u32 _Z17transposeNaiveRowPfS_ii_param_3
)
{
	.reg .pred 	%p<4>;
	.reg .b32 	%r<13>;
	.reg .b32 	%f<2>;
	.reg .b64 	%rd<9>;

	ld.param.u64 	%rd1, [_Z17transposeNaiveRowPfS_ii_param_0];
	ld.param.u64 	%rd2, [_Z17transposeNaiveRowPfS_ii_param_1];
	ld.param.u32 	%r3, [_Z17transposeNaiveRowPfS_ii_param_2];
	ld.param.u32 	%r4, [_Z17transposeNaiveRowPfS_ii_param_3];
	mov.u32 	%r5, %ctaid.x;
	mov.u32 	%r6, %ntid.x;
	mov.u32 	%r7, %tid.x;
	mad.lo.s32 	%r1, %r5, %r6, %r7;
	mov.u32 	%r8, %ctaid.y;
	mov.u32 	%r9, %ntid.y;
	mov.u32 	%r10, %tid.y;
	mad.lo.s32 	%r2, %r8, %r9, %r10;
	setp.ge.s32 	%p1, %r2, %r3;
	setp.ge.s32 	%p2, %r1, %r4;
	or.pred  	%p3, %p1, %p2;
	@%p3 bra 	$L__BB0_2;
	cvta.to.global.u64 	%rd3, %rd1;
	cvta.to.global.u64 	%rd4, %rd2;
	mad.lo.s32 	%r11, %r4, %r2, %r1;
	mul.wide.s32 	%rd5, %r11, 4;
	add.s64 	%rd6, %rd3, %rd5;
	ld.global.f32 	%f1, [%rd6];
	mad.lo.s32 	%r12, %r3, %r1, %r2;
	mul.wide.s32 	%rd7, %r12, 4;
	add.s64 	%rd8, %rd4, %rd7;
	st.global.f32 	[%rd8], %f1;
$L__BB0_2:
	ret;

}
	// .globl	_Z17transposeNaiveColPfS_ii
.visible .entry _Z17transposeNaiveColPfS_ii(
	.param .u64 .ptr .align 1 _Z17transposeNaiveColPfS_ii_param_0,
	.param .u64 .ptr .align 1 _Z17transposeNaiveColPfS_ii_param_1,
	.param .u32 _Z17transposeNaiveColPfS_ii_param_2,
	.param .u32 _Z17transposeNaiveColPfS_ii_param_3
)
{
	.reg .pred 	%p<4>;
	.reg .b32 	%r<13>;
	.reg .b32 	%f<2>;
	.reg .b64 	%rd<9>;

	ld.param.u64 	%rd1, [_Z17transposeNaiveColPfS_ii_param_0];
	ld.param.u64 	%rd2, [_Z17transposeNaiveColPfS_ii_param_1];
	ld.param.u32 	%r3, [_Z17transposeNaiveColPfS_ii_param_2];
	ld.param.u32 	%r4, [_Z17transposeNaiveColPfS_ii_param_3];
	mov.u32 	%r5, %ctaid.x;
	mov.u32 	%r6, %ntid.x;
	mov.u32 	%r7, %tid.x;
	mad.lo.s32 	%r1, %r5, %r6, %r7;
	mov.u32 	%r8, %ctaid.y;
	mov.u32 	%r9, %ntid.y;
	mov.u32 	%r10, %tid.y;
	mad.lo.s32 	%r2, %r8, %r9, %r10;
	setp.ge.s32 	%p1, %r2, %r4;
	setp.ge.s32 	%p2, %r1, %r3;
	or.pred  	%p3, %p2, %p1;
	@%p3 bra 	$L__BB1_2;
	cvta.to.global.u64 	%rd3, %rd1;
	cvta.to.global.u64 	%rd4, %rd2;
	mad.lo.s32 	%r11, %r4, %r1, %r2;
	mul.wide.s32 	%rd5, %r11, 4;
	add.s64 	%rd6, %rd3, %rd5;
	ld.global.f32 	%f1, [%rd6];
	mad.lo.s32 	%r12, %r3, %r2, %r1;
	mul.wide.s32 	%rd7, %r12, 4;
	add.s64 	%rd8, %rd4, %rd7;
	st.global.f32 	[%rd8], %f1;
$L__BB1_2:
	ret;

}
	// .globl	_Z26transposeNaiveColNelementsILi32ELi32EEvPfS0_ii
.visible .entry _Z26transposeNaiveColNelementsILi32ELi32EEvPfS0_ii(
	.param .u64 .ptr .align 1 _Z26transposeNaiveColNelementsILi32ELi32EEvPfS0_ii_param_0,
	.param .u64 .ptr .align 1 _Z26transposeNaiveColNelementsILi32ELi32EEvPfS0_ii_param_1,
	.param .u32 _Z26transposeNaiveColNelementsILi32ELi32EEvPfS0_ii_param_2,
	.param .u32 _Z26transposeNaiveColNelementsILi32ELi32EEvPfS0_ii_param_3
)
{
	.reg .pred 	%p<2114>;
	.reg .b32 	%r<4171>;
	.reg .b32 	%f<1025>;
	.reg .b64 	%rd<4101>;

	ld.param.u64 	%rd3, [_Z26transposeNaiveColNelementsILi32ELi32EEvPfS0_ii_param_0];
	ld.param.u64 	%rd4, [_Z26transposeNaiveColNelementsILi32ELi32EEvPfS0_ii_param_1];
	ld.param.u32 	%r2084, [_Z26transposeNaiveColNelementsILi32ELi32EEvPfS0_ii_param_2];
	ld.param.u32 	%r2085, [_Z26transposeNaiveColNelementsILi32ELi32EEvPfS0_ii_param_3];
	cvta.to.global.u64 	%rd1, %rd4;
	cvta.to.global.u64 	%rd2, %rd3;
	mov.u32 	%r2086, %ctaid.y;
	shl.b32 	%r1, %r2086, 5;
	mov.u32 	%r2, %tid.x;
	setp.gt.u32 	%p1, %r2, 31;
	@%p1 bra 	$L__BB2_3135;
	mov.u32 	%r2087, %ctaid.x;
	shl.b32 	%r2088, %r2087, 5;
	mov.u32 	%r3, %tid.y;
	mov.u32 	%r4, %ntid.y;
	mov.u32 	%r5, %ntid.x;
	add.s32 	%r6, %r2, %r2088;
	setp.ge.s32 	%p2, %r6, %r2084;
	@%p2 bra 	$L__BB2_3135;
	setp.gt.u32 	%p3, %r3, 31;
	@%p3 bra 	$L__BB2_98;
	mul.lo.s32 	%r7, %r6, %r2085;
	add.s32 	%r8, %r3, %r1;
	setp.ge.s32 	%p4, %r8, %r2085;
	@%p4 bra 	$L__BB2_5;
	add.s32 	%r2089, %r8, %r7;
	mul.wide.s32 	%rd5, %r2089, 4;
	add.s64 	%rd6, %rd2, %rd5;
	ld.global.f32 	%f1, [%rd6];
	mad.lo.s32 	%r2090, %r8, %r2084, %r6;
	mul.wide.s32 	%rd7, %r2090, 4;
	add.s64 	%rd8, %rd1, %rd7;
	st.global.f32 	[%rd8], %f1;
$L__BB2_5:
	add.s32 	%r9, %r3, %r4;
	setp.gt.u32 	%p5, %r9, 31;
	@%p5 bra 	$L__BB2_98;
	add.s32 	%r10, %r8, %r4;
	setp.ge.s32 	%p6, %r10, %r2085;
	@%p6 bra 	$L__BB2_8;
	add.s32 	%r2091, %r10, %r7;
	mul.wide.s32 	%rd9, %r2091, 4;
	add.s64 	%rd10, %rd2, %rd9;
	ld.global.f32 	%f2, [%rd10];
	mad.lo.s32 	%r2092, %r10, %r2084, %r6;
	mul.wide.s32 	%rd11, %r2092, 4;
	add.s64 	%rd12, %rd1, %rd11;
	st.global.f32 	[%rd12], %f2;
$L__BB2_8:
	add.s32 	%r11, %r9, %r4;
	setp.gt.u32 	%p7, %r11, 31;
	@%p7 bra 	$L__BB2_98;
	add.s32 	%r12, %r10, %r4;
	setp.ge.s32 	%p8, %r12, %r2085;
	@%p8 bra 	$L__BB2_11;
	add.s32 	%r2093, %r12, %r7;
	mul.wide.s32 	%rd13, %r2093, 4;
	add.s64 	%rd14, %rd2, %rd13;
	ld.global.f32 	%f3, [%rd14];
	mad.lo.s32 	%r2094, %r12, %r2084, %r6;
	mul.wide.s32 	%rd15, %r2094, 4;
	add.s64 	%rd16, %rd1, %rd15;
	st.global.f32 	[%rd16], %f3;
$L__BB2_11:
	add.s32 	%r13, %r11, %r4;
	setp.gt.u32 	%p9, %r13, 31;
	@%p9 bra 	$L__BB2_98;
	add.s32 	%r14, %r12, %r4;
	setp.ge.s32 	%p10, %r14, %r2085;
	@%p10 bra 	$L__BB2_14;
	add.s32 	%r2095, %r14, %r7;
	mul.wide.s32 	%rd17, %r2095, 4;
	add.s64 	%rd18, %rd2, %rd17;
	ld.global.f32 	%f4, [%rd18];
	mad.lo.s32 	%r2096, %r14, %r2084, %r6;
	mul.wide.s32 	%rd19, %r2096, 4;
	add.s64 	%rd20, %rd1, %rd19;
	st.global.f32 	[%rd20], %f4;
$L__BB2_14:
	add.s32 	%r15, %r13, %r4;
	setp.gt.u32 	%p11, %r15, 31;
	@%p11 bra 	$L__BB2_98;
	add.s32 	%r16, %r14, %r4;
	setp.ge.s32 	%p12, %r16, %r2085;
	@%p12 bra 	$L__BB2_17;
	add.s32 	%r2097, %r16, %r7;
	mul.wide.s32 	%rd21, %r2097, 4;
	add.s64 	%rd22, %rd2, %rd21;
	ld.global.f32 	%f5, [%rd22];
	mad.lo.s32 	%r2098, %r16, %r2084, %r6;
	mul.wide.s32 	%rd23, %r2098, 4;
	add.s64 	%rd24, %rd1, %rd23;
	st.global.f32 	[%rd24], %f5;
$L__BB2_17:
	add.s32 	%r17, %r15, %r4;
	setp.gt.u32 	%p13, %r17, 31;
	@%p13 bra 	$L__BB2_98;
	add.s32 	%r18, %r16, %r4;
	setp.ge.s32 	%p14, %r18, %r2085;
	@%p14 bra 	$L__BB2_20;
	add.s32 	%r2099, %r18, %r7;
	mul.wide.s32 	%rd25, %r2099, 4;
	add.s64 	%rd26, %rd2, %rd25;
	ld.global.f32 	%f6, [%rd26];
	mad.lo.s32 	%r2100, %r18, %r2084, %r6;
	mul.wide.s32 	%rd27, %r2100, 4;
	add.s64 	%rd28, %rd1, %rd27;
	st.global.f32 	[%rd28], %f6;
$L__BB2_20:
	add.s32 	%r19, %r17, %r4;
	setp.gt.u32 	%p15, %r19, 31;
	@%p15 bra 	$L__BB2_98;
	add.s32 	%r20, %r18, %r4;
	setp.ge.s32 	%p16, %r20, %r2085;
	@%p16 bra 	$L__BB2_23;
	add.s32 	%r2101, %r20, %r7;
	mul.wide.s32 	%rd29, %r2101, 4;
	add.s64 	%rd30, %rd2, %rd29;
	ld.global.f32 	%f7, [%rd30];
	mad.lo.s32 	%r2102, %r20, %r2084, %r6;
	mul.wide.s32 	%rd31, %r2102, 4;
	add.s64 	%rd32, %rd1, %rd31;
	st.global.f32 	[%rd32], %f7;
$L__BB2_23:
	add.s32 	%r21, %r19, %r4;
	setp.gt.u32 	%p17, %r21, 31;
	@%p17 bra 	$L__BB2_98;
	add.s32 	%r22, %r20, %r4;
	setp.ge.s32 	%p18, %r22, %r2085;
	@%p18 bra 	$L__BB2_26;
	add.s32 	%r2103, %r22, %r7;
	mul.wide.s32 	%rd33, %r2103, 4;
	add.s64 	%rd34, %rd2, %rd33;
	ld.global.f32 	%f8, [%rd34];
	mad.lo.s32 	%r2104, %r22, %r2084, %r6;
	mul.wide.s32 	%rd35, %r2104, 4;
	add.s64 	%rd36, %rd1, %rd35;
	st.global.f32 	[%rd36], %f8;
$L__BB2_26:
	add.s32 	%r23, %r21, %r4;
	setp.gt.u32 	%p19, %r23, 31;
	@%p19 bra 	$L__BB2_98;
	add.s32 	%r24, %r22, %r4;
	setp.ge.s32 	%p20, %r24, %r2085;
	@%p20 bra 	$L__BB2_29;
	add.s32 	%r2105, %r24, %r7;
	mul.wide.s32 	%rd37, %r2105, 4;
	add.s64 	%rd38, %rd2, %rd37;
	ld.global.f32 	%f9, [%rd38];
	mad.lo.s32 	%r2106, %r24, %r2084, %r6;
	mul.wide.s32 	%rd39, %r2106, 4;
	add.s64 	%rd40, %rd1, %rd39;
	st.global.f32 	[%rd40], %f9;
$L__BB2_29:
	add.s32 	%r25, %r23, %r4;
	setp.gt.u32 	%p21, %r25, 31;
	@%p21 bra 	$L__BB2_98;
	add.s32 	%r26, %r24, %r4;
	setp.ge.s32 	%p22, %r26, %r2085;
	@%p22 bra 	$L__BB2_32;
	add.s32 	%r2107, %r26, %r7;
	mul.wide.s32 	%rd41, %r2107, 4;
	add.s64 	%rd42, %rd2, %rd41;
	ld.global.f32 	%f10, [%rd42];
	mad.lo.s32 	%r2108, %r26, %r2084, %r6;
	mul.wide.s32 	%rd43, %r2108, 4;
	add.s64 	%rd44, %rd1, %rd43;
	st.global.f32 	[%rd44], %f10;
$L__BB2_32:
	add.s32 	%r27, %r25, %r4;
	setp.gt.u32 	%p23, %r27, 31;
	@%p23 bra 	$L__BB2_98;
	add.s32 	%r28, %r26, %r4;
	setp.ge.s32 	%p24, %r28, %r2085;
	@%p24 bra 	$L__BB2_35;
	add.s32 	%r2109, %r28, %r7;
	mul.wide.s32 	%rd45, %r2109, 4;
	add.s64 	%rd46, %rd2, %rd45;
	ld.global.f32 	%f11, [%rd46];
	mad.lo.s32 	%r2110, %r28, %r2084, %r6;
	mul.wide.s32 	%rd47, %r2110, 4;
	add.s64 	%rd48, %rd1, %rd47;
	st.global.f32 	[%rd48], %f11;
$L__BB2_35:
	add.s32 	%r29, %r27, %r4;
	setp.gt.u32 	%p25, %r29, 31;
	@%p25 bra 	$L__BB2_98;
	add.s32 	%r30, %r28, %r4;
	setp.ge.s32 	%p26, %r30, %r2085;
	@%p26 bra 	$L__BB2_38;
	add.s32 	%r2111, %r30, %r7;
	mul.wide.s32 	%rd49, %r2111, 4;
	add.s64 	%rd50, %rd2, %rd49;
	ld.global.f32 	%f12, [%rd50];
	mad.lo.s32 	%r2112, %r30, %r2084, %r6;
	mul.wide.s32 	%rd51, %r2112, 4;
	add.s64 	%rd52, %rd1, %rd51;
	st.global.f32 	[%rd52], %f12;
$L__BB2_38:
	add.s32 	%r31, %r29, %r4;
	setp.gt.u32 	%p27, %r31, 31;
	@%p27 bra 	$L__BB2_98;
	add.s32 	%r32, %r30, %r4;
	setp.ge.s32 	%p28, %r32, %r2085;
	@%p28 bra 	$L__BB2_41;
	add.s32 	%r2113, %r32, %r7;
	mul.wide.s32 	%rd53, %r2113, 4;
	add.s64 	%rd54, %rd2, %rd53;
	ld.global.f32 	%f13, [%rd54];
	mad.lo.s32 	%r2114, %r32, %r2084, %r6;
	mul.wide.s32 	%rd55, %r2114, 4;
	add.s64 	%rd56, %rd1, %rd55;
	st.global.f32 	[%rd56], %f13;
$L__BB2_41:
	add.s32 	%r33, %r31, %r4;
	setp.gt.u32 	%p29, %r33, 31;
	@%p29 bra 	$L__BB2_98;
	add.s32 	%r34, %r32, %r4;
	setp.ge.s32 	%p30, %r34, %r2085;
	@%p30 bra 	$L__BB2_44;
	add.s32 	%r2115, %r34, %r7;
	mul.wide.s32 	%rd57, %r2115, 4;
	add.s64 	%rd58, %rd2, %rd57;
	ld.global.f32 	%f14, [%rd58];
	mad.lo.s32 	%r2116, %r34, %r2084, %r6;
	mul.wide.s32 	%rd59, %r2116, 4;
	add.s64 	%rd60, %rd1, %rd59;
	st.global.f32 	[%rd60], %f14;
$L__BB2_44:
	add.s32 	%r35, %r33, %r4;
	setp.gt.u32 	%p31, %r35, 31;
	@%p31 bra 	$L__BB2_98;
	add.s32 	%r36, %r34, %r4;
	setp.ge.s32 	%p32, %r36, %r2085;
	@%p32 bra 	$L__BB2_47;
	add.s32 	%r2117, %r36, %r7;
	mul.wide.s32 	%rd61, %r2117, 4;
	add.s64 	%rd62, %rd2, %rd61;
	ld.global.f32 	%f15, [%rd62];
	mad.lo.s32 	%r2118, %r36, %r2084, %r6;
	mul.wide.s32 	%rd63, %r2118, 4;
	add.s64 	%rd64, %rd1, %rd63;
	st.global.f32 	[%rd64], %f15;
$L__BB2_47:
	add.s32 	%r37, %r35, %r4;
	setp.gt.u32 	%p33, %r37, 31;
	@%p33 bra 	$L__BB2_98;
	add.s32 	%r38, %r36, %r4;
	setp.ge.s32 	%p34, %r38, %r2085;
	@%p34 bra 	$L__BB2_50;
	add.s32 	%r2119, %r38, %r7;
	mul.wide.s32 	%rd65, %r2119, 4;
	add.s64 	%rd66, %rd2, %rd65;
	ld.global.f32 	%f16, [%rd66];
	mad.lo.s32 	%r2120, %r38, %r2084, %r6;
	mul.wide.s32 	%rd67, %r2120, 4;
	add.s64 	%rd68, %rd1, %rd67;
	st.global.f32 	[%rd68], %f16;
$L__BB2_50:
	add.s32 	%r39, %r37, %r4;
	setp.gt.u32 	%p35, %r39, 31;
	@%p35 bra 	$L__BB2_98;
	add.s32 	%r40, %r38, %r4;
	setp.ge.s32 	%p36, %r40, %r2085;
	@%p36 bra 	$L__BB2_53;
	add.s32 	%r2121, %r40, %r7;
	mul.wide.s32 	%rd69, %r2121, 4;
	add.s64 	%rd70, %rd2, %rd69;
	ld.global.f32 	%f17, [%rd70];
	mad.lo.s32 	%r2122, %r40, %r2084, %r6;
	mul.wide.s32 	%rd71, %r2122, 4;
	add.s64 	%rd72, %rd1, %rd71;
	st.global.f32 	[%rd72], %f17;
$L__BB2_53:
	add.s32 	%r41, %r39, %r4;
	setp.gt.u32 	%p37, %r41, 31;
	@%p37 bra 	$L__BB2_98;
	add.s32 	%r42, %r40, %r4;
	setp.ge.s32 	%p38, %r42, %r2085;
	@%p38 bra 	$L__BB2_56;
	add.s32 	%r2123, %r42, %r7;
	mul.wide.s32 	%rd73, %r2123, 4;
	add.s64 	%rd74, %rd2, %rd73;
	ld.global.f32 	%f18, [%rd74];
	mad.lo.s32 	%r2124, %r42, %r2084, %r6;
	mul.wide.s32 	%rd75, %r2124, 4;
	add.s64 	%rd76, %rd1, %rd75;
	st.global.f32 	[%rd76], %f18;
$L__BB2_56:
	add.s32 	%r43, %r41, %r4;
	setp.gt.u32 	%p39, %r43, 31;
	@%p39 bra 	$L__BB2_98;
	add.s32 	%r44, %r42, %r4;
	setp.ge.s32 	%p40, %r44, %r2085;
	@%p40 bra 	$L__BB2_59;
	add.s32 	%r2125, %r44, %r7;
	mul.wide.s32 	%rd77, %r2125, 4;
	add.s64 	%rd78, %rd2, %rd77;
	ld.global.f32 	%f19, [%rd78];
	mad.lo.s32 	%r2126, %r44, %r2084, %r6;
	mul.wide.s32 	%rd79, %r2126, 4;
	add.s64 	%rd80, %rd1, %rd79;
	st.global.f32 	[%rd80], %f19;
$L__BB2_59:
	add.s32 	%r45, %r43, %r4;
	setp.gt.u32 	%p41, %r45, 31;
	@%p41 bra 	$L__BB2_98;
	add.s32 	%r46, %r44, %r4;
	setp.ge.s32 	%p42, %r46, %r2085;
	@%p42 bra 	$L__BB2_62;
	add.s32 	%r2127, %r46, %r7;
	mul.wide.s32 	%rd81, %r2127, 4;
	add.s64 	%rd82, %rd2, %rd81;
	ld.global.f32 	%f20, [%rd82];
	mad.lo.s32 	%r2128, %r46, %r2084, %r6;
	mul.wide.s32 	%rd83, %r2128, 4;
	add.s64 	%rd84, %rd1, %rd83;
	st.global.f32 	[%rd84], %f20;
$L__BB2_62:
	add.s32 	%r47, %r45, %r4;
	setp.gt.u32 	%p43, %r47, 31;
	@%p43 bra 	$L__BB2_98;
	add.s32 	%r48, %r46, %r4;
	setp.ge.s32 	%p44, %r48, %r2085;
	@%p44 bra 	$L__BB2_65;
	add.s32 	%r2129, %r48, %r7;
	mul.wide.s32 	%rd85, %r2129, 4;
	add.s64 	%rd86, %rd2, %rd85;
	ld.global.f32 	%f21, [%rd86];
	mad.lo.s32 	%r2130, %r48, %r2084, %r6;
	mul.wide.s32 	%rd87, %r2130, 4;
	add.s64 	%rd88, %rd1, %rd87;
	st.global.f32 	[%rd88], %f21;
$L__BB2_65:
	add.s32 	%r49, %r47, %r4;
	setp.gt.u32 	%p45, %r49, 31;
	@%p45 bra 	$L__BB2_98;
	add.s32 	%r50, %r48, %r4;
	setp.ge.s32 	%p46, %r50, %r2085;
	@%p46 bra 	$L__BB2_68;
	add.s32 	%r2131, %r50, %r7;
	mul.wide.s32 	%rd89, %r2131, 4;
	add.s64 	%rd90, %rd2, %rd89;
	ld.global.f32 	%f22, [%rd90];
	mad.lo.s32 	%r2132, %r50, %r2084, %r6;
	mul.wide.s32 	%rd91, %r2132, 4;
	add.s64 	%rd92, %rd1, %rd91;
	st.global.f32 	[%rd92], %f22;
$L__BB2_68:
	add.s32 	%r51, %r49, %r4;
	setp.gt.u32 	%p47, %r51, 31;
	@%p47 bra 	$L__BB2_98;
	add.s32 	%r52, %r50, %r4;
	setp.ge.s32 	%p48, %r52, %r2085;
	@%p48 bra 	$L__BB2_71;
	add.s32 	%r2133, %r52, %r7;
	mul.wide.s32 	%rd93, %r2133, 4;
	add.s64 	%rd94, %rd2, %rd93;
	ld.global.f32 	%f23, [%rd94];
	mad.lo.s32 	%r2134, %r52, %r2084, %r6;
	mul.wide.s32 	%rd95, %r2134, 4;
	add.s64 	%rd96, %rd1, %rd95;
	st.global.f32 	[%rd96], %f23;
$L__BB2_71:
	add.s32 	%r53, %r51, %r4;
	setp.gt.u32 	%p49, %r53, 31;
	@%p49 bra 	$L__BB2_98;
	add.s32 	%r54, %r52, %r4;
	setp.ge.s32 	%p50, %r54, %r2085;
	@%p50 bra 	$L__BB2_74;
	add.s32 	%r2135, %r54, %r7;
	mul.wide.s32 	%rd97, %r2135, 4;
	add.s64 	%rd98, %rd2, %rd97;
	ld.global.f32 	%f24, [%rd98];
	mad.lo.s32 	%r2136, %r54, %r2084, %r6;
	mul.wide.s32 	%rd99, %r2136, 4;
	add.s64 	%rd100, %rd1, %rd99;
	st.global.f32 	[%rd100], %f24;
$L__BB2_74:
	add.s32 	%r55, %r53, %r4;
	setp.gt.u32 	%p51, %r55, 31;
	@%p51 bra 	$L__BB2_98;
	add.s32 	%r56, %r54, %r4;
	setp.ge.s32 	%p52, %r56, %r2085;
	@%p52 bra 	$L__BB2_77;
	add.s32 	%r2137, %r56, %r7;
	mul.wide.s32 	%rd101, %r2137, 4;
	add.s64 	%rd102, %rd2, %rd101;
	ld.global.f32 	%f25, [%rd102];
	mad.lo.s32 	%r2138, %r56, %r2084, %r6;
	mul.wide.s32 	%rd103, %r2138, 4;
	add.s64 	%rd104, %rd1, %rd103;
	st.global.f32 	[%rd104], %f25;
$L__BB2_77:
	add.s32 	%r57, %r55, %r4;
	setp.gt.u32 	%p53, %r57, 31;
	@%p53 bra 	$L__BB2_98;
	add.s32 	%r58, %r56, %r4;
	setp.ge.s32 	%p54, %r58, %r2085;
	@%p54 bra 	$L__BB2_80;
	add.s32 	%r2139, %r58, %r7;
	mul.wide.s32 	%rd105, %r2139, 4;
	add.s64 	%rd106, %rd2, %rd105;
	ld.global.f32 	%f26, [%rd106];
	mad.lo.s32 	%r2140, %r58, %r2084, %r6;
	mul.wide.s32 	%rd107, %r2140, 4;
	add.s64 	%rd108, %rd1, %rd107;
	st.global.f32 	[%rd108], %f26;
$L__BB2_80:
	add.s32 	%r59, %r57, %r4;
	setp.gt.u32 	%p55, %r59, 31;
	@%p55 bra 	$L__BB2_98;
	add.s32 	%r60, %r58, %r4;
	setp.ge.s32 	%p56, %r60, %r2085;
	@%p56 bra 	$L__BB2_83;
	add.s32 	%r2141, %r60, %r7;
	mul.wide.s32 	%rd109, %r2141, 4;
	add.s64 	%rd110, %rd2, %rd109;
	ld.global.f32 	%f27, [%rd110];
	mad.lo.s32 	%r2142, %r60, %r2084, %r6;
	mul.wide.s32 	%rd111, %r2142, 4;
	add.s64 	%rd112, %rd1, %rd111;
	st.global.f32 	[%rd112], %f27;
$L__BB2_83:
	add.s32 	%r61, %r59, %r4;
	setp.gt.u32 	%p57, %r61, 31;
	@%p57 bra 	$L__BB2_98;
	add.s32 	%r62, %r60, %r4;
	setp.ge.s32 	%p58, %r62, %r2085;
	@%p58 bra 	$L__BB2_86;
	add.s32 	%r2143, %r62, %r7;
	mul.wide.s32 	%rd113, %r2143, 4;
	add.s64 	%rd114, %rd2, %rd113;
	ld.global.f32 	%f28, [%rd114];
	mad.lo.s32 	%r2144, %r62, %r2084, %r6;
	mul.wide.s32 	%rd115, %r2144, 4;
	add.s64 	%rd116, %rd1, %rd115;
	st.global.f32 	[%rd116], %f28;
$L__BB2_86:
	add.s32 	%r63, %r61, %r4;
	setp.gt.u32 	%p59, %r63, 31;
	@%p59 bra 	$L__BB2_98;
	add.s32 	%r64, %r62, %r4;
	setp.ge.s32 	%p60, %r64, %r2085;
	@%p60 bra 	$L__BB2_89;
	add.s32 	%r2145, %r64, %r7;
	mul.wide.s32 	%rd117, %r2145, 4;
	add.s64 	%rd118, %rd2, %rd117;
	ld.global.f32 	%f29, [%rd118];
	mad.lo.s32 	%r2146, %r64, %r2084, %r6;
	mul.wide.s32 	%rd119, %r2146, 4;
	add.s64 	%rd120, %rd1, %rd119;
	st.global.f32 	[%rd120], %f29;
$L__BB2_89:
	add.s32 	%r65, %r63, %r4;
	setp.gt.u32 	%p61, %r65, 31;
	@%p61 bra 	$L__BB2_98;
	add.s32 	%r66, %r64, %r4;
	setp.ge.s32 	%p62, %r66, %r2085;
	@%p62 bra 	$L__BB2_92;
	add.s32 	%r2147, %r66, %r7;
	mul.wide.s32 	%rd121, %r2147, 4;
	add.s64 	%rd122, %rd2, %rd121;
	ld.global.f32 	%f30, [%rd122];
	mad.lo.s32 	%r2148, %r66, %r2084, %r6;
	mul.wide.s32 	%rd123, %r2148, 4;
	add.s64 	%rd124, %rd1, %rd123;
	st.global.f32 	[%rd124], %f30;
$L__BB2_92:
	add.s32 	%r67, %r65, %r4;
	setp.gt.u32 	%p63, %r67, 31;
	@%p63 bra 	$L__BB2_98;
	add.s32 	%r68, %r66, %r4;
	setp.ge.s32 	%p64, %r68, %r2085;
	@%p64 bra 	$L__BB2_95;
	add.s32 	%r2149, %r68, %r7;
	mul.wide.s32 	%rd125, %r2149, 4;
	add.s64 	%rd126, %rd2, %rd125;
	ld.global.f32 	%f31, [%rd126];
	mad.lo.s32 	%r2150, %r68, %r2084, %r6;
	mul.wide.s32 	%rd127, %r2150, 4;
	add.s64 	%rd128, %rd1, %rd127;
	st.global.f32 	[%rd128], %f31;
$L__BB2_95:
	add.s32 	%r2151, %r67, %r4;
	setp.gt.u32 	%p65, %r2151, 31;
	@%p65 bra 	$L__BB2_98;
	add.s32 	%r69, %r68, %r4;
	setp.ge.s32 	%p66, %r69, %r2085;
	@%p66 bra 	$L__BB2_98;
	add.s32 	%r2152, %r69, %r7;
	mul.wide.s32 	%rd129, %r2152, 4;
	add.s64 	%rd130, %rd2, %rd129;
	ld.global.f32 	%f32, [%rd130];
	mad.lo.s32 	%r2153, %r69, %r2084, %r6;
	mul.wide.s32 	%rd131, %r2153, 4;
	add.s64 	%rd132, %rd1, %rd131;
	st.global.f32 	[%rd132], %f32;
$L__BB2_98:
	add.s32 	%r70, %r2, %r5;
	setp.gt.u32 	%p67, %r70, 31;
	@%p67 bra 	$L__BB2_3135;
	add.s32 	%r71, %r6, %r5;
	setp.ge.s32 	%p68, %r71, %r2084;
	@%p68 bra 	$L__BB2_3135;
	setp.gt.u32 	%p69, %r3, 31;
	@%p69 bra 	$L__BB2_196;
	mul.lo.s32 	%r72, %r71, %r2085;
	add.s32 	%r73, %r3, %r1;
	setp.ge.s32 	%p70, %r73, %r2085;
	@%p70 bra 	$L__BB2_103;
	add.s32 	%r2154, %r73, %r72;
	mul.wide.s32 	%rd133, %r2154, 4;
	add.s64 	%rd134, %rd2, %rd133;
	ld.global.f32 	%f33, [%rd134];
	mad.lo.s32 	%r2155, %r73, %r2084, %r71;
	mul.wide.s32 	%rd135, %r2155, 4;
	add.s64 	%rd136, %rd1, %rd135;
	st.global.f32 	[%rd136], %f33;
$L__BB2_103:
	add.s32 	%r74, %r3, %r4;
	setp.gt.u32 	%p71, %r74, 31;
	@%p71 bra 	$L__BB2_196;
	add.s32 	%r75, %r73, %r4;
	setp.ge.s32 	%p72, %r75, %r2085;
	@%p72 bra 	$L__BB2_106;
	add.s32 	%r2156, %r75, %r72;
	mul.wide.s32 	%rd137, %r2156, 4;
	add.s64 	%rd138, %rd2, %rd137;
	ld.global.f32 	%f34, [%rd138];
	mad.lo.s32 	%r2157, %r75, %r2084, %r71;
	mul.wide.s32 	%rd139, %r2157, 4;
	add.s64 	%rd140, %rd1, %rd139;
	st.global.f32 	[%rd140], %f34;
$L__BB2_106:
	add.s32 	%r76, %r74, %r4;
	setp.gt.u32 	%p73, %r76, 31;
	@%p73 bra 	$L__BB2_196;
	add.s32 	%r77, %r75, %r4;
	setp.ge.s32 	%p74, %r77, %r2085;
	@%p74 bra 	$L__BB2_109;
	add.s32 	%r2158, %r77, %r72;
	mul.wide.s32 	%rd141, %r2158, 4;
	add.s64 	%rd142, %rd2, %rd141;
	ld.global.f32 	%f35, [%rd142];
	mad.lo.s32 	%r2159, %r77, %r2084, %r71;
	mul.wide.s32 	%rd143, %r2159, 4;
	add.s64 	%rd144, %rd1, %rd143;
	st.global.f32 	[%rd144], %f35;
$L__BB2_109:
	add.s32 	%r78, %r76, %r4;
	setp.gt.u32 	%p75, %r78, 31;
	@%p75 bra 	$L__BB2_196;
	add.s32 	%r79, %r77, %r4;
	setp.ge.s32 	%p76, %r79, %r2085;
	@%p76 bra 	$L__BB2_112;
	add.s32 	%r2160, %r79, %r72;
	mul.wide.s32 	%rd145, %r2160, 4;
	add.s64 	%rd146, %rd2, %rd145;
	ld.global.f32 	%f36, [%rd146];
	mad.lo.s32 	%r2161, %r79, %r2084, %r71;
	mul.wide.s32 	%rd147, %r2161, 4;
	add.s64 	%rd148, %rd1, %rd147;
	st.global.f32 	[%rd148], %f36;
$L__BB2_112:
	add.s32 	%r80, %r78, %r4;
	setp.gt.u32 	%p77, %r80, 31;
	@%p77 bra 	$L__BB2_196;
	add.s32 	%r81, %r79, %r4;
	setp.ge.s32 	%p78, %r81, %r2085;
	@%p78 bra 	$L__BB2_115;
	add.s32 	%r2162, %r81, %r72;
	mul.wide.s32 	%rd149, %r2162, 4;
	add.s64 	%rd150, %rd2, %rd149;
	ld.global.f32 	%f37, [%rd150];
	mad.lo.s32 	%r2163, %r81, %r2084, %r71;
	mul.wide.s32 	%rd151, %r2163, 4;
	add.s64 	%rd152, %rd1, %rd151;
	st.global.f32 	[%rd152], %f37;
$L__BB2_115:
	add.s32 	%r82, %r80, %r4;
	setp.gt.u32 	%p79, %r82, 31;
	@%p79 bra 	$L__BB2_196;
	add.s32 	%r83, %r81, %r4;
	setp.ge.s32 	%p80, %r83, %r2085;
	@%p80 bra 	$L__BB2_118;
	add.s32 	%r2164, %r83, %r72;
	mul.wide.s32 	%rd153, %r2164, 4;
	add.s64 	%rd154, %rd2, %rd153;
	ld.global.f32 	%f38, [%rd154];
	mad.lo.s32 	%r2165, %r83, %r2084, %r71;
	mul.wide.s32 	%rd155, %r2165, 4;
	add.s64 	%rd156, %rd1, %rd155;
	st.global.f32 	[%rd156], %f38;
$L__BB2_118:
	add.s32 	%r84, %r82, %r4;
	setp.gt.u32 	%p81, %r84, 31;
	@%p81 bra 	$L__BB2_196;
	add.s32 	%r85, %r83, %r4;
	setp.ge.s32 	%p82, %r85, %r2085;
	@%p82 bra 	$L__BB2_121;
	add.s32 	%r2166, %r85, %r72;
	mul.wide.s32 	%rd157, %r2166, 4;
	add.s64 	%rd158, %rd2, %rd157;
	ld.global.f32 	%f39, [%rd158];
	mad.lo.s32 	%r2167, %r85, %r2084, %r71;
	mul.wide.s32 	%rd159, %r2167, 4;
	add.s64 	%rd160, %rd1, %rd159;
	st.global.f32 	[%rd160], %f39;
$L__BB2_121:
	add.s32 	%r86, %r84, %r4;
	setp.gt.u32 	%p83, %r86, 31;
	@%p83 bra 	$L__BB2_196;
	add.s32 	%r87, %r85, %r4;
	setp.ge.s32 	%p84, %r87, %r2085;
	@%p84 bra 	$L__BB2_124;
	add.s32 	%r2168, %r87, %r72;
	mul.wide.s32 	%rd161, %r2168, 4;
	add.s64 	%rd162, %rd2, %rd161;
	ld.global.f32 	%f40, [%rd162];
	mad.lo.s32 	%r2169, %r87, %r2084, %r71;
	mul.wide.s32 	%rd163, %r2169, 4;
	add.s64 	%rd164, %rd1, %rd163;
	st.global.f32 	[%rd164], %f40;
$L__BB2_124:
	add.s32 	%r88, %r86, %r4;
	setp.gt.u32 	%p85, %r88, 31;
	@%p85 bra 	$L__BB2_196;
	add.s32 	%r89, %r87, %r4;
	setp.ge.s32 	%p86, %r89, %r2085;
	@%p86 bra 	$L__BB2_127;
	add.s32 	%r2170, %r89, %r72;
	mul.wide.s32 	%rd165, %r2170, 4;
	add.s64 	%rd166, %rd2, %rd165;
	ld.global.f32 	%f41, [%rd166];
	mad.lo.s32 	%r2171, %r89, %r2084, %r71;
	mul.wide.s32 	%rd167, %r2171, 4;
	add.s64 	%rd168, %rd1, %rd167;
	st.global.f32 	[%rd168], %f41;
$L__BB2_127:
	add.s32 	%r90, %r88, %r4;
	setp.gt.u32 	%p87, %r90, 31;
	@%p87 bra 	$L__BB2_196;
	add.s32 	%r91, %r89, %r4;
	setp.ge.s32 	%p88, %r91, %r2085;
	@%p88 bra 	$L__BB2_130;
	add.s32 	%r2172, %r91, %r72;
	mul.wide.s32 	%rd169, %r2172, 4;
	add.s64 	%rd170, %rd2, %rd169;
	ld.global.f32 	%f42, [%rd170];
	mad.lo.s32 	%r2173, %r91, %r2084, %r71;
	mul.wide.s32 	%rd171, %r2173, 4;
	add.s64 	%rd172, %rd1, %rd171;
	st.global.f32 	[%rd172], %f42;
$L__BB2_130:
	add.s32 	%r92, %r90, %r4;
	setp.gt.u32 	%p89, %r92, 31;
	@%p89 bra 	$L__BB2_196;
	add.s32 	%r93, %r91, %r4;
	setp.ge.s32 	%p90, %r93, %r2085;
	@%p90 bra 	$L__BB2_133;
	add.s32 	%r2174, %r93, %r72;
	mul.wide.s32 	%rd173, %r2174, 4;
	add.s64 	%rd174, %rd2, %rd173;
	ld.global.f32 	%f43, [%rd174];
	mad.lo.s32 	%r2175, %r93, %r2084, %r71;
	mul.wide.s32 	%rd175, %r2175, 4;
	add.s64 	%rd176, %rd1, %rd175;
	st.global.f32 	[%rd176], %f43;
$L__BB2_133:
	add.s32 	%r94, %r92, %r4;
	setp.gt.u32 	%p91, %r94, 31;
	@%p91 bra 	$L__BB2_196;
	add.s32 	%r95, %r93, %r4;
	setp.ge.s32 	%p92, %r95, %r2085;
	@%p92 bra 	$L__BB2_136;
	add.s32 	%r2176, %r95, %r72;
	mul.wide.s32 	%rd177, %r2176, 4;
	add.s64 	%rd178, %rd2, %rd177;
	ld.global.f32 	%f44, [%rd178];
	mad.lo.s32 	%r2177, %r95, %r2084, %r71;
	mul.wide.s32 	%rd179, %r2177, 4;
	add.s64 	%rd180, %rd1, %rd179;
	st.global.f32 	[%rd180], %f44;
$L__BB2_136:
	add.s32 	%r96, %r94, %r4;
	setp.gt.u32 	%p93, %r96, 31;
	@%p93 bra 	$L__BB2_196;
	add.s32 	%r97, %r95, %r4;
	setp.ge.s32 	%p94, %r97, %r2085;
	@%p94 bra 	$L__BB2_139;
	add.s32 	%r2178, %r97, %r72;
	mul.wide.s32 	%rd181, %r2178, 4;
	add.s64 	%rd182, %rd2, %rd181;
	ld.global.f32 	%f45, [%rd182];
	mad.lo.s32 	%r2179, %r97, %r2084, %r71;
	mul.wide.s32 	%rd183, %r2179, 4;
	add.s64 	%rd184, %rd1, %rd183;
	st.global.f32 	[%rd184], %f45;
$L__BB2_139:
	add.s32 	%r98, %r96, %r4;
	setp.gt.u32 	%p95, %r98, 31;
	@%p95 bra 	$L__BB2_196;
	add.s32 	%r99, %r97, %r4;
	setp.ge.s32 	%p96, %r99, %r2085;
	@%p96 bra 	$L__BB2_142;
	add.s32 	%r2180, %r99, %r72;
	mul.wide.s32 	%rd185, %r2180, 4;
	add.s64 	%rd186, %rd2, %rd185;
	ld.global.f32 	%f46, [%rd186];
	mad.lo.s32 	%r2181, %r99, %r2084, %r71;
	mul.wide.s32 	%rd187, %r2181, 4;
	add.s64 	%rd188, %rd1, %rd187;
	st.global.f32 	[%rd188], %f46;
$L__BB2_142:
	add.s32 	%r100, %r98, %r4;
	setp.gt.u32 	%p97, %r100, 31;
	@%p97 bra 	$L__BB2_196;
	add.s32 	%r101, %r99, %r4;
	setp.ge.s32 	%p98, %r101, %r2085;
	@%p98 bra 	$L__BB2_145;
	add.s32 	%r2182, %r101, %r72;
	mul.wide.s32 	%rd189, %r2182, 4;
	add.s64 	%rd190, %rd2, %rd189;
	ld.global.f32 	%f47, [%rd190];
	mad.lo.s32 	%r2183, %r101, %r2084, %r71;
	mul.wide.s32 	%rd191, %r2183, 4;
	add.s64 	%rd192, %rd1, %rd191;
	st.global.f32 	[%rd192], %f47;
$L__BB2_145:
	add.s32 	%r102, %r100, %r4;
	setp.gt.u32 	%p99, %r102, 31;
	@%p99 bra 	$L__BB2_196;
	add.s32 	%r103, %r101, %r4;
	setp.ge.s32 	%p100, %r103, %r2085;
	@%p100 bra 	$L__BB2_148;
	add.s32 	%r2184, %r103, %r72;
	mul.wide.s32 	%rd193, %r2184, 4;
	add.s64 	%rd194, %rd2, %rd193;
	ld.global.f32 	%f48, [%rd194];
	mad.lo.s32 	%r2185, %r103, %r2084, %r71;
	mul.wide.s32 	%rd195, %r2185, 4;
	add.s64 	%rd196, %rd1, %rd195;
	st.global.f32 	[%rd196], %f48;
$L__BB2_148:
	add.s32 	%r104, %r102, %r4;
	setp.gt.u32 	%p101, %r104, 31;
	@%p101 bra 	$L__BB2_196;
	add.s32 	%r105, %r103, %r4;
	setp.ge.s32 	%p102, %r105, %r2085;
	@%p102 bra 	$L__BB2_151;
	add.s32 	%r2186, %r105, %r72;
	mul.wide.s32 	%rd197, %r2186, 4;
	add.s64 	%rd198, %rd2, %rd197;
	ld.global.f32 	%f49, [%rd198];
	mad.lo.s32 	%r2187, %r105, %r2084, %r71;
	mul.wide.s32 	%rd199, %r2187, 4;
	add.s64 	%rd200, %rd1, %rd199;
	st.global.f32 	[%rd200], %f49;
$L__BB2_151:
	add.s32 	%r106, %r104, %r4;
	setp.gt.u32 	%p103, %r106, 31;
	@%p103 bra 	$L__BB2_196;
	add.s32 	%r107, %r105, %r4;
	setp.ge.s32 	%p104, %r107, %r2085;
	@%p104 bra 	$L__BB2_154;
	add.s32 	%r2188, %r107, %r72;
	mul.wide.s32 	%rd201, %r2188, 4;
	add.s64 	%rd202, %rd2, %rd201;
	ld.global.f32 	%f50, [%rd202];
	mad.lo.s32 	%r2189, %r107, %r2084, %r71;
	mul.wide.s32 	%rd203, %r2189, 4;
	add.s64 	%rd204, %rd1, %rd203;
	st.global.f32 	[%rd204], %f50;
$L__BB2_154:
	add.s32 	%r108, %r106, %r4;
	setp.gt.u32 	%p105, %r108, 31;
	@%p105 bra 	$L__BB2_196;
	add.s32 	%r109, %r107, %r4;
	setp.ge.s32 	%p106, %r109, %r2085;
	@%p106 bra 	$L__BB2_157;
	add.s32 	%r2190, %r109, %r72;
	mul.wide.s32 	%rd205, %r2190, 4;
	add.s64 	%rd206, %rd2, %rd205;
	ld.global.f32 	%f51, [%rd206];
	mad.lo.s32 	%r2191, %r109, %r2084, %r71;
	mul.wide.s32 	%rd207, %r2191, 4;
	add.s64 	%rd208, %rd1, %rd207;
	st.global.f32 	[%rd208], %f51;
$L__BB2_157:
	add.s32 	%r110, %r108, %r4;
	setp.gt.u32 	%p107, %r110, 31;
	@%p107 bra 	$L__BB2_196;
	add.s32 	%r111, %r109, %r4;
	setp.ge.s32 	%p108, %r111, %r2085;
	@%p108 bra 	$L__BB2_160;
	add.s32 	%r2192, %r111, %r72;
	mul.wide.s32 	%rd209, %r2192, 4;
	add.s64 	%rd210, %rd2, %rd209;
	ld.global.f32 	%f52, [%rd210];
	mad.lo.s32 	%r2193, %r111, %r2084, %r71;
	mul.wide.s32 	%rd211, %r2193, 4;
	add.s64 	%rd212, %rd1, %rd211;
	st.global.f32 	[%rd212], %f52;
$L__BB2_160:
	add.s32 	%r112, %r110, %r4;
	setp.gt.u32 	%p109, %r112, 31;
	@%p109 bra 	$L__BB2_196;
	add.s32 	%r113, %r111, %r4;
	setp.ge.s32 	%p110, %r113, %r2085;
	@%p110 bra 	$L__BB2_163;
	add.s32 	%r2194, %r113, %r72;
	mul.wide.s32 	%rd213, %r2194, 4;
	add.s64 	%rd214, %rd2, %rd213;
	ld.global.f32 	%f53, [%rd214];
	mad.lo.s32 	%r2195, %r113, %r2084, %r71;
	mul.wide.s32 	%rd215, %r2195, 4;
	add.s64 	%rd216, %rd1, %rd215;
	st.global.f32 	[%rd216], %f53;
$L__BB2_163:
	add.s32 	%r114, %r112, %r4;
	setp.gt.u32 	%p111, %r114, 31;
	@%p111 bra 	$L__BB2_196;
	add.s32 	%r115, %r113, %r4;
	setp.ge.s32 	%p112, %r115, %r2085;
	@%p112 bra 	$L__BB2_166;
	add.s32 	%r2196, %r115, %r72;
	mul.wide.s32 	%rd217, %r2196, 4;
	add.s64 	%rd218, %rd2, %rd217;
	ld.global.f32 	%f54, [%rd218];
	mad.lo.s32 	%r2197, %r115, %r2084, %r71;
	mul.wide.s32 	%rd219, %r2197, 4;
	add.s64 	%rd220, %rd1, %rd219;
	st.global.f32 	[%rd220], %f54;
$L__BB2_166:
	add.s32 	%r116, %r114, %r4;
	setp.gt.u32 	%p113, %r116, 31;
	@%p113 bra 	$L__BB2_196;
	add.s32 	%r117, %r115, %r4;
	setp.ge.s32 	%p114, %r117, %r2085;
	@%p114 bra 	$L__BB2_169;
	add.s32 	%r2198, %r117, %r72;
	mul.wide.s32 	%rd221, %r2198, 4;
	add.s64 	%rd222, %rd2, %rd221;
	ld.global.f32 	%f55, [%rd222];
	mad.lo.s32 	%r2199, %r117, %r2084, %r71;
	mul.wide.s32 	%rd223, %r2199, 4;
	add.s64 	%rd224, %rd1, %rd223;
	st.global.f32 	[%rd224], %f55;
$L__BB2_169:
	add.s32 	%r118, %r116, %r4;
	setp.gt.u32 	%p115, %r118, 31;
	@%p115 bra 	$L__BB2_196;
	add.s32 	%r119, %r117, %r4;
	setp.ge.s32 	%p116, %r119, %r2085;
	@%p116 bra 	$L__BB2_172;
	add.s32 	%r2200, %r119, %r72;
	mul.wide.s32 	%rd225, %r2200, 4;
	add.s64 	%rd226, %rd2, %rd225;
	ld.global.f32 	%f56, [%rd226];
	mad.lo.s32 	%r2201, %r119, %r2084, %r71;
	mul.wide.s32 	%rd227, %r2201, 4;
	add.s64 	%rd228, %rd1, %rd227;
	st.global.f32 	[%rd228], %f56;
$L__BB2_172:
	add.s32 	%r120, %r118, %r4;
	setp.gt.u32 	%p117, %r120, 31;
	@%p117 bra 	$L__BB2_196;
	add.s32 	%r121, %r119, %r4;
	setp.ge.s32 	%p118, %r121, %r2085;
	@%p118 bra 	$L__BB2_175;
	add.s32 	%r2202, %r121, %r72;
	mul.wide.s32 	%rd229, %r2202, 4;
	add.s64 	%rd230, %rd2, %rd229;
	ld.global.f32 	%f57, [%rd230];
	mad.lo.s32 	%r2203, %r121, %r2084, %r71;
	mul.wide.s32 	%rd231, %r2203, 4;
	add.s64 	%rd232, %rd1, %rd231;
	st.global.f32 	[%rd232], %f57;
$L__BB2_175:
	add.s32 	%r122, %r120, %r4;
	setp.gt.u32 	%p119, %r122, 31;
	@%p119 bra 	$L__BB2_196;
	add.s32 	%r123, %r121, %r4;
	setp.ge.s32 	%p120, %r123, %r2085;
	@%p120 bra 	$L__BB2_178;
	add.s32 	%r2204, %r123, %r72;
	mul.wide.s32 	%rd233, %r2204, 4;
	add.s64 	%rd234, %rd2, %rd233;
	ld.global.f32 	%f58, [%rd234];
	mad.lo.s32 	%r2205, %r123, %r2084, %r71;
	mul.wide.s32 	%rd235, %r2205, 4;
	add.s64 	%rd236, %rd1, %rd235;
	st.global.f32 	[%rd236], %f58;
$L__BB2_178:
	add.s32 	%r124, %r122, %r4;
	setp.gt.u32 	%p121, %r124, 31;
	@%p121 bra 	$L__BB2_196;
	add.s32 	%r125, %r123, %r4;
	setp.ge.s32 	%p122, %r125, %r2085;
	@%p122 bra 	$L__BB2_181;
	add.s32 	%r2206, %r125, %r72;
	mul.wide.s32 	%rd237, %r2206, 4;
	add.s64 	%rd238, %rd2, %rd237;
	ld.global.f32 	%f59, [%rd238];
	mad.lo.s32 	%r2207, %r125, %r2084, %r71;
	mul.wide.s32 	%rd239, %r2207, 4;
	add.s64 	%rd240, %rd1, %rd239;
	st.global.f32 	[%rd240], %f59;
$L__BB2_181:
	add.s32 	%r126, %r124, %r4;
	setp.gt.u32 	%p123, %r126, 31;
	@%p123 bra 	$L__BB2_196;
	add.s32 	%r127, %r125, %r4;
	setp.ge.s32 	%p124, %r127, %r2085;
	@%p124 bra 	$L__BB2_184;
	add.s32 	%r2208, %r127, %r72;
	mul.wide.s32 	%rd241, %r2208, 4;
	add.s64 	%rd242, %rd2, %rd241;
	ld.global.f32 	%f60, [%rd242];
	mad.lo.s32 	%r2209, %r127, %r2084, %r71;
	mul.wide.s32 	%rd243, %r2209, 4;
	add.s64 	%rd244, %rd1, %rd243;
	st.global.f32 	[%rd244], %f60;
$L__BB2_184:
	add.s32 	%r128, %r126, %r4;
	setp.gt.u32 	%p125, %r128, 31;
	@%p125 bra 	$L__BB2_196;
	add.s32 	%r129, %r127, %r4;
	setp.ge.s32 	%p126, %r129, %r2085;
	@%p126 bra 	$L__BB2_187;
	add.s32 	%r2210, %r129, %r72;
	mul.wide.s32 	%rd245, %r2210, 4;
	add.s64 	%rd246, %rd2, %rd245;
	ld.global.f32 	%f61, [%rd246];
	mad.lo.s32 	%r2211, %r129, %r2084, %r71;
	mul.wide.s32 	%rd247, %r2211, 4;
	add.s64 	%rd248, %rd1, %rd247;
	st.global.f32 	[%rd248], %f61;
$L__BB2_187:
	add.s32 	%r130, %r128, %r4;
	setp.gt.u32 	%p127, %r130, 31;
	@%p127 bra 	$L__BB2_196;
	add.s32 	%r131, %r129, %r4;
	setp.ge.s32 	%p128, %r131, %r2085;
	@%p128 bra 	$L__BB2_190;
	add.s32 	%r2212, %r131, %r72;
	mul.wide.s32 	%rd249, %r2212, 4;
	add.s64 	%rd250, %rd2, %rd249;
	ld.global.f32 	%f62, [%rd250];
	mad.lo.s32 	%r2213, %r131, %r2084, %r71;
	mul.wide.s32 	%rd251, %r2213, 4;
	add.s64 	%rd252, %rd1, %rd251;
	st.global.f32 	[%rd252], %f62;
$L__BB2_190:
	add.s32 	%r132, %r130, %r4;
	setp.gt.u32 	%p129, %r132, 31;
	@%p129 bra 	$L__BB2_196;
	add.s32 	%r133, %r131, %r4;
	setp.ge.s32 	%p130, %r133, %r2085;
	@%p130 bra 	$L__BB2_193;
	add.s32 	%r2214, %r133, %r72;
	mul.wide.s32 	%rd253, %r2214, 4;
	add.s64 	%rd254, %rd2, %rd253;
	ld.global.f32 	%f63, [%rd254];
	mad.lo.s32 	%r2215, %r133, %r2084, %r71;
	mul.wide.s32 	%rd255, %r2215, 4;
	add.s64 	%rd256, %rd1, %rd255;
	st.global.f32 	[%rd256], %f63;
$L__BB2_193:
	add.s32 	%r2216, %r132, %r4;
	setp.gt.u32 	%p131, %r2216, 31;
	@%p131 bra 	$L__BB2_196;
	add.s32 	%r134, %r133, %r4;
	setp.ge.s32 	%p132, %r134, %r2085;
	@%p132 bra 	$L__BB2_196;
	add.s32 	%r2217, %r134, %r72;
	mul.wide.s32 	%rd257, %r2217, 4;
	add.s64 	%rd258, %rd2, %rd257;
	ld.global.f32 	%f64, [%rd258];
	mad.lo.s32 	%r2218, %r134, %r2084, %r71;
	mul.wide.s32 	%rd259, %r2218, 4;
	add.s64 	%rd260, %rd1, %rd259;
	st.global.f32 	[%rd260], %f64;
$L__BB2_196:
	add.s32 	%r135, %r70, %r5;
	setp.gt.u32 	%p133, %r135, 31;
	@%p133 bra 	$L__BB2_3135;
	add.s32 	%r136, %r71, %r5;
	setp.ge.s32 	%p134, %r136, %r2084;
	@%p134 bra 	$L__BB2_3135;
	setp.gt.u32 	%p135, %r3, 31;
	@%p135 bra 	$L__BB2_294;
	mul.lo.s32 	%r137, %r136, %r2085;
	add.s32 	%r138, %r3, %r1;
	setp.ge.s32 	%p136, %r138, %r2085;
	@%p136 bra 	$L__BB2_201;
	add.s32 	%r2219, %r138, %r137;
	mul.wide.s32 	%rd261, %r2219, 4;
	add.s64 	%rd262, %rd2, %rd261;
	ld.global.f32 	%f65, [%rd262];
	mad.lo.s32 	%r2220, %r138, %r2084, %r136;
	mul.wide.s32 	%rd263, %r2220, 4;
	add.s64 	%rd264, %rd1, %rd263;
	st.global.f32 	[%rd264], %f65;
$L__BB2_201:
	add.s32 	%r139, %r3, %r4;
	setp.gt.u32 	%p137, %r139, 31;
	@%p137 bra 	$L__BB2_294;
	add.s32 	%r140, %r138, %r4;
	setp.ge.s32 	%p138, %r140, %r2085;
	@%p138 bra 	$L__BB2_204;
	add.s32 	%r2221, %r140, %r137;
	mul.wide.s32 	%rd265, %r2221, 4;
	add.s64 	%rd266, %rd2, %rd265;
	ld.global.f32 	%f66, [%rd266];
	mad.lo.s32 	%r2222, %r140, %r2084, %r136;
	mul.wide.s32 	%rd267, %r2222, 4;
	add.s64 	%rd268, %rd1, %rd267;
	st.global.f32 	[%rd268], %f66;
$L__BB2_204:
	add.s32 	%r141, %r139, %r4;
	setp.gt.u32 	%p139, %r141, 31;
	@%p139 bra 	$L__BB2_294;
	add.s32 	%r142, %r140, %r4;
	setp.ge.s32 	%p140, %r142, %r2085;
	@%p140 bra 	$L__BB2_207;
	add.s32 	%r2223, %r142, %r137;
	mul.wide.s32 	%rd269, %r2223, 4;
	add.s64 	%rd270, %rd2, %rd269;
	ld.global.f32 	%f67, [%rd270];
	mad.lo.s32 	%r2224, %r142, %r2084, %r136;
	mul.wide.s32 	%rd271, %r2224, 4;
	add.s64 	%rd272, %rd1, %rd271;
	st.global.f32 	[%rd272], %f67;
$L__BB2_207:
	add.s32 	%r143, %r141, %r4;
	setp.gt.u32 	%p141, %r143, 31;
	@%p141 bra 	$L__BB2_294;
	add.s32 	%r144, %r142, %r4;
	setp.ge.s32 	%p142, %r144, %r2085;
	@%p142 bra 	$L__BB2_210;
	add.s32 	%r2225, %r144, %r137;
	mul.wide.s32 	%rd273, %r2225, 4;
	add.s64 	%rd274, %rd2, %rd273;
	ld.global.f32 	%f68, [%rd274];
	mad.lo.s32 	%r2226, %r144, %r2084, %r136;
	mul.wide.s32 	%rd275, %r2226, 4;
	add.s64 	%rd276, %rd1, %rd275;
	st.global.f32 	[%rd276], %f68;
$L__BB2_210:
	add.s32 	%r145, %r143, %r4;
	setp.gt.u32 	%p143, %r145, 31;
	@%p143 bra 	$L__BB2_294;
	add.s32 	%r146, %r144, %r4;
	setp.ge.s32 	%p144, %r146, %r2085;
	@%p144 bra 	$L__BB2_213;
	add.s32 	%r2227, %r146, %r137;
	mul.wide.s32 	%rd277, %r2227, 4;
	add.s64 	%rd278, %rd2, %rd277;
	ld.global.f32 	%f69, [%rd278];
	mad.lo.s32 	%r2228, %r146, %r2084, %r136;
	mul.wide.s32 	%rd279, %r2228, 4;
	add.s64 	%rd280, %rd1, %rd279;
	st.global.f32 	[%rd280], %f69;
$L__BB2_213:
	add.s32 	%r147, %r145, %r4;
	setp.gt.u32 	%p145, %r147, 31;
	@%p145 bra 	$L__BB2_294;
	add.s32 	%r148, %r146, %r4;
	setp.ge.s32 	%p146, %r148, %r2085;
	@%p146 bra 	$L__BB2_216;
	add.s32 	%r2229, %r148, %r137;
	mul.wide.s32 	%rd281, %r2229, 4;
	add.s64 	%rd282, %rd2, %rd281;
	ld.global.f32 	%f70, [%rd282];
	mad.lo.s32 	%r2230, %r148, %r2084, %r136;
	mul.wide.s32 	%rd283, %r2230, 4;
	add.s64 	%rd284, %rd1, %rd283;
	st.global.f32 	[%rd284], %f70;
$L__BB2_216:
	add.s32 	%r149, %r147, %r4;
	setp.gt.u32 	%p147, %r149, 31;
	@%p147 bra 	$L__BB2_294;
	add.s32 	%r150, %r148, %r4;
	setp.ge.s32 	%p148, %r150, %r2085;
	@%p148 bra 	$L__BB2_219;
	add.s32 	%r2231, %r150, %r137;
	mul.wide.s32 	%rd285, %r2231, 4;
	add.s64 	%rd286, %rd2, %rd285;
	ld.global.f32 	%f71, [%rd286];
	mad.lo.s32 	%r2232, %r150, %r2084, %r136;
	mul.wide.s32 	%rd287, %r2232, 4;
	add.s64 	%rd288, %rd1, %rd287;
	st.global.f32 	[%rd288], %f71;
$L__BB2_219:
	add.s32 	%r151, %r149, %r4;
	setp.gt.u32 	%p149, %r151, 31;
	@%p149 bra 	$L__BB2_294;
	add.s32 	%r152, %r150, %r4;
	setp.ge.s32 	%p150, %r152, %r2085;
	@%p150 bra 	$L__BB2_222;
	add.s32 	%r2233, %r152, %r137;
	mul.wide.s32 	%rd289, %r2233, 4;
	add.s64 	%rd290, %rd2, %rd289;
	ld.global.f32 	%f72, [%rd290];
	mad.lo.s32 	%r2234, %r152, %r2084, %r136;
	mul.wide.s32 	%rd291, %r2234, 4;
	add.s64 	%rd292, %rd1, %rd291;
	st.global.f32 	[%rd292], %f72;
$L__BB2_222:
	add.s32 	%r153, %r151, %r4;
	setp.gt.u32 	%p151, %r153, 31;
	@%p151 bra 	$L__BB2_294;
	add.s32 	%r154, %r152, %r4;
	setp.ge.s32 	%p152, %r154, %r2085;
	@%p152 bra 	$L__BB2_225;
	add.s32 	%r2235, %r154, %r137;
	mul.wide.s32 	%rd293, %r2235, 4;
	add.s64 	%rd294, %rd2, %rd293;
	ld.global.f32 	%f73, [%rd294];
	mad.lo.s32 	%r2236, %r154, %r2084, %r136;
	mul.wide.s32 	%rd295, %r2236, 4;
	add.s64 	%rd296, %rd1, %rd295;
	st.global.f32 	[%rd296], %f73;
$L__BB2_225:
	add.s32 	%r155, %r153, %r4;
	setp.gt.u32 	%p153, %r155, 31;
	@%p153 bra 	$L__BB2_294;
	add.s32 	%r156, %r154, %r4;
	setp.ge.s32 	%p154, %r156, %r2085;
	@%p154 bra 	$L__BB2_228;
	add.s32 	%r2237, %r156, %r137;
	mul.wide.s32 	%rd297, %r2237, 4;
	add.s64 	%rd298, %rd2, %rd297;
	ld.global.f32 	%f74, [%rd298];
	mad.lo.s32 	%r2238, %r156, %r2084, %r136;
	mul.wide.s32 	%rd299, %r2238, 4;
	add.s64 	%rd300, %rd1, %rd299;
	st.global.f32 	[%rd300], %f74;
$L__BB2_228:
	add.s32 	%r157, %r155, %r4;
	setp.gt.u32 	%p155, %r157, 31;
	@%p155 bra 	$L__BB2_294;
	add.s32 	%r158, %r156, %r4;
	setp.ge.s32 	%p156, %r158, %r2085;
	@%p156 bra 	$L__BB2_231;
	add.s32 	%r2239, %r158, %r137;
	mul.wide.s32 	%rd301, %r2239, 4;
	add.s64 	%rd302, %rd2, %rd301;
	ld.global.f32 	%f75, [%rd302];
	mad.lo.s32 	%r2240, %r158, %r2084, %r136;
	mul.wide.s32 	%rd303, %r2240, 4;
	add.s64 	%rd304, %rd1, %rd303;
	st.global.f32 	[%rd304], %f75;
$L__BB2_231:
	add.s32 	%r159, %r157, %r4;
	setp.gt.u32 	%p157, %r159, 31;
	@%p157 bra 	$L__BB2_294;
	add.s32 	%r160, %r158, %r4;
	setp.ge.s32 	%p158, %r160, %r2085;
	@%p158 bra 	$L__BB2_234;
	add.s32 	%r2241, %r160, %r137;
	mul.wide.s32 	%rd305, %r2241, 4;
	add.s64 	%rd306, %rd2, %rd305;
	ld.global.f32 	%f76, [%rd306];
	mad.lo.s32 	%r2242, %r160, %r2084, %r136;
	mul.wide.s32 	%rd307, %r2242, 4;
	add.s64 	%rd308, %rd1, %rd307;
	st.global.f32 	[%rd308], %f76;
$L__BB2_234:
	add.s32 	%r161, %r159, %r4;
	setp.gt.u32 	%p159, %r161, 31;
	@%p159 bra 	$L__BB2_294;
	add.s32 	%r162, %r160, %r4;
	setp.ge.s32 	%p160, %r162, %r2085;
	@%p160 bra 	$L__BB2_237;
	add.s32 	%r2243, %r162, %r137;
	mul.wide.s32 	%rd309, %r2243, 4;
	add.s64 	%rd310, %rd2, %rd309;
	ld.global.f32 	%f77, [%rd310];
	mad.lo.s32 	%r2244, %r162, %r2084, %r136;
	mul.wide.s32 	%rd311, %r2244, 4;
	add.s64 	%rd312, %rd1, %rd311;
	st.global.f32 	[%rd312], %f77;
$L__BB2_237:
	add.s32 	%r163, %r161, %r4;
	setp.gt.u32 	%p161, %r163, 31;
	@%p161 bra 	$L__BB2_294;
	add.s32 	%r164, %r162, %r4;
	setp.ge.s32 	%p162, %r164, %r2085;
	@%p162 bra 	$L__BB2_240;
	add.s32 	%r2245, %r164, %r137;
	mul.wide.s32 	%rd313, %r2245, 4;
	add.s64 	%rd314, %rd2, %rd313;
	ld.global.f32 	%f78, [%rd314];
	mad.lo.s32 	%r2246, %r164, %r2084, %r136;
	mul.wide.s32 	%rd315, %r2246, 4;
	add.s64 	%rd316, %rd1, %rd315;
	st.global.f32 	[%rd316], %f78;
$L__BB2_240:
	add.s32 	%r165, %r163, %r4;
	setp.gt.u32 	%p163, %r165, 31;
	@%p163 bra 	$L__BB2_294;
	add.s32 	%r166, %r164, %r4;
	setp.ge.s32 	%p164, %r166, %r2085;
	@%p164 bra 	$L__BB2_243;
	add.s32 	%r2247, %r166, %r137;
	mul.wide.s32 	%rd317, %r2247, 4;
	add.s64 	%rd318, %rd2, %rd317;
	ld.global.f32 	%f79, [%rd318];
	mad.lo.s32 	%r2248, %r166, %r2084, %r136;
	mul.wide.s32 	%rd319, %r2248, 4;
	add.s64 	%rd320, %rd1, %rd319;
	st.global.f32 	[%rd320], %f79;
$L__BB2_243:
	add.s32 	%r167, %r165, %r4;
	setp.gt.u32 	%p165, %r167, 31;
	@%p165 bra 	$L__BB2_294;
	add.s32 	%r168, %r166, %r4;
	setp.ge.s32 	%p166, %r168, %r2085;
	@%p166 bra 	$L__BB2_246;
	add.s32 	%r2249, %r168, %r137;
	mul.wide.s32 	%rd321, %r2249, 4;
	add.s64 	%rd322, %rd2, %rd321;
	ld.global.f32 	%f80, [%rd322];
	mad.lo.s32 	%r2250, %r168, %r2084, %r136;
	mul.wide.s32 	%rd323, %r2250, 4;
	add.s64 	%rd324, %rd1, %rd323;
	st.global.f32 	[%rd324], %f80;
$L__BB2_246:
	add.s32 	%r169, %r167, %r4;
	setp.gt.u32 	%p167, %r169, 31;
	@%p167 bra 	$L__BB2_294;
	add.s32 	%r170, %r168, %r4;
	setp.ge.s32 	%p168, %r170, %r2085;
	@%p168 bra 	$L__BB2_249;
	add.s32 	%r2251, %r170, %r137;
	mul.wide.s32 	%rd325, %r2251, 4;
	add.s64 	%rd326, %rd2, %rd325;
	ld.global.f32 	%f81, [%rd326];
	mad.lo.s32 	%r2252, %r170, %r2084, %r136;
	mul.wide.s32 	%rd327, %r2252, 4;
	add.s64 	%rd328, %rd1, %rd327;
	st.global.f32 	[%rd328], %f81;
$L__BB2_249:
	add.s32 	%r171, %r169, %r4;
	setp.gt.u32 	%p169, %r171, 31;
	@%p169 bra 	$L__BB2_294;
	add.s32 	%r172, %r170, %r4;
	setp.ge.s32 	%p170, %r172, %r2085;
	@%p170 bra 	$L__BB2_252;
	add.s32 	%r2253, %r172, %r137;
	mul.wide.s32 	%rd329, %r2253, 4;
	add.s64 	%rd330, %rd2, %rd329;
	ld.global.f32 	%f82, [%rd330];
	mad.lo.s32 	%r2254, %r172, %r2084, %r136;
	mul.wide.s32 	%rd331, %r2254, 4;
	add.s64 	%rd332, %rd1, %rd331;
	st.global.f32 	[%rd332], %f82;
$L__BB2_252:
	add.s32 	%r173, %r171, %r4;
	setp.gt.u32 	%p171, %r173, 31;
	@%p171 bra 	$L__BB2_294;
	add.s32 	%r174, %r172, %r4;
	setp.ge.s32 	%p172, %r174, %r2085;
	@%p172 bra 	$L__BB2_255;
	add.s32 	%r2255, %r174, %r137;
	mul.wide.s32 	%rd333, %r2255, 4;
	add.s64 	%rd334, %rd2, %rd333;
	ld.global.f32 	%f83, [%rd334];
	mad.lo.s32 	%r2256, %r174, %r2084, %r136;
	mul.wide.s32 	%rd335, %r2256, 4;
	add.s64 	%rd336, %rd1, %rd335;
	st.global.f32 	[%rd336], %f83;
$L__BB2_255:
	add.s32 	%r175, %r173, %r4;
	setp.gt.u32 	%p173, %r175, 31;
	@%p173 bra 	$L__BB2_294;
	add.s32 	%r176, %r174, %r4;
	setp.ge.s32 	%p174, %r176, %r2085;
	@%p174 bra 	$L__BB2_258;
	add.s32 	%r2257, %r176, %r137;
	mul.wide.s32 	%rd337, %r2257, 4;
	add.s64 	%rd338, %rd2, %rd337;
	ld.global.f32 	%f84, [%rd338];
	mad.lo.s32 	%r2258, %r176, %r2084, %r136;
	mul.wide.s32 	%rd339, %r2258, 4;
	add.s64 	%rd340, %rd1, %rd339;
	st.global.f32 	[%rd340], %f84;
$L__BB2_258:
	add.s32 	%r177, %r175, %r4;
	setp.gt.u32 	%p175, %r177, 31;
	@%p175 bra 	$L__BB2_294;
	add.s32 	%r178, %r176, %r4;
	setp.ge.s32 	%p176, %r178, %r2085;
	@%p176 bra 	$L__BB2_261;
	add.s32 	%r2259, %r178, %r137;
	mul.wide.s32 	%rd341, %r2259, 4;
	add.s64 	%rd342, %rd2, %rd341;
	ld.global.f32 	%f85, [%rd342];
	mad.lo.s32 	%r2260, %r178, %r2084, %r136;
	mul.wide.s32 	%rd343, %r2260, 4;
	add.s64 	%rd344, %rd1, %rd343;
	st.global.f32 	[%rd344], %f85;
$L__BB2_261:
	add.s32 	%r179, %r177, %r4;
	setp.gt.u32 	%p177, %r179, 31;
	@%p177 bra 	$L__BB2_294;
	add.s32 	%r180, %r178, %r4;
	setp.ge.s32 	%p178, %r180, %r2085;
	@%p178 bra 	$L__BB2_264;
	add.s32 	%r2261, %r180, %r137;
	mul.wide.s32 	%rd345, %r2261, 4;
	add.s64 	%rd346, %rd2, %rd345;
	ld.global.f32 	%f86, [%rd346];
	mad.lo.s32 	%r2262, %r180, %r2084, %r136;
	mul.wide.s32 	%rd347, %r2262, 4;
	add.s64 	%rd348, %rd1, %rd347;
	st.global.f32 	[%rd348], %f86;
$L__BB2_264:
	add.s32 	%r181, %r179, %r4;
	setp.gt.u32 	%p179, %r181, 31;
	@%p179 bra 	$L__BB2_294;
	add.s32 	%r182, %r180, %r4;
	setp.ge.s32 	%p180, %r182, %r2085;
	@%p180 bra 	$L__BB2_267;
	add.s32 	%r2263, %r182, %r137;
	mul.wide.s32 	%rd349, %r2263, 4;
	add.s64 	%rd350, %rd2, %rd349;
	ld.global.f32 	%f87, [%rd350];
	mad.lo.s32 	%r2264, %r182, %r2084, %r136;
	mul.wide.s32 	%rd351, %r2264, 4;
	add.s64 	%rd352, %rd1, %rd351;
	st.global.f32 	[%rd352], %f87;
$L__BB2_267:
	add.s32 	%r183, %r181, %r4;
	setp.gt.u32 	%p181, %r183, 31;
	@%p181 bra 	$L__BB2_294;
	add.s32 	%r184, %r182, %r4;
	setp.ge.s32 	%p182, %r184, %r2085;
	@%p182 bra 	$L__BB2_270;
	add.s32 	%r2265, %r184, %r137;
	mul.wide.s32 	%rd353, %r2265, 4;
	add.s64 	%rd354, %rd2, %rd353;
	ld.global.f32 	%f88, [%rd354];
	mad.lo.s32 	%r2266, %r184, %r2084, %r136;
	mul.wide.s32 	%rd355, %r2266, 4;
	add.s64 	%rd356, %rd1, %rd355;
	st.global.f32 	[%rd356], %f88;
$L__BB2_270:
	add.s32 	%r185, %r183, %r4;
	setp.gt.u32 	%p183, %r185, 31;
	@%p183 bra 	$L__BB2_294;
	add.s32 	%r186, %r184, %r4;
	setp.ge.s32 	%p184, %r186, %r2085;
	@%p184 bra 	$L__BB2_273;
	add.s32 	%r2267, %r186, %r137;
	mul.wide.s32 	%rd357, %r2267, 4;
	add.s64 	%rd358, %rd2, %rd357;
	ld.global.f32 	%f89, [%rd358];
	mad.lo.s32 	%r2268, %r186, %r2084, %r136;
	mul.wide.s32 	%rd359, %r2268, 4;
	add.s64 	%rd360, %rd1, %rd359;
	st.global.f32 	[%rd360], %f89;
$L__BB2_273:
	add.s32 	%r187, %r185, %r4;
	setp.gt.u32 	%p185, %r187, 31;
	@%p185 bra 	$L__BB2_294;
	add.s32 	%r188, %r186, %r4;
	setp.ge.s32 	%p186, %r188, %r2085;
	@%p186 bra 	$L__BB2_276;
	add.s32 	%r2269, %r188, %r137;
	mul.wide.s32 	%rd361, %r2269, 4;
	add.s64 	%rd362, %rd2, %rd361;
	ld.global.f32 	%f90, [%rd362];
	mad.lo.s32 	%r2270, %r188, %r2084, %r136;
	mul.wide.s32 	%rd363, %r2270, 4;
	add.s64 	%rd364, %rd1, %rd363;
	st.global.f32 	[%rd364], %f90;
$L__BB2_276:
	add.s32 	%r189, %r187, %r4;
	setp.gt.u32 	%p187, %r189, 31;
	@%p187 bra 	$L__BB2_294;
	add.s32 	%r190, %r188, %r4;
	setp.ge.s32 	%p188, %r190, %r2085;
	@%p188 bra 	$L__BB2_279;
	add.s32 	%r2271, %r190, %r137;
	mul.wide.s32 	%rd365, %r2271, 4;
	add.s64 	%rd366, %rd2, %rd365;
	ld.global.f32 	%f91, [%rd366];
	mad.lo.s32 	%r2272, %r190, %r2084, %r136;
	mul.wide.s32 	%rd367, %r2272, 4;
	add.s64 	%rd368, %rd1, %rd367;
	st.global.f32 	[%rd368], %f91;
$L__BB2_279:
	add.s32 	%r191, %r189, %r4;
	setp.gt.u32 	%p189, %r191, 31;
	@%p189 bra 	$L__BB2_294;
	add.s32 	%r192, %r190, %r4;
	setp.ge.s32 	%p190, %r192, %r2085;
	@%p190 bra 	$L__BB2_282;
	add.s32 	%r2273, %r192, %r137;
	mul.wide.s32 	%rd369, %r2273, 4;
	add.s64 	%rd370, %rd2, %rd369;
	ld.global.f32 	%f92, [%rd370];
	mad.lo.s32 	%r2274, %r192, %r2084, %r136;
	mul.wide.s32 	%rd371, %r2274, 4;
	add.s64 	%rd372, %rd1, %rd371;
	st.global.f32 	[%rd372], %f92;
$L__BB2_282:
	add.s32 	%r193, %r191, %r4;
	setp.gt.u32 	%p191, %r193, 31;
	@%p191 bra 	$L__BB2_294;
	add.s32 	%r194, %r192, %r4;
	setp.ge.s32 	%p192, %r194, %r2085;
	@%p192 bra 	$L__BB2_285;
	add.s32 	%r2275, %r194, %r137;
	mul.wide.s32 	%rd373, %r2275, 4;
	add.s64 	%rd374, %rd2, %rd373;
	ld.global.f32 	%f93, [%rd374];
	mad.lo.s32 	%r2276, %r194, %r2084, %r136;
	mul.wide.s32 	%rd375, %r2276, 4;
	add.s64 	%rd376, %rd1, %rd375;
	st.global.f32 	[%rd376], %f93;
$L__BB2_285:
	add.s32 	%r195, %r193, %r4;
	setp.gt.u32 	%p193, %r195, 31;
	@%p193 bra 	$L__BB2_294;
	add.s32 	%r196, %r194, %r4;
	setp.ge.s32 	%p194, %r196, %r2085;
	@%p194 bra 	$L__BB2_288;
	add.s32 	%r2277, %r196, %r137;
	mul.wide.s32 	%rd377, %r2277, 4;
	add.s64 	%rd378, %rd2, %rd377;
	ld.global.f32 	%f94, [%rd378];
	mad.lo.s32 	%r2278, %r196, %r2084, %r136;
	mul.wide.s32 	%rd379, %r2278, 4;
	add.s64 	%rd380, %rd1, %rd379;
	st.global.f32 	[%rd380], %f94;
$L__BB2_288:
	add.s32 	%r197, %r195, %r4;
	setp.gt.u32 	%p195, %r197, 31;
	@%p195 bra 	$L__BB2_294;
	add.s32 	%r198, %r196, %r4;
	setp.ge.s32 	%p196, %r198, %r2085;
	@%p196 bra 	$L__BB2_291;
	add.s32 	%r2279, %r198, %r137;
	mul.wide.s32 	%rd381, %r2279, 4;
	add.s64 	%rd382, %rd2, %rd381;
	ld.global.f32 	%f95, [%rd382];
	mad.lo.s32 	%r2280, %r198, %r2084, %r136;
	mul.wide.s32 	%rd383, %r2280, 4;
	add.s64 	%rd384, %rd1, %rd383;
	st.global.f32 	[%rd384], %f95;
$L__BB2_291:
	add.s32 	%r2281, %r197, %r4;
	setp.gt.u32 	%p197, %r2281, 31;
	@%p197 bra 	$L__BB2_294;
	add.s32 	%r199, %r198, %r4;
	setp.ge.s32 	%p198, %r199, %r2085;
	@%p198 bra 	$L__BB2_294;
	add.s32 	%r2282, %r199, %r137;
	mul.wide.s32 	%rd385, %r2282, 4;
	add.s64 	%rd386, %rd2, %rd385;
	ld.global.f32 	%f96, [%rd386];
	mad.lo.s32 	%r2283, %r199, %r2084, %r136;
	mul.wide.s32 	%rd387, %r2283, 4;
	add.s64 	%rd388, %rd1, %rd387;
	st.global.f32 	[%rd388], %f96;
$L__BB2_294:
	add.s32 	%r200, %r135, %r5;
	setp.gt.u32 	%p199, %r200, 31;
	@%p199 bra 	$L__BB2_3135;
	add.s32 	%r201, %r136, %r5;
	setp.ge.s32 	%p200, %r201, %r2084;
	@%p200 bra 	$L__BB2_3135;
	setp.gt.u32 	%p201, %r3, 31;
	@%p201 bra 	$L__BB2_392;
	mul.lo.s32 	%r202, %r201, %r2085;
	add.s32 	%r203, %r3, %r1;
	setp.ge.s32 	%p202, %r203, %r2085;
	@%p202 bra 	$L__BB2_299;
	add.s32 	%r2284, %r203, %r202;
	mul.wide.s32 	%rd389, %r2284, 4;
	add.s64 	%rd390, %rd2, %rd389;
	ld.global.f32 	%f97, [%rd390];
	mad.lo.s32 	%r2285, %r203, %r2084, %r201;
	mul.wide.s32 	%rd391, %r2285, 4;
	add.s64 	%rd392, %rd1, %rd391;
	st.global.f32 	[%rd392], %f97;
$L__BB2_299:
	add.s32 	%r204, %r3, %r4;
	setp.gt.u32 	%p203, %r204, 31;
	@%p203 bra 	$L__BB2_392;
	add.s32 	%r205, %r203, %r4;
	setp.ge.s32 	%p204, %r205, %r2085;
	@%p204 bra 	$L__BB2_302;
	add.s32 	%r2286, %r205, %r202;
	mul.wide.s32 	%rd393, %r2286, 4;
	add.s64 	%rd394, %rd2, %rd393;
	ld.global.f32 	%f98, [%rd394];
	mad.lo.s32 	%r2287, %r205, %r2084, %r201;
	mul.wide.s32 	%rd395, %r2287, 4;
	add.s64 	%rd396, %rd1, %rd395;
	st.global.f32 	[%rd396], %f98;
$L__BB2_302:
	add.s32 	%r206, %r204, %r4;
	setp.gt.u32 	%p205, %r206, 31;
	@%p205 bra 	$L__BB2_392;
	add.s32 	%r207, %r205, %r4;
	setp.ge.s32 	%p206, %r207, %r2085;
	@%p206 bra 	$L__BB2_305;
	add.s32 	%r2288, %r207, %r202;
	mul.wide.s32 	%rd397, %r2288, 4;
	add.s64 	%rd398, %rd2, %rd397;
	ld.global.f32 	%f99, [%rd398];
	mad.lo.s32 	%r2289, %r207, %r2084, %r201;
	mul.wide.s32 	%rd399, %r2289, 4;
	add.s64 	%rd400, %rd1, %rd399;
	st.global.f32 	[%rd400], %f99;
$L__BB2_305:
	add.s32 	%r208, %r206, %r4;
	setp.gt.u32 	%p207, %r208, 31;
	@%p207 bra 	$L__BB2_392;
	add.s32 	%r209, %r207, %r4;
	setp.ge.s32 	%p208, %r209, %r2085;
	@%p208 bra 	$L__BB2_308;
	add.s32 	%r2290, %r209, %r202;
	mul.wide.s32 	%rd401, %r2290, 4;
	add.s64 	%rd402, %rd2, %rd401;
	ld.global.f32 	%f100, [%rd402];
	mad.lo.s32 	%r2291, %r209, %r2084, %r201;
	mul.wide.s32 	%rd403, %r2291, 4;
	add.s64 	%rd404, %rd1, %rd403;
	st.global.f32 	[%rd404], %f100;
$L__BB2_308:
	add.s32 	%r210, %r208, %r4;
	setp.gt.u32 	%p209, %r210, 31;
	@%p209 bra 	$L__BB2_392;
	add.s32 	%r211, %r209, %r4;
	setp.ge.s32 	%p210, %r211, %r2085;
	@%p210 bra 	$L__BB2_311;
	add.s32 	%r2292, %r211, %r202;
	mul.wide.s32 	%rd405, %r2292, 4;
	add.s64 	%rd406, %rd2, %rd405;
	ld.global.f32 	%f101, [%rd406];
	mad.lo.s32 	%r2293, %r211, %r2084, %r201;
	mul.wide.s32 	%rd407, %r2293, 4;
	add.s64 	%rd408, %rd1, %rd407;
	st.global.f32 	[%rd408], %f101;
$L__BB2_311:
	add.s32 	%r212, %r210, %r4;
	setp.gt.u32 	%p211, %r212, 31;
	@%p211 bra 	$L__BB2_392;
	add.s32 	%r213, %r211, %r4;
	setp.ge.s32 	%p212, %r213, %r2085;
	@%p212 bra 	$L__BB2_314;
	add.s32 	%r2294, %r213, %r202;
	mul.wide.s32 	%rd409, %r2294, 4;
	add.s64 	%rd410, %rd2, %rd409;
	ld.global.f32 	%f102, [%rd410];
	mad.lo.s32 	%r2295, %r213, %r2084, %r201;
	mul.wide.s32 	%rd411, %r2295, 4;
	add.s64 	%rd412, %rd1, %rd411;
	st.global.f32 	[%rd412], %f102;
$L__BB2_314:
	add.s32 	%r214, %r212, %r4;
	setp.gt.u32 	%p213, %r214, 31;
	@%p213 bra 	$L__BB2_392;
	add.s32 	%r215, %r213, %r4;
	setp.ge.s32 	%p214, %r215, %r2085;
	@%p214 bra 	$L__BB2_317;
	add.s32 	%r2296, %r215, %r202;
	mul.wide.s32 	%rd413, %r2296, 4;
	add.s64 	%rd414, %rd2, %rd413;
	ld.global.f32 	%f103, [%rd414];
	mad.lo.s32 	%r2297, %r215, %r2084, %r201;
	mul.wide.s32 	%rd415, %r2297, 4;
	add.s64 	%rd416, %rd1, %rd415;
	st.global.f32 	[%rd416], %f103;
$L__BB2_317:
	add.s32 	%r216, %r214, %r4;
	setp.gt.u32 	%p215, %r216, 31;
	@%p215 bra 	$L__BB2_392;
	add.s32 	%r217, %r215, %r4;
	setp.ge.s32 	%p216, %r217, %r2085;
	@%p216 bra 	$L__BB2_320;
	add.s32 	%r2298, %r217, %r202;
	mul.wide.s32 	%rd417, %r2298, 4;
	add.s64 	%rd418, %rd2, %rd417;
	ld.global.f32 	%f104, [%rd418];
	mad.lo.s32 	%r2299, %r217, %r2084, %r201;
	mul.wide.s32 	%rd419, %r2299, 4;
	add.s64 	%rd420, %rd1, %rd419;
	st.global.f32 	[%rd420], %f104;
$L__BB2_320:
	add.s32 	%r218, %r216, %r4;
	setp.gt.u32 	%p217, %r218, 31;
	@%p217 bra 	$L__BB2_392;
	add.s32 	%r219, %r217, %r4;
	setp.ge.s32 	%p218, %r219, %r2085;
	@%p218 bra 	$L__BB2_323;
	add.s32 	%r2300, %r219, %r202;
	mul.wide.s32 	%rd421, %r2300, 4;
	add.s64 	%rd422, %rd2, %rd421;
	ld.global.f32 	%f105, [%rd422];
	mad.lo.s32 	%r2301, %r219, %r2084, %r201;
	mul.wide.s32 	%rd423, %r2301, 4;
	add.s64 	%rd424, %rd1, %rd423;
	st.global.f32 	[%rd424], %f105;
$L__BB2_323:
	add.s32 	%r220, %r218, %r4;
	setp.gt.u32 	%p219, %r220, 31;
	@%p219 bra 	$L__BB2_392;
	add.s32 	%r221, %r219, %r4;
	setp.ge.s32 	%p220, %r221, %r2085;
	@%p220 bra 	$L__BB2_326;
	add.s32 	%r2302, %r221, %r202;
	mul.wide.s32 	%rd425, %r2302, 4;
	add.s64 	%rd426, %rd2, %rd425;
	ld.global.f32 	%f106, [%rd426];
	mad.lo.s32 	%r2303, %r221, %r2084, %r201;
	mul.wide.s32 	%rd427, %r2303, 4;
	add.s64 	%rd428, %rd1, %rd427;
	st.global.f32 	[%rd428], %f106;
$L__BB2_326:
	add.s32 	%r222, %r220, %r4;
	setp.gt.u32 	%p221, %r222, 31;
	@%p221 bra 	$L__BB2_392;
	add.s32 	%r223, %r221, %r4;
	setp.ge.s32 	%p222, %r223, %r2085;
	@%p222 bra 	$L__BB2_329;
	add.s32 	%r2304, %r223, %r202;
	mul.wide.s32 	%rd429, %r2304, 4;
	add.s64 	%rd430, %rd2, %rd429;
	ld.global.f32 	%f107, [%rd430];
	mad.lo.s32 	%r2305, %r223, %r2084, %r201;
	mul.wide.s32 	%rd431, %r2305, 4;
	add.s64 	%rd432, %rd1, %rd431;
	st.global.f32 	[%rd432], %f107;
$L__BB2_329:
	add.s32 	%r224, %r222, %r4;
	setp.gt.u32 	%p223, %r224, 31;
	@%p223 bra 	$L__BB2_392;
	add.s32 	%r225, %r223, %r4;
	setp.ge.s32 	%p224, %r225, %r2085;
	@%p224 bra 	$L__BB2_332;
	add.s32 	%r2306, %r225, %r202;
	mul.wide.s32 	%rd433, %r2306, 4;
	add.s64 	%rd434, %rd2, %rd433;
	ld.global.f32 	%f108, [%rd434];
	mad.lo.s32 	%r2307, %r225, %r2084, %r201;
	mul.wide.s32 	%rd435, %r2307, 4;
	add.s64 	%rd436, %rd1, %rd435;
	st.global.f32 	[%rd436], %f108;
$L__BB2_332:
	add.s32 	%r226, %r224, %r4;
	setp.gt.u32 	%p225, %r226, 31;
	@%p225 bra 	$L__BB2_392;
	add.s32 	%r227, %r225, %r4;
	setp.ge.s32 	%p226, %r227, %r2085;
	@%p226 bra 	$L__BB2_335;
	add.s32 	%r2308, %r227, %r202;
	mul.wide.s32 	%rd437, %r2308, 4;
	add.s64 	%rd438, %rd2, %rd437;
	ld.global.f32 	%f109, [%rd438];
	mad.lo.s32 	%r2309, %r227, %r2084, %r201;
	mul.wide.s32 	%rd439, %r2309, 4;
	add.s64 	%rd440, %rd1, %rd439;
	st.global.f32 	[%rd440], %f109;
$L__BB2_335:
	add.s32 	%r228, %r226, %r4;
	setp.gt.u32 	%p227, %r228, 31;
	@%p227 bra 	$L__BB2_392;
	add.s32 	%r229, %r227, %r4;
	setp.ge.s32 	%p228, %r229, %r2085;
	@%p228 bra 	$L__BB2_338;
	add.s32 	%r2310, %r229, %r202;
	mul.wide.s32 	%rd441, %r2310, 4;
	add.s64 	%rd442, %rd2, %rd441;
	ld.global.f32 	%f110, [%rd442];
	mad.lo.s32 	%r2311, %r229, %r2084, %r201;
	mul.wide.s32 	%rd443, %r2311, 4;
	add.s64 	%rd444, %rd1, %rd443;
	st.global.f32 	[%rd444], %f110;
$L__BB2_338:
	add.s32 	%r230, %r228, %r4;
	setp.gt.u32 	%p229, %r230, 31;
	@%p229 bra 	$L__BB2_392;
	add.s32 	%r231, %r229, %r4;
	setp.ge.s32 	%p230, %r231, %r2085;
	@%p230 bra 	$L__BB2_341;
	add.s32 	%r2312, %r231, %r202;
	mul.wide.s32 	%rd445, %r2312, 4;
	add.s64 	%rd446, %rd2, %rd445;
	ld.global.f32 	%f111, [%rd446];
	mad.lo.s32 	%r2313, %r231, %r2084, %r201;
	mul.wide.s32 	%rd447, %r2313, 4;
	add.s64 	%rd448, %rd1, %rd447;
	st.global.f32 	[%rd448], %f111;
$L__BB2_341:
	add.s32 	%r232, %r230, %r4;
	setp.gt.u32 	%p231, %r232, 31;
	@%p231 bra 	$L__BB2_392;
	add.s32 	%r233, %r231, %r4;
	setp.ge.s32 	%p232, %r233, %r2085;
	@%p232 bra 	$L__BB2_344;
	add.s32 	%r2314, %r233, %r202;
	mul.wide.s32 	%rd449, %r2314, 4;
	add.s64 	%rd450, %rd2, %rd449;
	ld.global.f32 	%f112, [%rd450];
	mad.lo.s32 	%r2315, %r233, %r2084, %r201;
	mul.wide.s32 	%rd451, %r2315, 4;
	add.s64 	%rd452, %rd1, %rd451;
	st.global.f32 	[%rd452], %f112;
$L__BB2_344:
	add.s32 	%r234, %r232, %r4;
	setp.gt.u32 	%p233, %r234, 31;
	@%p233 bra 	$L__BB2_392;
	add.s32 	%r235, %r233, %r4;
	setp.ge.s32 	%p234, %r235, %r2085;
	@%p234 bra 	$L__BB2_347;
	add.s32 	%r2316, %r235, %r202;
	mul.wide.s32 	%rd453, %r2316, 4;
	add.s64 	%rd454, %rd2, %rd453;
	ld.global.f32 	%f113, [%rd454];
	mad.lo.s32 	%r2317, %r235, %r2084, %r201;
	mul.wide.s32 	%rd455, %r2317, 4;
	add.s64 	%rd456, %rd1, %rd455;
	st.global.f32 	[%rd456], %f113;
$L__BB2_347:
	add.s32 	%r236, %r234, %r4;
	setp.gt.u32 	%p235, %r236, 31;
	@%p235 bra 	$L__BB2_392;
	add.s32 	%r237, %r235, %r4;
	setp.ge.s32 	%p236, %r237, %r2085;
	@%p236 bra 	$L__BB2_350;
	add.s32 	%r2318, %r237, %r202;
	mul.wide.s32 	%rd457, %r2318, 4;
	add.s64 	%rd458, %rd2, %rd457;
	ld.global.f32 	%f114, [%rd458];
	mad.lo.s32 	%r2319, %r237, %r2084, %r201;
	mul.wide.s32 	%rd459, %r2319, 4;
	add.s64 	%rd460, %rd1, %rd459;
	st.global.f32 	[%rd460], %f114;
$L__BB2_350:
	add.s32 	%r238, %r236, %r4;
	setp.gt.u32 	%p237, %r238, 31;
	@%p237 bra 	$L__BB2_392;
	add.s32 	%r239, %r237, %r4;
	setp.ge.s32 	%p238, %r239, %r2085;
	@%p238 bra 	$L__BB2_353;
	add.s32 	%r2320, %r239, %r202;
	mul.wide.s32 	%rd461, %r2320, 4;
	add.s64 	%rd462, %rd2, %rd461;
	ld.global.f32 	%f115, [%rd462];
	mad.lo.s32 	%r2321, %r239, %r2084, %r201;
	mul.wide.s32 	%rd463, %r2321, 4;
	add.s64 	%rd464, %rd1, %rd463;
	st.global.f32 	[%rd464], %f115;
$L__BB2_353:
	add.s32 	%r240, %r238, %r4;
	setp.gt.u32 	%p239, %r240, 31;
	@%p239 bra 	$L__BB2_392;
	add.s32 	%r241, %r239, %r4;
	setp.ge.s32 	%p240, %r241, %r2085;
	@%p240 bra 	$L__BB2_356;
	add.s32 	%r2322, %r241, %r202;
	mul.wide.s32 	%rd465, %r2322, 4;
	add.s64 	%rd466, %rd2, %rd465;
	ld.global.f32 	%f116, [%rd466];
	mad.lo.s32 	%r2323, %r241, %r2084, %r201;
	mul.wide.s32 	%rd467, %r2323, 4;
	add.s64 	%rd468, %rd1, %rd467;
	st.global.f32 	[%rd468], %f116;
$L__BB2_356:
	add.s32 	%r242, %r240, %r4;
	setp.gt.u32 	%p241, %r242, 31;
	@%p241 bra 	$L__BB2_392;
	add.s32 	%r243, %r241, %r4;
	setp.ge.s32 	%p242, %r243, %r2085;
	@%p242 bra 	$L__BB2_359;
	add.s32 	%r2324, %r243, %r202;
	mul.wide.s32 	%rd469, %r2324, 4;
	add.s64 	%rd470, %rd2, %rd469;
	ld.global.f32 	%f117, [%rd470];
	mad.lo.s32 	%r2325, %r243, %r2084, %r201;
	mul.wide.s32 	%rd471, %r2325, 4;
	add.s64 	%rd472, %rd1, %rd471;
	st.global.f32 	[%rd472], %f117;
$L__BB2_359:
	add.s32 	%r244, %r242, %r4;
	setp.gt.u32 	%p243, %r244, 31;
	@%p243 bra 	$L__BB2_392;
	add.s32 	%r245, %r243, %r4;
	setp.ge.s32 	%p244, %r245, %r2085;
	@%p244 bra 	$L__BB2_362;
	add.s32 	%r2326, %r245, %r202;
	mul.wide.s32 	%rd473, %r2326, 4;
	add.s64 	%rd474, %rd2, %rd473;
	ld.global.f32 	%f118, [%rd474];
	mad.lo.s32 	%r2327, %r245, %r2084, %r201;
	mul.wide.s32 	%rd475, %r2327, 4;
	add.s64 	%rd476, %rd1, %rd475;
	st.global.f32 	[%rd476], %f118;
$L__BB2_362:
	add.s32 	%r246, %r244, %r4;
	setp.gt.u32 	%p245, %r246, 31;
	@%p245 bra 	$L__BB2_392;
	add.s32 	%r247, %r245, %r4;
	setp.ge.s32 	%p246, %r247, %r2085;
	@%p246 bra 	$L__BB2_365;
	add.s32 	%r2328, %r247, %r202;
	mul.wide.s32 	%rd477, %r2328, 4;
	add.s64 	%rd478, %rd2, %rd477;
	ld.global.f32 	%f119, [%rd478];
	mad.lo.s32 	%r2329, %r247, %r2084, %r201;
	mul.wide.s32 	%rd479, %r2329, 4;
	add.s64 	%rd480, %rd1, %rd479;
	st.global.f32 	[%rd480], %f119;
$L__BB2_365:
	add.s32 	%r248, %r246, %r4;
	setp.gt.u32 	%p247, %r248, 31;
	@%p247 bra 	$L__BB2_392;
	add.s32 	%r249, %r247, %r4;
	setp.ge.s32 	%p248, %r249, %r2085;
	@%p248 bra 	$L__BB2_368;
	add.s32 	%r2330, %r249, %r202;
	mul.wide.s32 	%rd481, %r2330, 4;
	add.s64 	%rd482, %rd2, %rd481;
	ld.global.f32 	%f120, [%rd482];
	mad.lo.s32 	%r2331, %r249, %r2084, %r201;
	mul.wide.s32 	%rd483, %r2331, 4;
	add.s64 	%rd484, %rd1, %rd483;
	st.global.f32 	[%rd484], %f120;
$L__BB2_368:
	add.s32 	%r250, %r248, %r4;
	setp.gt.u32 	%p249, %r250, 31;
	@%p249 bra 	$L__BB2_392;
	add.s32 	%r251, %r249, %r4;
	setp.ge.s32 	%p250, %r251, %r2085;
	@%p250 bra 	$L__BB2_371;
	add.s32 	%r2332, %r251, %r202;
	mul.wide.s32 	%rd485, %r2332, 4;
	add.s64 	%rd486, %rd2, %rd485;
	ld.global.f32 	%f121, [%rd486];
	mad.lo.s32 	%r2333, %r251, %r2084, %r201;
	mul.wide.s32 	%rd487, %r2333, 4;
	add.s64 	%rd488, %rd1, %rd487;
	st.global.f32 	[%rd488], %f121;
$L__BB2_371:
	add.s32 	%r252, %r250, %r4;
	setp.gt.u32 	%p251, %r252, 31;
	@%p251 bra 	$L__BB2_392;
	add.s32 	%r253, %r251, %r4;
	setp.ge.s32 	%p252, %r253, %r2085;
	@%p252 bra 	$L__BB2_374;
	add.s32 	%r2334, %r253, %r202;
	mul.wide.s32 	%rd489, %r2334, 4;
	add.s64 	%rd490, %rd2, %rd489;
	ld.global.f32 	%f122, [%rd490];
	mad.lo.s32 	%r2335, %r253, %r2084, %r201;
	mul.wide.s32 	%rd491, %r2335, 4;
	add.s64 	%rd492, %rd1, %rd491;
	st.global.f32 	[%rd492], %f122;
$L__BB2_374:
	add.s32 	%r254, %r252, %r4;
	setp.gt.u32 	%p253, %r254, 31;
	@%p253 bra 	$L__BB2_392;
	add.s32 	%r255, %r253, %r4;
	setp.ge.s32 	%p254, %r255, %r2085;
	@%p254 bra 	$L__BB2_377;
	add.s32 	%r2336, %r255, %r202;
	mul.wide.s32 	%rd493, %r2336, 4;
	add.s64 	%rd494, %rd2, %rd493;
	ld.global.f32 	%f123, [%rd494];
	mad.lo.s32 	%r2337, %r255, %r2084, %r201;
	mul.wide.s32 	%rd495, %r2337, 4;
	add.s64 	%rd496, %rd1, %rd495;
	st.global.f32 	[%rd496], %f123;
$L__BB2_377:
	add.s32 	%r256, %r254, %r4;
	setp.gt.u32 	%p255, %r256, 31;
	@%p255 bra 	$L__BB2_392;
	add.s32 	%r257, %r255, %r4;
	setp.ge.s32 	%p256, %r257, %r2085;
	@%p256 bra 	$L__BB2_380;
	add.s32 	%r2338, %r257, %r202;
	mul.wide.s32 	%rd497, %r2338, 4;
	add.s64 	%rd498, %rd2, %rd497;
	ld.global.f32 	%f124, [%rd498];
	mad.lo.s32 	%r2339, %r257, %r2084, %r201;
	mul.wide.s32 	%rd499, %r2339, 4;
	add.s64 	%rd500, %rd1, %rd499;
	st.global.f32 	[%rd500], %f124;
$L__BB2_380:
	add.s32 	%r258, %r256, %r4;
	setp.gt.u32 	%p257, %r258, 31;
	@%p257 bra 	$L__BB2_392;
	add.s32 	%r259, %r257, %r4;
	setp.ge.s32 	%p258, %r259, %r2085;
	@%p258 bra 	$L__BB2_383;
	add.s32 	%r2340, %r259, %r202;
	mul.wide.s32 	%rd501, %r2340, 4;
	add.s64 	%rd502, %rd2, %rd501;
	ld.global.f32 	%f125, [%rd502];
	mad.lo.s32 	%r2341, %r259, %r2084, %r201;
	mul.wide.s32 	%rd503, %r2341, 4;
	add.s64 	%rd504, %rd1, %rd503;
	st.global.f32 	[%rd504], %f125;
$L__BB2_383:
	add.s32 	%r260, %r258, %r4;
	setp.gt.u32 	%p259, %r260, 31;
	@%p259 bra 	$L__BB2_392;
	add.s32 	%r261, %r259, %r4;
	setp.ge.s32 	%p260, %r261, %r2085;
	@%p260 bra 	$L__BB2_386;
	add.s32 	%r2342, %r261, %r202;
	mul.wide.s32 	%rd505, %r2342, 4;
	add.s64 	%rd506, %rd2, %rd505;
	ld.global.f32 	%f126, [%rd506];
	mad.lo.s32 	%r2343, %r261, %r2084, %r201;
	mul.wide.s32 	%rd507, %r2343, 4;
	add.s64 	%rd508, %rd1, %rd507;
	st.global.f32 	[%rd508], %f126;
$L__BB2_386:
	add.s32 	%r262, %r260, %r4;
	setp.gt.u32 	%p261, %r262, 31;
	@%p261 bra 	$L__BB2_392;
	add.s32 	%r263, %r261, %r4;
	setp.ge.s32 	%p262, %r263, %r2085;
	@%p262 bra 	$L__BB2_389;
	add.s32 	%r2344, %r263, %r202;
	mul.wide.s32 	%rd509, %r2344, 4;
	add.s64 	%rd510, %rd2, %rd509;
	ld.global.f32 	%f127, [%rd510];
	mad.lo.s32 	%r2345, %r263, %r2084, %r201;
	mul.wide.s32 	%rd511, %r2345, 4;
	add.s64 	%rd512, %rd1, %rd511;
	st.global.f32 	[%rd512], %f127;
$L__BB2_389:
	add.s32 	%r2346, %r262, %r4;
	setp.gt.u32 	%p263, %r2346, 31;
	@%p263 bra 	$L__BB2_392;
	add.s32 	%r264, %r263, %r4;
	setp.ge.s32 	%p264, %r264, %r2085;
	@%p264 bra 	$L__BB2_392;
	add.s32 	%r2347, %r264, %r202;
	mul.wide.s32 	%rd513, %r2347, 4;
	add.s64 	%rd514, %rd2, %rd513;
	ld.global.f32 	%f128, [%rd514];
	mad.lo.s32 	%r2348, %r264, %r2084, %r201;
	mul.wide.s32 	%rd515, %r2348, 4;
	add.s64 	%rd516, %rd1, %rd515;
	st.global.f32 	[%rd516], %f128;
$L__BB2_392:
	add.s32 	%r265, %r200, %r5;
	setp.gt.u32 	%p265, %r265, 31;
	@%p265 bra 	$L__BB2_3135;
	add.s32 	%r266, %r201, %r5;
	setp.ge.s32 	%p266, %r266, %r2084;
	@%p266 bra 	$L__BB2_3135;
	setp.gt.u32 	%p267, %r3, 31;
	@%p267 bra 	$L__BB2_490;
	mul.lo.s32 	%r267, %r266, %r2085;
	add.s32 	%r268, %r3, %r1;
	setp.ge.s32 	%p268, %r268, %r2085;
	@%p268 bra 	$L__BB2_397;
	add.s32 	%r2349, %r268, %r267;
	mul.wide.s32 	%rd517, %r2349, 4;
	add.s64 	%rd518, %rd2, %rd517;
	ld.global.f32 	%f129, [%rd518];
	mad.lo.s32 	%r2350, %r268, %r2084, %r266;
	mul.wide.s32 	%rd519, %r2350, 4;
	add.s64 	%rd520, %rd1, %rd519;
	st.global.f32 	[%rd520], %f129;
$L__BB2_397:
	add.s32 	%r269, %r3, %r4;
	setp.gt.u32 	%p269, %r269, 31;
	@%p269 bra 	$L__BB2_490;
	add.s32 	%r270, %r268, %r4;
	setp.ge.s32 	%p270, %r270, %r2085;
	@%p270 bra 	$L__BB2_400;
	add.s32 	%r2351, %r270, %r267;
	mul.wide.s32 	%rd521, %r2351, 4;
	add.s64 	%rd522, %rd2, %rd521;
	ld.global.f32 	%f130, [%rd522];
	mad.lo.s32 	%r2352, %r270, %r2084, %r266;
	mul.wide.s32 	%rd523, %r2352, 4;
	add.s64 	%rd524, %rd1, %rd523;
	st.global.f32 	[%rd524], %f130;
$L__BB2_400:
	add.s32 	%r271, %r269, %r4;
	setp.gt.u32 	%p271, %r271, 31;
	@%p271 bra 	$L__BB2_490;
	add.s32 	%r272, %r270, %r4;
	setp.ge.s32 	%p272, %r272, %r2085;
	@%p272 bra 	$L__BB2_403;
	add.s32 	%r2353, %r272, %r267;
	mul.wide.s32 	%rd525, %r2353, 4;
	add.s64 	%rd526, %rd2, %rd525;
	ld.global.f32 	%f131, [%rd526];
	mad.lo.s32 	%r2354, %r272, %r2084, %r266;
	mul.wide.s32 	%rd527, %r2354, 4;
	add.s64 	%rd528, %rd1, %rd527;
	st.global.f32 	[%rd528], %f131;
$L__BB2_403:
	add.s32 	%r273, %r271, %r4;
	setp.gt.u32 	%p273, %r273, 31;
	@%p273 bra 	$L__BB2_490;
	add.s32 	%r274, %r272, %r4;
	setp.ge.s32 	%p274, %r274, %r2085;
	@%p274 bra 	$L__BB2_406;
	add.s32 	%r2355, %r274, %r267;
	mul.wide.s32 	%rd529, %r2355, 4;
	add.s64 	%rd530, %rd2, %rd529;
	ld.global.f32 	%f132, [%rd530];
	mad.lo.s32 	%r2356, %r274, %r2084, %r266;
	mul.wide.s32 	%rd531, %r2356, 4;
	add.s64 	%rd532, %rd1, %rd531;
	st.global.f32 	[%rd532], %f132;
$L__BB2_406:
	add.s32 	%r275, %r273, %r4;
	setp.gt.u32 	%p275, %r275, 31;
	@%p275 bra 	$L__BB2_490;
	add.s32 	%r276, %r274, %r4;
	setp.ge.s32 	%p276, %r276, %r2085;
	@%p276 bra 	$L__BB2_409;
	add.s32 	%r2357, %r276, %r267;
	mul.wide.s32 	%rd533, %r2357, 4;
	add.s64 	%rd534, %rd2, %rd533;
	ld.global.f32 	%f133, [%rd534];
	mad.lo.s32 	%r2358, %r276, %r2084, %r266;
	mul.wide.s32 	%rd535, %r2358, 4;
	add.s64 	%rd536, %rd1, %rd535;
	st.global.f32 	[%rd536], %f133;
$L__BB2_409:
	add.s32 	%r277, %r275, %r4;
	setp.gt.u32 	%p277, %r277, 31;
	@%p277 bra 	$L__BB2_490;
	add.s32 	%r278, %r276, %r4;
	setp.ge.s32 	%p278, %r278, %r2085;
	@%p278 bra 	$L__BB2_412;
	add.s32 	%r2359, %r278, %r267;
	mul.wide.s32 	%rd537, %r2359, 4;
	add.s64 	%rd538, %rd2, %rd537;
	ld.global.f32 	%f134, [%rd538];
	mad.lo.s32 	%r2360, %r278, %r2084, %r266;
	mul.wide.s32 	%rd539, %r2360, 4;
	add.s64 	%rd540, %rd1, %rd539;
	st.global.f32 	[%rd540], %f134;
$L__BB2_412:
	add.s32 	%r279, %r277, %r4;
	setp.gt.u32 	%p279, %r279, 31;
	@%p279 bra 	$L__BB2_490;
	add.s32 	%r280, %r278, %r4;
	setp.ge.s32 	%p280, %r280, %r2085;
	@%p280 bra 	$L__BB2_415;
	add.s32 	%r2361, %r280, %r267;
	mul.wide.s32 	%rd541, %r2361, 4;
	add.s64 	%rd542, %rd2, %rd541;
	ld.global.f32 	%f135, [%rd542];
	mad.lo.s32 	%r2362, %r280, %r2084, %r266;
	mul.wide.s32 	%rd543, %r2362, 4;
	add.s64 	%rd544, %rd1, %rd543;
	st.global.f32 	[%rd544], %f135;
$L__BB2_415:
	add.s32 	%r281, %r279, %r4;
	setp.gt.u32 	%p281, %r281, 31;
	@%p281 bra 	$L__BB2_490;
	add.s32 	%r282, %r280, %r4;
	setp.ge.s32 	%p282, %r282, %r2085;
	@%p282 bra 	$L__BB2_418;
	add.s32 	%r2363, %r282, %r267;
	mul.wide.s32 	%rd545, %r2363, 4;
	add.s64 	%rd546, %rd2, %rd545;
	ld.global.f32 	%f136, [%rd546];
	mad.lo.s32 	%r2364, %r282, %r2084, %r266;
	mul.wide.s32 	%rd547, %r2364, 4;
	add.s64 	%rd548, %rd1, %rd547;
	st.global.f32 	[%rd548], %f136;
$L__BB2_418:
	add.s32 	%r283, %r281, %r4;
	setp.gt.u32 	%p283, %r283, 31;
	@%p283 bra 	$L__BB2_490;
	add.s32 	%r284, %r282, %r4;
	setp.ge.s32 	%p284, %r284, %r2085;
	@%p284 bra 	$L__BB2_421;
	add.s32 	%r2365, %r284, %r267;
	mul.wide.s32 	%rd549, %r2365, 4;
	add.s64 	%rd550, %rd2, %rd549;
	ld.global.f32 	%f137, [%rd550];
	mad.lo.s32 	%r2366, %r284, %r2084, %r266;
	mul.wide.s32 	%rd551, %r2366, 4;
	add.s64 	%rd552, %rd1, %rd551;
	st.global.f32 	[%rd552], %f137;
$L__BB2_421:
	add.s32 	%r285, %r283, %r4;
	setp.gt.u32 	%p285, %r285, 31;
	@%p285 bra 	$L__BB2_490;
	add.s32 	%r286, %r284, %r4;
	setp.ge.s32 	%p286, %r286, %r2085;
	@%p286 bra 	$L__BB2_424;
	add.s32 	%r2367, %r286, %r267;
	mul.wide.s32 	%rd553, %r2367, 4;
	add.s64 	%rd554, %rd2, %rd553;
	ld.global.f32 	%f138, [%rd554];
	mad.lo.s32 	%r2368, %r286, %r2084, %r266;
	mul.wide.s32 	%rd555, %r2368, 4;
	add.s64 	%rd556, %rd1, %rd555;
	st.global.f32 	[%rd556], %f138;
$L__BB2_424:
	add.s32 	%r287, %r285, %r4;
	setp.gt.u32 	%p287, %r287, 31;
	@%p287 bra 	$L__BB2_490;
	add.s32 	%r288, %r286, %r4;
	setp.ge.s32 	%p288, %r288, %r2085;
	@%p288 bra 	$L__BB2_427;
	add.s32 	%r2369, %r288, %r267;
	mul.wide.s32 	%rd557, %r2369, 4;
	add.s64 	%rd558, %rd2, %rd557;
	ld.global.f32 	%f139, [%rd558];
	mad.lo.s32 	%r2370, %r288, %r2084, %r266;
	mul.wide.s32 	%rd559, %r2370, 4;
	add.s64 	%rd560, %rd1, %rd559;
	st.global.f32 	[%rd560], %f139;
$L__BB2_427:
	add.s32 	%r289, %r287, %r4;
	setp.gt.u32 	%p289, %r289, 31;
	@%p289 bra 	$L__BB2_490;
	add.s32 	%r290, %r288, %r4;
	setp.ge.s32 	%p290, %r290, %r2085;
	@%p290 bra 	$L__BB2_430;
	add.s32 	%r2371, %r290, %r267;
	mul.wide.s32 	%rd561, %r2371, 4;
	add.s64 	%rd562, %rd2, %rd561;
	ld.global.f32 	%f140, [%rd562];
	mad.lo.s32 	%r2372, %r290, %r2084, %r266;
	mul.wide.s32 	%rd563, %r2372, 4;
	add.s64 	%rd564, %rd1, %rd563;
	st.global.f32 	[%rd564], %f140;
$L__BB2_430:
	add.s32 	%r291, %r289, %r4;
	setp.gt.u32 	%p291, %r291, 31;
	@%p291 bra 	$L__BB2_490;
	add.s32 	%r292, %r290, %r4;
	setp.ge.s32 	%p292, %r292, %r2085;
	@%p292 bra 	$L__BB2_433;
	add.s32 	%r2373, %r292, %r267;
	mul.wide.s32 	%rd565, %r2373, 4;
	add.s64 	%rd566, %rd2, %rd565;
	ld.global.f32 	%f141, [%rd566];
	mad.lo.s32 	%r2374, %r292, %r2084, %r266;
	mul.wide.s32 	%rd567, %r2374, 4;
	add.s64 	%rd568, %rd1, %rd567;
	st.global.f32 	[%rd568], %f141;
$L__BB2_433:
	add.s32 	%r293, %r291, %r4;
	setp.gt.u32 	%p293, %r293, 31;
	@%p293 bra 	$L__BB2_490;
	add.s32 	%r294, %r292, %r4;
	setp.ge.s32 	%p294, %r294, %r2085;
	@%p294 bra 	$L__BB2_436;
	add.s32 	%r2375, %r294, %r267;
	mul.wide.s32 	%rd569, %r2375, 4;
	add.s64 	%rd570, %rd2, %rd569;
	ld.global.f32 	%f142, [%rd570];
	mad.lo.s32 	%r2376, %r294, %r2084, %r266;
	mul.wide.s32 	%rd571, %r2376, 4;
	add.s64 	%rd572, %rd1, %rd571;
	st.global.f32 	[%rd572], %f142;
$L__BB2_436:
	add.s32 	%r295, %r293, %r4;
	setp.gt.u32 	%p295, %r295, 31;
	@%p295 bra 	$L__BB2_490;
	add.s32 	%r296, %r294, %r4;
	setp.ge.s32 	%p296, %r296, %r2085;
	@%p296 bra 	$L__BB2_439;
	add.s32 	%r2377, %r296, %r267;
	mul.wide.s32 	%rd573, %r2377, 4;
	add.s64 	%rd574, %rd2, %rd573;
	ld.global.f32 	%f143, [%rd574];
	mad.lo.s32 	%r2378, %r296, %r2084, %r266;
	mul.wide.s32 	%rd575, %r2378, 4;
	add.s64 	%rd576, %rd1, %rd575;
	st.global.f32 	[%rd576], %f143;
$L__BB2_439:
	add.s32 	%r297, %r295, %r4;
	setp.gt.u32 	%p297, %r297, 31;
	@%p297 bra 	$L__BB2_490;
	add.s32 	%r298, %r296, %r4;
	setp.ge.s32 	%p298, %r298, %r2085;
	@%p298 bra 	$L__BB2_442;
	add.s32 	%r2379, %r298, %r267;
	mul.wide.s32 	%rd577, %r2379, 4;
	add.s64 	%rd578, %rd2, %rd577;
	ld.global.f32 	%f144, [%rd578];
	mad.lo.s32 	%r2380, %r298, %r2084, %r266;
	mul.wide.s32 	%rd579, %r2380, 4;
	add.s64 	%rd580, %rd1, %rd579;
	st.global.f32 	[%rd580], %f144;
$L__BB2_442:
	add.s32 	%r299, %r297, %r4;
	setp.gt.u32 	%p299, %r299, 31;
	@%p299 bra 	$L__BB2_490;
	add.s32 	%r300, %r298, %r4;
	setp.ge.s32 	%p300, %r300, %r2085;
	@%p300 bra 	$L__BB2_445;
	add.s32 	%r2381, %r300, %r267;
	mul.wide.s32 	%rd581, %r2381, 4;
	add.s64 	%rd582, %rd2, %rd581;
	ld.global.f32 	%f145, [%rd582];
	mad.lo.s32 	%r2382, %r300, %r2084, %r266;
	mul.wide.s32 	%rd583, %r2382, 4;
	add.s64 	%rd584, %rd1, %rd583;
	st.global.f32 	[%rd584], %f145;
$L__BB2_445:
	add.s32 	%r301, %r299, %r4;
	setp.gt.u32 	%p301, %r301, 31;
	@%p301 bra 	$L__BB2_490;
	add.s32 	%r302, %r300, %r4;
	setp.ge.s32 	%p302, %r302, %r2085;
	@%p302 bra 	$L__BB2_448;
	add.s32 	%r2383, %r302, %r267;
	mul.wide.s32 	%rd585, %r2383, 4;
	add.s64 	%rd586, %rd2, %rd585;
	ld.global.f32 	%f146, [%rd586];
	mad.lo.s32 	%r2384, %r302, %r2084, %r266;
	mul.wide.s32 	%rd587, %r2384, 4;
	add.s64 	%rd588, %rd1, %rd587;
	st.global.f32 	[%rd588], %f146;
$L__BB2_448:
	add.s32 	%r303, %r301, %r4;
	setp.gt.u32 	%p303, %r303, 31;
	@%p303 bra 	$L__BB2_490;
	add.s32 	%r304, %r302, %r4;
	setp.ge.s32 	%p304, %r304, %r2085;
	@%p304 bra 	$L__BB2_451;
	add.s32 	%r2385, %r304, %r267;
	mul.wide.s32 	%rd589, %r2385, 4;
	add.s64 	%rd590, %rd2, %rd589;
	ld.global.f32 	%f147, [%rd590];
	mad.lo.s32 	%r2386, %r304, %r2084, %r266;
	mul.wide.s32 	%rd591, %r2386, 4;
	add.s64 	%rd592, %rd1, %rd591;
	st.global.f32 	[%rd592], %f147;
$L__BB2_451:
	add.s32 	%r305, %r303, %r4;
	setp.gt.u32 	%p305, %r305, 31;
	@%p305 bra 	$L__BB2_490;
	add.s32 	%r306, %r304, %r4;
	setp.ge.s32 	%p306, %r306, %r2085;
	@%p306 bra 	$L__BB2_454;
	add.s32 	%r2387, %r306, %r267;
	mul.wide.s32 	%rd593, %r2387, 4;
	add.s64 	%rd594, %rd2, %rd593;
	ld.global.f32 	%f148, [%rd594];
	mad.lo.s32 	%r2388, %r306, %r2084, %r266;
	mul.wide.s32 	%rd595, %r2388, 4;
	add.s64 	%rd596, %rd1, %rd595;
	st.global.f32 	[%rd596], %f148;
$L__BB2_454:
	add.s32 	%r307, %r305, %r4;
	setp.gt.u32 	%p307, %r307, 31;
	@%p307 bra 	$L__BB2_490;
	add.s32 	%r308, %r306, %r4;
	setp.ge.s32 	%p308, %r308, %r2085;
	@%p308 bra 	$L__BB2_457;
	add.s32 	%r2389, %r308, %r267;
	mul.wide.s32 	%rd597, %r2389, 4;
	add.s64 	%rd598, %rd2, %rd597;
	ld.global.f32 	%f149, [%rd598];
	mad.lo.s32 	%r2390, %r308, %r2084, %r266;
	mul.wide.s32 	%rd599, %r2390, 4;
	add.s64 	%rd600, %rd1, %rd599;
	st.global.f32 	[%rd600], %f149;
$L__BB2_457:
	add.s32 	%r309, %r307, %r4;
	setp.gt.u32 	%p309, %r309, 31;
	@%p309 bra 	$L__BB2_490;
	add.s32 	%r310, %r308, %r4;
	setp.ge.s32 	%p310, %r310, %r2085;
	@%p310 bra 	$L__BB2_460;
	add.s32 	%r2391, %r310, %r267;
	mul.wide.s32 	%rd601, %r2391, 4;
	add.s64 	%rd602, %rd2, %rd601;
	ld.global.f32 	%f150, [%rd602];
	mad.lo.s32 	%r2392, %r310, %r2084, %r266;
	mul.wide.s32 	%rd603, %r2392, 4;
	add.s64 	%rd604, %rd1, %rd603;
	st.global.f32 	[%rd604], %f150;
$L__BB2_460:
	add.s32 	%r311, %r309, %r4;
	setp.gt.u32 	%p311, %r311, 31;
	@%p311 bra 	$L__BB2_490;
	add.s32 	%r312, %r310, %r4;
	setp.ge.s32 	%p312, %r312, %r2085;
	@%p312 bra 	$L__BB2_463;
	add.s32 	%r2393, %r312, %r267;
	mul.wide.s32 	%rd605, %r2393, 4;
	add.s64 	%rd606, %rd2, %rd605;
	ld.global.f32 	%f151, [%rd606];
	mad.lo.s32 	%r2394, %r312, %r2084, %r266;
	mul.wide.s32 	%rd607, %r2394, 4;
	add.s64 	%rd608, %rd1, %rd607;
	st.global.f32 	[%rd608], %f151;
$L__BB2_463:
	add.s32 	%r313, %r311, %r4;
	setp.gt.u32 	%p313, %r313, 31;
	@%p313 bra 	$L__BB2_490;
	add.s32 	%r314, %r312, %r4;
	setp.ge.s32 	%p314, %r314, %r2085;
	@%p314 bra 	$L__BB2_466;
	add.s32 	%r2395, %r314, %r267;
	mul.wide.s32 	%rd609, %r2395, 4;
	add.s64 	%rd610, %rd2, %rd609;
	ld.global.f32 	%f152, [%rd610];
	mad.lo.s32 	%r2396, %r314, %r2084, %r266;
	mul.wide.s32 	%rd611, %r2396, 4;
	add.s64 	%rd612, %rd1, %rd611;
	st.global.f32 	[%rd612], %f152;
$L__BB2_466:
	add.s32 	%r315, %r313, %r4;
	setp.gt.u32 	%p315, %r315, 31;
	@%p315 bra 	$L__BB2_490;
	add.s32 	%r316, %r314, %r4;
	setp.ge.s32 	%p316, %r316, %r2085;
	@%p316 bra 	$L__BB2_469;
	add.s32 	%r2397, %r316, %r267;
	mul.wide.s32 	%rd613, %r2397, 4;
	add.s64 	%rd614, %rd2, %rd613;
	ld.global.f32 	%f153, [%rd614];
	mad.lo.s32 	%r2398, %r316, %r2084, %r266;
	mul.wide.s32 	%rd615, %r2398, 4;
	add.s64 	%rd616, %rd1, %rd615;
	st.global.f32 	[%rd616], %f153;
$L__BB2_469:
	add.s32 	%r317, %r315, %r4;
	setp.gt.u32 	%p317, %r317, 31;
	@%p317 bra 	$L__BB2_490;
	add.s32 	%r318, %r316, %r4;
	setp.ge.s32 	%p318, %r318, %r2085;
	@%p318 bra 	$L__BB2_472;
	add.s32 	%r2399, %r318, %r267;
	mul.wide.s32 	%rd617, %r2399, 4;
	add.s64 	%rd618, %rd2, %rd617;
	ld.global.f32 	%f154, [%rd618];
	mad.lo.s32 	%r2400, %r318, %r2084, %r266;
	mul.wide.s32 	%rd619, %r2400, 4;
	add.s64 	%rd620, %rd1, %rd619;
	st.global.f32 	[%rd620], %f154;
$L__BB2_472:
	add.s32 	%r319, %r317, %r4;
	setp.gt.u32 	%p319, %r319, 31;
	@%p319 bra 	$L__BB2_490;
	add.s32 	%r320, %r318, %r4;
	setp.ge.s32 	%p320, %r320, %r2085;
	@%p320 bra 	$L__BB2_475;
	add.s32 	%r2401, %r320, %r267;
	mul.wide.s32 	%rd621, %r2401, 4;
	add.s64 	%rd622, %rd2, %rd621;
	ld.global.f32 	%f155, [%rd622];
	mad.lo.s32 	%r2402, %r320, %r2084, %r266;
	mul.wide.s32 	%rd623, %r2402, 4;
	add.s64 	%rd624, %rd1, %rd623;
	st.global.f32 	[%rd624], %f155;
$L__BB2_475:
	add.s32 	%r321, %r319, %r4;
	setp.gt.u32 	%p321, %r321, 31;
	@%p321 bra 	$L__BB2_490;
	add.s32 	%r322, %r320, %r4;
	setp.ge.s32 	%p322, %r322, %r2085;
	@%p322 bra 	$L__BB2_478;
	add.s32 	%r2403, %r322, %r267;
	mul.wide.s32 	%rd625, %r2403, 4;
	add.s64 	%rd626, %rd2, %rd625;
	ld.global.f32 	%f156, [%rd626];
	mad.lo.s32 	%r2404, %r322, %r2084, %r266;
	mul.wide.s32 	%rd627, %r2404, 4;
	add.s64 	%rd628, %rd1, %rd627;
	st.global.f32 	[%rd628], %f156;
$L__BB2_478:
	add.s32 	%r323, %r321, %r4;
	setp.gt.u32 	%p323, %r323, 31;
	@%p323 bra 	$L__BB2_490;
	add.s32 	%r324, %r322, %r4;
	setp.ge.s32 	%p324, %r324, %r2085;
	@%p324 bra 	$L__BB2_481;
	add.s32 	%r2405, %r324, %r267;
	mul.wide.s32 	%rd629, %r2405, 4;
	add.s64 	%rd630, %rd2, %rd629;
	ld.global.f32 	%f157, [%rd630];
	mad.lo.s32 	%r2406, %r324, %r2084, %r266;
	mul.wide.s32 	%rd631, %r2406, 4;
	add.s64 	%rd632, %rd1, %rd631;
	st.global.f32 	[%rd632], %f157;
$L__BB2_481:
	add.s32 	%r325, %r323, %r4;
	setp.gt.u32 	%p325, %r325, 31;
	@%p325 bra 	$L__BB2_490;
	add.s32 	%r326, %r324, %r4;
	setp.ge.s32 	%p326, %r326, %r2085;
	@%p326 bra 	$L__BB2_484;
	add.s32 	%r2407, %r326, %r267;
	mul.wide.s32 	%rd633, %r2407, 4;
	add.s64 	%rd634, %rd2, %rd633;
	ld.global.f32 	%f158, [%rd634];
	mad.lo.s32 	%r2408, %r326, %r2084, %r266;
	mul.wide.s32 	%rd635, %r2408, 4;
	add.s64 	%rd636, %rd1, %rd635;
	st.global.f32 	[%rd636], %f158;
$L__BB2_484:
	add.s32 	%r327, %r325, %r4;
	setp.gt.u32 	%p327, %r327, 31;
	@%p327 bra 	$L__BB2_490;
	add.s32 	%r328, %r326, %r4;
	setp.ge.s32 	%p328, %r328, %r2085;
	@%p328 bra 	$L__BB2_487;
	add.s32 	%r2409, %r328, %r267;
	mul.wide.s32 	%rd637, %r2409, 4;
	add.s64 	%rd638, %rd2, %rd637;
	ld.global.f32 	%f159, [%rd638];
	mad.lo.s32 	%r2410, %r328, %r2084, %r266;
	mul.wide.s32 	%rd639, %r2410, 4;
	add.s64 	%rd640, %rd1, %rd639;
	st.global.f32 	[%rd640], %f159;
$L__BB2_487:
	add.s32 	%r2411, %r327, %r4;
	setp.gt.u32 	%p329, %r2411, 31;
	@%p329 bra 	$L__BB2_490;
	add.s32 	%r329, %r328, %r4;
	setp.ge.s32 	%p330, %r329, %r2085;
	@%p330 bra 	$L__BB2_490;
	add.s32 	%r2412, %r329, %r267;
	mul.wide.s32 	%rd641, %r2412, 4;
	add.s64 	%rd642, %rd2, %rd641;
	ld.global.f32 	%f160, [%rd642];
	mad.lo.s32 	%r2413, %r329, %r2084, %r266;
	mul.wide.s32 	%rd643, %r2413, 4;
	add.s64 	%rd644, %rd1, %rd643;
	st.global.f32 	[%rd644], %f160;
$L__BB2_490:
	add.s32 	%r330, %r265, %r5;
	setp.gt.u32 	%p331, %r330, 31;
	@%p331 bra 	$L__BB2_3135;
	add.s32 	%r331, %r266, %r5;
	setp.ge.s32 	%p332, %r331, %r2084;
	@%p332 bra 	$L__BB2_3135;
	setp.gt.u32 	%p333, %r3, 31;
	@%p333 bra 	$L__BB2_588;
	mul.lo.s32 	%r332, %r331, %r2085;
	add.s32 	%r333, %r3, %r1;
	setp.ge.s32 	%p334, %r333, %r2085;
	@%p334 bra 	$L__BB2_495;
	add.s32 	%r2414, %r333, %r332;
	mul.wide.s32 	%rd645, %r2414, 4;
	add.s64 	%rd646, %rd2, %rd645;
	ld.global.f32 	%f161, [%rd646];
	mad.lo.s32 	%r2415, %r333, %r2084, %r331;
	mul.wide.s32 	%rd647, %r2415, 4;
	add.s64 	%rd648, %rd1, %rd647;
	st.global.f32 	[%rd648], %f161;
$L__BB2_495:
	add.s32 	%r334, %r3, %r4;
	setp.gt.u32 	%p335, %r334, 31;
	@%p335 bra 	$L__BB2_588;
	add.s32 	%r335, %r333, %r4;
	setp.ge.s32 	%p336, %r335, %r2085;
	@%p336 bra 	$L__BB2_498;
	add.s32 	%r2416, %r335, %r332;
	mul.wide.s32 	%rd649, %r2416, 4;
	add.s64 	%rd650, %rd2, %rd649;
	ld.global.f32 	%f162, [%rd650];
	mad.lo.s32 	%r2417, %r335, %r2084, %r331;
	mul.wide.s32 	%rd651, %r2417, 4;
	add.s64 	%rd652, %rd1, %rd651;
	st.global.f32 	[%rd652], %f162;
$L__BB2_498:
	add.s32 	%r336, %r334, %r4;
	setp.gt.u32 	%p337, %r336, 31;
	@%p337 bra 	$L__BB2_588;
	add.s32 	%r337, %r335, %r4;
	setp.ge.s32 	%p338, %r337, %r2085;
	@%p338 bra 	$L__BB2_501;
	add.s32 	%r2418, %r337, %r332;
	mul.wide.s32 	%rd653, %r2418, 4;
	add.s64 	%rd654, %rd2, %rd653;
	ld.global.f32 	%f163, [%rd654];
	mad.lo.s32 	%r2419, %r337, %r2084, %r331;
	mul.wide.s32 	%rd655, %r2419, 4;
	add.s64 	%rd656, %rd1, %rd655;
	st.global.f32 	[%rd656], %f163;
$L__BB2_501:
	add.s32 	%r338, %r336, %r4;
	setp.gt.u32 	%p339, %r338, 31;
	@%p339 bra 	$L__BB2_588;
	add.s32 	%r339, %r337, %r4;
	setp.ge.s32 	%p340, %r339, %r2085;
	@%p340 bra 	$L__BB2_504;
	add.s32 	%r2420, %r339, %r332;
	mul.wide.s32 	%rd657, %r2420, 4;
	add.s64 	%rd658, %rd2, %rd657;
	ld.global.f32 	%f164, [%rd658];
	mad.lo.s32 	%r2421, %r339, %r2084, %r331;
	mul.wide.s32 	%rd659, %r2421, 4;
	add.s64 	%rd660, %rd1, %rd659;
	st.global.f32 	[%rd660], %f164;
$L__BB2_504:
	add.s32 	%r340, %r338, %r4;
	setp.gt.u32 	%p341, %r340, 31;
	@%p341 bra 	$L__BB2_588;
	add.s32 	%r341, %r339, %r4;
	setp.ge.s32 	%p342, %r341, %r2085;
	@%p342 bra 	$L__BB2_507;
	add.s32 	%r2422, %r341, %r332;
	mul.wide.s32 	%rd661, %r2422, 4;
	add.s64 	%rd662, %rd2, %rd661;
	ld.global.f32 	%f165, [%rd662];
	mad.lo.s32 	%r2423, %r341, %r2084, %r331;
	mul.wide.s32 	%rd663, %r2423, 4;
	add.s64 	%rd664, %rd1, %rd663;
	st.global.f32 	[%rd664], %f165;
$L__BB2_507:
	add.s32 	%r342, %r340, %r4;
	setp.gt.u32 	%p343, %r342, 31;
	@%p343 bra 	$L__BB2_588;
	add.s32 	%r343, %r341, %r4;
	setp.ge.s32 	%p344, %r343, %r2085;
	@%p344 bra 	$L__BB2_510;
	add.s32 	%r2424, %r343, %r332;
	mul.wide.s32 	%rd665, %r2424, 4;
	add.s64 	%rd666, %rd2, %rd665;
	ld.global.f32 	%f166, [%rd666];
	mad.lo.s32 	%r2425, %r343, %r2084, %r331;
	mul.wide.s32 	%rd667, %r2425, 4;
	add.s64 	%rd668, %rd1, %rd667;
	st.global.f32 	[%rd668], %f166;
$L__BB2_510:
	add.s32 	%r344, %r342, %r4;
	setp.gt.u32 	%p345, %r344, 31;
	@%p345 bra 	$L__BB2_588;
	add.s32 	%r345, %r343, %r4;
	setp.ge.s32 	%p346, %r345, %r2085;
	@%p346 bra 	$L__BB2_513;
	add.s32 	%r2426, %r345, %r332;
	mul.wide.s32 	%rd669, %r2426, 4;
	add.s64 	%rd670, %rd2, %rd669;
	ld.global.f32 	%f167, [%rd670];
	mad.lo.s32 	%r2427, %r345, %r2084, %r331;
	mul.wide.s32 	%rd671, %r2427, 4;
	add.s64 	%rd672, %rd1, %rd671;
	st.global.f32 	[%rd672], %f167;
$L__BB2_513:
	add.s32 	%r346, %r344, %r4;
	setp.gt.u32 	%p347, %r346, 31;
	@%p347 bra 	$L__BB2_588;
	add.s32 	%r347, %r345, %r4;
	setp.ge.s32 	%p348, %r347, %r2085;
	@%p348 bra 	$L__BB2_516;
	add.s32 	%r2428, %r347, %r332;
	mul.wide.s32 	%rd673, %r2428, 4;
	add.s64 	%rd674, %rd2, %rd673;
	ld.global.f32 	%f168, [%rd674];
	mad.lo.s32 	%r2429, %r347, %r2084, %r331;
	mul.wide.s32 	%rd675, %r2429, 4;
	add.s64 	%rd676, %rd1, %rd675;
	st.global.f32 	[%rd676], %f168;
$L__BB2_516:
	add.s32 	%r348, %r346, %r4;
	setp.gt.u32 	%p349, %r348, 31;
	@%p349 bra 	$L__BB2_588;
	add.s32 	%r349, %r347, %r4;
	setp.ge.s32 	%p350, %r349, %r2085;
	@%p350 bra 	$L__BB2_519;
	add.s32 	%r2430, %r349, %r332;
	mul.wide.s32 	%rd677, %r2430, 4;
	add.s64 	%rd678, %rd2, %rd677;
	ld.global.f32 	%f169, [%rd678];
	mad.lo.s32 	%r2431, %r349, %r2084, %r331;
	mul.wide.s32 	%rd679, %r2431, 4;
	add.s64 	%rd680, %rd1, %rd679;
	st.global.f32 	[%rd680], %f169;
$L__BB2_519:
	add.s32 	%r350, %r348, %r4;
	setp.gt.u32 	%p351, %r350, 31;
	@%p351 bra 	$L__BB2_588;
	add.s32 	%r351, %r349, %r4;
	setp.ge.s32 	%p352, %r351, %r2085;
	@%p352 bra 	$L__BB2_522;
	add.s32 	%r2432, %r351, %r332;
	mul.wide.s32 	%rd681, %r2432, 4;
	add.s64 	%rd682, %rd2, %rd681;
	ld.global.f32 	%f170, [%rd682];
	mad.lo.s32 	%r2433, %r351, %r2084, %r331;
	mul.wide.s32 	%rd683, %r2433, 4;
	add.s64 	%rd684, %rd1, %rd683;
	st.global.f32 	[%rd684], %f170;
$L__BB2_522:
	add.s32 	%r352, %r350, %r4;
	setp.gt.u32 	%p353, %r352, 31;
	@%p353 bra 	$L__BB2_588;
	add.s32 	%r353, %r351, %r4;
	setp.ge.s32 	%p354, %r353, %r2085;
	@%p354 bra 	$L__BB2_525;
	add.s32 	%r2434, %r353, %r332;
	mul.wide.s32 	%rd685, %r2434, 4;
	add.s64 	%rd686, %rd2, %rd685;
	ld.global.f32 	%f171, [%rd686];
	mad.lo.s32 	%r2435, %r353, %r2084, %r331;
	mul.wide.s32 	%rd687, %r2435, 4;
	add.s64 	%rd688, %rd1, %rd687;
	st.global.f32 	[%rd688], %f171;
$L__BB2_525:
	add.s32 	%r354, %r352, %r4;
	setp.gt.u32 	%p355, %r354, 31;
	@%p355 bra 	$L__BB2_588;
	add.s32 	%r355, %r353, %r4;
	setp.ge.s32 	%p356, %r355, %r2085;
	@%p356 bra 	$L__BB2_528;
	add.s32 	%r2436, %r355, %r332;
	mul.wide.s32 	%rd689, %r2436, 4;
	add.s64 	%rd690, %rd2, %rd689;
	ld.global.f32 	%f172, [%rd690];
	mad.lo.s32 	%r2437, %r355, %r2084, %r331;
	mul.wide.s32 	%rd691, %r2437, 4;
	add.s64 	%rd692, %rd1, %rd691;
	st.global.f32 	[%rd692], %f172;
$L__BB2_528:
	add.s32 	%r356, %r354, %r4;
	setp.gt.u32 	%p357, %r356, 31;
	@%p357 bra 	$L__BB2_588;
	add.s32 	%r357, %r355, %r4;
	setp.ge.s32 	%p358, %r357, %r2085;
	@%p358 bra 	$L__BB2_531;
	add.s32 	%r2438, %r357, %r332;
	mul.wide.s32 	%rd693, %r2438, 4;
	add.s64 	%rd694, %rd2, %rd693;
	ld.global.f32 	%f173, [%rd694];
	mad.lo.s32 	%r2439, %r357, %r2084, %r331;
	mul.wide.s32 	%rd695, %r2439, 4;
	add.s64 	%rd696, %rd1, %rd695;
	st.global.f32 	[%rd696], %f173;
$L__BB2_531:
	add.s32 	%r358, %r356, %r4;
	setp.gt.u32 	%p359, %r358, 31;
	@%p359 bra 	$L__BB2_588;
	add.s32 	%r359, %r357, %r4;
	setp.ge.s32 	%p360, %r359, %r2085;
	@%p360 bra 	$L__BB2_534;
	add.s32 	%r2440, %r359, %r332;
	mul.wide.s32 	%rd697, %r2440, 4;
	add.s64 	%rd698, %rd2, %rd697;
	ld.global.f32 	%f174, [%rd698];
	mad.lo.s32 	%r2441, %r359, %r2084, %r331;
	mul.wide.s32 	%rd699, %r2441, 4;
	add.s64 	%rd700, %rd1, %rd699;
	st.global.f32 	[%rd700], %f174;
$L__BB2_534:
	add.s32 	%r360, %r358, %r4;
	setp.gt.u32 	%p361, %r360, 31;
	@%p361 bra 	$L__BB2_588;
	add.s32 	%r361, %r359, %r4;
	setp.ge.s32 	%p362, %r361, %r2085;
	@%p362 bra 	$L__BB2_537;
	add.s32 	%r2442, %r361, %r332;
	mul.wide.s32 	%rd701, %r2442, 4;
	add.s64 	%rd702, %rd2, %rd701;
	ld.global.f32 	%f175, [%rd702];
	mad.lo.s32 	%r2443, %r361, %r2084, %r331;
	mul.wide.s32 	%rd703, %r2443, 4;
	add.s64 	%rd704, %rd1, %rd703;
	st.global.f32 	[%rd704], %f175;
$L__BB2_537:
	add.s32 	%r362, %r360, %r4;
	setp.gt.u32 	%p363, %r362, 31;
	@%p363 bra 	$L__BB2_588;
	add.s32 	%r363, %r361, %r4;
	setp.ge.s32 	%p364, %r363, %r2085;
	@%p364 bra 	$L__BB2_540;
	add.s32 	%r2444, %r363, %r332;
	mul.wide.s32 	%rd705, %r2444, 4;
	add.s64 	%rd706, %rd2, %rd705;
	ld.global.f32 	%f176, [%rd706];
	mad.lo.s32 	%r2445, %r363, %r2084, %r331;
	mul.wide.s32 	%rd707, %r2445, 4;
	add.s64 	%rd708, %rd1, %rd707;
	st.global.f32 	[%rd708], %f176;
$L__BB2_540:
	add.s32 	%r364, %r362, %r4;
	setp.gt.u32 	%p365, %r364, 31;
	@%p365 bra 	$L__BB2_588;
	add.s32 	%r365, %r363, %r4;
	setp.ge.s32 	%p366, %r365, %r2085;
	@%p366 bra 	$L__BB2_543;
	add.s32 	%r2446, %r365, %r332;
	mul.wide.s32 	%rd709, %r2446, 4;
	add.s64 	%rd710, %rd2, %rd709;
	ld.global.f32 	%f177, [%rd710];
	mad.lo.s32 	%r2447, %r365, %r2084, %r331;
	mul.wide.s32 	%rd711, %r2447, 4;
	add.s64 	%rd712, %rd1, %rd711;
	st.global.f32 	[%rd712], %f177;
$L__BB2_543:
	add.s32 	%r366, %r364, %r4;
	setp.gt.u32 	%p367, %r366, 31;
	@%p367 bra 	$L__BB2_588;
	add.s32 	%r367, %r365, %r4;
	setp.ge.s32 	%p368, %r367, %r2085;
	@%p368 bra 	$L__BB2_546;
	add.s32 	%r2448, %r367, %r332;
	mul.wide.s32 	%rd713, %r2448, 4;
	add.s64 	%rd714, %rd2, %rd713;
	ld.global.f32 	%f178, [%rd714];
	mad.lo.s32 	%r2449, %r367, %r2084, %r331;
	mul.wide.s32 	%rd715, %r2449, 4;
	add.s64 	%rd716, %rd1, %rd715;
	st.global.f32 	[%rd716], %f178;
$L__BB2_546:
	add.s32 	%r368, %r366, %r4;
	setp.gt.u32 	%p369, %r368, 31;
	@%p369 bra 	$L__BB2_588;
	add.s32 	%r369, %r367, %r4;
	setp.ge.s32 	%p370, %r369, %r2085;
	@%p370 bra 	$L__BB2_549;
	add.s32 	%r2450, %r369, %r332;
	mul.wide.s32 	%rd717, %r2450, 4;
	add.s64 	%rd718, %rd2, %rd717;
	ld.global.f32 	%f179, [%rd718];
	mad.lo.s32 	%r2451, %r369, %r2084, %r331;
	mul.wide.s32 	%rd719, %r2451, 4;
	add.s64 	%rd720, %rd1, %rd719;
	st.global.f32 	[%rd720], %f179;
$L__BB2_549:
	add.s32 	%r370, %r368, %r4;
	setp.gt.u32 	%p371, %r370, 31;
	@%p371 bra 	$L__BB2_588;
	add.s32 	%r371, %r369, %r4;
	setp.ge.s32 	%p372, %r371, %r2085;
	@%p372 bra 	$L__BB2_552;
	add.s32 	%r2452, %r371, %r332;
	mul.wide.s32 	%rd721, %r2452, 4;
	add.s64 	%rd722, %rd2, %rd721;
	ld.global.f32 	%f180, [%rd722];
	mad.lo.s32 	%r2453, %r371, %r2084, %r331;
	mul.wide.s32 	%rd723, %r2453, 4;
	add.s64 	%rd724, %rd1, %rd723;
	st.global.f32 	[%rd724], %f180;
$L__BB2_552:
	add.s32 	%r372, %r370, %r4;
	setp.gt.u32 	%p373, %r372, 31;
	@%p373 bra 	$L__BB2_588;
	add.s32 	%r373, %r371, %r4;
	setp.ge.s32 	%p374, %r373, %r2085;
	@%p374 bra 	$L__BB2_555;
	add.s32 	%r2454, %r373, %r332;
	mul.wide.s32 	%rd725, %r2454, 4;
	add.s64 	%rd726, %rd2, %rd725;
	ld.global.f32 	%f181, [%rd726];
	mad.lo.s32 	%r2455, %r373, %r2084, %r331;
	mul.wide.s32 	%rd727, %r2455, 4;
	add.s64 	%rd728, %rd1, %rd727;
	st.global.f32 	[%rd728], %f181;
$L__BB2_555:
	add.s32 	%r374, %r372, %r4;
	setp.gt.u32 	%p375, %r374, 31;
	@%p375 bra 	$L__BB2_588;
	add.s32 	%r375, %r373, %r4;
	setp.ge.s32 	%p376, %r375, %r2085;
	@%p376 bra 	$L__BB2_558;
	add.s32 	%r2456, %r375, %r332;
	mul.wide.s32 	%rd729, %r2456, 4;
	add.s64 	%rd730, %rd2, %rd729;
	ld.global.f32 	%f182, [%rd730];
	mad.lo.s32 	%r2457, %r375, %r2084, %r331;
	mul.wide.s32 	%rd731, %r2457, 4;
	add.s64 	%rd732, %rd1, %rd731;
	st.global.f32 	[%rd732], %f182;
$L__BB2_558:
	add.s32 	%r376, %r374, %r4;
	setp.gt.u32 	%p377, %r376, 31;
	@%p377 bra 	$L__BB2_588;
	add.s32 	%r377, %r375, %r4;
	setp.ge.s32 	%p378, %r377, %r2085;
	@%p378 bra 	$L__BB2_561;
	add.s32 	%r2458, %r377, %r332;
	mul.wide.s32 	%rd733, %r2458, 4;
	add.s64 	%rd734, %rd2, %rd733;
	ld.global.f32 	%f183, [%rd734];
	mad.lo.s32 	%r2459, %r377, %r2084, %r331;
	mul.wide.s32 	%rd735, %r2459, 4;
	add.s64 	%rd736, %rd1, %rd735;
	st.global.f32 	[%rd736], %f183;
$L__BB2_561:
	add.s32 	%r378, %r376, %r4;
	setp.gt.u32 	%p379, %r378, 31;
	@%p379 bra 	$L__BB2_588;
	add.s32 	%r379, %r377, %r4;
	setp.ge.s32 	%p380, %r379, %r2085;
	@%p380 bra 	$L__BB2_564;
	add.s32 	%r2460, %r379, %r332;
	mul.wide.s32 	%rd737, %r2460, 4;
	add.s64 	%rd738, %rd2, %rd737;
	ld.global.f32 	%f184, [%rd738];
	mad.lo.s32 	%r2461, %r379, %r2084, %r331;
	mul.wide.s32 	%rd739, %r2461, 4;
	add.s64 	%rd740, %rd1, %rd739;
	st.global.f32 	[%rd740], %f184;
$L__BB2_564:
	add.s32 	%r380, %r378, %r4;
	setp.gt.u32 	%p381, %r380, 31;
	@%p381 bra 	$L__BB2_588;
	add.s32 	%r381, %r379, %r4;
	setp.ge.s32 	%p382, %r381, %r2085;
	@%p382 bra 	$L__BB2_567;
	add.s32 	%r2462, %r381, %r332;
	mul.wide.s32 	%rd741, %r2462, 4;
	add.s64 	%rd742, %rd2, %rd741;
	ld.global.f32 	%f185, [%rd742];
	mad.lo.s32 	%r2463, %r381, %r2084, %r331;
	mul.wide.s32 	%rd743, %r2463, 4;
	add.s64 	%rd744, %rd1, %rd743;
	st.global.f32 	[%rd744], %f185;
$L__BB2_567:
	add.s32 	%r382, %r380, %r4;
	setp.gt.u32 	%p383, %r382, 31;
	@%p383 bra 	$L__BB2_588;
	add.s32 	%r383, %r381, %r4;
	setp.ge.s32 	%p384, %r383, %r2085;
	@%p384 bra 	$L__BB2_570;
	add.s32 	%r2464, %r383, %r332;
	mul.wide.s32 	%rd745, %r2464, 4;
	add.s64 	%rd746, %rd2, %rd745;
	ld.global.f32 	%f186, [%rd746];
	mad.lo.s32 	%r2465, %r383, %r2084, %r331;
	mul.wide.s32 	%rd747, %r2465, 4;
	add.s64 	%rd748, %rd1, %rd747;
	st.global.f32 	[%rd748], %f186;
$L__BB2_570:
	add.s32 	%r384, %r382, %r4;
	setp.gt.u32 	%p385, %r384, 31;
	@%p385 bra 	$L__BB2_588;
	add.s32 	%r385, %r383, %r4;
	setp.ge.s32 	%p386, %r385, %r2085;
	@%p386 bra 	$L__BB2_573;
	add.s32 	%r2466, %r385, %r332;
	mul.wide.s32 	%rd749, %r2466, 4;
	add.s64 	%rd750, %rd2, %rd749;
	ld.global.f32 	%f187, [%rd750];
	mad.lo.s32 	%r2467, %r385, %r2084, %r331;
	mul.wide.s32 	%rd751, %r2467, 4;
	add.s64 	%rd752, %rd1, %rd751;
	st.global.f32 	[%rd752], %f187;
$L__BB2_573:
	add.s32 	%r386, %r384, %r4;
	setp.gt.u32 	%p387, %r386, 31;
	@%p387 bra 	$L__BB2_588;
	add.s32 	%r387, %r385, %r4;
	setp.ge.s32 	%p388, %r387, %r2085;
	@%p388 bra 	$L__BB2_576;
	add.s32 	%r2468, %r387, %r332;
	mul.wide.s32 	%rd753, %r2468, 4;
	add.s64 	%rd754, %rd2, %rd753;
	ld.global.f32 	%f188, [%rd754];
	mad.lo.s32 	%r2469, %r387, %r2084, %r331;
	mul.wide.s32 	%rd755, %r2469, 4;
	add.s64 	%rd756, %rd1, %rd755;
	st.global.f32 	[%rd756], %f188;
$L__BB2_576:
	add.s32 	%r388, %r386, %r4;
	setp.gt.u32 	%p389, %r388, 31;
	@%p389 bra 	$L__BB2_588;
	add.s32 	%r389, %r387, %r4;
	setp.ge.s32 	%p390, %r389, %r2085;
	@%p390 bra 	$L__BB2_579;
	add.s32 	%r2470, %r389, %r332;
	mul.wide.s32 	%rd757, %r2470, 4;
	add.s64 	%rd758, %rd2, %rd757;
	ld.global.f32 	%f189, [%rd758];
	mad.lo.s32 	%r2471, %r389, %r2084, %r331;
	mul.wide.s32 	%rd759, %r2471, 4;
	add.s64 	%rd760, %rd1, %rd759;
	st.global.f32 	[%rd760], %f189;
$L__BB2_579:
	add.s32 	%r390, %r388, %r4;
	setp.gt.u32 	%p391, %r390, 31;
	@%p391 bra 	$L__BB2_588;
	add.s32 	%r391, %r389, %r4;
	setp.ge.s32 	%p392, %r391, %r2085;
	@%p392 bra 	$L__BB2_582;
	add.s32 	%r2472, %r391, %r332;
	mul.wide.s32 	%rd761, %r2472, 4;
	add.s64 	%rd762, %rd2, %rd761;
	ld.global.f32 	%f190, [%rd762];
	mad.lo.s32 	%r2473, %r391, %r2084, %r331;
	mul.wide.s32 	%rd763, %r2473, 4;
	add.s64 	%rd764, %rd1, %rd763;
	st.global.f32 	[%rd764], %f190;
$L__BB2_582:
	add.s32 	%r392, %r390, %r4;
	setp.gt.u32 	%p393, %r392, 31;
	@%p393 bra 	$L__BB2_588;
	add.s32 	%r393, %r391, %r4;
	setp.ge.s32 	%p394, %r393, %r2085;
	@%p394 bra 	$L__BB2_585;
	add.s32 	%r2474, %r393, %r332;
	mul.wide.s32 	%rd765, %r2474, 4;
	add.s64 	%rd766, %rd2, %rd765;
	ld.global.f32 	%f191, [%rd766];
	mad.lo.s32 	%r2475, %r393, %r2084, %r331;
	mul.wide.s32 	%rd767, %r2475, 4;
	add.s64 	%rd768, %rd1, %rd767;
	st.global.f32 	[%rd768], %f191;
$L__BB2_585:
	add.s32 	%r2476, %r392, %r4;
	setp.gt.u32 	%p395, %r2476, 31;
	@%p395 bra 	$L__BB2_588;
	add.s32 	%r394, %r393, %r4;
	setp.ge.s32 	%p396, %r394, %r2085;
	@%p396 bra 	$L__BB2_588;
	add.s32 	%r2477, %r394, %r332;
	mul.wide.s32 	%rd769, %r2477, 4;
	add.s64 	%rd770, %rd2, %rd769;
	ld.global.f32 	%f192, [%rd770];
	mad.lo.s32 	%r2478, %r394, %r2084, %r331;
	mul.wide.s32 	%rd771, %r2478, 4;
	add.s64 	%rd772, %rd1, %rd771;
	st.global.f32 	[%rd772], %f192;
$L__BB2_588:
	add.s32 	%r395, %r330, %r5;
	setp.gt.u32 	%p397, %r395, 31;
	@%p397 bra 	$L__BB2_3135;
	add.s32 	%r396, %r331, %r5;
	setp.ge.s32 	%p398, %r396, %r2084;
	@%p398 bra 	$L__BB2_3135;
	setp.gt.u32 	%p399, %r3, 31;
	@%p399 bra 	$L__BB2_686;
	mul.lo.s32 	%r397, %r396, %r2085;
	add.s32 	%r398, %r3, %r1;
	setp.ge.s32 	%p400, %r398, %r2085;
	@%p400 bra 	$L__BB2_593;
	add.s32 	%r2479, %r398, %r397;
	mul.wide.s32 	%rd773, %r2479, 4;
	add.s64 	%rd774, %rd2, %rd773;
	ld.global.f32 	%f193, [%rd774];
	mad.lo.s32 	%r2480, %r398, %r2084, %r396;
	mul.wide.s32 	%rd775, %r2480, 4;
	add.s64 	%rd776, %rd1, %rd775;
	st.global.f32 	[%rd776], %f193;
$L__BB2_593:
	add.s32 	%r399, %r3, %r4;
	setp.gt.u32 	%p401, %r399, 31;
	@%p401 bra 	$L__BB2_686;
	add.s32 	%r400, %r398, %r4;
	setp.ge.s32 	%p402, %r400, %r2085;
	@%p402 bra 	$L__BB2_596;
	add.s32 	%r2481, %r400, %r397;
	mul.wide.s32 	%rd777, %r2481, 4;
	add.s64 	%rd778, %rd2, %rd777;
	ld.global.f32 	%f194, [%rd778];
	mad.lo.s32 	%r2482, %r400, %r2084, %r396;
	mul.wide.s32 	%rd779, %r2482, 4;
	add.s64 	%rd780, %rd1, %rd779;
	st.global.f32 	[%rd780], %f194;
$L__BB2_596:
	add.s32 	%r401, %r399, %r4;
	setp.gt.u32 	%p403, %r401, 31;
	@%p403 bra 	$L__BB2_686;
	add.s32 	%r402, %r400, %r4;
	setp.ge.s32 	%p404, %r402, %r2085;
	@%p404 bra 	$L__BB2_599;
	add.s32 	%r2483, %r402, %r397;
	mul.wide.s32 	%rd781, %r2483, 4;
	add.s64 	%rd782, %rd2, %rd781;
	ld.global.f32 	%f195, [%rd782];
	mad.lo.s32 	%r2484, %r402, %r2084, %r396;
	mul.wide.s32 	%rd783, %r2484, 4;
	add.s64 	%rd784, %rd1, %rd783;
	st.global.f32 	[%rd784], %f195;
$L__BB2_599:
	add.s32 	%r403, %r401, %r4;
	setp.gt.u32 	%p405, %r403, 31;
	@%p405 bra 	$L__BB2_686;
	add.s32 	%r404, %r402, %r4;
	setp.ge.s32 	%p406, %r404, %r2085;
	@%p406 bra 	$L__BB2_602;
	add.s32 	%r2485, %r404, %r397;
	mul.wide.s32 	%rd785, %r2485, 4;
	add.s64 	%rd786, %rd2, %rd785;
	ld.global.f32 	%f196, [%rd786];
	mad.lo.s32 	%r2486, %r404, %r2084, %r396;
	mul.wide.s32 	%rd787, %r2486, 4;
	add.s64 	%rd788, %rd1, %rd787;
	st.global.f32 	[%rd788], %f196;
$L__BB2_602:
	add.s32 	%r405, %r403, %r4;
	setp.gt.u32 	%p407, %r405, 31;
	@%p407 bra 	$L__BB2_686;
	add.s32 	%r406, %r404, %r4;
	setp.ge.s32 	%p408, %r406, %r2085;
	@%p408 bra 	$L__BB2_605;
	add.s32 	%r2487, %r406, %r397;
	mul.wide.s32 	%rd789, %r2487, 4;
	add.s64 	%rd790, %rd2, %rd789;
	ld.global.f32 	%f197, [%rd790];
	mad.lo.s32 	%r2488, %r406, %r2084, %r396;
	mul.wide.s32 	%rd791, %r2488, 4;
	add.s64 	%rd792, %rd1, %rd791;
	st.global.f32 	[%rd792], %f197;
$L__BB2_605:
	add.s32 	%r407, %r405, %r4;
	setp.gt.u32 	%p409, %r407, 31;
	@%p409 bra 	$L__BB2_686;
	add.s32 	%r408, %r406, %r4;
	setp.ge.s32 	%p410, %r408, %r2085;
	@%p410 bra 	$L__BB2_608;
	add.s32 	%r2489, %r408, %r397;
	mul.wide.s32 	%rd793, %r2489, 4;
	add.s64 	%rd794, %rd2, %rd793;
	ld.global.f32 	%f198, [%rd794];
	mad.lo.s32 	%r2490, %r408, %r2084, %r396;
	mul.wide.s32 	%rd795, %r2490, 4;
	add.s64 	%rd796, %rd1, %rd795;
	st.global.f32 	[%rd796], %f198;
$L__BB2_608:
	add.s32 	%r409, %r407, %r4;
	setp.gt.u32 	%p411, %r409, 31;
	@%p411 bra 	$L__BB2_686;
	add.s32 	%r410, %r408, %r4;
	setp.ge.s32 	%p412, %r410, %r2085;
	@%p412 bra 	$L__BB2_611;
	add.s32 	%r2491, %r410, %r397;
	mul.wide.s32 	%rd797, %r2491, 4;
	add.s64 	%rd798, %rd2, %rd797;
	ld.global.f32 	%f199, [%rd798];
	mad.lo.s32 	%r2492, %r410, %r2084, %r396;
	mul.wide.s32 	%rd799, %r2492, 4;
	add.s64 	%rd800, %rd1, %rd799;
	st.global.f32 	[%rd800], %f199;
$L__BB2_611:
	add.s32 	%r411, %r409, %r4;
	setp.gt.u32 	%p413, %r411, 31;
	@%p413 bra 	$L__BB2_686;
	add.s32 	%r412, %r410, %r4;
	setp.ge.s32 	%p414, %r412, %r2085;
	@%p414 bra 	$L__BB2_614;
	add.s32 	%r2493, %r412, %r397;
	mul.wide.s32 	%rd801, %r2493, 4;
	add.s64 	%rd802, %rd2, %rd801;
	ld.global.f32 	%f200, [%rd802];
	mad.lo.s32 	%r2494, %r412, %r2084, %r396;
	mul.wide.s32 	%rd803, %r2494, 4;
	add.s64 	%rd804, %rd1, %rd803;
	st.global.f32 	[%rd804], %f200;
$L__BB2_614:
	add.s32 	%r413, %r411, %r4;
	setp.gt.u32 	%p415, %r413, 31;
	@%p415 bra 	$L__BB2_686;
	add.s32 	%r414, %r412, %r4;
	setp.ge.s32 	%p416, %r414, %r2085;
	@%p416 bra 	$L__BB2_617;
	add.s32 	%r2495, %r414, %r397;
	mul.wide.s32 	%rd805, %r2495, 4;
	add.s64 	%rd806, %rd2, %rd805;
	ld.global.f32 	%f201, [%rd806];
	mad.lo.s32 	%r2496, %r414, %r2084, %r396;
	mul.wide.s32 	%rd807, %r2496, 4;
	add.s64 	%rd808, %rd1, %rd807;
	st.global.f32 	[%rd808], %f201;
$L__BB2_617:
	add.s32 	%r415, %r413, %r4;
	setp.gt.u32 	%p417, %r415, 31;
	@%p417 bra 	$L__BB2_686;
	add.s32 	%r416, %r414, %r4;
	setp.ge.s32 	%p418, %r416, %r2085;
	@%p418 bra 	$L__BB2_620;
	add.s32 	%r2497, %r416, %r397;
	mul.wide.s32 	%rd809, %r2497, 4;
	add.s64 	%rd810, %rd2, %rd809;
	ld.global.f32 	%f202, [%rd810];
	mad.lo.s32 	%r2498, %r416, %r2084, %r396;
	mul.wide.s32 	%rd811, %r2498, 4;
	add.s64 	%rd812, %rd1, %rd811;
	st.global.f32 	[%rd812], %f202;
$L__BB2_620:
	add.s32 	%r417, %r415, %r4;
	setp.gt.u32 	%p419, %r417, 31;
	@%p419 bra 	$L__BB2_686;
	add.s32 	%r418, %r416, %r4;
	setp.ge.s32 	%p420, %r418, %r2085;
	@%p420 bra 	$L__BB2_623;
	add.s32 	%r2499, %r418, %r397;
	mul.wide.s32 	%rd813, %r2499, 4;
	add.s64 	%rd814, %rd2, %rd813;
	ld.global.f32 	%f203, [%rd814];
	mad.lo.s32 	%r2500, %r418, %r2084, %r396;
	mul.wide.s32 	%rd815, %r2500, 4;
	add.s64 	%rd816, %rd1, %rd815;
	st.global.f32 	[%rd816], %f203;
$L__BB2_623:
	add.s32 	%r419, %r417, %r4;
	setp.gt.u32 	%p421, %r419, 31;
	@%p421 bra 	$L__BB2_686;
	add.s32 	%r420, %r418, %r4;
	setp.ge.s32 	%p422, %r420, %r2085;
	@%p422 bra 	$L__BB2_626;
	add.s32 	%r2501, %r420, %r397;
	mul.wide.s32 	%rd817, %r2501, 4;
	add.s64 	%rd818, %rd2, %rd817;
	ld.global.f32 	%f204, [%rd818];
	mad.lo.s32 	%r2502, %r420, %r2084, %r396;
	mul.wide.s32 	%rd819, %r2502, 4;
	add.s64 	%rd820, %rd1, %rd819;
	st.global.f32 	[%rd820], %f204;
$L__BB2_626:
	add.s32 	%r421, %r419, %r4;
	setp.gt.u32 	%p423, %r421, 31;
	@%p423 bra 	$L__BB2_686;
	add.s32 	%r422, %r420, %r4;
	setp.ge.s32 	%p424, %r422, %r2085;
	@%p424 bra 	$L__BB2_629;
	add.s32 	%r2503, %r422, %r397;
	mul.wide.s32 	%rd821, %r2503, 4;
	add.s64 	%rd822, %rd2, %rd821;
	ld.global.f32 	%f205, [%rd822];
	mad.lo.s32 	%r2504, %r422, %r2084, %r396;
	mul.wide.s32 	%rd823, %r2504, 4;
	add.s64 	%rd824, %rd1, %rd823;
	st.global.f32 	[%rd824], %f205;
$L__BB2_629:
	add.s32 	%r423, %r421, %r4;
	setp.gt.u32 	%p425, %r423, 31;
	@%p425 bra 	$L__BB2_686;
	add.s32 	%r424, %r422, %r4;
	setp.ge.s32 	%p426, %r424, %r2085;
	@%p426 bra 	$L__BB2_632;
	add.s32 	%r2505, %r424, %r397;
	mul.wide.s32 	%rd825, %r2505, 4;
	add.s64 	%rd826, %rd2, %rd825;
	ld.global.f32 	%f206, [%rd826];
	mad.lo.s32 	%r2506, %r424, %r2084, %r396;
	mul.wide.s32 	%rd827, %r2506, 4;
	add.s64 	%rd828, %rd1, %rd827;
	st.global.f32 	[%rd828], %f206;
$L__BB2_632:
	add.s32 	%r425, %r423, %r4;
	setp.gt.u32 	%p427, %r425, 31;
	@%p427 bra 	$L__BB2_686;
	add.s32 	%r426, %r424, %r4;
	setp.ge.s32 	%p428, %r426, %r2085;
	@%p428 bra 	$L__BB2_635;
	add.s32 	%r2507, %r426, %r397;
	mul.wide.s32 	%rd829, %r2507, 4;
	add.s64 	%rd830, %rd2, %rd829;
	ld.global.f32 	%f207, [%rd830];
	mad.lo.s32 	%r2508, %r426, %r2084, %r396;
	mul.wide.s32 	%rd831, %r2508, 4;
	add.s64 	%rd832, %rd1, %rd831;
	st.global.f32 	[%rd832], %f207;
$L__BB2_635:
	add.s32 	%r427, %r425, %r4;
	setp.gt.u32 	%p429, %r427, 31;
	@%p429 bra 	$L__BB2_686;
	add.s32 	%r428, %r426, %r4;
	setp.ge.s32 	%p430, %r428, %r2085;
	@%p430 bra 	$L__BB2_638;
	add.s32 	%r2509, %r428, %r397;
	mul.wide.s32 	%rd833, %r2509, 4;
	add.s64 	%rd834, %rd2, %rd833;
	ld.global.f32 	%f208, [%rd834];
	mad.lo.s32 	%r2510, %r428, %r2084, %r396;
	mul.wide.s32 	%rd835, %r2510, 4;
	add.s64 	%rd836, %rd1, %rd835;
	st.global.f32 	[%rd836], %f208;
$L__BB2_638:
	add.s32 	%r429, %r427, %r4;
	setp.gt.u32 	%p431, %r429, 31;
	@%p431 bra 	$L__BB2_686;
	add.s32 	%r430, %r428, %r4;
	setp.ge.s32 	%p432, %r430, %r2085;
	@%p432 bra 	$L__BB2_641;
	add.s32 	%r2511, %r430, %r397;
	mul.wide.s32 	%rd837, %r2511, 4;
	add.s64 	%rd838, %rd2, %rd837;
	ld.global.f32 	%f209, [%rd838];
	mad.lo.s32 	%r2512, %r430, %r2084, %r396;
	mul.wide.s32 	%rd839, %r2512, 4;
	add.s64 	%rd840, %rd1, %rd839;
	st.global.f32 	[%rd840], %f209;
$L__BB2_641:
	add.s32 	%r431, %r429, %r4;
	setp.gt.u32 	%p433, %r431, 31;
	@%p433 bra 	$L__BB2_686;
	add.s32 	%r432, %r430, %r4;
	setp.ge.s32 	%p434, %r432, %r2085;
	@%p434 bra 	$L__BB2_644;
	add.s32 	%r2513, %r432, %r397;
	mul.wide.s32 	%rd841, %r2513, 4;
	add.s64 	%rd842, %rd2, %rd841;
	ld.global.f32 	%f210, [%rd842];
	mad.lo.s32 	%r2514, %r432, %r2084, %r396;
	mul.wide.s32 	%rd843, %r2514, 4;
	add.s64 	%rd844, %rd1, %rd843;
	st.global.f32 	[%rd844], %f210;
$L__BB2_644:
	add.s32 	%r433, %r431, %r4;
	setp.gt.u32 	%p435, %r433, 31;
	@%p435 bra 	$L__BB2_686;
	add.s32 	%r434, %r432, %r4;
	setp.ge.s32 	%p436, %r434, %r2085;
	@%p436 bra 	$L__BB2_647;
	add.s32 	%r2515, %r434, %r397;
	mul.wide.s32 	%rd845, %r2515, 4;
	add.s64 	%rd846, %rd2, %rd845;
	ld.global.f32 	%f211, [%rd846];
	mad.lo.s32 	%r2516, %r434, %r2084, %r396;
	mul.wide.s32 	%rd847, %r2516, 4;
	add.s64 	%rd848, %rd1, %rd847;
	st.global.f32 	[%rd848], %f211;
$L__BB2_647:
	add.s32 	%r435, %r433, %r4;
	setp.gt.u32 	%p437, %r435, 31;
	@%p437 bra 	$L__BB2_686;
	add.s32 	%r436, %r434, %r4;
	setp.ge.s32 	%p438, %r436, %r2085;
	@%p438 bra 	$L__BB2_650;
	add.s32 	%r2517, %r436, %r397;
	mul.wide.s32 	%rd849, %r2517, 4;
	add.s64 	%rd850, %rd2, %rd849;
	ld.global.f32 	%f212, [%rd850];
	mad.lo.s32 	%r2518, %r436, %r2084, %r396;
	mul.wide.s32 	%rd851, %r2518, 4;
	add.s64 	%rd852, %rd1, %rd851;
	st.global.f32 	[%rd852], %f212;
$L__BB2_650:
	add.s32 	%r437, %r435, %r4;
	setp.gt.u32 	%p439, %r437, 31;
	@%p439 bra 	$L__BB2_686;
	add.s32 	%r438, %r436, %r4;
	setp.ge.s32 	%p440, %r438, %r2085;
	@%p440 bra 	$L__BB2_653;
	add.s32 	%r2519, %r438, %r397;
	mul.wide.s32 	%rd853, %r2519, 4;
	add.s64 	%rd854, %rd2, %rd853;
	ld.global.f32 	%f213, [%rd854];
	mad.lo.s32 	%r2520, %r438, %r2084, %r396;
	mul.wide.s32 	%rd855, %r2520, 4;
	add.s64 	%rd856, %rd1, %rd855;
	st.global.f32 	[%rd856], %f213;
$L__BB2_653:
	add.s32 	%r439, %r437, %r4;
	setp.gt.u32 	%p441, %r439, 31;
	@%p441 bra 	$L__BB2_686;
	add.s32 	%r440, %r438, %r4;
	setp.ge.s32 	%p442, %r440, %r2085;
	@%p442 bra 	$L__BB2_656;
	add.s32 	%r2521, %r440, %r397;
	mul.wide.s32 	%rd857, %r2521, 4;
	add.s64 	%rd858, %rd2, %rd857;
	ld.global.f32 	%f214, [%rd858];
	mad.lo.s32 	%r2522, %r440, %r2084, %r396;
	mul.wide.s32 	%rd859, %r2522, 4;
	add.s64 	%rd860, %rd1, %rd859;
	st.global.f32 	[%rd860], %f214;
$L__BB2_656:
	add.s32 	%r441, %r439, %r4;
	setp.gt.u32 	%p443, %r441, 31;
	@%p443 bra 	$L__BB2_686;
	add.s32 	%r442, %r440, %r4;
	setp.ge.s32 	%p444, %r442, %r2085;
	@%p444 bra 	$L__BB2_659;
	add.s32 	%r2523, %r442, %r397;
	mul.wide.s32 	%rd861, %r2523, 4;
	add.s64 	%rd862, %rd2, %rd861;
	ld.global.f32 	%f215, [%rd862];
	mad.lo.s32 	%r2524, %r442, %r2084, %r396;
	mul.wide.s32 	%rd863, %r2524, 4;
	add.s64 	%rd864, %rd1, %rd863;
	st.global.f32 	[%rd864], %f215;
$L__BB2_659:
	add.s32 	%r443, %r441, %r4;
	setp.gt.u32 	%p445, %r443, 31;
	@%p445 bra 	$L__BB2_686;
	add.s32 	%r444, %r442, %r4;
	setp.ge.s32 	%p446, %r444, %r2085;
	@%p446 bra 	$L__BB2_662;
	add.s32 	%r2525, %r444, %r397;
	mul.wide.s32 	%rd865, %r2525, 4;
	add.s64 	%rd866, %rd2, %rd865;
	ld.global.f32 	%f216, [%rd866];
	mad.lo.s32 	%r2526, %r444, %r2084, %r396;
	mul.wide.s32 	%rd867, %r2526, 4;
	add.s64 	%rd868, %rd1, %rd867;
	st.global.f32 	[%rd868], %f216;
$L__BB2_662:
	add.s32 	%r445, %r443, %r4;
	setp.gt.u32 	%p447, %r445, 31;
	@%p447 bra 	$L__BB2_686;
	add.s32 	%r446, %r444, %r4;
	setp.ge.s32 	%p448, %r446, %r2085;
	@%p448 bra 	$L__BB2_665;
	add.s32 	%r2527, %r446, %r397;
	mul.wide.s32 	%rd869, %r2527, 4;
	add.s64 	%rd870, %rd2, %rd869;
	ld.global.f32 	%f217, [%rd870];
	mad.lo.s32 	%r2528, %r446, %r2084, %r396;
	mul.wide.s32 	%rd871, %r2528, 4;
	add.s64 	%rd872, %rd1, %rd871;
	st.global.f32 	[%rd872], %f217;
$L__BB2_665:
	add.s32 	%r447, %r445, %r4;
	setp.gt.u32 	%p449, %r447, 31;
	@%p449 bra 	$L__BB2_686;
	add.s32 	%r448, %r446, %r4;
	setp.ge.s32 	%p450, %r448, %r2085;
	@%p450 bra 	$L__BB2_668;
	add.s32 	%r2529, %r448, %r397;
	mul.wide.s32 	%rd873, %r2529, 4;
	add.s64 	%rd874, %rd2, %rd873;
	ld.global.f32 	%f218, [%rd874];
	mad.lo.s32 	%r2530, %r448, %r2084, %r396;
	mul.wide.s32 	%rd875, %r2530, 4;
	add.s64 	%rd876, %rd1, %rd875;
	st.global.f32 	[%rd876], %f218;
$L__BB2_668:
	add.s32 	%r449, %r447, %r4;
	setp.gt.u32 	%p451, %r449, 31;
	@%p451 bra 	$L__BB2_686;
	add.s32 	%r450, %r448, %r4;
	setp.ge.s32 	%p452, %r450, %r2085;
	@%p452 bra 	$L__BB2_671;
	add.s32 	%r2531, %r450, %r397;
	mul.wide.s32 	%rd877, %r2531, 4;
	add.s64 	%rd878, %rd2, %rd877;
	ld.global.f32 	%f219, [%rd878];
	mad.lo.s32 	%r2532, %r450, %r2084, %r396;
	mul.wide.s32 	%rd879, %r2532, 4;
	add.s64 	%rd880, %rd1, %rd879;
	st.global.f32 	[%rd880], %f219;
$L__BB2_671:
	add.s32 	%r451, %r449, %r4;
	setp.gt.u32 	%p453, %r451, 31;
	@%p453 bra 	$L__BB2_686;
	add.s32 	%r452, %r450, %r4;
	setp.ge.s32 	%p454, %r452, %r2085;
	@%p454 bra 	$L__BB2_674;
	add.s32 	%r2533, %r452, %r397;
	mul.wide.s32 	%rd881, %r2533, 4;
	add.s64 	%rd882, %rd2, %rd881;
	ld.global.f32 	%f220, [%rd882];
	mad.lo.s32 	%r2534, %r452, %r2084, %r396;
	mul.wide.s32 	%rd883, %r2534, 4;
	add.s64 	%rd884, %rd1, %rd883;
	st.global.f32 	[%rd884], %f220;
$L__BB2_674:
	add.s32 	%r453, %r451, %r4;
	setp.gt.u32 	%p455, %r453, 31;
	@%p455 bra 	$L__BB2_686;
	add.s32 	%r454, %r452, %r4;
	setp.ge.s32 	%p456, %r454, %r2085;
	@%p456 bra 	$L__BB2_677;
	add.s32 	%r2535, %r454, %r397;
	mul.wide.s32 	%rd885, %r2535, 4;
	add.s64 	%rd886, %rd2, %rd885;
	ld.global.f32 	%f221, [%rd886];
	mad.lo.s32 	%r2536, %r454, %r2084, %r396;
	mul.wide.s32 	%rd887, %r2536, 4;
	add.s64 	%rd888, %rd1, %rd887;
	st.global.f32 	[%rd888], %f221;
$L__BB2_677:
	add.s32 	%r455, %r453, %r4;
	setp.gt.u32 	%p457, %r455, 31;
	@%p457 bra 	$L__BB2_686;
	add.s32 	%r456, %r454, %r4;
	setp.ge.s32 	%p458, %r456, %r2085;
	@%p458 bra 	$L__BB2_680;
	add.s32 	%r2537, %r456, %r397;
	mul.wide.s32 	%rd889, %r2537, 4;
	add.s64 	%rd890, %rd2, %rd889;
	ld.global.f32 	%f222, [%rd890];
	mad.lo.s32 	%r2538, %r456, %r2084, %r396;
	mul.wide.s32 	%rd891, %r2538, 4;
	add.s64 	%rd892, %rd1, %rd891;
	st.global.f32 	[%rd892], %f222;
$L__BB2_680:
	add.s32 	%r457, %r455, %r4;
	setp.gt.u32 	%p459, %r457, 31;
	@%p459 bra 	$L__BB2_686;
	add.s32 	%r458, %r456, %r4;
	setp.ge.s32 	%p460, %r458, %r2085;
	@%p460 bra 	$L__BB2_683;
	add.s32 	%r2539, %r458, %r397;
	mul.wide.s32 	%rd893, %r2539, 4;
	add.s64 	%rd894, %rd2, %rd893;
	ld.global.f32 	%f223, [%rd894];
	mad.lo.s32 	%r2540, %r458, %r2084, %r396;
	mul.wide.s32 	%rd895, %r2540, 4;
	add.s64 	%rd896, %rd1, %rd895;
	st.global.f32 	[%rd896], %f223;
$L__BB2_683:
	add.s32 	%r2541, %r457, %r4;
	setp.gt.u32 	%p461, %r2541, 31;
	@%p461 bra 	$L__BB2_686;
	add.s32 	%r459, %r458, %r4;
	setp.ge.s32 	%p462, %r459, %r2085;
	@%p462 bra 	$L__BB2_686;
	add.s32 	%r2542, %r459, %r397;
	mul.wide.s32 	%rd897, %r2542, 4;
	add.s64 	%rd898, %rd2, %rd897;
	ld.global.f32 	%f224, [%rd898];
	mad.lo.s32 	%r2543, %r459, %r2084, %r396;
	mul.wide.s32 	%rd899, %r2543, 4;
	add.s64 	%rd900, %rd1, %rd899;
	st.global.f32 	[%rd900], %f224;
$L__BB2_686:
	add.s32 	%r460, %r395, %r5;
	setp.gt.u32 	%p463, %r460, 31;
	@%p463 bra 	$L__BB2_3135;
	add.s32 	%r461, %r396, %r5;
	setp.ge.s32 	%p464, %r461, %r2084;
	@%p464 bra 	$L__BB2_3135;
	setp.gt.u32 	%p465, %r3, 31;
	@%p465 bra 	$L__BB2_784;
	mul.lo.s32 	%r462, %r461, %r2085;
	add.s32 	%r463, %r3, %r1;
	setp.ge.s32 	%p466, %r463, %r2085;
	@%p466 bra 	$L__BB2_691;
	add.s32 	%r2544, %r463, %r462;
	mul.wide.s32 	%rd901, %r2544, 4;
	add.s64 	%rd902, %rd2, %rd901;
	ld.global.f32 	%f225, [%rd902];
	mad.lo.s32 	%r2545, %r463, %r2084, %r461;
	mul.wide.s32 	%rd903, %r2545, 4;
	add.s64 	%rd904, %rd1, %rd903;
	st.global.f32 	[%rd904], %f225;
$L__BB2_691:
	add.s32 	%r464, %r3, %r4;
	setp.gt.u32 	%p467, %r464, 31;
	@%p467 bra 	$L__BB2_784;
	add.s32 	%r465, %r463, %r4;
	setp.ge.s32 	%p468, %r465, %r2085;
	@%p468 bra 	$L__BB2_694;
	add.s32 	%r2546, %r465, %r462;
	mul.wide.s32 	%rd905, %r2546, 4;
	add.s64 	%rd906, %rd2, %rd905;
	ld.global.f32 	%f226, [%rd906];
	mad.lo.s32 	%r2547, %r465, %r2084, %r461;
	mul.wide.s32 	%rd907, %r2547, 4;
	add.s64 	%rd908, %rd1, %rd907;
	st.global.f32 	[%rd908], %f226;
$L__BB2_694:
	add.s32 	%r466, %r464, %r4;
	setp.gt.u32 	%p469, %r466, 31;
	@%p469 bra 	$L__BB2_784;
	add.s32 	%r467, %r465, %r4;
	setp.ge.s32 	%p470, %r467, %r2085;
	@%p470 bra 	$L__BB2_697;
	add.s32 	%r2548, %r467, %r462;
	mul.wide.s32 	%rd909, %r2548, 4;
	add.s64 	%rd910, %rd2, %rd909;
	ld.global.f32 	%f227, [%rd910];
	mad.lo.s32 	%r2549, %r467, %r2084, %r461;
	mul.wide.s32 	%rd911, %r2549, 4;
	add.s64 	%rd912, %rd1, %rd911;
	st.global.f32 	[%rd912], %f227;
$L__BB2_697:
	add.s32 	%r468, %r466, %r4;
	setp.gt.u32 	%p471, %r468, 31;
	@%p471 bra 	$L__BB2_784;
	add.s32 	%r469, %r467, %r4;
	setp.ge.s32 	%p472, %r469, %r2085;
	@%p472 bra 	$L__BB2_700;
	add.s32 	%r2550, %r469, %r462;
	mul.wide.s32 	%rd913, %r2550, 4;
	add.s64 	%rd914, %rd2, %rd913;
	ld.global.f32 	%f228, [%rd914];
	mad.lo.s32 	%r2551, %r469, %r2084, %r461;
	mul.wide.s32 	%rd915, %r2551, 4;
	add.s64 	%rd916, %rd1, %rd915;
	st.global.f32 	[%rd916], %f228;
$L__BB2_700:
	add.s32 	%r470, %r468, %r4;
	setp.gt.u32 	%p473, %r470, 31;
	@%p473 bra 	$L__BB2_784;
	add.s32 	%r471, %r469, %r4;
	setp.ge.s32 	%p474, %r471, %r2085;
	@%p474 bra 	$L__BB2_703;
	add.s32 	%r2552, %r471, %r462;
	mul.wide.s32 	%rd917, %r2552, 4;
	add.s64 	%rd918, %rd2, %rd917;
	ld.global.f32 	%f229, [%rd918];
	mad.lo.s32 	%r2553, %r471, %r2084, %r461;
	mul.wide.s32 	%rd919, %r2553, 4;
	add.s64 	%rd920, %rd1, %rd919;
	st.global.f32 	[%rd920], %f229;
$L__BB2_703:
	add.s32 	%r472, %r470, %r4;
	setp.gt.u32 	%p475, %r472, 31;
	@%p475 bra 	$L__BB2_784;
	add.s32 	%r473, %r471, %r4;
	setp.ge.s32 	%p476, %r473, %r2085;
	@%p476 bra 	$L__BB2_706;
	add.s32 	%r2554, %r473, %r462;
	mul.wide.s32 	%rd921, %r2554, 4;
	add.s64 	%rd922, %rd2, %rd921;
	ld.global.f32 	%f230, [%rd922];
	mad.lo.s32 	%r2555, %r473, %r2084, %r461;
	mul.wide.s32 	%rd923, %r2555, 4;
	add.s64 	%rd924, %rd1, %rd923;
	st.global.f32 	[%rd924], %f230;
$L__BB2_706:
	add.s32 	%r474, %r472, %r4;
	setp.gt.u32 	%p477, %r474, 31;
	@%p477 bra 	$L__BB2_784;
	add.s32 	%r475, %r473, %r4;
	setp.ge.s32 	%p478, %r475, %r2085;
	@%p478 bra 	$L__BB2_709;
	add.s32 	%r2556, %r475, %r462;
	mul.wide.s32 	%rd925, %r2556, 4;
	add.s64 	%rd926, %rd2, %rd925;
	ld.global.f32 	%f231, [%rd926];
	mad.lo.s32 	%r2557, %r475, %r2084, %r461;
	mul.wide.s32 	%rd927, %r2557, 4;
	add.s64 	%rd928, %rd1, %rd927;
	st.global.f32 	[%rd928], %f231;
$L__BB2_709:
	add.s32 	%r476, %r474, %r4;
	setp.gt.u32 	%p479, %r476, 31;
	@%p479 bra 	$L__BB2_784;
	add.s32 	%r477, %r475, %r4;
	setp.ge.s32 	%p480, %r477, %r2085;
	@%p480 bra 	$L__BB2_712;
	add.s32 	%r2558, %r477, %r462;
	mul.wide.s32 	%rd929, %r2558, 4;
	add.s64 	%rd930, %rd2, %rd929;
	ld.global.f32 	%f232, [%rd930];
	mad.lo.s32 	%r2559, %r477, %r2084, %r461;
	mul.wide.s32 	%rd931, %r2559, 4;
	add.s64 	%rd932, %rd1, %rd931;
	st.global.f32 	[%rd932], %f232;
$L__BB2_712:
	add.s32 	%r478, %r476, %r4;
	setp.gt.u32 	%p481, %r478, 31;
	@%p481 bra 	$L__BB2_784;
	add.s32 	%r479, %r477, %r4;
	setp.ge.s32 	%p482, %r479, %r2085;
	@%p482 bra 	$L__BB2_715;
	add.s32 	%r2560, %r479, %r462;
	mul.wide.s32 	%rd933, %r2560, 4;
	add.s64 	%rd934, %rd2, %rd933;
	ld.global.f32 	%f233, [%rd934];
	mad.lo.s32 	%r2561, %r479, %r2084, %r461;
	mul.wide.s32 	%rd935, %r2561, 4;
	add.s64 	%rd936, %rd1, %rd935;
	st.global.f32 	[%rd936], %f233;
$L__BB2_715:
	add.s32 	%r480, %r478, %r4;
	setp.gt.u32 	%p483, %r480, 31;
	@%p483 bra 	$L__BB2_784;
	add.s32 	%r481, %r479, %r4;
	setp.ge.s32 	%p484, %r481, %r2085;
	@%p484 bra 	$L__BB2_718;
	add.s32 	%r2562, %r481, %r462;
	mul.wide.s32 	%rd937, %r2562, 4;
	add.s64 	%rd938, %rd2, %rd937;
	ld.global.f32 	%f234, [%rd938];
	mad.lo.s32 	%r2563, %r481, %r2084, %r461;
	mul.wide.s32 	%rd939, %r2563, 4;
	add.s64 	%rd940, %rd1, %rd939;
	st.global.f32 	[%rd940], %f234;
$L__BB2_718:
	add.s32 	%r482, %r480, %r4;
	setp.gt.u32 	%p485, %r482, 31;
	@%p485 bra 	$L__BB2_784;
	add.s32 	%r483, %r481, %r4;
	setp.ge.s32 	%p486, %r483, %r2085;
	@%p486 bra 	$L__BB2_721;
	add.s32 	%r2564, %r483, %r462;
	mul.wide.s32 	%rd941, %r2564, 4;
	add.s64 	%rd942, %rd2, %rd941;
	ld.global.f32 	%f235, [%rd942];
	mad.lo.s32 	%r2565, %r483, %r2084, %r461;
	mul.wide.s32 	%rd943, %r2565, 4;
	add.s64 	%rd944, %rd1, %rd943;
	st.global.f32 	[%rd944], %f235;
$L__BB2_721:
	add.s32 	%r484, %r482, %r4;
	setp.gt.u32 	%p487, %r484, 31;
	@%p487 bra 	$L__BB2_784;
	add.s32 	%r485, %r483, %r4;
	setp.ge.s32 	%p488, %r485, %r2085;
	@%p488 bra 	$L__BB2_724;
	add.s32 	%r2566, %r485, %r462;
	mul.wide.s32 	%rd945, %r2566, 4;
	add.s64 	%rd946, %rd2, %rd945;
	ld.global.f32 	%f236, [%rd946];
	mad.lo.s32 	%r2567, %r485, %r2084, %r461;
	mul.wide.s32 	%rd947, %r2567, 4;
	add.s64 	%rd948, %rd1, %rd947;
	st.global.f32 	[%rd948], %f236;
$L__BB2_724:
	add.s32 	%r486, %r484, %r4;
	setp.gt.u32 	%p489, %r486, 31;
	@%p489 bra 	$L__BB2_784;
	add.s32 	%r487, %r485, %r4;
	setp.ge.s32 	%p490, %r487, %r2085;
	@%p490 bra 	$L__BB2_727;
	add.s32 	%r2568, %r487, %r462;
	mul.wide.s32 	%rd949, %r2568, 4;
	add.s64 	%rd950, %rd2, %rd949;
	ld.global.f32 	%f237, [%rd950];
	mad.lo.s32 	%r2569, %r487, %r2084, %r461;
	mul.wide.s32 	%rd951, %r2569, 4;
	add.s64 	%rd952, %rd1, %rd951;
	st.global.f32 	[%rd952], %f237;
$L__BB2_727:
	add.s32 	%r488, %r486, %r4;
	setp.gt.u32 	%p491, %r488, 31;
	@%p491 bra 	$L__BB2_784;
	add.s32 	%r489, %r487, %r4;
	setp.ge.s32 	%p492, %r489, %r2085;
	@%p492 bra 	$L__BB2_730;
	add.s32 	%r2570, %r489, %r462;
	mul.wide.s32 	%rd953, %r2570, 4;
	add.s64 	%rd954, %rd2, %rd953;
	ld.global.f32 	%f238, [%rd954];
	mad.lo.s32 	%r2571, %r489, %r2084, %r461;
	mul.wide.s32 	%rd955, %r2571, 4;
	add.s64 	%rd956, %rd1, %rd955;
	st.global.f32 	[%rd956], %f238;
$L__BB2_730:
	add.s32 	%r490, %r488, %r4;
	setp.gt.u32 	%p493, %r490, 31;
	@%p493 bra 	$L__BB2_784;
	add.s32 	%r491, %r489, %r4;
	setp.ge.s32 	%p494, %r491, %r2085;
	@%p494 bra 	$L__BB2_733;
	add.s32 	%r2572, %r491, %r462;
	mul.wide.s32 	%rd957, %r2572, 4;
	add.s64 	%rd958, %rd2, %rd957;
	ld.global.f32 	%f239, [%rd958];
	mad.lo.s32 	%r2573, %r491, %r2084, %r461;
	mul.wide.s32 	%rd959, %r2573, 4;
	add.s64 	%rd960, %rd1, %rd959;
	st.global.f32 	[%rd960], %f239;
$L__BB2_733:
	add.s32 	%r492, %r490, %r4;
	setp.gt.u32 	%p495, %r492, 31;
	@%p495 bra 	$L__BB2_784;
	add.s32 	%r493, %r491, %r4;
	setp.ge.s32 	%p496, %r493, %r2085;
	@%p496 bra 	$L__BB2_736;
	add.s32 	%r2574, %r493, %r462;
	mul.wide.s32 	%rd961, %r2574, 4;
	add.s64 	%rd962, %rd2, %rd961;
	ld.global.f32 	%f240, [%rd962];
	mad.lo.s32 	%r2575, %r493, %r2084, %r461;
	mul.wide.s32 	%rd963, %r2575, 4;
	add.s64 	%rd964, %rd1, %rd963;
	st.global.f32 	[%rd964], %f240;
$L__BB2_736:
	add.s32 	%r494, %r492, %r4;
	setp.gt.u32 	%p497, %r494, 31;
	@%p497 bra 	$L__BB2_784;
	add.s32 	%r495, %r493, %r4;
	setp.ge.s32 	%p498, %r495, %r2085;
	@%p498 bra 	$L__BB2_739;
	add.s32 	%r2576, %r495, %r462;
	mul.wide.s32 	%rd965, %r2576, 4;
	add.s64 	%rd966, %rd2, %rd965;
	ld.global.f32 	%f241, [%rd966];
	mad.lo.s32 	%r2577, %r495, %r2084, %r461;
	mul.wide.s32 	%rd967, %r2577, 4;
	add.s64 	%rd968, %rd1, %rd967;
	st.global.f32 	[%rd968], %f241;
$L__BB2_739:
	add.s32 	%r496, %r494, %r4;
	setp.gt.u32 	%p499, %r496, 31;
	@%p499 bra 	$L__BB2_784;
	add.s32 	%r497, %r495, %r4;
	setp.ge.s32 	%p500, %r497, %r2085;
	@%p500 bra 	$L__BB2_742;
	add.s32 	%r2578, %r497, %r462;
	mul.wide.s32 	%rd969, %r2578, 4;
	add.s64 	%rd970, %rd2, %rd969;
	ld.global.f32 	%f242, [%rd970];
	mad.lo.s32 	%r2579, %r497, %r2084, %r461;
	mul.wide.s32 	%rd971, %r2579, 4;
	add.s64 	%rd972, %rd1, %rd971;
	st.global.f32 	[%rd972], %f242;
$L__BB2_742:
	add.s32 	%r498, %r496, %r4;
	setp.gt.u32 	%p501, %r498, 31;
	@%p501 bra 	$L__BB2_784;
	add.s32 	%r499, %r497, %r4;
	setp.ge.s32 	%p502, %r499, %r2085;
	@%p502 bra 	$L__BB2_745;
	add.s32 	%r2580, %r499, %r462;
	mul.wide.s32 	%rd973, %r2580, 4;
	add.s64 	%rd974, %rd2, %rd973;
	ld.global.f32 	%f243, [%rd974];
	mad.lo.s32 	%r2581, %r499, %r2084, %r461;
	mul.wide.s32 	%rd975, %r2581, 4;
	add.s64 	%rd976, %rd1, %rd975;
	st.global.f32 	[%rd976], %f243;
$L__BB2_745:
	add.s32 	%r500, %r498, %r4;
	setp.gt.u32 	%p503, %r500, 31;
	@%p503 bra 	$L__BB2_784;
	add.s32 	%r501, %r499, %r4;
	setp.ge.s32 	%p504, %r501, %r2085;
	@%p504 bra 	$L__BB2_748;
	add.s32 	%r2582, %r501, %r462;
	mul.wide.s32 	%rd977, %r2582, 4;
	add.s64 	%rd978, %rd2, %rd977;
	ld.global.f32 	%f244, [%rd978];
	mad.lo.s32 	%r2583, %r501, %r2084, %r461;
	mul.wide.s32 	%rd979, %r2583, 4;
	add.s64 	%rd980, %rd1, %rd979;
	st.global.f32 	[%rd980], %f244;
$L__BB2_748:
	add.s32 	%r502, %r500, %r4;
	setp.gt.u32 	%p505, %r502, 31;
	@%p505 bra 	$L__BB2_784;
	add.s32 	%r503, %r501, %r4;
	setp.ge.s32 	%p506, %r503, %r2085;
	@%p506 bra 	$L__BB2_751;
	add.s32 	%r2584, %r503, %r462;
	mul.wide.s32 	%rd981, %r2584, 4;
	add.s64 	%rd982, %rd2, %rd981;
	ld.global.f32 	%f245, [%rd982];
	mad.lo.s32 	%r2585, %r503, %r2084, %r461;
	mul.wide.s32 	%rd983, %r2585, 4;
	add.s64 	%rd984, %rd1, %rd983;
	st.global.f32 	[%rd984], %f245;
$L__BB2_751:
	add.s32 	%r504, %r502, %r4;
	setp.gt.u32 	%p507, %r504, 31;
	@%p507 bra 	$L__BB2_784;
	add.s32 	%r505, %r503, %r4;
	setp.ge.s32 	%p508, %r505, %r2085;
	@%p508 bra 	$L__BB2_754;
	add.s32 	%r2586, %r505, %r462;
	mul.wide.s32 	%rd985, %r2586, 4;
	add.s64 	%rd986, %rd2, %rd985;
	ld.global.f32 	%f246, [%rd986];
	mad.lo.s32 	%r2587, %r505, %r2084, %r461;
	mul.wide.s32 	%rd987, %r2587, 4;
	add.s64 	%rd988, %rd1, %rd987;
	st.global.f32 	[%rd988], %f246;
$L__BB2_754:
	add.s32 	%r506, %r504, %r4;
	setp.gt.u32 	%p509, %r506, 31;
	@%p509 bra 	$L__BB2_784;
	add.s32 	%r507, %r505, %r4;
	setp.ge.s32 	%p510, %r507, %r2085;
	@%p510 bra 	$L__BB2_757;
	add.s32 	%r2588, %r507, %r462;
	mul.wide.s32 	%rd989, %r2588, 4;
	add.s64 	%rd990, %rd2, %rd989;
	ld.global.f32 	%f247, [%rd990];
	mad.lo.s32 	%r2589, %r507, %r2084, %r461;
	mul.wide.s32 	%rd991, %r2589, 4;
	add.s64 	%rd992, %rd1, %rd991;
	st.global.f32 	[%rd992], %f247;
$L__BB2_757:
	add.s32 	%r508, %r506, %r4;
	setp.gt.u32 	%p511, %r508, 31;
	@%p511 bra 	$L__BB2_784;
	add.s32 	%r509, %r507, %r4;
	setp.ge.s32 	%p512, %r509, %r2085;
	@%p512 bra 	$L__BB2_760;
	add.s32 	%r2590, %r509, %r462;
	mul.wide.s32 	%rd993, %r2590, 4;
	add.s64 	%rd994, %rd2, %rd993;
	ld.global.f32 	%f248, [%rd994];
	mad.lo.s32 	%r2591, %r509, %r2084, %r461;
	mul.wide.s32 	%rd995, %r2591, 4;
	add.s64 	%rd996, %rd1, %rd995;
	st.global.f32 	[%rd996], %f248;
$L__BB2_760:
	add.s32 	%r510, %r508, %r4;
	setp.gt.u32 	%p513, %r510, 31;
	@%p513 bra 	$L__BB2_784;
	add.s32 	%r511, %r509, %r4;
	setp.ge.s32 	%p514, %r511, %r2085;
	@%p514 bra 	$L__BB2_763;
	add.s32 	%r2592, %r511, %r462;
	mul.wide.s32 	%rd997, %r2592, 4;
	add.s64 	%rd998, %rd2, %rd997;
	ld.global.f32 	%f249, [%rd998];
	mad.lo.s32 	%r2593, %r511, %r2084, %r461;
	mul.wide.s32 	%rd999, %r2593, 4;
	add.s64 	%rd1000, %rd1, %rd999;
	st.global.f32 	[%rd1000], %f249;
$L__BB2_763:
	add.s32 	%r512, %r510, %r4;
	setp.gt.u32 	%p515, %r512, 31;
	@%p515 bra 	$L__BB2_784;
	add.s32 	%r513, %r511, %r4;
	setp.ge.s32 	%p516, %r513, %r2085;
	@%p516 bra 	$L__BB2_766;
	add.s32 	%r2594, %r513, %r462;
	mul.wide.s32 	%rd1001, %r2594, 4;
	add.s64 	%rd1002, %rd2, %rd1001;
	ld.global.f32 	%f250, [%rd1002];
	mad.lo.s32 	%r2595, %r513, %r2084, %r461;
	mul.wide.s32 	%rd1003, %r2595, 4;
	add.s64 	%rd1004, %rd1, %rd1003;
	st.global.f32 	[%rd1004], %f250;
$L__BB2_766:
	add.s32 	%r514, %r512, %r4;
	setp.gt.u32 	%p517, %r514, 31;
	@%p517 bra 	$L__BB2_784;
	add.s32 	%r515, %r513, %r4;
	setp.ge.s32 	%p518, %r515, %r2085;
	@%p518 bra 	$L__BB2_769;
	add.s32 	%r2596, %r515, %r462;
	mul.wide.s32 	%rd1005, %r2596, 4;
	add.s64 	%rd1006, %rd2, %rd1005;
	ld.global.f32 	%f251, [%rd1006];
	mad.lo.s32 	%r2597, %r515, %r2084, %r461;
	mul.wide.s32 	%rd1007, %r2597, 4;
	add.s64 	%rd1008, %rd1, %rd1007;
	st.global.f32 	[%rd1008], %f251;
$L__BB2_769:
	add.s32 	%r516, %r514, %r4;
	setp.gt.u32 	%p519, %r516, 31;
	@%p519 bra 	$L__BB2_784;
	add.s32 	%r517, %r515, %r4;
	setp.ge.s32 	%p520, %r517, %r2085;
	@%p520 bra 	$L__BB2_772;
	add.s32 	%r2598, %r517, %r462;
	mul.wide.s32 	%rd1009, %r2598, 4;
	add.s64 	%rd1010, %rd2, %rd1009;
	ld.global.f32 	%f252, [%rd1010];
	mad.lo.s32 	%r2599, %r517, %r2084, %r461;
	mul.wide.s32 	%rd1011, %r2599, 4;
	add.s64 	%rd1012, %rd1, %rd1011;
	st.global.f32 	[%rd1012], %f252;
$L__BB2_772:
	add.s32 	%r518, %r516, %r4;
	setp.gt.u32 	%p521, %r518, 31;
	@%p521 bra 	$L__BB2_784;
	add.s32 	%r519, %r517, %r4;
	setp.ge.s32 	%p522, %r519, %r2085;
	@%p522 bra 	$L__BB2_775;
	add.s32 	%r2600, %r519, %r462;
	mul.wide.s32 	%rd1013, %r2600, 4;
	add.s64 	%rd1014, %rd2, %rd1013;
	ld.global.f32 	%f253, [%rd1014];
	mad.lo.s32 	%r2601, %r519, %r2084, %r461;
	mul.wide.s32 	%rd1015, %r2601, 4;
	add.s64 	%rd1016, %rd1, %rd1015;
	st.global.f32 	[%rd1016], %f253;
$L__BB2_775:
	add.s32 	%r520, %r518, %r4;
	setp.gt.u32 	%p523, %r520, 31;
	@%p523 bra 	$L__BB2_784;
	add.s32 	%r521, %r519, %r4;
	setp.ge.s32 	%p524, %r521, %r2085;
	@%p524 bra 	$L__BB2_778;
	add.s32 	%r2602, %r521, %r462;
	mul.wide.s32 	%rd1017, %r2602, 4;
	add.s64 	%rd1018, %rd2, %rd1017;
	ld.global.f32 	%f254, [%rd1018];
	mad.lo.s32 	%r2603, %r521, %r2084, %r461;
	mul.wide.s32 	%rd1019, %r2603, 4;
	add.s64 	%rd1020, %rd1, %rd1019;
	st.global.f32 	[%rd1020], %f254;
$L__BB2_778:
	add.s32 	%r522, %r520, %r4;
	setp.gt.u32 	%p525, %r522, 31;
	@%p525 bra 	$L__BB2_784;
	add.s32 	%r523, %r521, %r4;
	setp.ge.s32 	%p526, %r523, %r2085;
	@%p526 bra 	$L__BB2_781;
	add.s32 	%r2604, %r523, %r462;
	mul.wide.s32 	%rd1021, %r2604, 4;
	add.s64 	%rd1022, %rd2, %rd1021;
	ld.global.f32 	%f255, [%rd1022];
	mad.lo.s32 	%r2605, %r523, %r2084, %r461;
	mul.wide.s32 	%rd1023, %r2605, 4;
	add.s64 	%rd1024, %rd1, %rd1023;
	st.global.f32 	[%rd1024], %f255;
$L__BB2_781:
	add.s32 	%r2606, %r522, %r4;
	setp.gt.u32 	%p527, %r2606, 31;
	@%p527 bra 	$L__BB2_784;
	add.s32 	%r524, %r523, %r4;
	setp.ge.s32 	%p528, %r524, %r2085;
	@%p528 bra 	$L__BB2_784;
	add.s32 	%r2607, %r524, %r462;
	mul.wide.s32 	%rd1025, %r2607, 4;
	add.s64 	%rd1026, %rd2, %rd1025;
	ld.global.f32 	%f256, [%rd1026];
	mad.lo.s32 	%r2608, %r524, %r2084, %r461;
	mul.wide.s32 	%rd1027, %r2608, 4;
	add.s64 	%rd1028, %rd1, %rd1027;
	st.global.f32 	[%rd1028], %f256;
$L__BB2_784:
	add.s32 	%r525, %r460, %r5;
	setp.gt.u32 	%p529, %r525, 31;
	@%p529 bra 	$L__BB2_3135;
	add.s32 	%r526, %r461, %r5;
	setp.ge.s32 	%p530, %r526, %r2084;
	@%p530 bra 	$L__BB2_3135;
	setp.gt.u32 	%p531, %r3, 31;
	@%p531 bra 	$L__BB2_882;
	mul.lo.s32 	%r527, %r526, %r2085;
	add.s32 	%r528, %r3, %r1;
	setp.ge.s32 	%p532, %r528, %r2085;
	@%p532 bra 	$L__BB2_789;
	add.s32 	%r2609, %r528, %r527;
	mul.wide.s32 	%rd1029, %r2609, 4;
	add.s64 	%rd1030, %rd2, %rd1029;
	ld.global.f32 	%f257, [%rd1030];
	mad.lo.s32 	%r2610, %r528, %r2084, %r526;
	mul.wide.s32 	%rd1031, %r2610, 4;
	add.s64 	%rd1032, %rd1, %rd1031;
	st.global.f32 	[%rd1032], %f257;
$L__BB2_789:
	add.s32 	%r529, %r3, %r4;
	setp.gt.u32 	%p533, %r529, 31;
	@%p533 bra 	$L__BB2_882;
	add.s32 	%r530, %r528, %r4;
	setp.ge.s32 	%p534, %r530, %r2085;
	@%p534 bra 	$L__BB2_792;
	add.s32 	%r2611, %r530, %r527;
	mul.wide.s32 	%rd1033, %r2611, 4;
	add.s64 	%rd1034, %rd2, %rd1033;
	ld.global.f32 	%f258, [%rd1034];
	mad.lo.s32 	%r2612, %r530, %r2084, %r526;
	mul.wide.s32 	%rd1035, %r2612, 4;
	add.s64 	%rd1036, %rd1, %rd1035;
	st.global.f32 	[%rd1036], %f258;
$L__BB2_792:
	add.s32 	%r531, %r529, %r4;
	setp.gt.u32 	%p535, %r531, 31;
	@%p535 bra 	$L__BB2_882;
	add.s32 	%r532, %r530, %r4;
	setp.ge.s32 	%p536, %r532, %r2085;
	@%p536 bra 	$L__BB2_795;
	add.s32 	%r2613, %r532, %r527;
	mul.wide.s32 	%rd1037, %r2613, 4;
	add.s64 	%rd1038, %rd2, %rd1037;
	ld.global.f32 	%f259, [%rd1038];
	mad.lo.s32 	%r2614, %r532, %r2084, %r526;
	mul.wide.s32 	%rd1039, %r2614, 4;
	add.s64 	%rd1040, %rd1, %rd1039;
	st.global.f32 	[%rd1040], %f259;
$L__BB2_795:
	add.s32 	%r533, %r531, %r4;
	setp.gt.u32 	%p537, %r533, 31;
	@%p537 bra 	$L__BB2_882;
	add.s32 	%r534, %r532, %r4;
	setp.ge.s32 	%p538, %r534, %r2085;
	@%p538 bra 	$L__BB2_798;
	add.s32 	%r2615, %r534, %r527;
	mul.wide.s32 	%rd1041, %r2615, 4;
	add.s64 	%rd1042, %rd2, %rd1041;
	ld.global.f32 	%f260, [%rd1042];
	mad.lo.s32 	%r2616, %r534, %r2084, %r526;
	mul.wide.s32 	%rd1043, %r2616, 4;
	add.s64 	%rd1044, %rd1, %rd1043;
	st.global.f32 	[%rd1044], %f260;
$L__BB2_798:
	add.s32 	%r535, %r533, %r4;
	setp.gt.u32 	%p539, %r535, 31;
	@%p539 bra 	$L__BB2_882;
	add.s32 	%r536, %r534, %r4;
	setp.ge.s32 	%p540, %r536, %r2085;
	@%p540 bra 	$L__BB2_801;
	add.s32 	%r2617, %r536, %r527;
	mul.wide.s32 	%rd1045, %r2617, 4;
	add.s64 	%rd1046, %rd2, %rd1045;
	ld.global.f32 	%f261, [%rd1046];
	mad.lo.s32 	%r2618, %r536, %r2084, %r526;
	mul.wide.s32 	%rd1047, %r2618, 4;
	add.s64 	%rd1048, %rd1, %rd1047;
	st.global.f32 	[%rd1048], %f261;
$L__BB2_801:
	add.s32 	%r537, %r535, %r4;
	setp.gt.u32 	%p541, %r537, 31;
	@%p541 bra 	$L__BB2_882;
	add.s32 	%r538, %r536, %r4;
	setp.ge.s32 	%p542, %r538, %r2085;
	@%p542 bra 	$L__BB2_804;
	add.s32 	%r2619, %r538, %r527;
	mul.wide.s32 	%rd1049, %r2619, 4;
	add.s64 	%rd1050, %rd2, %rd1049;
	ld.global.f32 	%f262, [%rd1050];
	mad.lo.s32 	%r2620, %r538, %r2084, %r526;
	mul.wide.s32 	%rd1051, %r2620, 4;
	add.s64 	%rd1052, %rd1, %rd1051;
	st.global.f32 	[%rd1052], %f262;
$L__BB2_804:
	add.s32 	%r539, %r537, %r4;
	setp.gt.u32 	%p543, %r539, 31;
	@%p543 bra 	$L__BB2_882;
	add.s32 	%r540, %r538, %r4;
	setp.ge.s32 	%p544, %r540, %r2085;
	@%p544 bra 	$L__BB2_807;
	add.s32 	%r2621, %r540, %r527;
	mul.wide.s32 	%rd1053, %r2621, 4;
	add.s64 	%rd1054, %rd2, %rd1053;
	ld.global.f32 	%f263, [%rd1054];
	mad.lo.s32 	%r2622, %r540, %r2084, %r526;
	mul.wide.s32 	%rd1055, %r2622, 4;
	add.s64 	%rd1056, %rd1, %rd1055;
	st.global.f32 	[%rd1056], %f263;
$L__BB2_807:
	add.s32 	%r541, %r539, %r4;
	setp.gt.u32 	%p545, %r541, 31;
	@%p545 bra 	$L__BB2_882;
	add.s32 	%r542, %r540, %r4;
	setp.ge.s32 	%p546, %r542, %r2085;
	@%p546 bra 	$L__BB2_810;
	add.s32 	%r2623, %r542, %r527;
	mul.wide.s32 	%rd1057, %r2623, 4;
	add.s64 	%rd1058, %rd2, %rd1057;
	ld.global.f32 	%f264, [%rd1058];
	mad.lo.s32 	%r2624, %r542, %r2084, %r526;
	mul.wide.s32 	%rd1059, %r2624, 4;
	add.s64 	%rd1060, %rd1, %rd1059;
	st.global.f32 	[%rd1060], %f264;
$L__BB2_810:
	add.s32 	%r543, %r541, %r4;
	setp.gt.u32 	%p547, %r543, 31;
	@%p547 bra 	$L__BB2_882;
	add.s32 	%r544, %r542, %r4;
	setp.ge.s32 	%p548, %r544, %r2085;
	@%p548 bra 	$L__BB2_813;
	add.s32 	%r2625, %r544, %r527;
	mul.wide.s32 	%rd1061, %r2625, 4;
	add.s64 	%rd1062, %rd2, %rd1061;
	ld.global.f32 	%f265, [%rd1062];
	mad.lo.s32 	%r2626, %r544, %r2084, %r526;
	mul.wide.s32 	%rd1063, %r2626, 4;
	add.s64 	%rd1064, %rd1, %rd1063;
	st.global.f32 	[%rd1064], %f265;
$L__BB2_813:
	add.s32 	%r545, %r543, %r4;
	setp.gt.u32 	%p549, %r545, 31;
	@%p549 bra 	$L__BB2_882;
	add.s32 	%r546, %r544, %r4;
	setp.ge.s32 	%p550, %r546, %r2085;
	@%p550 bra 	$L__BB2_816;
	add.s32 	%r2627, %r546, %r527;
	mul.wide.s32 	%rd1065, %r2627, 4;
	add.s64 	%rd1066, %rd2, %rd1065;
	ld.global.f32 	%f266, [%rd1066];
	mad.lo.s32 	%r2628, %r546, %r2084, %r526;
	mul.wide.s32 	%rd1067, %r2628, 4;
	add.s64 	%rd1068, %rd1, %rd1067;
	st.global.f32 	[%rd1068], %f266;
$L__BB2_816:
	add.s32 	%r547, %r545, %r4;
	setp.gt.u32 	%p551, %r547, 31;
	@%p551 bra 	$L__BB2_882;
	add.s32 	%r548, %r546, %r4;
	setp.ge.s32 	%p552, %r548, %r2085;
	@%p552 bra 	$L__BB2_819;
	add.s32 	%r2629, %r548, %r527;
	mul.wide.s32 	%rd1069, %r2629, 4;
	add.s64 	%rd1070, %rd2, %rd1069;
	ld.global.f32 	%f267, [%rd1070];
	mad.lo.s32 	%r2630, %r548, %r2084, %r526;
	mul.wide.s32 	%rd1071, %r2630, 4;
	add.s64 	%rd1072, %rd1, %rd1071;
	st.global.f32 	[%rd1072], %f267;
$L__BB2_819:
	add.s32 	%r549, %r547, %r4;
	setp.gt.u32 	%p553, %r549, 31;
	@%p553 bra 	$L__BB2_882;
	add.s32 	%r550, %r548, %r4;
	setp.ge.s32 	%p554, %r550, %r2085;
	@%p554 bra 	$L__BB2_822;
	add.s32 	%r2631, %r550, %r527;
	mul.wide.s32 	%rd1073, %r2631, 4;
	add.s64 	%rd1074, %rd2, %rd1073;
	ld.global.f32 	%f268, [%rd1074];
	mad.lo.s32 	%r2632, %r550, %r2084, %r526;
	mul.wide.s32 	%rd1075, %r2632, 4;
	add.s64 	%rd1076, %rd1, %rd1075;
	st.global.f32 	[%rd1076], %f268;
$L__BB2_822:
	add.s32 	%r551, %r549, %r4;
	setp.gt.u32 	%p555, %r551, 31;
	@%p555 bra 	$L__BB2_882;
	add.s32 	%r552, %r550, %r4;
	setp.ge.s32 	%p556, %r552, %r2085;
	@%p556 bra 	$L__BB2_825;
	add.s32 	%r2633, %r552, %r527;
	mul.wide.s32 	%rd1077, %r2633, 4;
	add.s64 	%rd1078, %rd2, %rd1077;
	ld.global.f32 	%f269, [%rd1078];
	mad.lo.s32 	%r2634, %r552, %r2084, %r526;
	mul.wide.s32 	%rd1079, %r2634, 4;
	add.s64 	%rd1080, %rd1, %rd1079;
	st.global.f32 	[%rd1080], %f269;
$L__BB2_825:
	add.s32 	%r553, %r551, %r4;
	setp.gt.u32 	%p557, %r553, 31;
	@%p557 bra 	$L__BB2_882;
	add.s32 	%r554, %r552, %r4;
	setp.ge.s32 	%p558, %r554, %r2085;
	@%p558 bra 	$L__BB2_828;
	add.s32 	%r2635, %r554, %r527;
	mul.wide.s32 	%rd1081, %r2635, 4;
	add.s64 	%rd1082, %rd2, %rd1081;
	ld.global.f32 	%f270, [%rd1082];
	mad.lo.s32 	%r2636, %r554, %r2084, %r526;
	mul.wide.s32 	%rd1083, %r2636, 4;
	add.s64 	%rd1084, %rd1, %rd1083;
	st.global.f32 	[%rd1084], %f270;
$L__BB2_828:
	add.s32 	%r555, %r553, %r4;
	setp.gt.u32 	%p559, %r555, 31;
	@%p559 bra 	$L__BB2_882;
	add.s32 	%r556, %r554, %r4;
	setp.ge.s32 	%p560, %r556, %r2085;
	@%p560 bra 	$L__BB2_831;
	add.s32 	%r2637, %r556, %r527;
	mul.wide.s32 	%rd1085, %r2637, 4;
	add.s64 	%rd1086, %rd2, %rd1085;
	ld.global.f32 	%f271, [%rd1086];
	mad.lo.s32 	%r2638, %r556, %r2084, %r526;
	mul.wide.s32 	%rd1087, %r2638, 4;
	add.s64 	%rd1088, %rd1, %rd1087;
	st.global.f32 	[%rd1088], %f271;
$L__BB2_831:
	add.s32 	%r557, %r555, %r4;
	setp.gt.u32 	%p561, %r557, 31;
	@%p561 bra 	$L__BB2_882;
	add.s32 	%r558, %r556, %r4;
	setp.ge.s32 	%p562, %r558, %r2085;
	@%p562 bra 	$L__BB2_834;
	add.s32 	%r2639, %r558, %r527;
	mul.wide.s32 	%rd1089, %r2639, 4;
	add.s64 	%rd1090, %rd2, %rd1089;
	ld.global.f32 	%f272, [%rd1090];
	mad.lo.s32 	%r2640, %r558, %r2084, %r526;
	mul.wide.s32 	%rd1091, %r2640, 4;
	add.s64 	%rd1092, %rd1, %rd1091;
	st.global.f32 	[%rd1092], %f272;
$L__BB2_834:
	add.s32 	%r559, %r557, %r4;
	setp.gt.u32 	%p563, %r559, 31;
	@%p563 bra 	$L__BB2_882;
	add.s32 	%r560, %r558, %r4;
	setp.ge.s32 	%p564, %r560, %r2085;
	@%p564 bra 	$L__BB2_837;
	add.s32 	%r2641, %r560, %r527;
	mul.wide.s32 	%rd1093, %r2641, 4;
	add.s64 	%rd1094, %rd2, %rd1093;
	ld.global.f32 	%f273, [%rd1094];
	mad.lo.s32 	%r2642, %r560, %r2084, %r526;
	mul.wide.s32 	%rd1095, %r2642, 4;
	add.s64 	%rd1096, %rd1, %rd1095;
	st.global.f32 	[%rd1096], %f273;
$L__BB2_837:
	add.s32 	%r561, %r559, %r4;
	setp.gt.u32 	%p565, %r561, 31;
	@%p565 bra 	$L__BB2_882;
	add.s32 	%r562, %r560, %r4;
	setp.ge.s32 	%p566, %r562, %r2085;
	@%p566 bra 	$L__BB2_840;
	add.s32 	%r2643, %r562, %r527;
	mul.wide.s32 	%rd1097, %r2643, 4;
	add.s64 	%rd1098, %rd2, %rd1097;
	ld.global.f32 	%f274, [%rd1098];
	mad.lo.s32 	%r2644, %r562, %r2084, %r526;
	mul.wide.s32 	%rd1099, %r2644, 4;
	add.s64 	%rd1100, %rd1, %rd1099;
	st.global.f32 	[%rd1100], %f274;
$L__BB2_840:
	add.s32 	%r563, %r561, %r4;
	setp.gt.u32 	%p567, %r563, 31;
	@%p567 bra 	$L__BB2_882;
	add.s32 	%r564, %r562, %r4;
	setp.ge.s32 	%p568, %r564, %r2085;
	@%p568 bra 	$L__BB2_843;
	add.s32 	%r2645, %r564, %r527;
	mul.wide.s32 	%rd1101, %r2645, 4;
	add.s64 	%rd1102, %rd2, %rd1101;
	ld.global.f32 	%f275, [%rd1102];
	mad.lo.s32 	%r2646, %r564, %r2084, %r526;
	mul.wide.s32 	%rd1103, %r2646, 4;
	add.s64 	%rd1104, %rd1, %rd1103;
	st.global.f32 	[%rd1104], %f275;
$L__BB2_843:
	add.s32 	%r565, %r563, %r4;
	setp.gt.u32 	%p569, %r565, 31;
	@%p569 bra 	$L__BB2_882;
	add.s32 	%r566, %r564, %r4;
	setp.ge.s32 	%p570, %r566, %r2085;
	@%p570 bra 	$L__BB2_846;
	add.s32 	%r2647, %r566, %r527;
	mul.wide.s32 	%rd1105, %r2647, 4;
	add.s64 	%rd1106, %rd2, %rd1105;
	ld.global.f32 	%f276, [%rd1106];
	mad.lo.s32 	%r2648, %r566, %r2084, %r526;
	mul.wide.s32 	%rd1107, %r2648, 4;
	add.s64 	%rd1108, %rd1, %rd1107;
	st.global.f32 	[%rd1108], %f276;
$L__BB2_846:
	add.s32 	%r567, %r565, %r4;
	setp.gt.u32 	%p571, %r567, 31;
	@%p571 bra 	$L__BB2_882;
	add.s32 	%r568, %r566, %r4;
	setp.ge.s32 	%p572, %r568, %r2085;
	@%p572 bra 	$L__BB2_849;
	add.s32 	%r2649, %r568, %r527;
	mul.wide.s32 	%rd1109, %r2649, 4;
	add.s64 	%rd1110, %rd2, %rd1109;
	ld.global.f32 	%f277, [%rd1110];
	mad.lo.s32 	%r2650, %r568, %r2084, %r526;
	mul.wide.s32 	%rd1111, %r2650, 4;
	add.s64 	%rd1112, %rd1, %rd1111;
	st.global.f32 	[%rd1112], %f277;
$L__BB2_849:
	add.s32 	%r569, %r567, %r4;
	setp.gt.u32 	%p573, %r569, 31;
	@%p573 bra 	$L__BB2_882;
	add.s32 	%r570, %r568, %r4;
	setp.ge.s32 	%p574, %r570, %r2085;
	@%p574 bra 	$L__BB2_852;
	add.s32 	%r2651, %r570, %r527;
	mul.wide.s32 	%rd1113, %r2651, 4;
	add.s64 	%rd1114, %rd2, %rd1113;
	ld.global.f32 	%f278, [%rd1114];
	mad.lo.s32 	%r2652, %r570, %r2084, %r526;
	mul.wide.s32 	%rd1115, %r2652, 4;
	add.s64 	%rd1116, %rd1, %rd1115;
	st.global.f32 	[%rd1116], %f278;
$L__BB2_852:
	add.s32 	%r571, %r569, %r4;
	setp.gt.u32 	%p575, %r571, 31;
	@%p575 bra 	$L__BB2_882;
	add.s32 	%r572, %r570, %r4;
	setp.ge.s32 	%p576, %r572, %r2085;
	@%p576 bra 	$L__BB2_855;
	add.s32 	%r2653, %r572, %r527;
	mul.wide.s32 	%rd1117, %r2653, 4;
	add.s64 	%rd1118, %rd2, %rd1117;
	ld.global.f32 	%f279, [%rd1118];
	mad.lo.s32 	%r2654, %r572, %r2084, %r526;
	mul.wide.s32 	%rd1119, %r2654, 4;
	add.s64 	%rd1120, %rd1, %rd1119;
	st.global.f32 	[%rd1120], %f279;
$L__BB2_855:
	add.s32 	%r573, %r571, %r4;
	setp.gt.u32 	%p577, %r573, 31;
	@%p577 bra 	$L__BB2_882;
	add.s32 	%r574, %r572, %r4;
	setp.ge.s32 	%p578, %r574, %r2085;
	@%p578 bra 	$L__BB2_858;
	add.s32 	%r2655, %r574, %r527;
	mul.wide.s32 	%rd1121, %r2655, 4;
	add.s64 	%rd1122, %rd2, %rd1121;
	ld.global.f32 	%f280, [%rd1122];
	mad.lo.s32 	%r2656, %r574, %r2084, %r526;
	mul.wide.s32 	%rd1123, %r2656, 4;
	add.s64 	%rd1124, %rd1, %rd1123;
	st.global.f32 	[%rd1124], %f280;
$L__BB2_858:
	add.s32 	%r575, %r573, %r4;
	setp.gt.u32 	%p579, %r575, 31;
	@%p579 bra 	$L__BB2_882;
	add.s32 	%r576, %r574, %r4;
	setp.ge.s32 	%p580, %r576, %r2085;
	@%p580 bra 	$L__BB2_861;
	add.s32 	%r2657, %r576, %r527;
	mul.wide.s32 	%rd1125, %r2657, 4;
	add.s64 	%rd1126, %rd2, %rd1125;
	ld.global.f32 	%f281, [%rd1126];
	mad.lo.s32 	%r2658, %r576, %r2084, %r526;
	mul.wide.s32 	%rd1127, %r2658, 4;
	add.s64 	%rd1128, %rd1, %rd1127;
	st.global.f32 	[%rd1128], %f281;
$L__BB2_861:
	add.s32 	%r577, %r575, %r4;
	setp.gt.u32 	%p581, %r577, 31;
	@%p581 bra 	$L__BB2_882;
	add.s32 	%r578, %r576, %r4;
	setp.ge.s32 	%p582, %r578, %r2085;
	@%p582 bra 	$L__BB2_864;
	add.s32 	%r2659, %r578, %r527;
	mul.wide.s32 	%rd1129, %r2659, 4;
	add.s64 	%rd1130, %rd2, %rd1129;
	ld.global.f32 	%f282, [%rd1130];
	mad.lo.s32 	%r2660, %r578, %r2084, %r526;
	mul.wide.s32 	%rd1131, %r2660, 4;
	add.s64 	%rd1132, %rd1, %rd1131;
	st.global.f32 	[%rd1132], %f282;
$L__BB2_864:
	add.s32 	%r579, %r577, %r4;
	setp.gt.u32 	%p583, %r579, 31;
	@%p583 bra 	$L__BB2_882;
	add.s32 	%r580, %r578, %r4;
	setp.ge.s32 	%p584, %r580, %r2085;
	@%p584 bra 	$L__BB2_867;
	add.s32 	%r2661, %r580, %r527;
	mul.wide.s32 	%rd1133, %r2661, 4;
	add.s64 	%rd1134, %rd2, %rd1133;
	ld.global.f32 	%f283, [%rd1134];
	mad.lo.s32 	%r2662, %r580, %r2084, %r526;
	mul.wide.s32 	%rd1135, %r2662, 4;
	add.s64 	%rd1136, %rd1, %rd1135;
	st.global.f32 	[%rd1136], %f283;
$L__BB2_867:
	add.s32 	%r581, %r579, %r4;
	setp.gt.u32 	%p585, %r581, 31;
	@%p585 bra 	$L__BB2_882;
	add.s32 	%r582, %r580, %r4;
	setp.ge.s32 	%p586, %r582, %r2085;
	@%p586 bra 	$L__BB2_870;
	add.s32 	%r2663, %r582, %r527;
	mul.wide.s32 	%rd1137, %r2663, 4;
	add.s64 	%rd1138, %rd2, %rd1137;
	ld.global.f32 	%f284, [%rd1138];
	mad.lo.s32 	%r2664, %r582, %r2084, %r526;
	mul.wide.s32 	%rd1139, %r2664, 4;
	add.s64 	%rd1140, %rd1, %rd1139;
	st.global.f32 	[%rd1140], %f284;
$L__BB2_870:
	add.s32 	%r583, %r581, %r4;
	setp.gt.u32 	%p587, %r583, 31;
	@%p587 bra 	$L__BB2_882;
	add.s32 	%r584, %r582, %r4;
	setp.ge.s32 	%p588, %r584, %r2085;
	@%p588 bra 	$L__BB2_873;
	add.s32 	%r2665, %r584, %r527;
	mul.wide.s32 	%rd1141, %r2665, 4;
	add.s64 	%rd1142, %rd2, %rd1141;
	ld.global.f32 	%f285, [%rd1142];
	mad.lo.s32 	%r2666, %r584, %r2084, %r526;
	mul.wide.s32 	%rd1143, %r2666, 4;
	add.s64 	%rd1144, %rd1, %rd1143;
	st.global.f32 	[%rd1144], %f285;
$L__BB2_873:
	add.s32 	%r585, %r583, %r4;
	setp.gt.u32 	%p589, %r585, 31;
	@%p589 bra 	$L__BB2_882;
	add.s32 	%r586, %r584, %r4;
	setp.ge.s32 	%p590, %r586, %r2085;
	@%p590 bra 	$L__BB2_876;
	add.s32 	%r2667, %r586, %r527;
	mul.wide.s32 	%rd1145, %r2667, 4;
	add.s64 	%rd1146, %rd2, %rd1145;
	ld.global.f32 	%f286, [%rd1146];
	mad.lo.s32 	%r2668, %r586, %r2084, %r526;
	mul.wide.s32 	%rd1147, %r2668, 4;
	add.s64 	%rd1148, %rd1, %rd1147;
	st.global.f32 	[%rd1148], %f286;
$L__BB2_876:
	add.s32 	%r587, %r585, %r4;
	setp.gt.u32 	%p591, %r587, 31;
	@%p591 bra 	$L__BB2_882;
	add.s32 	%r588, %r586, %r4;
	setp.ge.s32 	%p592, %r588, %r2085;
	@%p592 bra 	$L__BB2_879;
	add.s32 	%r2669, %r588, %r527;
	mul.wide.s32 	%rd1149, %r2669, 4;
	add.s64 	%rd1150, %rd2, %rd1149;
	ld.global.f32 	%f287, [%rd1150];
	mad.lo.s32 	%r2670, %r588, %r2084, %r526;
	mul.wide.s32 	%rd1151, %r2670, 4;
	add.s64 	%rd1152, %rd1, %rd1151;
	st.global.f32 	[%rd1152], %f287;
$L__BB2_879:
	add.s32 	%r2671, %r587, %r4;
	setp.gt.u32 	%p593, %r2671, 31;
	@%p593 bra 	$L__BB2_882;
	add.s32 	%r589, %r588, %r4;
	setp.ge.s32 	%p594, %r589, %r2085;
	@%p594 bra 	$L__BB2_882;
	add.s32 	%r2672, %r589, %r527;
	mul.wide.s32 	%rd1153, %r2672, 4;
	add.s64 	%rd1154, %rd2, %rd1153;
	ld.global.f32 	%f288, [%rd1154];
	mad.lo.s32 	%r2673, %r589, %r2084, %r526;
	mul.wide.s32 	%rd1155, %r2673, 4;
	add.s64 	%rd1156, %rd1, %rd1155;
	st.global.f32 	[%rd1156], %f288;
$L__BB2_882:
	add.s32 	%r590, %r525, %r5;
	setp.gt.u32 	%p595, %r590, 31;
	@%p595 bra 	$L__BB2_3135;
	add.s32 	%r591, %r526, %r5;
	setp.ge.s32 	%p596, %r591, %r2084;
	@%p596 bra 	$L__BB2_3135;
	setp.gt.u32 	%p597, %r3, 31;
	@%p597 bra 	$L__BB2_980;
	mul.lo.s32 	%r592, %r591, %r2085;
	add.s32 	%r593, %r3, %r1;
	setp.ge.s32 	%p598, %r593, %r2085;
	@%p598 bra 	$L__BB2_887;
	add.s32 	%r2674, %r593, %r592;
	mul.wide.s32 	%rd1157, %r2674, 4;
	add.s64 	%rd1158, %rd2, %rd1157;
	ld.global.f32 	%f289, [%rd1158];
	mad.lo.s32 	%r2675, %r593, %r2084, %r591;
	mul.wide.s32 	%rd1159, %r2675, 4;
	add.s64 	%rd1160, %rd1, %rd1159;
	st.global.f32 	[%rd1160], %f289;
$L__BB2_887:
	add.s32 	%r594, %r3, %r4;
	setp.gt.u32 	%p599, %r594, 31;
	@%p599 bra 	$L__BB2_980;
	add.s32 	%r595, %r593, %r4;
	setp.ge.s32 	%p600, %r595, %r2085;
	@%p600 bra 	$L__BB2_890;
	add.s32 	%r2676, %r595, %r592;
	mul.wide.s32 	%rd1161, %r2676, 4;
	add.s64 	%rd1162, %rd2, %rd1161;
	ld.global.f32 	%f290, [%rd1162];
	mad.lo.s32 	%r2677, %r595, %r2084, %r591;
	mul.wide.s32 	%rd1163, %r2677, 4;
	add.s64 	%rd1164, %rd1, %rd1163;
	st.global.f32 	[%rd1164], %f290;
$L__BB2_890:
	add.s32 	%r596, %r594, %r4;
	setp.gt.u32 	%p601, %r596, 31;
	@%p601 bra 	$L__BB2_980;
	add.s32 	%r597, %r595, %r4;
	setp.ge.s32 	%p602, %r597, %r2085;
	@%p602 bra 	$L__BB2_893;
	add.s32 	%r2678, %r597, %r592;
	mul.wide.s32 	%rd1165, %r2678, 4;
	add.s64 	%rd1166, %rd2, %rd1165;
	ld.global.f32 	%f291, [%rd1166];
	mad.lo.s32 	%r2679, %r597, %r2084, %r591;
	mul.wide.s32 	%rd1167, %r2679, 4;
	add.s64 	%rd1168, %rd1, %rd1167;
	st.global.f32 	[%rd1168], %f291;
$L__BB2_893:
	add.s32 	%r598, %r596, %r4;
	setp.gt.u32 	%p603, %r598, 31;
	@%p603 bra 	$L__BB2_980;
	add.s32 	%r599, %r597, %r4;
	setp.ge.s32 	%p604, %r599, %r2085;
	@%p604 bra 	$L__BB2_896;
	add.s32 	%r2680, %r599, %r592;
	mul.wide.s32 	%rd1169, %r2680, 4;
	add.s64 	%rd1170, %rd2, %rd1169;
	ld.global.f32 	%f292, [%rd1170];
	mad.lo.s32 	%r2681, %r599, %r2084, %r591;
	mul.wide.s32 	%rd1171, %r2681, 4;
	add.s64 	%rd1172, %rd1, %rd1171;
	st.global.f32 	[%rd1172], %f292;
$L__BB2_896:
	add.s32 	%r600, %r598, %r4;
	setp.gt.u32 	%p605, %r600, 31;
	@%p605 bra 	$L__BB2_980;
	add.s32 	%r601, %r599, %r4;
	setp.ge.s32 	%p606, %r601, %r2085;
	@%p606 bra 	$L__BB2_899;
	add.s32 	%r2682, %r601, %r592;
	mul.wide.s32 	%rd1173, %r2682, 4;
	add.s64 	%rd1174, %rd2, %rd1173;
	ld.global.f32 	%f293, [%rd1174];
	mad.lo.s32 	%r2683, %r601, %r2084, %r591;
	mul.wide.s32 	%rd1175, %r2683, 4;
	add.s64 	%rd1176, %rd1, %rd1175;
	st.global.f32 	[%rd1176], %f293;
$L__BB2_899:
	add.s32 	%r602, %r600, %r4;
	setp.gt.u32 	%p607, %r602, 31;
	@%p607 bra 	$L__BB2_980;
	add.s32 	%r603, %r601, %r4;
	setp.ge.s32 	%p608, %r603, %r2085;
	@%p608 bra 	$L__BB2_902;
	add.s32 	%r2684, %r603, %r592;
	mul.wide.s32 	%rd1177, %r2684, 4;
	add.s64 	%rd1178, %rd2, %rd1177;
	ld.global.f32 	%f294, [%rd1178];
	mad.lo.s32 	%r2685, %r603, %r2084, %r591;
	mul.wide.s32 	%rd1179, %r2685, 4;
	add.s64 	%rd1180, %rd1, %rd1179;
	st.global.f32 	[%rd1180], %f294;
$L__BB2_902:
	add.s32 	%r604, %r602, %r4;
	setp.gt.u32 	%p609, %r604, 31;
	@%p609 bra 	$L__BB2_980;
	add.s32 	%r605, %r603, %r4;
	setp.ge.s32 	%p610, %r605, %r2085;
	@%p610 bra 	$L__BB2_905;
	add.s32 	%r2686, %r605, %r592;
	mul.wide.s32 	%rd1181, %r2686, 4;
	add.s64 	%rd1182, %rd2, %rd1181;
	ld.global.f32 	%f295, [%rd1182];
	mad.lo.s32 	%r2687, %r605, %r2084, %r591;
	mul.wide.s32 	%rd1183, %r2687, 4;
	add.s64 	%rd1184, %rd1, %rd1183;
	st.global.f32 	[%rd1184], %f295;
$L__BB2_905:
	add.s32 	%r606, %r604, %r4;
	setp.gt.u32 	%p611, %r606, 31;
	@%p611 bra 	$L__BB2_980;
	add.s32 	%r607, %r605, %r4;
	setp.ge.s32 	%p612, %r607, %r2085;
	@%p612 bra 	$L__BB2_908;
	add.s32 	%r2688, %r607, %r592;
	mul.wide.s32 	%rd1185, %r2688, 4;
	add.s64 	%rd1186, %rd2, %rd1185;
	ld.global.f32 	%f296, [%rd1186];
	mad.lo.s32 	%r2689, %r607, %r2084, %r591;
	mul.wide.s32 	%rd1187, %r2689, 4;
	add.s64 	%rd1188, %rd1, %rd1187;
	st.global.f32 	[%rd1188], %f296;
$L__BB2_908:
	add.s32 	%r608, %r606, %r4;
	setp.gt.u32 	%p613, %r608, 31;
	@%p613 bra 	$L__BB2_980;
	add.s32 	%r609, %r607, %r4;
	setp.ge.s32 	%p614, %r609, %r2085;
	@%p614 bra 	$L__BB2_911;
	add.s32 	%r2690, %r609, %r592;
	mul.wide.s32 	%rd1189, %r2690, 4;
	add.s64 	%rd1190, %rd2, %rd1189;
	ld.global.f32 	%f297, [%rd1190];
	mad.lo.s32 	%r2691, %r609, %r2084, %r591;
	mul.wide.s32 	%rd1191, %r2691, 4;
	add.s64 	%rd1192, %rd1, %rd1191;
	st.global.f32 	[%rd1192], %f297;
$L__BB2_911:
	add.s32 	%r610, %r608, %r4;
	setp.gt.u32 	%p615, %r610, 31;
	@%p615 bra 	$L__BB2_980;
	add.s32 	%r611, %r609, %r4;
	setp.ge.s32 	%p616, %r611, %r2085;
	@%p616 bra 	$L__BB2_914;
	add.s32 	%r2692, %r611, %r592;
	mul.wide.s32 	%rd1193, %r2692, 4;
	add.s64 	%rd1194, %rd2, %rd1193;
	ld.global.f32 	%f298, [%rd1194];
	mad.lo.s32 	%r2693, %r611, %r2084, %r591;
	mul.wide.s32 	%rd1195, %r2693, 4;
	add.s64 	%rd1196, %rd1, %rd1195;
	st.global.f32 	[%rd1196], %f298;
$L__BB2_914:
	add.s32 	%r612, %r610, %r4;
	setp.gt.u32 	%p617, %r612, 31;
	@%p617 bra 	$L__BB2_980;
	add.s32 	%r613, %r611, %r4;
	setp.ge.s32 	%p618, %r613, %r2085;
	@%p618 bra 	$L__BB2_917;
	add.s32 	%r2694, %r613, %r592;
	mul.wide.s32 	%rd1197, %r2694, 4;
	add.s64 	%rd1198, %rd2, %rd1197;
	ld.global.f32 	%f299, [%rd1198];
	mad.lo.s32 	%r2695, %r613, %r2084, %r591;
	mul.wide.s32 	%rd1199, %r2695, 4;
	add.s64 	%rd1200, %rd1, %rd1199;
	st.global.f32 	[%rd1200], %f299;
$L__BB2_917:
	add.s32 	%r614, %r612, %r4;
	setp.gt.u32 	%p619, %r614, 31;
	@%p619 bra 	$L__BB2_980;
	add.s32 	%r615, %r613, %r4;
	setp.ge.s32 	%p620, %r615, %r2085;
	@%p620 bra 	$L__BB2_920;
	add.s32 	%r2696, %r615, %r592;
	mul.wide.s32 	%rd1201, %r2696, 4;
	add.s64 	%rd1202, %rd2, %rd1201;
	ld.global.f32 	%f300, [%rd1202];
	mad.lo.s32 	%r2697, %r615, %r2084, %r591;
	mul.wide.s32 	%rd1203, %r2697, 4;
	add.s64 	%rd1204, %rd1, %rd1203;
	st.global.f32 	[%rd1204], %f300;
$L__BB2_920:
	add.s32 	%r616, %r614, %r4;
	setp.gt.u32 	%p621, %r616, 31;
	@%p621 bra 	$L__BB2_980;
	add.s32 	%r617, %r615, %r4;
	setp.ge.s32 	%p622, %r617, %r2085;
	@%p622 bra 	$L__BB2_923;
	add.s32 	%r2698, %r617, %r592;
	mul.wide.s32 	%rd1205, %r2698, 4;
	add.s64 	%rd1206, %rd2, %rd1205;
	ld.global.f32 	%f301, [%rd1206];
	mad.lo.s32 	%r2699, %r617, %r2084, %r591;
	mul.wide.s32 	%rd1207, %r2699, 4;
	add.s64 	%rd1208, %rd1, %rd1207;
	st.global.f32 	[%rd1208], %f301;
$L__BB2_923:
	add.s32 	%r618, %r616, %r4;
	setp.gt.u32 	%p623, %r618, 31;
	@%p623 bra 	$L__BB2_980;
	add.s32 	%r619, %r617, %r4;
	setp.ge.s32 	%p624, %r619, %r2085;
	@%p624 bra 	$L__BB2_926;
	add.s32 	%r2700, %r619, %r592;
	mul.wide.s32 	%rd1209, %r2700, 4;
	add.s64 	%rd1210, %rd2, %rd1209;
	ld.global.f32 	%f302, [%rd1210];
	mad.lo.s32 	%r2701, %r619, %r2084, %r591;
	mul.wide.s32 	%rd1211, %r2701, 4;
	add.s64 	%rd1212, %rd1, %rd1211;
	st.global.f32 	[%rd1212], %f302;
$L__BB2_926:
	add.s32 	%r620, %r618, %r4;
	setp.gt.u32 	%p625, %r620, 31;
	@%p625 bra 	$L__BB2_980;
	add.s32 	%r621, %r619, %r4;
	setp.ge.s32 	%p626, %r621, %r2085;
	@%p626 bra 	$L__BB2_929;
	add.s32 	%r2702, %r621, %r592;
	mul.wide.s32 	%rd1213, %r2702, 4;
	add.s64 	%rd1214, %rd2, %rd1213;
	ld.global.f32 	%f303, [%rd1214];
	mad.lo.s32 	%r2703, %r621, %r2084, %r591;
	mul.wide.s32 	%rd1215, %r2703, 4;
	add.s64 	%rd1216, %rd1, %rd1215;
	st.global.f32 	[%rd1216], %f303;
$L__BB2_929:
	add.s32 	%r622, %r620, %r4;
	setp.gt.u32 	%p627, %r622, 31;
	@%p627 bra 	$L__BB2_980;
	add.s32 	%r623, %r621, %r4;
	setp.ge.s32 	%p628, %r623, %r2085;
	@%p628 bra 	$L__BB2_932;
	add.s32 	%r2704, %r623, %r592;
	mul.wide.s32 	%rd1217, %r2704, 4;
	add.s64 	%rd1218, %rd2, %rd1217;
	ld.global.f32 	%f304, [%rd1218];
	mad.lo.s32 	%r2705, %r623, %r2084, %r591;
	mul.wide.s32 	%rd1219, %r2705, 4;
	add.s64 	%rd1220, %rd1, %rd1219;
	st.global.f32 	[%rd1220], %f304;
$L__BB2_932:
	add.s32 	%r624, %r622, %r4;
	setp.gt.u32 	%p629, %r624, 31;
	@%p629 bra 	$L__BB2_980;
	add.s32 	%r625, %r623, %r4;
	setp.ge.s32 	%p630, %r625, %r2085;
	@%p630 bra 	$L__BB2_935;
	add.s32 	%r2706, %r625, %r592;
	mul.wide.s32 	%rd1221, %r2706, 4;
	add.s64 	%rd1222, %rd2, %rd1221;
	ld.global.f32 	%f305, [%rd1222];
	mad.lo.s32 	%r2707, %r625, %r2084, %r591;
	mul.wide.s32 	%rd1223, %r2707, 4;
	add.s64 	%rd1224, %rd1, %rd1223;
	st.global.f32 	[%rd1224], %f305;
$L__BB2_935:
	add.s32 	%r626, %r624, %r4;
	setp.gt.u32 	%p631, %r626, 31;
	@%p631 bra 	$L__BB2_980;
	add.s32 	%r627, %r625, %r4;
	setp.ge.s32 	%p632, %r627, %r2085;
	@%p632 bra 	$L__BB2_938;
	add.s32 	%r2708, %r627, %r592;
	mul.wide.s32 	%rd1225, %r2708, 4;
	add.s64 	%rd1226, %rd2, %rd1225;
	ld.global.f32 	%f306, [%rd1226];
	mad.lo.s32 	%r2709, %r627, %r2084, %r591;
	mul.wide.s32 	%rd1227, %r2709, 4;
	add.s64 	%rd1228, %rd1, %rd1227;
	st.global.f32 	[%rd1228], %f306;
$L__BB2_938:
	add.s32 	%r628, %r626, %r4;
	setp.gt.u32 	%p633, %r628, 31;
	@%p633 bra 	$L__BB2_980;
	add.s32 	%r629, %r627, %r4;
	setp.ge.s32 	%p634, %r629, %r2085;
	@%p634 bra 	$L__BB2_941;
	add.s32 	%r2710, %r629, %r592;
	mul.wide.s32 	%rd1229, %r2710, 4;
	add.s64 	%rd1230, %rd2, %rd1229;
	ld.global.f32 	%f307, [%rd1230];
	mad.lo.s32 	%r2711, %r629, %r2084, %r591;
	mul.wide.s32 	%rd1231, %r2711, 4;
	add.s64 	%rd1232, %rd1, %rd1231;
	st.global.f32 	[%rd1232], %f307;
$L__BB2_941:
	add.s32 	%r630, %r628, %r4;
	setp.gt.u32 	%p635, %r630, 31;
	@%p635 bra 	$L__BB2_980;
	add.s32 	%r631, %r629, %r4;
	setp.ge.s32 	%p636, %r631, %r2085;
	@%p636 bra 	$L__BB2_944;
	add.s32 	%r2712, %r631, %r592;
	mul.wide.s32 	%rd1233, %r2712, 4;
	add.s64 	%rd1234, %rd2, %rd1233;
	ld.global.f32 	%f308, [%rd1234];
	mad.lo.s32 	%r2713, %r631, %r2084, %r591;
	mul.wide.s32 	%rd1235, %r2713, 4;
	add.s64 	%rd1236, %rd1, %rd1235;
	st.global.f32 	[%rd1236], %f308;
$L__BB2_944:
	add.s32 	%r632, %r630, %r4;
	setp.gt.u32 	%p637, %r632, 31;
	@%p637 bra 	$L__BB2_980;
	add.s32 	%r633, %r631, %r4;
	setp.ge.s32 	%p638, %r633, %r2085;
	@%p638 bra 	$L__BB2_947;
	add.s32 	%r2714, %r633, %r592;
	mul.wide.s32 	%rd1237, %r2714, 4;
	add.s64 	%rd1238, %rd2, %rd1237;
	ld.global.f32 	%f309, [%rd1238];
	mad.lo.s32 	%r2715, %r633, %r2084, %r591;
	mul.wide.s32 	%rd1239, %r2715, 4;
	add.s64 	%rd1240, %rd1, %rd1239;
	st.global.f32 	[%rd1240], %f309;
$L__BB2_947:
	add.s32 	%r634, %r632, %r4;
	setp.gt.u32 	%p639, %r634, 31;
	@%p639 bra 	$L__BB2_980;
	add.s32 	%r635, %r633, %r4;
	setp.ge.s32 	%p640, %r635, %r2085;
	@%p640 bra 	$L__BB2_950;
	add.s32 	%r2716, %r635, %r592;
	mul.wide.s32 	%rd1241, %r2716, 4;
	add.s64 	%rd1242, %rd2, %rd1241;
	ld.global.f32 	%f310, [%rd1242];
	mad.lo.s32 	%r2717, %r635, %r2084, %r591;
	mul.wide.s32 	%rd1243, %r2717, 4;
	add.s64 	%rd1244, %rd1, %rd1243;
	st.global.f32 	[%rd1244], %f310;
$L__BB2_950:
	add.s32 	%r636, %r634, %r4;
	setp.gt.u32 	%p641, %r636, 31;
	@%p641 bra 	$L__BB2_980;
	add.s32 	%r637, %r635, %r4;
	setp.ge.s32 	%p642, %r637, %r2085;
	@%p642 bra 	$L__BB2_953;
	add.s32 	%r2718, %r637, %r592;
	mul.wide.s32 	%rd1245, %r2718, 4;
	add.s64 	%rd1246, %rd2, %rd1245;
	ld.global.f32 	%f311, [%rd1246];
	mad.lo.s32 	%r2719, %r637, %r2084, %r591;
	mul.wide.s32 	%rd1247, %r2719, 4;
	add.s64 	%rd1248, %rd1, %rd1247;
	st.global.f32 	[%rd1248], %f311;
$L__BB2_953:
	add.s32 	%r638, %r636, %r4;
	setp.gt.u32 	%p643, %r638, 31;
	@%p643 bra 	$L__BB2_980;
	add.s32 	%r639, %r637, %r4;
	setp.ge.s32 	%p644, %r639, %r2085;
	@%p644 bra 	$L__BB2_956;
	add.s32 	%r2720, %r639, %r592;
	mul.wide.s32 	%rd1249, %r2720, 4;
	add.s64 	%rd1250, %rd2, %rd1249;
	ld.global.f32 	%f312, [%rd1250];
	mad.lo.s32 	%r2721, %r639, %r2084, %r591;
	mul.wide.s32 	%rd1251, %r2721, 4;
	add.s64 	%rd1252, %rd1, %rd1251;
	st.global.f32 	[%rd1252], %f312;
$L__BB2_956:
	add.s32 	%r640, %r638, %r4;
	setp.gt.u32 	%p645, %r640, 31;
	@%p645 bra 	$L__BB2_980;
	add.s32 	%r641, %r639, %r4;
	setp.ge.s32 	%p646, %r641, %r2085;
	@%p646 bra 	$L__BB2_959;
	add.s32 	%r2722, %r641, %r592;
	mul.wide.s32 	%rd1253, %r2722, 4;
	add.s64 	%rd1254, %rd2, %rd1253;
	ld.global.f32 	%f313, [%rd1254];
	mad.lo.s32 	%r2723, %r641, %r2084, %r591;
	mul.wide.s32 	%rd1255, %r2723, 4;
	add.s64 	%rd1256, %rd1, %rd1255;
	st.global.f32 	[%rd1256], %f313;
$L__BB2_959:
	add.s32 	%r642, %r640, %r4;
	setp.gt.u32 	%p647, %r642, 31;
	@%p647 bra 	$L__BB2_980;
	add.s32 	%r643, %r641, %r4;
	setp.ge.s32 	%p648, %r643, %r2085;
	@%p648 bra 	$L__BB2_962;
	add.s32 	%r2724, %r643, %r592;
	mul.wide.s32 	%rd1257, %r2724, 4;
	add.s64 	%rd1258, %rd2, %rd1257;
	ld.global.f32 	%f314, [%rd1258];
	mad.lo.s32 	%r2725, %r643, %r2084, %r591;
	mul.wide.s32 	%rd1259, %r2725, 4;
	add.s64 	%rd1260, %rd1, %rd1259;
	st.global.f32 	[%rd1260], %f314;
$L__BB2_962:
	add.s32 	%r644, %r642, %r4;
	setp.gt.u32 	%p649, %r644, 31;
	@%p649 bra 	$L__BB2_980;
	add.s32 	%r645, %r643, %r4;
	setp.ge.s32 	%p650, %r645, %r2085;
	@%p650 bra 	$L__BB2_965;
	add.s32 	%r2726, %r645, %r592;
	mul.wide.s32 	%rd1261, %r2726, 4;
	add.s64 	%rd1262, %rd2, %rd1261;
	ld.global.f32 	%f315, [%rd1262];
	mad.lo.s32 	%r2727, %r645, %r2084, %r591;
	mul.wide.s32 	%rd1263, %r2727, 4;
	add.s64 	%rd1264, %rd1, %rd1263;
	st.global.f32 	[%rd1264], %f315;
$L__BB2_965:
	add.s32 	%r646, %r644, %r4;
	setp.gt.u32 	%p651, %r646, 31;
	@%p651 bra 	$L__BB2_980;
	add.s32 	%r647, %r645, %r4;
	setp.ge.s32 	%p652, %r647, %r2085;
	@%p652 bra 	$L__BB2_968;
	add.s32 	%r2728, %r647, %r592;
	mul.wide.s32 	%rd1265, %r2728, 4;
	add.s64 	%rd1266, %rd2, %rd1265;
	ld.global.f32 	%f316, [%rd1266];
	mad.lo.s32 	%r2729, %r647, %r2084, %r591;
	mul.wide.s32 	%rd1267, %r2729, 4;
	add.s64 	%rd1268, %rd1, %rd1267;
	st.global.f32 	[%rd1268], %f316;
$L__BB2_968:
	add.s32 	%r648, %r646, %r4;
	setp.gt.u32 	%p653, %r648, 31;
	@%p653 bra 	$L__BB2_980;
	add.s32 	%r649, %r647, %r4;
	setp.ge.s32 	%p654, %r649, %r2085;
	@%p654 bra 	$L__BB2_971;
	add.s32 	%r2730, %r649, %r592;
	mul.wide.s32 	%rd1269, %r2730, 4;
	add.s64 	%rd1270, %rd2, %rd1269;
	ld.global.f32 	%f317, [%rd1270];
	mad.lo.s32 	%r2731, %r649, %r2084, %r591;
	mul.wide.s32 	%rd1271, %r2731, 4;
	add.s64 	%rd1272, %rd1, %rd1271;
	st.global.f32 	[%rd1272], %f317;
$L__BB2_971:
	add.s32 	%r650, %r648, %r4;
	setp.gt.u32 	%p655, %r650, 31;
	@%p655 bra 	$L__BB2_980;
	add.s32 	%r651, %r649, %r4;
	setp.ge.s32 	%p656, %r651, %r2085;
	@%p656 bra 	$L__BB2_974;
	add.s32 	%r2732, %r651, %r592;
	mul.wide.s32 	%rd1273, %r2732, 4;
	add.s64 	%rd1274, %rd2, %rd1273;
	ld.global.f32 	%f318, [%rd1274];
	mad.lo.s32 	%r2733, %r651, %r2084, %r591;
	mul.wide.s32 	%rd1275, %r2733, 4;
	add.s64 	%rd1276, %rd1, %rd1275;
	st.global.f32 	[%rd1276], %f318;
$L__BB2_974:
	add.s32 	%r652, %r650, %r4;
	setp.gt.u32 	%p657, %r652, 31;
	@%p657 bra 	$L__BB2_980;
	add.s32 	%r653, %r651, %r4;
	setp.ge.s32 	%p658, %r653, %r2085;
	@%p658 bra 	$L__BB2_977;
	add.s32 	%r2734, %r653, %r592;
	mul.wide.s32 	%rd1277, %r2734, 4;
	add.s64 	%rd1278, %rd2, %rd1277;
	ld.global.f32 	%f319, [%rd1278];
	mad.lo.s32 	%r2735, %r653, %r2084, %r591;
	mul.wide.s32 	%rd1279, %r2735, 4;
	add.s64 	%rd1280, %rd1, %rd1279;
	st.global.f32 	[%rd1280], %f319;
$L__BB2_977:
	add.s32 	%r2736, %r652, %r4;
	setp.gt.u32 	%p659, %r2736, 31;
	@%p659 bra 	$L__BB2_980;
	add.s32 	%r654, %r653, %r4;
	setp.ge.s32 	%p660, %r654, %r2085;
	@%p660 bra 	$L__BB2_980;
	add.s32 	%r2737, %r654, %r592;
	mul.wide.s32 	%rd1281, %r2737, 4;
	add.s64 	%rd1282, %rd2, %rd1281;
	ld.global.f32 	%f320, [%rd1282];
	mad.lo.s32 	%r2738, %r654, %r2084, %r591;
	mul.wide.s32 	%rd1283, %r2738, 4;
	add.s64 	%rd1284, %rd1, %rd1283;
	st.global.f32 	[%rd1284], %f320;
$L__BB2_980:
	add.s32 	%r655, %r590, %r5;
	setp.gt.u32 	%p661, %r655, 31;
	@%p661 bra 	$L__BB2_3135;
	add.s32 	%r656, %r591, %r5;
	setp.ge.s32 	%p662, %r656, %r2084;
	@%p662 bra 	$L__BB2_3135;
	setp.gt.u32 	%p663, %r3, 31;
	@%p663 bra 	$L__BB2_1078;
	mul.lo.s32 	%r657, %r656, %r2085;
	add.s32 	%r658, %r3, %r1;
	setp.ge.s32 	%p664, %r658, %r2085;
	@%p664 bra 	$L__BB2_985;
	add.s32 	%r2739, %r658, %r657;
	mul.wide.s32 	%rd1285, %r2739, 4;
	add.s64 	%rd1286, %rd2, %rd1285;
	ld.global.f32 	%f321, [%rd1286];
	mad.lo.s32 	%r2740, %r658, %r2084, %r656;
	mul.wide.s32 	%rd1287, %r2740, 4;
	add.s64 	%rd1288, %rd1, %rd1287;
	st.global.f32 	[%rd1288], %f321;
$L__BB2_985:
	add.s32 	%r659, %r3, %r4;
	setp.gt.u32 	%p665, %r659, 31;
	@%p665 bra 	$L__BB2_1078;
	add.s32 	%r660, %r658, %r4;
	setp.ge.s32 	%p666, %r660, %r2085;
	@%p666 bra 	$L__BB2_988;
	add.s32 	%r2741, %r660, %r657;
	mul.wide.s32 	%rd1289, %r2741, 4;
	add.s64 	%rd1290, %rd2, %rd1289;
	ld.global.f32 	%f322, [%rd1290];
	mad.lo.s32 	%r2742, %r660, %r2084, %r656;
	mul.wide.s32 	%rd1291, %r2742, 4;
	add.s64 	%rd1292, %rd1, %rd1291;
	st.global.f32 	[%rd1292], %f322;
$L__BB2_988:
	add.s32 	%r661, %r659, %r4;
	setp.gt.u32 	%p667, %r661, 31;
	@%p667 bra 	$L__BB2_1078;
	add.s32 	%r662, %r660, %r4;
	setp.ge.s32 	%p668, %r662, %r2085;
	@%p668 bra 	$L__BB2_991;
	add.s32 	%r2743, %r662, %r657;
	mul.wide.s32 	%rd1293, %r2743, 4;
	add.s64 	%rd1294, %rd2, %rd1293;
	ld.global.f32 	%f323, [%rd1294];
	mad.lo.s32 	%r2744, %r662, %r2084, %r656;
	mul.wide.s32 	%rd1295, %r2744, 4;
	add.s64 	%rd1296, %rd1, %rd1295;
	st.global.f32 	[%rd1296], %f323;
$L__BB2_991:
	add.s32 	%r663, %r661, %r4;
	setp.gt.u32 	%p669, %r663, 31;
	@%p669 bra 	$L__BB2_1078;
	add.s32 	%r664, %r662, %r4;
	setp.ge.s32 	%p670, %r664, %r2085;
	@%p670 bra 	$L__BB2_994;
	add.s32 	%r2745, %r664, %r657;
	mul.wide.s32 	%rd1297, %r2745, 4;
	add.s64 	%rd1298, %rd2, %rd1297;
	ld.global.f32 	%f324, [%rd1298];
	mad.lo.s32 	%r2746, %r664, %r2084, %r656;
	mul.wide.s32 	%rd1299, %r2746, 4;
	add.s64 	%rd1300, %rd1, %rd1299;
	st.global.f32 	[%rd1300], %f324;
$L__BB2_994:
	add.s32 	%r665, %r663, %r4;
	setp.gt.u32 	%p671, %r665, 31;
	@%p671 bra 	$L__BB2_1078;
	add.s32 	%r666, %r664, %r4;
	setp.ge.s32 	%p672, %r666, %r2085;
	@%p672 bra 	$L__BB2_997;
	add.s32 	%r2747, %r666, %r657;
	mul.wide.s32 	%rd1301, %r2747, 4;
	add.s64 	%rd1302, %rd2, %rd1301;
	ld.global.f32 	%f325, [%rd1302];
	mad.lo.s32 	%r2748, %r666, %r2084, %r656;
	mul.wide.s32 	%rd1303, %r2748, 4;
	add.s64 	%rd1304, %rd1, %rd1303;
	st.global.f32 	[%rd1304], %f325;
$L__BB2_997:
	add.s32 	%r667, %r665, %r4;
	setp.gt.u32 	%p673, %r667, 31;
	@%p673 bra 	$L__BB2_1078;
	add.s32 	%r668, %r666, %r4;
	setp.ge.s32 	%p674, %r668, %r2085;
	@%p674 bra 	$L__BB2_1000;
	add.s32 	%r2749, %r668, %r657;
	mul.wide.s32 	%rd1305, %r2749, 4;
	add.s64 	%rd1306, %rd2, %rd1305;
	ld.global.f32 	%f326, [%rd1306];
	mad.lo.s32 	%r2750, %r668, %r2084, %r656;
	mul.wide.s32 	%rd1307, %r2750, 4;
	add.s64 	%rd1308, %rd1, %rd1307;
	st.global.f32 	[%rd1308], %f326;
$L__BB2_1000:
	add.s32 	%r669, %r667, %r4;
	setp.gt.u32 	%p675, %r669, 31;
	@%p675 bra 	$L__BB2_1078;
	add.s32 	%r670, %r668, %r4;
	setp.ge.s32 	%p676, %r670, %r2085;
	@%p676 bra 	$L__BB2_1003;
	add.s32 	%r2751, %r670, %r657;
	mul.wide.s32 	%rd1309, %r2751, 4;
	add.s64 	%rd1310, %rd2, %rd1309;
	ld.global.f32 	%f327, [%rd1310];
	mad.lo.s32 	%r2752, %r670, %r2084, %r656;
	mul.wide.s32 	%rd1311, %r2752, 4;
	add.s64 	%rd1312, %rd1, %rd1311;
	st.global.f32 	[%rd1312], %f327;
$L__BB2_1003:
	add.s32 	%r671, %r669, %r4;
	setp.gt.u32 	%p677, %r671, 31;
	@%p677 bra 	$L__BB2_1078;
	add.s32 	%r672, %r670, %r4;
	setp.ge.s32 	%p678, %r672, %r2085;
	@%p678 bra 	$L__BB2_1006;
	add.s32 	%r2753, %r672, %r657;
	mul.wide.s32 	%rd1313, %r2753, 4;
	add.s64 	%rd1314, %rd2, %rd1313;
	ld.global.f32 	%f328, [%rd1314];
	mad.lo.s32 	%r2754, %r672, %r2084, %r656;
	mul.wide.s32 	%rd1315, %r2754, 4;
	add.s64 	%rd1316, %rd1, %rd1315;
	st.global.f32 	[%rd1316], %f328;
$L__BB2_1006:
	add.s32 	%r673, %r671, %r4;
	setp.gt.u32 	%p679, %r673, 31;
	@%p679 bra 	$L__BB2_1078;
	add.s32 	%r674, %r672, %r4;
	setp.ge.s32 	%p680, %r674, %r2085;
	@%p680 bra 	$L__BB2_1009;
	add.s32 	%r2755, %r674, %r657;
	mul.wide.s32 	%rd1317, %r2755, 4;
	add.s64 	%rd1318, %rd2, %rd1317;
	ld.global.f32 	%f329, [%rd1318];
	mad.lo.s32 	%r2756, %r674, %r2084, %r656;
	mul.wide.s32 	%rd1319, %r2756, 4;
	add.s64 	%rd1320, %rd1, %rd1319;
	st.global.f32 	[%rd1320], %f329;
$L__BB2_1009:
	add.s32 	%r675, %r673, %r4;
	setp.gt.u32 	%p681, %r675, 31;
	@%p681 bra 	$L__BB2_1078;
	add.s32 	%r676, %r674, %r4;
	setp.ge.s32 	%p682, %r676, %r2085;
	@%p682 bra 	$L__BB2_1012;
	add.s32 	%r2757, %r676, %r657;
	mul.wide.s32 	%rd1321, %r2757, 4;
	add.s64 	%rd1322, %rd2, %rd1321;
	ld.global.f32 	%f330, [%rd1322];
	mad.lo.s32 	%r2758, %r676, %r2084, %r656;
	mul.wide.s32 	%rd1323, %r2758, 4;
	add.s64 	%rd1324, %rd1, %rd1323;
	st.global.f32 	[%rd1324], %f330;
$L__BB2_1012:
	add.s32 	%r677, %r675, %r4;
	setp.gt.u32 	%p683, %r677, 31;
	@%p683 bra 	$L__BB2_1078;
	add.s32 	%r678, %r676, %r4;
	setp.ge.s32 	%p684, %r678, %r2085;
	@%p684 bra 	$L__BB2_1015;
	add.s32 	%r2759, %r678, %r657;
	mul.wide.s32 	%rd1325, %r2759, 4;
	add.s64 	%rd1326, %rd2, %rd1325;
	ld.global.f32 	%f331, [%rd1326];
	mad.lo.s32 	%r2760, %r678, %r2084, %r656;
	mul.wide.s32 	%rd1327, %r2760, 4;
	add.s64 	%rd1328, %rd1, %rd1327;
	st.global.f32 	[%rd1328], %f331;
$L__BB2_1015:
	add.s32 	%r679, %r677, %r4;
	setp.gt.u32 	%p685, %r679, 31;
	@%p685 bra 	$L__BB2_1078;
	add.s32 	%r680, %r678, %r4;
	setp.ge.s32 	%p686, %r680, %r2085;
	@%p686 bra 	$L__BB2_1018;
	add.s32 	%r2761, %r680, %r657;
	mul.wide.s32 	%rd1329, %r2761, 4;
	add.s64 	%rd1330, %rd2, %rd1329;
	ld.global.f32 	%f332, [%rd1330];
	mad.lo.s32 	%r2762, %r680, %r2084, %r656;
	mul.wide.s32 	%rd1331, %r2762, 4;
	add.s64 	%rd1332, %rd1, %rd1331;
	st.global.f32 	[%rd1332], %f332;
$L__BB2_1018:
	add.s32 	%r681, %r679, %r4;
	setp.gt.u32 	%p687, %r681, 31;
	@%p687 bra 	$L__BB2_1078;
	add.s32 	%r682, %r680, %r4;
	setp.ge.s32 	%p688, %r682, %r2085;
	@%p688 bra 	$L__BB2_1021;
	add.s32 	%r2763, %r682, %r657;
	mul.wide.s32 	%rd1333, %r2763, 4;
	add.s64 	%rd1334, %rd2, %rd1333;
	ld.global.f32 	%f333, [%rd1334];
	mad.lo.s32 	%r2764, %r682, %r2084, %r656;
	mul.wide.s32 	%rd1335, %r2764, 4;
	add.s64 	%rd1336, %rd1, %rd1335;
	st.global.f32 	[%rd1336], %f333;
$L__BB2_1021:
	add.s32 	%r683, %r681, %r4;
	setp.gt.u32 	%p689, %r683, 31;
	@%p689 bra 	$L__BB2_1078;
	add.s32 	%r684, %r682, %r4;
	setp.ge.s32 	%p690, %r684, %r2085;
	@%p690 bra 	$L__BB2_1024;
	add.s32 	%r2765, %r684, %r657;
	mul.wide.s32 	%rd1337, %r2765, 4;
	add.s64 	%rd1338, %rd2, %rd1337;
	ld.global.f32 	%f334, [%rd1338];
	mad.lo.s32 	%r2766, %r684, %r2084, %r656;
	mul.wide.s32 	%rd1339, %r2766, 4;
	add.s64 	%rd1340, %rd1, %rd1339;
	st.global.f32 	[%rd1340], %f334;
$L__BB2_1024:
	add.s32 	%r685, %r683, %r4;
	setp.gt.u32 	%p691, %r685, 31;
	@%p691 bra 	$L__BB2_1078;
	add.s32 	%r686, %r684, %r4;
	setp.ge.s32 	%p692, %r686, %r2085;
	@%p692 bra 	$L__BB2_1027;
	add.s32 	%r2767, %r686, %r657;
	mul.wide.s32 	%rd1341, %r2767, 4;
	add.s64 	%rd1342, %rd2, %rd1341;
	ld.global.f32 	%f335, [%rd1342];
	mad.lo.s32 	%r2768, %r686, %r2084, %r656;
	mul.wide.s32 	%rd1343, %r2768, 4;
	add.s64 	%rd1344, %rd1, %rd1343;
	st.global.f32 	[%rd1344], %f335;
$L__BB2_1027:
	add.s32 	%r687, %r685, %r4;
	setp.gt.u32 	%p693, %r687, 31;
	@%p693 bra 	$L__BB2_1078;
	add.s32 	%r688, %r686, %r4;
	setp.ge.s32 	%p694, %r688, %r2085;
	@%p694 bra 	$L__BB2_1030;
	add.s32 	%r2769, %r688, %r657;
	mul.wide.s32 	%rd1345, %r2769, 4;
	add.s64 	%rd1346, %rd2, %rd1345;
	ld.global.f32 	%f336, [%rd1346];
	mad.lo.s32 	%r2770, %r688, %r2084, %r656;
	mul.wide.s32 	%rd1347, %r2770, 4;
	add.s64 	%rd1348, %rd1, %rd1347;
	st.global.f32 	[%rd1348], %f336;
$L__BB2_1030:
	add.s32 	%r689, %r687, %r4;
	setp.gt.u32 	%p695, %r689, 31;
	@%p695 bra 	$L__BB2_1078;
	add.s32 	%r690, %r688, %r4;
	setp.ge.s32 	%p696, %r690, %r2085;
	@%p696 bra 	$L__BB2_1033;
	add.s32 	%r2771, %r690, %r657;
	mul.wide.s32 	%rd1349, %r2771, 4;
	add.s64 	%rd1350, %rd2, %rd1349;
	ld.global.f32 	%f337, [%rd1350];
	mad.lo.s32 	%r2772, %r690, %r2084, %r656;
	mul.wide.s32 	%rd1351, %r2772, 4;
	add.s64 	%rd1352, %rd1, %rd1351;
	st.global.f32 	[%rd1352], %f337;
$L__BB2_1033:
	add.s32 	%r691, %r689, %r4;
	setp.gt.u32 	%p697, %r691, 31;
	@%p697 bra 	$L__BB2_1078;
	add.s32 	%r692, %r690, %r4;
	setp.ge.s32 	%p698, %r692, %r2085;
	@%p698 bra 	$L__BB2_1036;
	add.s32 	%r2773, %r692, %r657;
	mul.wide.s32 	%rd1353, %r2773, 4;
	add.s64 	%rd1354, %rd2, %rd1353;
	ld.global.f32 	%f338, [%rd1354];
	mad.lo.s32 	%r2774, %r692, %r2084, %r656;
	mul.wide.s32 	%rd1355, %r2774, 4;
	add.s64 	%rd1356, %rd1, %rd1355;
	st.global.f32 	[%rd1356], %f338;
$L__BB2_1036:
	add.s32 	%r693, %r691, %r4;
	setp.gt.u32 	%p699, %r693, 31;
	@%p699 bra 	$L__BB2_1078;
	add.s32 	%r694, %r692, %r4;
	setp.ge.s32 	%p700, %r694, %r2085;
	@%p700 bra 	$L__BB2_1039;
	add.s32 	%r2775, %r694, %r657;
	mul.wide.s32 	%rd1357, %r2775, 4;
	add.s64 	%rd1358, %rd2, %rd1357;
	ld.global.f32 	%f339, [%rd1358];
	mad.lo.s32 	%r2776, %r694, %r2084, %r656;
	mul.wide.s32 	%rd1359, %r2776, 4;
	add.s64 	%rd1360, %rd1, %rd1359;
	st.global.f32 	[%rd1360], %f339;
$L__BB2_1039:
	add.s32 	%r695, %r693, %r4;
	setp.gt.u32 	%p701, %r695, 31;
	@%p701 bra 	$L__BB2_1078;
	add.s32 	%r696, %r694, %r4;
	setp.ge.s32 	%p702, %r696, %r2085;
	@%p702 bra 	$L__BB2_1042;
	add.s32 	%r2777, %r696, %r657;
	mul.wide.s32 	%rd1361, %r2777, 4;
	add.s64 	%rd1362, %rd2, %rd1361;
	ld.global.f32 	%f340, [%rd1362];
	mad.lo.s32 	%r2778, %r696, %r2084, %r656;
	mul.wide.s32 	%rd1363, %r2778, 4;
	add.s64 	%rd1364, %rd1, %rd1363;
	st.global.f32 	[%rd1364], %f340;
$L__BB2_1042:
	add.s32 	%r697, %r695, %r4;
	setp.gt.u32 	%p703, %r697, 31;
	@%p703 bra 	$L__BB2_1078;
	add.s32 	%r698, %r696, %r4;
	setp.ge.s32 	%p704, %r698, %r2085;
	@%p704 bra 	$L__BB2_1045;
	add.s32 	%r2779, %r698, %r657;
	mul.wide.s32 	%rd1365, %r2779, 4;
	add.s64 	%rd1366, %rd2, %rd1365;
	ld.global.f32 	%f341, [%rd1366];
	mad.lo.s32 	%r2780, %r698, %r2084, %r656;
	mul.wide.s32 	%rd1367, %r2780, 4;
	add.s64 	%rd1368, %rd1, %rd1367;
	st.global.f32 	[%rd1368], %f341;
$L__BB2_1045:
	add.s32 	%r699, %r697, %r4;
	setp.gt.u32 	%p705, %r699, 31;
	@%p705 bra 	$L__BB2_1078;
	add.s32 	%r700, %r698, %r4;
	setp.ge.s32 	%p706, %r700, %r2085;
	@%p706 bra 	$L__BB2_1048;
	add.s32 	%r2781, %r700, %r657;
	mul.wide.s32 	%rd1369, %r2781, 4;
	add.s64 	%rd1370, %rd2, %rd1369;
	ld.global.f32 	%f342, [%rd1370];
	mad.lo.s32 	%r2782, %r700, %r2084, %r656;
	mul.wide.s32 	%rd1371, %r2782, 4;
	add.s64 	%rd1372, %rd1, %rd1371;
	st.global.f32 	[%rd1372], %f342;
$L__BB2_1048:
	add.s32 	%r701, %r699, %r4;
	setp.gt.u32 	%p707, %r701, 31;
	@%p707 bra 	$L__BB2_1078;
	add.s32 	%r702, %r700, %r4;
	setp.ge.s32 	%p708, %r702, %r2085;
	@%p708 bra 	$L__BB2_1051;
	add.s32 	%r2783, %r702, %r657;
	mul.wide.s32 	%rd1373, %r2783, 4;
	add.s64 	%rd1374, %rd2, %rd1373;
	ld.global.f32 	%f343, [%rd1374];
	mad.lo.s32 	%r2784, %r702, %r2084, %r656;
	mul.wide.s32 	%rd1375, %r2784, 4;
	add.s64 	%rd1376, %rd1, %rd1375;
	st.global.f32 	[%rd1376], %f343;
$L__BB2_1051:
	add.s32 	%r703, %r701, %r4;
	setp.gt.u32 	%p709, %r703, 31;
	@%p709 bra 	$L__BB2_1078;
	add.s32 	%r704, %r702, %r4;
	setp.ge.s32 	%p710, %r704, %r2085;
	@%p710 bra 	$L__BB2_1054;
	add.s32 	%r2785, %r704, %r657;
	mul.wide.s32 	%rd1377, %r2785, 4;
	add.s64 	%rd1378, %rd2, %rd1377;
	ld.global.f32 	%f344, [%rd1378];
	mad.lo.s32 	%r2786, %r704, %r2084, %r656;
	mul.wide.s32 	%rd1379, %r2786, 4;
	add.s64 	%rd1380, %rd1, %rd1379;
	st.global.f32 	[%rd1380], %f344;
$L__BB2_1054:
	add.s32 	%r705, %r703, %r4;
	setp.gt.u32 	%p711, %r705, 31;
	@%p711 bra 	$L__BB2_1078;
	add.s32 	%r706, %r704, %r4;
	setp.ge.s32 	%p712, %r706, %r2085;
	@%p712 bra 	$L__BB2_1057;
	add.s32 	%r2787, %r706, %r657;
	mul.wide.s32 	%rd1381, %r2787, 4;
	add.s64 	%rd1382, %rd2, %rd1381;
	ld.global.f32 	%f345, [%rd1382];
	mad.lo.s32 	%r2788, %r706, %r2084, %r656;
	mul.wide.s32 	%rd1383, %r2788, 4;
	add.s64 	%rd1384, %rd1, %rd1383;
	st.global.f32 	[%rd1384], %f345;
$L__BB2_1057:
	add.s32 	%r707, %r705, %r4;
	setp.gt.u32 	%p713, %r707, 31;
	@%p713 bra 	$L__BB2_1078;
	add.s32 	%r708, %r706, %r4;
	setp.ge.s32 	%p714, %r708, %r2085;
	@%p714 bra 	$L__BB2_1060;
	add.s32 	%r2789, %r708, %r657;
	mul.wide.s32 	%rd1385, %r2789, 4;
	add.s64 	%rd1386, %rd2, %rd1385;
	ld.global.f32 	%f346, [%rd1386];
	mad.lo.s32 	%r2790, %r708, %r2084, %r656;
	mul.wide.s32 	%rd1387, %r2790, 4;
	add.s64 	%rd1388, %rd1, %rd1387;
	st.global.f32 	[%rd1388], %f346;
$L__BB2_1060:
	add.s32 	%r709, %r707, %r4;
	setp.gt.u32 	%p715, %r709, 31;
	@%p715 bra 	$L__BB2_1078;
	add.s32 	%r710, %r708, %r4;
	setp.ge.s32 	%p716, %r710, %r2085;
	@%p716 bra 	$L__BB2_1063;
	add.s32 	%r2791, %r710, %r657;
	mul.wide.s32 	%rd1389, %r2791, 4;
	add.s64 	%rd1390, %rd2, %rd1389;
	ld.global.f32 	%f347, [%rd1390];
	mad.lo.s32 	%r2792, %r710, %r2084, %r656;
	mul.wide.s32 	%rd1391, %r2792, 4;
	add.s64 	%rd1392, %rd1, %rd1391;
	st.global.f32 	[%rd1392], %f347;
$L__BB2_1063:
	add.s32 	%r711, %r709, %r4;
	setp.gt.u32 	%p717, %r711, 31;
	@%p717 bra 	$L__BB2_1078;
	add.s32 	%r712, %r710, %r4;
	setp.ge.s32 	%p718, %r712, %r2085;
	@%p718 bra 	$L__BB2_1066;
	add.s32 	%r2793, %r712, %r657;
	mul.wide.s32 	%rd1393, %r2793, 4;
	add.s64 	%rd1394, %rd2, %rd1393;
	ld.global.f32 	%f348, [%rd1394];
	mad.lo.s32 	%r2794, %r712, %r2084, %r656;
	mul.wide.s32 	%rd1395, %r2794, 4;
	add.s64 	%rd1396, %rd1, %rd1395;
	st.global.f32 	[%rd1396], %f348;
$L__BB2_1066:
	add.s32 	%r713, %r711, %r4;
	setp.gt.u32 	%p719, %r713, 31;
	@%p719 bra 	$L__BB2_1078;
	add.s32 	%r714, %r712, %r4;
	setp.ge.s32 	%p720, %r714, %r2085;
	@%p720 bra 	$L__BB2_1069;
	add.s32 	%r2795, %r714, %r657;
	mul.wide.s32 	%rd1397, %r2795, 4;
	add.s64 	%rd1398, %rd2, %rd1397;
	ld.global.f32 	%f349, [%rd1398];
	mad.lo.s32 	%r2796, %r714, %r2084, %r656;
	mul.wide.s32 	%rd1399, %r2796, 4;
	add.s64 	%rd1400, %rd1, %rd1399;
	st.global.f32 	[%rd1400], %f349;
$L__BB2_1069:
	add.s32 	%r715, %r713, %r4;
	setp.gt.u32 	%p721, %r715, 31;
	@%p721 bra 	$L__BB2_1078;
	add.s32 	%r716, %r714, %r4;
	setp.ge.s32 	%p722, %r716, %r2085;
	@%p722 bra 	$L__BB2_1072;
	add.s32 	%r2797, %r716, %r657;
	mul.wide.s32 	%rd1401, %r2797, 4;
	add.s64 	%rd1402, %rd2, %rd1401;
	ld.global.f32 	%f350, [%rd1402];
	mad.lo.s32 	%r2798, %r716, %r2084, %r656;
	mul.wide.s32 	%rd1403, %r2798, 4;
	add.s64 	%rd1404, %rd1, %rd1403;
	st.global.f32 	[%rd1404], %f350;
$L__BB2_1072:
	add.s32 	%r717, %r715, %r4;
	setp.gt.u32 	%p723, %r717, 31;
	@%p723 bra 	$L__BB2_1078;
	add.s32 	%r718, %r716, %r4;
	setp.ge.s32 	%p724, %r718, %r2085;
	@%p724 bra 	$L__BB2_1075;
	add.s32 	%r2799, %r718, %r657;
	mul.wide.s32 	%rd1405, %r2799, 4;
	add.s64 	%rd1406, %rd2, %rd1405;
	ld.global.f32 	%f351, [%rd1406];
	mad.lo.s32 	%r2800, %r718, %r2084, %r656;
	mul.wide.s32 	%rd1407, %r2800, 4;
	add.s64 	%rd1408, %rd1, %rd1407;
	st.global.f32 	[%rd1408], %f351;
$L__BB2_1075:
	add.s32 	%r2801, %r717, %r4;
	setp.gt.u32 	%p725, %r2801, 31;
	@%p725 bra 	$L__BB2_1078;
	add.s32 	%r719, %r718, %r4;
	setp.ge.s32 	%p726, %r719, %r2085;
	@%p726 bra 	$L__BB2_1078;
	add.s32 	%r2802, %r719, %r657;
	mul.wide.s32 	%rd1409, %r2802, 4;
	add.s64 	%rd1410, %rd2, %rd1409;
	ld.global.f32 	%f352, [%rd1410];
	mad.lo.s32 	%r2803, %r719, %r2084, %r656;
	mul.wide.s32 	%rd1411, %r2803, 4;
	add.s64 	%rd1412, %rd1, %rd1411;
	st.global.f32 	[%rd1412], %f352;
$L__BB2_1078:
	add.s32 	%r720, %r655, %r5;
	setp.gt.u32 	%p727, %r720, 31;
	@%p727 bra 	$L__BB2_3135;
	add.s32 	%r721, %r656, %r5;
	setp.ge.s32 	%p728, %r721, %r2084;
	@%p728 bra 	$L__BB2_3135;
	setp.gt.u32 	%p729, %r3, 31;
	@%p729 bra 	$L__BB2_1176;
	mul.lo.s32 	%r722, %r721, %r2085;
	add.s32 	%r723, %r3, %r1;
	setp.ge.s32 	%p730, %r723, %r2085;
	@%p730 bra 	$L__BB2_1083;
	add.s32 	%r2804, %r723, %r722;
	mul.wide.s32 	%rd1413, %r2804, 4;
	add.s64 	%rd1414, %rd2, %rd1413;
	ld.global.f32 	%f353, [%rd1414];
	mad.lo.s32 	%r2805, %r723, %r2084, %r721;
	mul.wide.s32 	%rd1415, %r2805, 4;
	add.s64 	%rd1416, %rd1, %rd1415;
	st.global.f32 	[%rd1416], %f353;
$L__BB2_1083:
	add.s32 	%r724, %r3, %r4;
	setp.gt.u32 	%p731, %r724, 31;
	@%p731 bra 	$L__BB2_1176;
	add.s32 	%r725, %r723, %r4;
	setp.ge.s32 	%p732, %r725, %r2085;
	@%p732 bra 	$L__BB2_1086;
	add.s32 	%r2806, %r725, %r722;
	mul.wide.s32 	%rd1417, %r2806, 4;
	add.s64 	%rd1418, %rd2, %rd1417;
	ld.global.f32 	%f354, [%rd1418];
	mad.lo.s32 	%r2807, %r725, %r2084, %r721;
	mul.wide.s32 	%rd1419, %r2807, 4;
	add.s64 	%rd1420, %rd1, %rd1419;
	st.global.f32 	[%rd1420], %f354;
$L__BB2_1086:
	add.s32 	%r726, %r724, %r4;
	setp.gt.u32 	%p733, %r726, 31;
	@%p733 bra 	$L__BB2_1176;
	add.s32 	%r727, %r725, %r4;
	setp.ge.s32 	%p734, %r727, %r2085;
	@%p734 bra 	$L__BB2_1089;
	add.s32 	%r2808, %r727, %r722;
	mul.wide.s32 	%rd1421, %r2808, 4;
	add.s64 	%rd1422, %rd2, %rd1421;
	ld.global.f32 	%f355, [%rd1422];
	mad.lo.s32 	%r2809, %r727, %r2084, %r721;
	mul.wide.s32 	%rd1423, %r2809, 4;
	add.s64 	%rd1424, %rd1, %rd1423;
	st.global.f32 	[%rd1424], %f355;
$L__BB2_1089:
	add.s32 	%r728, %r726, %r4;
	setp.gt.u32 	%p735, %r728, 31;
	@%p735 bra 	$L__BB2_1176;
	add.s32 	%r729, %r727, %r4;
	setp.ge.s32 	%p736, %r729, %r2085;
	@%p736 bra 	$L__BB2_1092;
	add.s32 	%r2810, %r729, %r722;
	mul.wide.s32 	%rd1425, %r2810, 4;
	add.s64 	%rd1426, %rd2, %rd1425;
	ld.global.f32 	%f356, [%rd1426];
	mad.lo.s32 	%r2811, %r729, %r2084, %r721;
	mul.wide.s32 	%rd1427, %r2811, 4;
	add.s64 	%rd1428, %rd1, %rd1427;
	st.global.f32 	[%rd1428], %f356;
$L__BB2_1092:
	add.s32 	%r730, %r728, %r4;
	setp.gt.u32 	%p737, %r730, 31;
	@%p737 bra 	$L__BB2_1176;
	add.s32 	%r731, %r729, %r4;
	setp.ge.s32 	%p738, %r731, %r2085;
	@%p738 bra 	$L__BB2_1095;
	add.s32 	%r2812, %r731, %r722;
	mul.wide.s32 	%rd1429, %r2812, 4;
	add.s64 	%rd1430, %rd2, %rd1429;
	ld.global.f32 	%f357, [%rd1430];
	mad.lo.s32 	%r2813, %r731, %r2084, %r721;
	mul.wide.s32 	%rd1431, %r2813, 4;
	add.s64 	%rd1432, %rd1, %rd1431;
	st.global.f32 	[%rd1432], %f357;
$L__BB2_1095:
	add.s32 	%r732, %r730, %r4;
	setp.gt.u32 	%p739, %r732, 31;
	@%p739 bra 	$L__BB2_1176;
	add.s32 	%r733, %r731, %r4;
	setp.ge.s32 	%p740, %r733, %r2085;
	@%p740 bra 	$L__BB2_1098;
	add.s32 	%r2814, %r733, %r722;
	mul.wide.s32 	%rd1433, %r2814, 4;
	add.s64 	%rd1434, %rd2, %rd1433;
	ld.global.f32 	%f358, [%rd1434];
	mad.lo.s32 	%r2815, %r733, %r2084, %r721;
	mul.wide.s32 	%rd1435, %r2815, 4;
	add.s64 	%rd1436, %rd1, %rd1435;
	st.global.f32 	[%rd1436], %f358;
$L__BB2_1098:
	add.s32 	%r734, %r732, %r4;
	setp.gt.u32 	%p741, %r734, 31;
	@%p741 bra 	$L__BB2_1176;
	add.s32 	%r735, %r733, %r4;
	setp.ge.s32 	%p742, %r735, %r2085;
	@%p742 bra 	$L__BB2_1101;
	add.s32 	%r2816, %r735, %r722;
	mul.wide.s32 	%rd1437, %r2816, 4;
	add.s64 	%rd1438, %rd2, %rd1437;
	ld.global.f32 	%f359, [%rd1438];
	mad.lo.s32 	%r2817, %r735, %r2084, %r721;
	mul.wide.s32 	%rd1439, %r2817, 4;
	add.s64 	%rd1440, %rd1, %rd1439;
	st.global.f32 	[%rd1440], %f359;
$L__BB2_1101:
	add.s32 	%r736, %r734, %r4;
	setp.gt.u32 	%p743, %r736, 31;
	@%p743 bra 	$L__BB2_1176;
	add.s32 	%r737, %r735, %r4;
	setp.ge.s32 	%p744, %r737, %r2085;
	@%p744 bra 	$L__BB2_1104;
	add.s32 	%r2818, %r737, %r722;
	mul.wide.s32 	%rd1441, %r2818, 4;
	add.s64 	%rd1442, %rd2, %rd1441;
	ld.global.f32 	%f360, [%rd1442];
	mad.lo.s32 	%r2819, %r737, %r2084, %r721;
	mul.wide.s32 	%rd1443, %r2819, 4;
	add.s64 	%rd1444, %rd1, %rd1443;
	st.global.f32 	[%rd1444], %f360;
$L__BB2_1104:
	add.s32 	%r738, %r736, %r4;
	setp.gt.u32 	%p745, %r738, 31;
	@%p745 bra 	$L__BB2_1176;
	add.s32 	%r739, %r737, %r4;
	setp.ge.s32 	%p746, %r739, %r2085;
	@%p746 bra 	$L__BB2_1107;
	add.s32 	%r2820, %r739, %r722;
	mul.wide.s32 	%rd1445, %r2820, 4;
	add.s64 	%rd1446, %rd2, %rd1445;
	ld.global.f32 	%f361, [%rd1446];
	mad.lo.s32 	%r2821, %r739, %r2084, %r721;
	mul.wide.s32 	%rd1447, %r2821, 4;
	add.s64 	%rd1448, %rd1, %rd1447;
	st.global.f32 	[%rd1448], %f361;
$L__BB2_1107:
	add.s32 	%r740, %r738, %r4;
	setp.gt.u32 	%p747, %r740, 31;
	@%p747 bra 	$L__BB2_1176;
	add.s32 	%r741, %r739, %r4;
	setp.ge.s32 	%p748, %r741, %r2085;
	@%p748 bra 	$L__BB2_1110;
	add.s32 	%r2822, %r741, %r722;
	mul.wide.s32 	%rd1449, %r2822, 4;
	add.s64 	%rd1450, %rd2, %rd1449;
	ld.global.f32 	%f362, [%rd1450];
	mad.lo.s32 	%r2823, %r741, %r2084, %r721;
	mul.wide.s32 	%rd1451, %r2823, 4;
	add.s64 	%rd1452, %rd1, %rd1451;
	st.global.f32 	[%rd1452], %f362;
$L__BB2_1110:
	add.s32 	%r742, %r740, %r4;
	setp.gt.u32 	%p749, %r742, 31;
	@%p749 bra 	$L__BB2_1176;
	add.s32 	%r743, %r741, %r4;
	setp.ge.s32 	%p750, %r743, %r2085;
	@%p750 bra 	$L__BB2_1113;
	add.s32 	%r2824, %r743, %r722;
	mul.wide.s32 	%rd1453, %r2824, 4;
	add.s64 	%rd1454, %rd2, %rd1453;
	ld.global.f32 	%f363, [%rd1454];
	mad.lo.s32 	%r2825, %r743, %r2084, %r721;
	mul.wide.s32 	%rd1455, %r2825, 4;
	add.s64 	%rd1456, %rd1, %rd1455;
	st.global.f32 	[%rd1456], %f363;
$L__BB2_1113:
	add.s32 	%r744, %r742, %r4;
	setp.gt.u32 	%p751, %r744, 31;
	@%p751 bra 	$L__BB2_1176;
	add.s32 	%r745, %r743, %r4;
	setp.ge.s32 	%p752, %r745, %r2085;
	@%p752 bra 	$L__BB2_1116;
	add.s32 	%r2826, %r745, %r722;
	mul.wide.s32 	%rd1457, %r2826, 4;
	add.s64 	%rd1458, %rd2, %rd1457;
	ld.global.f32 	%f364, [%rd1458];
	mad.lo.s32 	%r2827, %r745, %r2084, %r721;
	mul.wide.s32 	%rd1459, %r2827, 4;
	add.s64 	%rd1460, %rd1, %rd1459;
	st.global.f32 	[%rd1460], %f364;
$L__BB2_1116:
	add.s32 	%r746, %r744, %r4;
	setp.gt.u32 	%p753, %r746, 31;
	@%p753 bra 	$L__BB2_1176;
	add.s32 	%r747, %r745, %r4;
	setp.ge.s32 	%p754, %r747, %r2085;
	@%p754 bra 	$L__BB2_1119;
	add.s32 	%r2828, %r747, %r722;
	mul.wide.s32 	%rd1461, %r2828, 4;
	add.s64 	%rd1462, %rd2, %rd1461;
	ld.global.f32 	%f365, [%rd1462];
	mad.lo.s32 	%r2829, %r747, %r2084, %r721;
	mul.wide.s32 	%rd1463, %r2829, 4;
	add.s64 	%rd1464, %rd1, %rd1463;
	st.global.f32 	[%rd1464], %f365;
$L__BB2_1119:
	add.s32 	%r748, %r746, %r4;
	setp.gt.u32 	%p755, %r748, 31;
	@%p755 bra 	$L__BB2_1176;
	add.s32 	%r749, %r747, %r4;
	setp.ge.s32 	%p756, %r749, %r2085;
	@%p756 bra 	$L__BB2_1122;
	add.s32 	%r2830, %r749, %r722;
	mul.wide.s32 	%rd1465, %r2830, 4;
	add.s64 	%rd1466, %rd2, %rd1465;
	ld.global.f32 	%f366, [%rd1466];
	mad.lo.s32 	%r2831, %r749, %r2084, %r721;
	mul.wide.s32 	%rd1467, %r2831, 4;
	add.s64 	%rd1468, %rd1, %rd1467;
	st.global.f32 	[%rd1468], %f366;
$L__BB2_1122:
	add.s32 	%r750, %r748, %r4;
	setp.gt.u32 	%p757, %r750, 31;
	@%p757 bra 	$L__BB2_1176;
	add.s32 	%r751, %r749, %r4;
	setp.ge.s32 	%p758, %r751, %r2085;
	@%p758 bra 	$L__BB2_1125;
	add.s32 	%r2832, %r751, %r722;
	mul.wide.s32 	%rd1469, %r2832, 4;
	add.s64 	%rd1470, %rd2, %rd1469;
	ld.global.f32 	%f367, [%rd1470];
	mad.lo.s32 	%r2833, %r751, %r2084, %r721;
	mul.wide.s32 	%rd1471, %r2833, 4;
	add.s64 	%rd1472, %rd1, %rd1471;
	st.global.f32 	[%rd1472], %f367;
$L__BB2_1125:
	add.s32 	%r752, %r750, %r4;
	setp.gt.u32 	%p759, %r752, 31;
	@%p759 bra 	$L__BB2_1176;
	add.s32 	%r753, %r751, %r4;
	setp.ge.s32 	%p760, %r753, %r2085;
	@%p760 bra 	$L__BB2_1128;
	add.s32 	%r2834, %r753, %r722;
	mul.wide.s32 	%rd1473, %r2834, 4;
	add.s64 	%rd1474, %rd2, %rd1473;
	ld.global.f32 	%f368, [%rd1474];
	mad.lo.s32 	%r2835, %r753, %r2084, %r721;
	mul.wide.s32 	%rd1475, %r2835, 4;
	add.s64 	%rd1476, %rd1, %rd1475;
	st.global.f32 	[%rd1476], %f368;
$L__BB2_1128:
	add.s32 	%r754, %r752, %r4;
	setp.gt.u32 	%p761, %r754, 31;
	@%p761 bra 	$L__BB2_1176;
	add.s32 	%r755, %r753, %r4;
	setp.ge.s32 	%p762, %r755, %r2085;
	@%p762 bra 	$L__BB2_1131;
	add.s32 	%r2836, %r755, %r722;
	mul.wide.s32 	%rd1477, %r2836, 4;
	add.s64 	%rd1478, %rd2, %rd1477;
	ld.global.f32 	%f369, [%rd1478];
	mad.lo.s32 	%r2837, %r755, %r2084, %r721;
	mul.wide.s32 	%rd1479, %r2837, 4;
	add.s64 	%rd1480, %rd1, %rd1479;
	st.global.f32 	[%rd1480], %f369;
$L__BB2_1131:
	add.s32 	%r756, %r754, %r4;
	setp.gt.u32 	%p763, %r756, 31;
	@%p763 bra 	$L__BB2_1176;
	add.s32 	%r757, %r755, %r4;
	setp.ge.s32 	%p764, %r757, %r2085;
	@%p764 bra 	$L__BB2_1134;
	add.s32 	%r2838, %r757, %r722;
	mul.wide.s32 	%rd1481, %r2838, 4;
	add.s64 	%rd1482, %rd2, %rd1481;
	ld.global.f32 	%f370, [%rd1482];
	mad.lo.s32 	%r2839, %r757, %r2084, %r721;
	mul.wide.s32 	%rd1483, %r2839, 4;
	add.s64 	%rd1484, %rd1, %rd1483;
	st.global.f32 	[%rd1484], %f370;
$L__BB2_1134:
	add.s32 	%r758, %r756, %r4;
	setp.gt.u32 	%p765, %r758, 31;
	@%p765 bra 	$L__BB2_1176;
	add.s32 	%r759, %r757, %r4;
	setp.ge.s32 	%p766, %r759, %r2085;
	@%p766 bra 	$L__BB2_1137;
	add.s32 	%r2840, %r759, %r722;
	mul.wide.s32 	%rd1485, %r2840, 4;
	add.s64 	%rd1486, %rd2, %rd1485;
	ld.global.f32 	%f371, [%rd1486];
	mad.lo.s32 	%r2841, %r759, %r2084, %r721;
	mul.wide.s32 	%rd1487, %r2841, 4;
	add.s64 	%rd1488, %rd1, %rd1487;
	st.global.f32 	[%rd1488], %f371;
$L__BB2_1137:
	add.s32 	%r760, %r758, %r4;
	setp.gt.u32 	%p767, %r760, 31;
	@%p767 bra 	$L__BB2_1176;
	add.s32 	%r761, %r759, %r4;
	setp.ge.s32 	%p768, %r761, %r2085;
	@%p768 bra 	$L__BB2_1140;
	add.s32 	%r2842, %r761, %r722;
	mul.wide.s32 	%rd1489, %r2842, 4;
	add.s64 	%rd1490, %rd2, %rd1489;
	ld.global.f32 	%f372, [%rd1490];
	mad.lo.s32 	%r2843, %r761, %r2084, %r721;
	mul.wide.s32 	%rd1491, %r2843, 4;
	add.s64 	%rd1492, %rd1, %rd1491;
	st.global.f32 	[%rd1492], %f372;
$L__BB2_1140:
	add.s32 	%r762, %r760, %r4;
	setp.gt.u32 	%p769, %r762, 31;
	@%p769 bra 	$L__BB2_1176;
	add.s32 	%r763, %r761, %r4;
	setp.ge.s32 	%p770, %r763, %r2085;
	@%p770 bra 	$L__BB2_1143;
	add.s32 	%r2844, %r763, %r722;
	mul.wide.s32 	%rd1493, %r2844, 4;
	add.s64 	%rd1494, %rd2, %rd1493;
	ld.global.f32 	%f373, [%rd1494];
	mad.lo.s32 	%r2845, %r763, %r2084, %r721;
	mul.wide.s32 	%rd1495, %r2845, 4;
	add.s64 	%rd1496, %rd1, %rd1495;
	st.global.f32 	[%rd1496], %f373;
$L__BB2_1143:
	add.s32 	%r764, %r762, %r4;
	setp.gt.u32 	%p771, %r764, 31;
	@%p771 bra 	$L__BB2_1176;
	add.s32 	%r765, %r763, %r4;
	setp.ge.s32 	%p772, %r765, %r2085;
	@%p772 bra 	$L__BB2_1146;
	add.s32 	%r2846, %r765, %r722;
	mul.wide.s32 	%rd1497, %r2846, 4;
	add.s64 	%rd1498, %rd2, %rd1497;
	ld.global.f32 	%f374, [%rd1498];
	mad.lo.s32 	%r2847, %r765, %r2084, %r721;
	mul.wide.s32 	%rd1499, %r2847, 4;
	add.s64 	%rd1500, %rd1, %rd1499;
	st.global.f32 	[%rd1500], %f374;
$L__BB2_1146:
	add.s32 	%r766, %r764, %r4;
	setp.gt.u32 	%p773, %r766, 31;
	@%p773 bra 	$L__BB2_1176;
	add.s32 	%r767, %r765, %r4;
	setp.ge.s32 	%p774, %r767, %r2085;
	@%p774 bra 	$L__BB2_1149;
	add.s32 	%r2848, %r767, %r722;
	mul.wide.s32 	%rd1501, %r2848, 4;
	add.s64 	%rd1502, %rd2, %rd1501;
	ld.global.f32 	%f375, [%rd1502];
	mad.lo.s32 	%r2849, %r767, %r2084, %r721;
	mul.wide.s32 	%rd1503, %r2849, 4;
	add.s64 	%rd1504, %rd1, %rd1503;
	st.global.f32 	[%rd1504], %f375;
$L__BB2_1149:
	add.s32 	%r768, %r766, %r4;
	setp.gt.u32 	%p775, %r768, 31;
	@%p775 bra 	$L__BB2_1176;
	add.s32 	%r769, %r767, %r4;
	setp.ge.s32 	%p776, %r769, %r2085;
	@%p776 bra 	$L__BB2_1152;
	add.s32 	%r2850, %r769, %r722;
	mul.wide.s32 	%rd1505, %r2850, 4;
	add.s64 	%rd1506, %rd2, %rd1505;
	ld.global.f32 	%f376, [%rd1506];
	mad.lo.s32 	%r2851, %r769, %r2084, %r721;
	mul.wide.s32 	%rd1507, %r2851, 4;
	add.s64 	%rd1508, %rd1, %rd1507;
	st.global.f32 	[%rd1508], %f376;
$L__BB2_1152:
	add.s32 	%r770, %r768, %r4;
	setp.gt.u32 	%p777, %r770, 31;
	@%p777 bra 	$L__BB2_1176;
	add.s32 	%r771, %r769, %r4;
	setp.ge.s32 	%p778, %r771, %r2085;
	@%p778 bra 	$L__BB2_1155;
	add.s32 	%r2852, %r771, %r722;
	mul.wide.s32 	%rd1509, %r2852, 4;
	add.s64 	%rd1510, %rd2, %rd1509;
	ld.global.f32 	%f377, [%rd1510];
	mad.lo.s32 	%r2853, %r771, %r2084, %r721;
	mul.wide.s32 	%rd1511, %r2853, 4;
	add.s64 	%rd1512, %rd1, %rd1511;
	st.global.f32 	[%rd1512], %f377;
$L__BB2_1155:
	add.s32 	%r772, %r770, %r4;
	setp.gt.u32 	%p779, %r772, 31;
	@%p779 bra 	$L__BB2_1176;
	add.s32 	%r773, %r771, %r4;
	setp.ge.s32 	%p780, %r773, %r2085;
	@%p780 bra 	$L__BB2_1158;
	add.s32 	%r2854, %r773, %r722;
	mul.wide.s32 	%rd1513, %r2854, 4;
	add.s64 	%rd1514, %rd2, %rd1513;
	ld.global.f32 	%f378, [%rd1514];
	mad.lo.s32 	%r2855, %r773, %r2084, %r721;
	mul.wide.s32 	%rd1515, %r2855, 4;
	add.s64 	%rd1516, %rd1, %rd1515;
	st.global.f32 	[%rd1516], %f378;
$L__BB2_1158:
	add.s32 	%r774, %r772, %r4;
	setp.gt.u32 	%p781, %r774, 31;
	@%p781 bra 	$L__BB2_1176;
	add.s32 	%r775, %r773, %r4;
	setp.ge.s32 	%p782, %r775, %r2085;
	@%p782 bra 	$L__BB2_1161;
	add.s32 	%r2856, %r775, %r722;
	mul.wide.s32 	%rd1517, %r2856, 4;
	add.s64 	%rd1518, %rd2, %rd1517;
	ld.global.f32 	%f379, [%rd1518];
	mad.lo.s32 	%r2857, %r775, %r2084, %r721;
	mul.wide.s32 	%rd1519, %r2857, 4;
	add.s64 	%rd1520, %rd1, %rd1519;
	st.global.f32 	[%rd1520], %f379;
$L__BB2_1161:
	add.s32 	%r776, %r774, %r4;
	setp.gt.u32 	%p783, %r776, 31;
	@%p783 bra 	$L__BB2_1176;
	add.s32 	%r777, %r775, %r4;
	setp.ge.s32 	%p784, %r777, %r2085;
	@%p784 bra 	$L__BB2_1164;
	add.s32 	%r2858, %r777, %r722;
	mul.wide.s32 	%rd1521, %r2858, 4;
	add.s64 	%rd1522, %rd2, %rd1521;
	ld.global.f32 	%f380, [%rd1522];
	mad.lo.s32 	%r2859, %r777, %r2084, %r721;
	mul.wide.s32 	%rd1523, %r2859, 4;
	add.s64 	%rd1524, %rd1, %rd1523;
	st.global.f32 	[%rd1524], %f380;
$L__BB2_1164:
	add.s32 	%r778, %r776, %r4;
	setp.gt.u32 	%p785, %r778, 31;
	@%p785 bra 	$L__BB2_1176;
	add.s32 	%r779, %r777, %r4;
	setp.ge.s32 	%p786, %r779, %r2085;
	@%p786 bra 	$L__BB2_1167;
	add.s32 	%r2860, %r779, %r722;
	mul.wide.s32 	%rd1525, %r2860, 4;
	add.s64 	%rd1526, %rd2, %rd1525;
	ld.global.f32 	%f381, [%rd1526];
	mad.lo.s32 	%r2861, %r779, %r2084, %r721;
	mul.wide.s32 	%rd1527, %r2861, 4;
	add.s64 	%rd1528, %rd1, %rd1527;
	st.global.f32 	[%rd1528], %f381;
$L__BB2_1167:
	add.s32 	%r780, %r778, %r4;
	setp.gt.u32 	%p787, %r780, 31;
	@%p787 bra 	$L__BB2_1176;
	add.s32 	%r781, %r779, %r4;
	setp.ge.s32 	%p788, %r781, %r2085;
	@%p788 bra 	$L__BB2_1170;
	add.s32 	%r2862, %r781, %r722;
	mul.wide.s32 	%rd1529, %r2862, 4;
	add.s64 	%rd1530, %rd2, %rd1529;
	ld.global.f32 	%f382, [%rd1530];
	mad.lo.s32 	%r2863, %r781, %r2084, %r721;
	mul.wide.s32 	%rd1531, %r2863, 4;
	add.s64 	%rd1532, %rd1, %rd1531;
	st.global.f32 	[%rd1532], %f382;
$L__BB2_1170:
	add.s32 	%r782, %r780, %r4;
	setp.gt.u32 	%p789, %r782, 31;
	@%p789 bra 	$L__BB2_1176;
	add.s32 	%r783, %r781, %r4;
	setp.ge.s32 	%p790, %r783, %r2085;
	@%p790 bra 	$L__BB2_1173;
	add.s32 	%r2864, %r783, %r722;
	mul.wide.s32 	%rd1533, %r2864, 4;
	add.s64 	%rd1534, %rd2, %rd1533;
	ld.global.f32 	%f383, [%rd1534];
	mad.lo.s32 	%r2865, %r783, %r2084, %r721;
	mul.wide.s32 	%rd1535, %r2865, 4;
	add.s64 	%rd1536, %rd1, %rd1535;
	st.global.f32 	[%rd1536], %f383;
$L__BB2_1173:
	add.s32 	%r2866, %r782, %r4;
	setp.gt.u32 	%p791, %r2866, 31;
	@%p791 bra 	$L__BB2_1176;
	add.s32 	%r784, %r783, %r4;
	setp.ge.s32 	%p792, %r784, %r2085;
	@%p792 bra 	$L__BB2_1176;
	add.s32 	%r2867, %r784, %r722;
	mul.wide.s32 	%rd1537, %r2867, 4;
	add.s64 	%rd1538, %rd2, %rd1537;
	ld.global.f32 	%f384, [%rd1538];
	mad.lo.s32 	%r2868, %r784, %r2084, %r721;
	mul.wide.s32 	%rd1539, %r2868, 4;
	add.s64 	%rd1540, %rd1, %rd1539;
	st.global.f32 	[%rd1540], %f384;
$L__BB2_1176:
	add.s32 	%r785, %r720, %r5;
	setp.gt.u32 	%p793, %r785, 31;
	@%p793 bra 	$L__BB2_3135;
	add.s32 	%r786, %r721, %r5;
	setp.ge.s32 	%p794, %r786, %r2084;
	@%p794 bra 	$L__BB2_3135;
	setp.gt.u32 	%p795, %r3, 31;
	@%p795 bra 	$L__BB2_1274;
	mul.lo.s32 	%r787, %r786, %r2085;
	add.s32 	%r788, %r3, %r1;
	setp.ge.s32 	%p796, %r788, %r2085;
	@%p796 bra 	$L__BB2_1181;
	add.s32 	%r2869, %r788, %r787;
	mul.wide.s32 	%rd1541, %r2869, 4;
	add.s64 	%rd1542, %rd2, %rd1541;
	ld.global.f32 	%f385, [%rd1542];
	mad.lo.s32 	%r2870, %r788, %r2084, %r786;
	mul.wide.s32 	%rd1543, %r2870, 4;
	add.s64 	%rd1544, %rd1, %rd1543;
	st.global.f32 	[%rd1544], %f385;
$L__BB2_1181:
	add.s32 	%r789, %r3, %r4;
	setp.gt.u32 	%p797, %r789, 31;
	@%p797 bra 	$L__BB2_1274;
	add.s32 	%r790, %r788, %r4;
	setp.ge.s32 	%p798, %r790, %r2085;
	@%p798 bra 	$L__BB2_1184;
	add.s32 	%r2871, %r790, %r787;
	mul.wide.s32 	%rd1545, %r2871, 4;
	add.s64 	%rd1546, %rd2, %rd1545;
	ld.global.f32 	%f386, [%rd1546];
	mad.lo.s32 	%r2872, %r790, %r2084, %r786;
	mul.wide.s32 	%rd1547, %r2872, 4;
	add.s64 	%rd1548, %rd1, %rd1547;
	st.global.f32 	[%rd1548], %f386;
$L__BB2_1184:
	add.s32 	%r791, %r789, %r4;
	setp.gt.u32 	%p799, %r791, 31;
	@%p799 bra 	$L__BB2_1274;
	add.s32 	%r792, %r790, %r4;
	setp.ge.s32 	%p800, %r792, %r2085;
	@%p800 bra 	$L__BB2_1187;
	add.s32 	%r2873, %r792, %r787;
	mul.wide.s32 	%rd1549, %r2873, 4;
	add.s64 	%rd1550, %rd2, %rd1549;
	ld.global.f32 	%f387, [%rd1550];
	mad.lo.s32 	%r2874, %r792, %r2084, %r786;
	mul.wide.s32 	%rd1551, %r2874, 4;
	add.s64 	%rd1552, %rd1, %rd1551;
	st.global.f32 	[%rd1552], %f387;
$L__BB2_1187:
	add.s32 	%r793, %r791, %r4;
	setp.gt.u32 	%p801, %r793, 31;
	@%p801 bra 	$L__BB2_1274;
	add.s32 	%r794, %r792, %r4;
	setp.ge.s32 	%p802, %r794, %r2085;
	@%p802 bra 	$L__BB2_1190;
	add.s32 	%r2875, %r794, %r787;
	mul.wide.s32 	%rd1553, %r2875, 4;
	add.s64 	%rd1554, %rd2, %rd1553;
	ld.global.f32 	%f388, [%rd1554];
	mad.lo.s32 	%r2876, %r794, %r2084, %r786;
	mul.wide.s32 	%rd1555, %r2876, 4;
	add.s64 	%rd1556, %rd1, %rd1555;
	st.global.f32 	[%rd1556], %f388;
$L__BB2_1190:
	add.s32 	%r795, %r793, %r4;
	setp.gt.u32 	%p803, %r795, 31;
	@%p803 bra 	$L__BB2_1274;
	add.s32 	%r796, %r794, %r4;
	setp.ge.s32 	%p804, %r796, %r2085;
	@%p804 bra 	$L__BB2_1193;
	add.s32 	%r2877, %r796, %r787;
	mul.wide.s32 	%rd1557, %r2877, 4;
	add.s64 	%rd1558, %rd2, %rd1557;
	ld.global.f32 	%f389, [%rd1558];
	mad.lo.s32 	%r2878, %r796, %r2084, %r786;
	mul.wide.s32 	%rd1559, %r2878, 4;
	add.s64 	%rd1560, %rd1, %rd1559;
	st.global.f32 	[%rd1560], %f389;
$L__BB2_1193:
	add.s32 	%r797, %r795, %r4;
	setp.gt.u32 	%p805, %r797, 31;
	@%p805 bra 	$L__BB2_1274;
	add.s32 	%r798, %r796, %r4;
	setp.ge.s32 	%p806, %r798, %r2085;
	@%p806 bra 	$L__BB2_1196;
	add.s32 	%r2879, %r798, %r787;
	mul.wide.s32 	%rd1561, %r2879, 4;
	add.s64 	%rd1562, %rd2, %rd1561;
	ld.global.f32 	%f390, [%rd1562];
	mad.lo.s32 	%r2880, %r798, %r2084, %r786;
	mul.wide.s32 	%rd1563, %r2880, 4;
	add.s64 	%rd1564, %rd1, %rd1563;
	st.global.f32 	[%rd1564], %f390;
$L__BB2_1196:
	add.s32 	%r799, %r797, %r4;
	setp.gt.u32 	%p807, %r799, 31;
	@%p807 bra 	$L__BB2_1274;
	add.s32 	%r800, %r798, %r4;
	setp.ge.s32 	%p808, %r800, %r2085;
	@%p808 bra 	$L__BB2_1199;
	add.s32 	%r2881, %r800, %r787;
	mul.wide.s32 	%rd1565, %r2881, 4;
	add.s64 	%rd1566, %rd2, %rd1565;
	ld.global.f32 	%f391, [%rd1566];
	mad.lo.s32 	%r2882, %r800, %r2084, %r786;
	mul.wide.s32 	%rd1567, %r2882, 4;
	add.s64 	%rd1568, %rd1, %rd1567;
	st.global.f32 	[%rd1568], %f391;
$L__BB2_1199:
	add.s32 	%r801, %r799, %r4;
	setp.gt.u32 	%p809, %r801, 31;
	@%p809 bra 	$L__BB2_1274;
	add.s32 	%r802, %r800, %r4;
	setp.ge.s32 	%p810, %r802, %r2085;
	@%p810 bra 	$L__BB2_1202;
	add.s32 	%r2883, %r802, %r787;
	mul.wide.s32 	%rd1569, %r2883, 4;
	add.s64 	%rd1570, %rd2, %rd1569;
	ld.global.f32 	%f392, [%rd1570];
	mad.lo.s32 	%r2884, %r802, %r2084, %r786;
	mul.wide.s32 	%rd1571, %r2884, 4;
	add.s64 	%rd1572, %rd1, %rd1571;
	st.global.f32 	[%rd1572], %f392;
$L__BB2_1202:
	add.s32 	%r803, %r801, %r4;
	setp.gt.u32 	%p811, %r803, 31;
	@%p811 bra 	$L__BB2_1274;
	add.s32 	%r804, %r802, %r4;
	setp.ge.s32 	%p812, %r804, %r2085;
	@%p812 bra 	$L__BB2_1205;
	add.s32 	%r2885, %r804, %r787;
	mul.wide.s32 	%rd1573, %r2885, 4;
	add.s64 	%rd1574, %rd2, %rd1573;
	ld.global.f32 	%f393, [%rd1574];
	mad.lo.s32 	%r2886, %r804, %r2084, %r786;
	mul.wide.s32 	%rd1575, %r2886, 4;
	add.s64 	%rd1576, %rd1, %rd1575;
	st.global.f32 	[%rd1576], %f393;
$L__BB2_1205:
	add.s32 	%r805, %r803, %r4;
	setp.gt.u32 	%p813, %r805, 31;
	@%p813 bra 	$L__BB2_1274;
	add.s32 	%r806, %r804, %r4;
	setp.ge.s32 	%p814, %r806, %r2085;
	@%p814 bra 	$L__BB2_1208;
	add.s32 	%r2887, %r806, %r787;
	mul.wide.s32 	%rd1577, %r2887, 4;
	add.s64 	%rd1578, %rd2, %rd1577;
	ld.global.f32 	%f394, [%rd1578];
	mad.lo.s32 	%r2888, %r806, %r2084, %r786;
	mul.wide.s32 	%rd1579, %r2888, 4;
	add.s64 	%rd1580, %rd1, %rd1579;
	st.global.f32 	[%rd1580], %f394;
$L__BB2_1208:
	add.s32 	%r807, %r805, %r4;
	setp.gt.u32 	%p815, %r807, 31;
	@%p815 bra 	$L__BB2_1274;
	add.s32 	%r808, %r806, %r4;
	setp.ge.s32 	%p816, %r808, %r2085;
	@%p816 bra 	$L__BB2_1211;
	add.s32 	%r2889, %r808, %r787;
	mul.wide.s32 	%rd1581, %r2889, 4;
	add.s64 	%rd1582, %rd2, %rd1581;
	ld.global.f32 	%f395, [%rd1582];
	mad.lo.s32 	%r2890, %r808, %r2084, %r786;
	mul.wide.s32 	%rd1583, %r2890, 4;
	add.s64 	%rd1584, %rd1, %rd1583;
	st.global.f32 	[%rd1584], %f395;
$L__BB2_1211:
	add.s32 	%r809, %r807, %r4;
	setp.gt.u32 	%p817, %r809, 31;
	@%p817 bra 	$L__BB2_1274;
	add.s32 	%r810, %r808, %r4;
	setp.ge.s32 	%p818, %r810, %r2085;
	@%p818 bra 	$L__BB2_1214;
	add.s32 	%r2891, %r810, %r787;
	mul.wide.s32 	%rd1585, %r2891, 4;
	add.s64 	%rd1586, %rd2, %rd1585;
	ld.global.f32 	%f396, [%rd1586];
	mad.lo.s32 	%r2892, %r810, %r2084, %r786;
	mul.wide.s32 	%rd1587, %r2892, 4;
	add.s64 	%rd1588, %rd1, %rd1587;
	st.global.f32 	[%rd1588], %f396;
$L__BB2_1214:
	add.s32 	%r811, %r809, %r4;
	setp.gt.u32 	%p819, %r811, 31;
	@%p819 bra 	$L__BB2_1274;
	add.s32 	%r812, %r810, %r4;
	setp.ge.s32 	%p820, %r812, %r2085;
	@%p820 bra 	$L__BB2_1217;
	add.s32 	%r2893, %r812, %r787;
	mul.wide.s32 	%rd1589, %r2893, 4;
	add.s64 	%rd1590, %rd2, %rd1589;
	ld.global.f32 	%f397, [%rd1590];
	mad.lo.s32 	%r2894, %r812, %r2084, %r786;
	mul.wide.s32 	%rd1591, %r2894, 4;
	add.s64 	%rd1592, %rd1, %rd1591;
	st.global.f32 	[%rd1592], %f397;
$L__BB2_1217:
	add.s32 	%r813, %r811, %r4;
	setp.gt.u32 	%p821, %r813, 31;
	@%p821 bra 	$L__BB2_1274;
	add.s32 	%r814, %r812, %r4;
	setp.ge.s32 	%p822, %r814, %r2085;
	@%p822 bra 	$L__BB2_1220;
	add.s32 	%r2895, %r814, %r787;
	mul.wide.s32 	%rd1593, %r2895, 4;
	add.s64 	%rd1594, %rd2, %rd1593;
	ld.global.f32 	%f398, [%rd1594];
	mad.lo.s32 	%r2896, %r814, %r2084, %r786;
	mul.wide.s32 	%rd1595, %r2896, 4;
	add.s64 	%rd1596, %rd1, %rd1595;
	st.global.f32 	[%rd1596], %f398;
$L__BB2_1220:
	add.s32 	%r815, %r813, %r4;
	setp.gt.u32 	%p823, %r815, 31;
	@%p823 bra 	$L__BB2_1274;
	add.s32 	%r816, %r814, %r4;
	setp.ge.s32 	%p824, %r816, %r2085;
	@%p824 bra 	$L__BB2_1223;
	add.s32 	%r2897, %r816, %r787;
	mul.wide.s32 	%rd1597, %r2897, 4;
	add.s64 	%rd1598, %rd2, %rd1597;
	ld.global.f32 	%f399, [%rd1598];
	mad.lo.s32 	%r2898, %r816, %r2084, %r786;
	mul.wide.s32 	%rd1599, %r2898, 4;
	add.s64 	%rd1600, %rd1, %rd1599;
	st.global.f32 	[%rd1600], %f399;
$L__BB2_1223:
	add.s32 	%r817, %r815, %r4;
	setp.gt.u32 	%p825, %r817, 31;
	@%p825 bra 	$L__BB2_1274;
	add.s32 	%r818, %r816, %r4;
	setp.ge.s32 	%p826, %r818, %r2085;
	@%p826 bra 	$L__BB2_1226;
	add.s32 	%r2899, %r818, %r787;
	mul.wide.s32 	%rd1601, %r2899, 4;
	add.s64 	%rd1602, %rd2, %rd1601;
	ld.global.f32 	%f400, [%rd1602];
	mad.lo.s32 	%r2900, %r818, %r2084, %r786;
	mul.wide.s32 	%rd1603, %r2900, 4;
	add.s64 	%rd1604, %rd1, %rd1603;
	st.global.f32 	[%rd1604], %f400;
$L__BB2_1226:
	add.s32 	%r819, %r817, %r4;
	setp.gt.u32 	%p827, %r819, 31;
	@%p827 bra 	$L__BB2_1274;
	add.s32 	%r820, %r818, %r4;
	setp.ge.s32 	%p828, %r820, %r2085;
	@%p828 bra 	$L__BB2_1229;
	add.s32 	%r2901, %r820, %r787;
	mul.wide.s32 	%rd1605, %r2901, 4;
	add.s64 	%rd1606, %rd2, %rd1605;
	ld.global.f32 	%f401, [%rd1606];
	mad.lo.s32 	%r2902, %r820, %r2084, %r786;
	mul.wide.s32 	%rd1607, %r2902, 4;
	add.s64 	%rd1608, %rd1, %rd1607;
	st.global.f32 	[%rd1608], %f401;
$L__BB2_1229:
	add.s32 	%r821, %r819, %r4;
	setp.gt.u32 	%p829, %r821, 31;
	@%p829 bra 	$L__BB2_1274;
	add.s32 	%r822, %r820, %r4;
	setp.ge.s32 	%p830, %r822, %r2085;
	@%p830 bra 	$L__BB2_1232;
	add.s32 	%r2903, %r822, %r787;
	mul.wide.s32 	%rd1609, %r2903, 4;
	add.s64 	%rd1610, %rd2, %rd1609;
	ld.global.f32 	%f402, [%rd1610];
	mad.lo.s32 	%r2904, %r822, %r2084, %r786;
	mul.wide.s32 	%rd1611, %r2904, 4;
	add.s64 	%rd1612, %rd1, %rd1611;
	st.global.f32 	[%rd1612], %f402;
$L__BB2_1232:
	add.s32 	%r823, %r821, %r4;
	setp.gt.u32 	%p831, %r823, 31;
	@%p831 bra 	$L__BB2_1274;
	add.s32 	%r824, %r822, %r4;
	setp.ge.s32 	%p832, %r824, %r2085;
	@%p832 bra 	$L__BB2_1235;
	add.s32 	%r2905, %r824, %r787;
	mul.wide.s32 	%rd1613, %r2905, 4;
	add.s64 	%rd1614, %rd2, %rd1613;
	ld.global.f32 	%f403, [%rd1614];
	mad.lo.s32 	%r2906, %r824, %r2084, %r786;
	mul.wide.s32 	%rd1615, %r2906, 4;
	add.s64 	%rd1616, %rd1, %rd1615;
	st.global.f32 	[%rd1616], %f403;
$L__BB2_1235:
	add.s32 	%r825, %r823, %r4;
	setp.gt.u32 	%p833, %r825, 31;
	@%p833 bra 	$L__BB2_1274;
	add.s32 	%r826, %r824, %r4;
	setp.ge.s32 	%p834, %r826, %r2085;
	@%p834 bra 	$L__BB2_1238;
	add.s32 	%r2907, %r826, %r787;
	mul.wide.s32 	%rd1617, %r2907, 4;
	add.s64 	%rd1618, %rd2, %rd1617;
	ld.global.f32 	%f404, [%rd1618];
	mad.lo.s32 	%r2908, %r826, %r2084, %r786;
	mul.wide.s32 	%rd1619, %r2908, 4;
	add.s64 	%rd1620, %rd1, %rd1619;
	st.global.f32 	[%rd1620], %f404;
$L__BB2_1238:
	add.s32 	%r827, %r825, %r4;
	setp.gt.u32 	%p835, %r827, 31;
	@%p835 bra 	$L__BB2_1274;
	add.s32 	%r828, %r826, %r4;
	setp.ge.s32 	%p836, %r828, %r2085;
	@%p836 bra 	$L__BB2_1241;
	add.s32 	%r2909, %r828, %r787;
	mul.wide.s32 	%rd1621, %r2909, 4;
	add.s64 	%rd1622, %rd2, %rd1621;
	ld.global.f32 	%f405, [%rd1622];
	mad.lo.s32 	%r2910, %r828, %r2084, %r786;
	mul.wide.s32 	%rd1623, %r2910, 4;
	add.s64 	%rd1624, %rd1, %rd1623;
	st.global.f32 	[%rd1624], %f405;
$L__BB2_1241:
	add.s32 	%r829, %r827, %r4;
	setp.gt.u32 	%p837, %r829, 31;
	@%p837 bra 	$L__BB2_1274;
	add.s32 	%r830, %r828, %r4;
	setp.ge.s32 	%p838, %r830, %r2085;
	@%p838 bra 	$L__BB2_1244;
	add.s32 	%r2911, %r830, %r787;
	mul.wide.s32 	%rd1625, %r2911, 4;
	add.s64 	%rd1626, %rd2, %rd1625;
	ld.global.f32 	%f406, [%rd1626];
	mad.lo.s32 	%r2912, %r830, %r2084, %r786;
	mul.wide.s32 	%rd1627, %r2912, 4;
	add.s64 	%rd1628, %rd1, %rd1627;
	st.global.f32 	[%rd1628], %f406;
$L__BB2_1244:
	add.s32 	%r831, %r829, %r4;
	setp.gt.u32 	%p839, %r831, 31;
	@%p839 bra 	$L__BB2_1274;
	add.s32 	%r832, %r830, %r4;
	setp.ge.s32 	%p840, %r832, %r2085;
	@%p840 bra 	$L__BB2_1247;
	add.s32 	%r2913, %r832, %r787;
	mul.wide.s32 	%rd1629, %r2913, 4;
	add.s64 	%rd1630, %rd2, %rd1629;
	ld.global.f32 	%f407, [%rd1630];
	mad.lo.s32 	%r2914, %r832, %r2084, %r786;
	mul.wide.s32 	%rd1631, %r2914, 4;
	add.s64 	%rd1632, %rd1, %rd1631;
	st.global.f32 	[%rd1632], %f407;
$L__BB2_1247:
	add.s32 	%r833, %r831, %r4;
	setp.gt.u32 	%p841, %r833, 31;
	@%p841 bra 	$L__BB2_1274;
	add.s32 	%r834, %r832, %r4;
	setp.ge.s32 	%p842, %r834, %r2085;
	@%p842 bra 	$L__BB2_1250;
	add.s32 	%r2915, %r834, %r787;
	mul.wide.s32 	%rd1633, %r2915, 4;
	add.s64 	%rd1634, %rd2, %rd1633;
	ld.global.f32 	%f408, [%rd1634];
	mad.lo.s32 	%r2916, %r834, %r2084, %r786;
	mul.wide.s32 	%rd1635, %r2916, 4;
	add.s64 	%rd1636, %rd1, %rd1635;
	st.global.f32 	[%rd1636], %f408;
$L__BB2_1250:
	add.s32 	%r835, %r833, %r4;
	setp.gt.u32 	%p843, %r835, 31;
	@%p843 bra 	$L__BB2_1274;
	add.s32 	%r836, %r834, %r4;
	setp.ge.s32 	%p844, %r836, %r2085;
	@%p844 bra 	$L__BB2_1253;
	add.s32 	%r2917, %r836, %r787;
	mul.wide.s32 	%rd1637, %r2917, 4;
	add.s64 	%rd1638, %rd2, %rd1637;
	ld.global.f32 	%f409, [%rd1638];
	mad.lo.s32 	%r2918, %r836, %r2084, %r786;
	mul.wide.s32 	%rd1639, %r2918, 4;
	add.s64 	%rd1640, %rd1, %rd1639;
	st.global.f32 	[%rd1640], %f409;
$L__BB2_1253:
	add.s32 	%r837, %r835, %r4;
	setp.gt.u32 	%p845, %r837, 31;
	@%p845 bra 	$L__BB2_1274;
	add.s32 	%r838, %r836, %r4;
	setp.ge.s32 	%p846, %r838, %r2085;
	@%p846 bra 	$L__BB2_1256;
	add.s32 	%r2919, %r838, %r787;
	mul.wide.s32 	%rd1641, %r2919, 4;
	add.s64 	%rd1642, %rd2, %rd1641;
	ld.global.f32 	%f410, [%rd1642];
	mad.lo.s32 	%r2920, %r838, %r2084, %r786;
	mul.wide.s32 	%rd1643, %r2920, 4;
	add.s64 	%rd1644, %rd1, %rd1643;
	st.global.f32 	[%rd1644], %f410;
$L__BB2_1256:
	add.s32 	%r839, %r837, %r4;
	setp.gt.u32 	%p847, %r839, 31;
	@%p847 bra 	$L__BB2_1274;
	add.s32 	%r840, %r838, %r4;
	setp.ge.s32 	%p848, %r840, %r2085;
	@%p848 bra 	$L__BB2_1259;
	add.s32 	%r2921, %r840, %r787;
	mul.wide.s32 	%rd1645, %r2921, 4;
	add.s64 	%rd1646, %rd2, %rd1645;
	ld.global.f32 	%f411, [%rd1646];
	mad.lo.s32 	%r2922, %r840, %r2084, %r786;
	mul.wide.s32 	%rd1647, %r2922, 4;
	add.s64 	%rd1648, %rd1, %rd1647;
	st.global.f32 	[%rd1648], %f411;
$L__BB2_1259:
	add.s32 	%r841, %r839, %r4;
	setp.gt.u32 	%p849, %r841, 31;
	@%p849 bra 	$L__BB2_1274;
	add.s32 	%r842, %r840, %r4;
	setp.ge.s32 	%p850, %r842, %r2085;
	@%p850 bra 	$L__BB2_1262;
	add.s32 	%r2923, %r842, %r787;
	mul.wide.s32 	%rd1649, %r2923, 4;
	add.s64 	%rd1650, %rd2, %rd1649;
	ld.global.f32 	%f412, [%rd1650];
	mad.lo.s32 	%r2924, %r842, %r2084, %r786;
	mul.wide.s32 	%rd1651, %r2924, 4;
	add.s64 	%rd1652, %rd1, %rd1651;
	st.global.f32 	[%rd1652], %f412;
$L__BB2_1262:
	add.s32 	%r843, %r841, %r4;
	setp.gt.u32 	%p851, %r843, 31;
	@%p851 bra 	$L__BB2_1274;
	add.s32 	%r844, %r842, %r4;
	setp.ge.s32 	%p852, %r844, %r2085;
	@%p852 bra 	$L__BB2_1265;
	add.s32 	%r2925, %r844, %r787;
	mul.wide.s32 	%rd1653, %r2925, 4;
	add.s64 	%rd1654, %rd2, %rd1653;
	ld.global.f32 	%f413, [%rd1654];
	mad.lo.s32 	%r2926, %r844, %r2084, %r786;
	mul.wide.s32 	%rd1655, %r2926, 4;
	add.s64 	%rd1656, %rd1, %rd1655;
	st.global.f32 	[%rd1656], %f413;
$L__BB2_1265:
	add.s32 	%r845, %r843, %r4;
	setp.gt.u32 	%p853, %r845, 31;
	@%p853 bra 	$L__BB2_1274;
	add.s32 	%r846, %r844, %r4;
	setp.ge.s32 	%p854, %r846, %r2085;
	@%p854 bra 	$L__BB2_1268;
	add.s32 	%r2927, %r846, %r787;
	mul.wide.s32 	%rd1657, %r2927, 4;
	add.s64 	%rd1658, %rd2, %rd1657;
	ld.global.f32 	%f414, [%rd1658];
	mad.lo.s32 	%r2928, %r846, %r2084, %r786;
	mul.wide.s32 	%rd1659, %r2928, 4;
	add.s64 	%rd1660, %rd1, %rd1659;
	st.global.f32 	[%rd1660], %f414;
$L__BB2_1268:
	add.s32 	%r847, %r845, %r4;
	setp.gt.u32 	%p855, %r847, 31;
	@%p855 bra 	$L__BB2_1274;
	add.s32 	%r848, %r846, %r4;
	setp.ge.s32 	%p856, %r848, %r2085;
	@%p856 bra 	$L__BB2_1271;
	add.s32 	%r2929, %r848, %r787;
	mul.wide.s32 	%rd1661, %r2929, 4;
	add.s64 	%rd1662, %rd2, %rd1661;
	ld.global.f32 	%f415, [%rd1662];
	mad.lo.s32 	%r2930, %r848, %r2084, %r786;
	mul.wide.s32 	%rd1663, %r2930, 4;
	add.s64 	%rd1664, %rd1, %rd1663;
	st.global.f32 	[%rd1664], %f415;
$L__BB2_1271:
	add.s32 	%r2931, %r847, %r4;
	setp.gt.u32 	%p857, %r2931, 31;
	@%p857 bra 	$L__BB2_1274;
	add.s32 	%r849, %r848, %r4;
	setp.ge.s32 	%p858, %r849, %r2085;
	@%p858 bra 	$L__BB2_1274;
	add.s32 	%r2932, %r849, %r787;
	mul.wide.s32 	%rd1665, %r2932, 4;
	add.s64 	%rd1666, %rd2, %rd1665;
	ld.global.f32 	%f416, [%rd1666];
	mad.lo.s32 	%r2933, %r849, %r2084, %r786;
	mul.wide.s32 	%rd1667, %r2933, 4;
	add.s64 	%rd1668, %rd1, %rd1667;
	st.global.f32 	[%rd1668], %f416;
$L__BB2_1274:
	add.s32 	%r850, %r785, %r5;
	setp.gt.u32 	%p859, %r850, 31;
	@%p859 bra 	$L__BB2_3135;
	add.s32 	%r851, %r786, %r5;
	setp.ge.s32 	%p860, %r851, %r2084;
	@%p860 bra 	$L__BB2_3135;
	setp.gt.u32 	%p861, %r3, 31;
	@%p861 bra 	$L__BB2_1372;
	mul.lo.s32 	%r852, %r851, %r2085;
	add.s32 	%r853, %r3, %r1;
	setp.ge.s32 	%p862, %r853, %r2085;
	@%p862 bra 	$L__BB2_1279;
	add.s32 	%r2934, %r853, %r852;
	mul.wide.s32 	%rd1669, %r2934, 4;
	add.s64 	%rd1670, %rd2, %rd1669;
	ld.global.f32 	%f417, [%rd1670];
	mad.lo.s32 	%r2935, %r853, %r2084, %r851;
	mul.wide.s32 	%rd1671, %r2935, 4;
	add.s64 	%rd1672, %rd1, %rd1671;
	st.global.f32 	[%rd1672], %f417;
$L__BB2_1279:
	add.s32 	%r854, %r3, %r4;
	setp.gt.u32 	%p863, %r854, 31;
	@%p863 bra 	$L__BB2_1372;
	add.s32 	%r855, %r853, %r4;
	setp.ge.s32 	%p864, %r855, %r2085;
	@%p864 bra 	$L__BB2_1282;
	add.s32 	%r2936, %r855, %r852;
	mul.wide.s32 	%rd1673, %r2936, 4;
	add.s64 	%rd1674, %rd2, %rd1673;
	ld.global.f32 	%f418, [%rd1674];
	mad.lo.s32 	%r2937, %r855, %r2084, %r851;
	mul.wide.s32 	%rd1675, %r2937, 4;
	add.s64 	%rd1676, %rd1, %rd1675;
	st.global.f32 	[%rd1676], %f418;
$L__BB2_1282:
	add.s32 	%r856, %r854, %r4;
	setp.gt.u32 	%p865, %r856, 31;
	@%p865 bra 	$L__BB2_1372;
	add.s32 	%r857, %r855, %r4;
	setp.ge.s32 	%p866, %r857, %r2085;
	@%p866 bra 	$L__BB2_1285;
	add.s32 	%r2938, %r857, %r852;
	mul.wide.s32 	%rd1677, %r2938, 4;
	add.s64 	%rd1678, %rd2, %rd1677;
	ld.global.f32 	%f419, [%rd1678];
	mad.lo.s32 	%r2939, %r857, %r2084, %r851;
	mul.wide.s32 	%rd1679, %r2939, 4;
	add.s64 	%rd1680, %rd1, %rd1679;
	st.global.f32 	[%rd1680], %f419;
$L__BB2_1285:
	add.s32 	%r858, %r856, %r4;
	setp.gt.u32 	%p867, %r858, 31;
	@%p867 bra 	$L__BB2_1372;
	add.s32 	%r859, %r857, %r4;
	setp.ge.s32 	%p868, %r859, %r2085;
	@%p868 bra 	$L__BB2_1288;
	add.s32 	%r2940, %r859, %r852;
	mul.wide.s32 	%rd1681, %r2940, 4;
	add.s64 	%rd1682, %rd2, %rd1681;
	ld.global.f32 	%f420, [%rd1682];
	mad.lo.s32 	%r2941, %r859, %r2084, %r851;
	mul.wide.s32 	%rd1683, %r2941, 4;
	add.s64 	%rd1684, %rd1, %rd1683;
	st.global.f32 	[%rd1684], %f420;
$L__BB2_1288:
	add.s32 	%r860, %r858, %r4;
	setp.gt.u32 	%p869, %r860, 31;
	@%p869 bra 	$L__BB2_1372;
	add.s32 	%r861, %r859, %r4;
	setp.ge.s32 	%p870, %r861, %r2085;
	@%p870 bra 	$L__BB2_1291;
	add.s32 	%r2942, %r861, %r852;
	mul.wide.s32 	%rd1685, %r2942, 4;
	add.s64 	%rd1686, %rd2, %rd1685;
	ld.global.f32 	%f421, [%rd1686];
	mad.lo.s32 	%r2943, %r861, %r2084, %r851;
	mul.wide.s32 	%rd1687, %r2943, 4;
	add.s64 	%rd1688, %rd1, %rd1687;
	st.global.f32 	[%rd1688], %f421;
$L__BB2_1291:
	add.s32 	%r862, %r860, %r4;
	setp.gt.u32 	%p871, %r862, 31;
	@%p871 bra 	$L__BB2_1372;
	add.s32 	%r863, %r861, %r4;
	setp.ge.s32 	%p872, %r863, %r2085;
	@%p872 bra 	$L__BB2_1294;
	add.s32 	%r2944, %r863, %r852;
	mul.wide.s32 	%rd1689, %r2944, 4;
	add.s64 	%rd1690, %rd2, %rd1689;
	ld.global.f32 	%f422, [%rd1690];
	mad.lo.s32 	%r2945, %r863, %r2084, %r851;
	mul.wide.s32 	%rd1691, %r2945, 4;
	add.s64 	%rd1692, %rd1, %rd1691;
	st.global.f32 	[%rd1692], %f422;
$L__BB2_1294:
	add.s32 	%r864, %r862, %r4;
	setp.gt.u32 	%p873, %r864, 31;
	@%p873 bra 	$L__BB2_1372;
	add.s32 	%r865, %r863, %r4;
	setp.ge.s32 	%p874, %r865, %r2085;
	@%p874 bra 	$L__BB2_1297;
	add.s32 	%r2946, %r865, %r852;
	mul.wide.s32 	%rd1693, %r2946, 4;
	add.s64 	%rd1694, %rd2, %rd1693;
	ld.global.f32 	%f423, [%rd1694];
	mad.lo.s32 	%r2947, %r865, %r2084, %r851;
	mul.wide.s32 	%rd1695, %r2947, 4;
	add.s64 	%rd1696, %rd1, %rd1695;
	st.global.f32 	[%rd1696], %f423;
$L__BB2_1297:
	add.s32 	%r866, %r864, %r4;
	setp.gt.u32 	%p875, %r866, 31;
	@%p875 bra 	$L__BB2_1372;
	add.s32 	%r867, %r865, %r4;
	setp.ge.s32 	%p876, %r867, %r2085;
	@%p876 bra 	$L__BB2_1300;
	add.s32 	%r2948, %r867, %r852;
	mul.wide.s32 	%rd1697, %r2948, 4;
	add.s64 	%rd1698, %rd2, %rd1697;
	ld.global.f32 	%f424, [%rd1698];
	mad.lo.s32 	%r2949, %r867, %r2084, %r851;
	mul.wide.s32 	%rd1699, %r2949, 4;
	add.s64 	%rd1700, %rd1, %rd1699;
	st.global.f32 	[%rd1700], %f424;
$L__BB2_1300:
	add.s32 	%r868, %r866, %r4;
	setp.gt.u32 	%p877, %r868, 31;
	@%p877 bra 	$L__BB2_1372;
	add.s32 	%r869, %r867, %r4;
	setp.ge.s32 	%p878, %r869, %r2085;
	@%p878 bra 	$L__BB2_1303;
	add.s32 	%r2950, %r869, %r852;
	mul.wide.s32 	%rd1701, %r2950, 4;
	add.s64 	%rd1702, %rd2, %rd1701;
	ld.global.f32 	%f425, [%rd1702];
	mad.lo.s32 	%r2951, %r869, %r2084, %r851;
	mul.wide.s32 	%rd1703, %r2951, 4;
	add.s64 	%rd1704, %rd1, %rd1703;
	st.global.f32 	[%rd1704], %f425;
$L__BB2_1303:
	add.s32 	%r870, %r868, %r4;
	setp.gt.u32 	%p879, %r870, 31;
	@%p879 bra 	$L__BB2_1372;
	add.s32 	%r871, %r869, %r4;
	setp.ge.s32 	%p880, %r871, %r2085;
	@%p880 bra 	$L__BB2_1306;
	add.s32 	%r2952, %r871, %r852;
	mul.wide.s32 	%rd1705, %r2952, 4;
	add.s64 	%rd1706, %rd2, %rd1705;
	ld.global.f32 	%f426, [%rd1706];
	mad.lo.s32 	%r2953, %r871, %r2084, %r851;
	mul.wide.s32 	%rd1707, %r2953, 4;
	add.s64 	%rd1708, %rd1, %rd1707;
	st.global.f32 	[%rd1708], %f426;
$L__BB2_1306:
	add.s32 	%r872, %r870, %r4;
	setp.gt.u32 	%p881, %r872, 31;
	@%p881 bra 	$L__BB2_1372;
	add.s32 	%r873, %r871, %r4;
	setp.ge.s32 	%p882, %r873, %r2085;
	@%p882 bra 	$L__BB2_1309;
	add.s32 	%r2954, %r873, %r852;
	mul.wide.s32 	%rd1709, %r2954, 4;
	add.s64 	%rd1710, %rd2, %rd1709;
	ld.global.f32 	%f427, [%rd1710];
	mad.lo.s32 	%r2955, %r873, %r2084, %r851;
	mul.wide.s32 	%rd1711, %r2955, 4;
	add.s64 	%rd1712, %rd1, %rd1711;
	st.global.f32 	[%rd1712], %f427;
$L__BB2_1309:
	add.s32 	%r874, %r872, %r4;
	setp.gt.u32 	%p883, %r874, 31;
	@%p883 bra 	$L__BB2_1372;
	add.s32 	%r875, %r873, %r4;
	setp.ge.s32 	%p884, %r875, %r2085;
	@%p884 bra 	$L__BB2_1312;
	add.s32 	%r2956, %r875, %r852;
	mul.wide.s32 	%rd1713, %r2956, 4;
	add.s64 	%rd1714, %rd2, %rd1713;
	ld.global.f32 	%f428, [%rd1714];
	mad.lo.s32 	%r2957, %r875, %r2084, %r851;
	mul.wide.s32 	%rd1715, %r2957, 4;
	add.s64 	%rd1716, %rd1, %rd1715;
	st.global.f32 	[%rd1716], %f428;
$L__BB2_1312:
	add.s32 	%r876, %r874, %r4;
	setp.gt.u32 	%p885, %r876, 31;
	@%p885 bra 	$L__BB2_1372;
	add.s32 	%r877, %r875, %r4;
	setp.ge.s32 	%p886, %r877, %r2085;
	@%p886 bra 	$L__BB2_1315;
	add.s32 	%r2958, %r877, %r852;
	mul.wide.s32 	%rd1717, %r2958, 4;
	add.s64 	%rd1718, %rd2, %rd1717;
	ld.global.f32 	%f429, [%rd1718];
	mad.lo.s32 	%r2959, %r877, %r2084, %r851;
	mul.wide.s32 	%rd1719, %r2959, 4;
	add.s64 	%rd1720, %rd1, %rd1719;
	st.global.f32 	[%rd1720], %f429;
$L__BB2_1315:
	add.s32 	%r878, %r876, %r4;
	setp.gt.u32 	%p887, %r878, 31;
	@%p887 bra 	$L__BB2_1372;
	add.s32 	%r879, %r877, %r4;
	setp.ge.s32 	%p888, %r879, %r2085;
	@%p888 bra 	$L__BB2_1318;
	add.s32 	%r2960, %r879, %r852;
	mul.wide.s32 	%rd1721, %r2960, 4;
	add.s64 	%rd1722, %rd2, %rd1721;
	ld.global.f32 	%f430, [%rd1722];
	mad.lo.s32 	%r2961, %r879, %r2084, %r851;
	mul.wide.s32 	%rd1723, %r2961, 4;
	add.s64 	%rd1724, %rd1, %rd1723;
	st.global.f32 	[%rd1724], %f430;
$L__BB2_1318:
	add.s32 	%r880, %r878, %r4;
	setp.gt.u32 	%p889, %r880, 31;
	@%p889 bra 	$L__BB2_1372;
	add.s32 	%r881, %r879, %r4;
	setp.ge.s32 	%p890, %r881, %r2085;
	@%p890 bra 	$L__BB2_1321;
	add.s32 	%r2962, %r881, %r852;
	mul.wide.s32 	%rd1725, %r2962, 4;
	add.s64 	%rd1726, %rd2, %rd1725;
	ld.global.f32 	%f431, [%rd1726];
	mad.lo.s32 	%r2963, %r881, %r2084, %r851;
	mul.wide.s32 	%rd1727, %r2963, 4;
	add.s64 	%rd1728, %rd1, %rd1727;
	st.global.f32 	[%rd1728], %f431;
$L__BB2_1321:
	add.s32 	%r882, %r880, %r4;
	setp.gt.u32 	%p891, %r882, 31;
	@%p891 bra 	$L__BB2_1372;
	add.s32 	%r883, %r881, %r4;
	setp.ge.s32 	%p892, %r883, %r2085;
	@%p892 bra 	$L__BB2_1324;
	add.s32 	%r2964, %r883, %r852;
	mul.wide.s32 	%rd1729, %r2964, 4;
	add.s64 	%rd1730, %rd2, %rd1729;
	ld.global.f32 	%f432, [%rd1730];
	mad.lo.s32 	%r2965, %r883, %r2084, %r851;
	mul.wide.s32 	%rd1731, %r2965, 4;
	add.s64 	%rd1732, %rd1, %rd1731;
	st.global.f32 	[%rd1732], %f432;
$L__BB2_1324:
	add.s32 	%r884, %r882, %r4;
	setp.gt.u32 	%p893, %r884, 31;
	@%p893 bra 	$L__BB2_1372;
	add.s32 	%r885, %r883, %r4;
	setp.ge.s32 	%p894, %r885, %r2085;
	@%p894 bra 	$L__BB2_1327;
	add.s32 	%r2966, %r885, %r852;
	mul.wide.s32 	%rd1733, %r2966, 4;
	add.s64 	%rd1734, %rd2, %rd1733;
	ld.global.f32 	%f433, [%rd1734];
	mad.lo.s32 	%r2967, %r885, %r2084, %r851;
	mul.wide.s32 	%rd1735, %r2967, 4;
	add.s64 	%rd1736, %rd1, %rd1735;
	st.global.f32 	[%rd1736], %f433;
$L__BB2_1327:
	add.s32 	%r886, %r884, %r4;
	setp.gt.u32 	%p895, %r886, 31;
	@%p895 bra 	$L__BB2_1372;
	add.s32 	%r887, %r885, %r4;
	setp.ge.s32 	%p896, %r887, %r2085;
	@%p896 bra 	$L__BB2_1330;
	add.s32 	%r2968, %r887, %r852;
	mul.wide.s32 	%rd1737, %r2968, 4;
	add.s64 	%rd1738, %rd2, %rd1737;
	ld.global.f32 	%f434, [%rd1738];
	mad.lo.s32 	%r2969, %r887, %r2084, %r851;
	mul.wide.s32 	%rd1739, %r2969, 4;
	add.s64 	%rd1740, %rd1, %rd1739;
	st.global.f32 	[%rd1740], %f434;
$L__BB2_1330:
	add.s32 	%r888, %r886, %r4;
	setp.gt.u32 	%p897, %r888, 31;
	@%p897 bra 	$L__BB2_1372;
	add.s32 	%r889, %r887, %r4;
	setp.ge.s32 	%p898, %r889, %r2085;
	@%p898 bra 	$L__BB2_1333;
	add.s32 	%r2970, %r889, %r852;
	mul.wide.s32 	%rd1741, %r2970, 4;
	add.s64 	%rd1742, %rd2, %rd1741;
	ld.global.f32 	%f435, [%rd1742];
	mad.lo.s32 	%r2971, %r889, %r2084, %r851;
	mul.wide.s32 	%rd1743, %r2971, 4;
	add.s64 	%rd1744, %rd1, %rd1743;
	st.global.f32 	[%rd1744], %f435;
$L__BB2_1333:
	add.s32 	%r890, %r888, %r4;
	setp.gt.u32 	%p899, %r890, 31;
	@%p899 bra 	$L__BB2_1372;
	add.s32 	%r891, %r889, %r4;
	setp.ge.s32 	%p900, %r891, %r2085;
	@%p900 bra 	$L__BB2_1336;
	add.s32 	%r2972, %r891, %r852;
	mul.wide.s32 	%rd1745, %r2972, 4;
	add.s64 	%rd1746, %rd2, %rd1745;
	ld.global.f32 	%f436, [%rd1746];
	mad.lo.s32 	%r2973, %r891, %r2084, %r851;
	mul.wide.s32 	%rd1747, %r2973, 4;
	add.s64 	%rd1748, %rd1, %rd1747;
	st.global.f32 	[%rd1748], %f436;
$L__BB2_1336:
	add.s32 	%r892, %r890, %r4;
	setp.gt.u32 	%p901, %r892, 31;
	@%p901 bra 	$L__BB2_1372;
	add.s32 	%r893, %r891, %r4;
	setp.ge.s32 	%p902, %r893, %r2085;
	@%p902 bra 	$L__BB2_1339;
	add.s32 	%r2974, %r893, %r852;
	mul.wide.s32 	%rd1749, %r2974, 4;
	add.s64 	%rd1750, %rd2, %rd1749;
	ld.global.f32 	%f437, [%rd1750];
	mad.lo.s32 	%r2975, %r893, %r2084, %r851;
	mul.wide.s32 	%rd1751, %r2975, 4;
	add.s64 	%rd1752, %rd1, %rd1751;
	st.global.f32 	[%rd1752], %f437;
$L__BB2_1339:
	add.s32 	%r894, %r892, %r4;
	setp.gt.u32 	%p903, %r894, 31;
	@%p903 bra 	$L__BB2_1372;
	add.s32 	%r895, %r893, %r4;
	setp.ge.s32 	%p904, %r895, %r2085;
	@%p904 bra 	$L__BB2_1342;
	add.s32 	%r2976, %r895, %r852;
	mul.wide.s32 	%rd1753, %r2976, 4;
	add.s64 	%rd1754, %rd2, %rd1753;
	ld.global.f32 	%f438, [%rd1754];
	mad.lo.s32 	%r2977, %r895, %r2084, %r851;
	mul.wide.s32 	%rd1755, %r2977, 4;
	add.s64 	%rd1756, %rd1, %rd1755;
	st.global.f32 	[%rd1756], %f438;
$L__BB2_1342:
	add.s32 	%r896, %r894, %r4;
	setp.gt.u32 	%p905, %r896, 31;
	@%p905 bra 	$L__BB2_1372;
	add.s32 	%r897, %r895, %r4;
	setp.ge.s32 	%p906, %r897, %r2085;
	@%p906 bra 	$L__BB2_1345;
	add.s32 	%r2978, %r897, %r852;
	mul.wide.s32 	%rd1757, %r2978, 4;
	add.s64 	%rd1758, %rd2, %rd1757;
	ld.global.f32 	%f439, [%rd1758];
	mad.lo.s32 	%r2979, %r897, %r2084, %r851;
	mul.wide.s32 	%rd1759, %r2979, 4;
	add.s64 	%rd1760, %rd1, %rd1759;
	st.global.f32 	[%rd1760], %f439;
$L__BB2_1345:
	add.s32 	%r898, %r896, %r4;
	setp.gt.u32 	%p907, %r898, 31;
	@%p907 bra 	$L__BB2_1372;
	add.s32 	%r899, %r897, %r4;
	setp.ge.s32 	%p908, %r899, %r2085;
	@%p908 bra 	$L__BB2_1348;
	add.s32 	%r2980, %r899, %r852;
	mul.wide.s32 	%rd1761, %r2980, 4;
	add.s64 	%rd1762, %rd2, %rd1761;
	ld.global.f32 	%f440, [%rd1762];
	mad.lo.s32 	%r2981, %r899, %r2084, %r851;
	mul.wide.s32 	%rd1763, %r2981, 4;
	add.s64 	%rd1764, %rd1, %rd1763;
	st.global.f32 	[%rd1764], %f440;
$L__BB2_1348:
	add.s32 	%r900, %r898, %r4;
	setp.gt.u32 	%p909, %r900, 31;
	@%p909 bra 	$L__BB2_1372;
	add.s32 	%r901, %r899, %r4;
	setp.ge.s32 	%p910, %r901, %r2085;
	@%p910 bra 	$L__BB2_1351;
	add.s32 	%r2982, %r901, %r852;
	mul.wide.s32 	%rd1765, %r2982, 4;
	add.s64 	%rd1766, %rd2, %rd1765;
	ld.global.f32 	%f441, [%rd1766];
	mad.lo.s32 	%r2983, %r901, %r2084, %r851;
	mul.wide.s32 	%rd1767, %r2983, 4;
	add.s64 	%rd1768, %rd1, %rd1767;
	st.global.f32 	[%rd1768], %f441;
$L__BB2_1351:
	add.s32 	%r902, %r900, %r4;
	setp.gt.u32 	%p911, %r902, 31;
	@%p911 bra 	$L__BB2_1372;
	add.s32 	%r903, %r901, %r4;
	setp.ge.s32 	%p912, %r903, %r2085;
	@%p912 bra 	$L__BB2_1354;
	add.s32 	%r2984, %r903, %r852;
	mul.wide.s32 	%rd1769, %r2984, 4;
	add.s64 	%rd1770, %rd2, %rd1769;
	ld.global.f32 	%f442, [%rd1770];
	mad.lo.s32 	%r2985, %r903, %r2084, %r851;
	mul.wide.s32 	%rd1771, %r2985, 4;
	add.s64 	%rd1772, %rd1, %rd1771;
	st.global.f32 	[%rd1772], %f442;
$L__BB2_1354:
	add.s32 	%r904, %r902, %r4;
	setp.gt.u32 	%p913, %r904, 31;
	@%p913 bra 	$L__BB2_1372;
	add.s32 	%r905, %r903, %r4;
	setp.ge.s32 	%p914, %r905, %r2085;
	@%p914 bra 	$L__BB2_1357;
	add.s32 	%r2986, %r905, %r852;
	mul.wide.s32 	%rd1773, %r2986, 4;
	add.s64 	%rd1774, %rd2, %rd1773;
	ld.global.f32 	%f443, [%rd1774];
	mad.lo.s32 	%r2987, %r905, %r2084, %r851;
	mul.wide.s32 	%rd1775, %r2987, 4;
	add.s64 	%rd1776, %rd1, %rd1775;
	st.global.f32 	[%rd1776], %f443;
$L__BB2_1357:
	add.s32 	%r906, %r904, %r4;
	setp.gt.u32 	%p915, %r906, 31;
	@%p915 bra 	$L__BB2_1372;
	add.s32 	%r907, %r905, %r4;
	setp.ge.s32 	%p916, %r907, %r2085;
	@%p916 bra 	$L__BB2_1360;
	add.s32 	%r2988, %r907, %r852;
	mul.wide.s32 	%rd1777, %r2988, 4;
	add.s64 	%rd1778, %rd2, %rd1777;
	ld.global.f32 	%f444, [%rd1778];
	mad.lo.s32 	%r2989, %r907, %r2084, %r851;
	mul.wide.s32 	%rd1779, %r2989, 4;
	add.s64 	%rd1780, %rd1, %rd1779;
	st.global.f32 	[%rd1780], %f444;
$L__BB2_1360:
	add.s32 	%r908, %r906, %r4;
	setp.gt.u32 	%p917, %r908, 31;
	@%p917 bra 	$L__BB2_1372;
	add.s32 	%r909, %r907, %r4;
	setp.ge.s32 	%p918, %r909, %r2085;
	@%p918 bra 	$L__BB2_1363;
	add.s32 	%r2990, %r909, %r852;
	mul.wide.s32 	%rd1781, %r2990, 4;
	add.s64 	%rd1782, %rd2, %rd1781;
	ld.global.f32 	%f445, [%rd1782];
	mad.lo.s32 	%r2991, %r909, %r2084, %r851;
	mul.wide.s32 	%rd1783, %r2991, 4;
	add.s64 	%rd1784, %rd1, %rd1783;
	st.global.f32 	[%rd1784], %f445;
$L__BB2_1363:
	add.s32 	%r910, %r908, %r4;
	setp.gt.u32 	%p919, %r910, 31;
	@%p919 bra 	$L__BB2_1372;
	add.s32 	%r911, %r909, %r4;
	setp.ge.s32 	%p920, %r911, %r2085;
	@%p920 bra 	$L__BB2_1366;
	add.s32 	%r2992, %r911, %r852;
	mul.wide.s32 	%rd1785, %r2992, 4;
	add.s64 	%rd1786, %rd2, %rd1785;
	ld.global.f32 	%f446, [%rd1786];
	mad.lo.s32 	%r2993, %r911, %r2084, %r851;
	mul.wide.s32 	%rd1787, %r2993, 4;
	add.s64 	%rd1788, %rd1, %rd1787;
	st.global.f32 	[%rd1788], %f446;
$L__BB2_1366:
	add.s32 	%r912, %r910, %r4;
	setp.gt.u32 	%p921, %r912, 31;
	@%p921 bra 	$L__BB2_1372;
	add.s32 	%r913, %r911, %r4;
	setp.ge.s32 	%p922, %r913, %r2085;
	@%p922 bra 	$L__BB2_1369;
	add.s32 	%r2994, %r913, %r852;
	mul.wide.s32 	%rd1789, %r2994, 4;
	add.s64 	%rd1790, %rd2, %rd1789;
	ld.global.f32 	%f447, [%rd1790];
	mad.lo.s32 	%r2995, %r913, %r2084, %r851;
	mul.wide.s32 	%rd1791, %r2995, 4;
	add.s64 	%rd1792, %rd1, %rd1791;
	st.global.f32 	[%rd1792], %f447;
$L__BB2_1369:
	add.s32 	%r2996, %r912, %r4;
	setp.gt.u32 	%p923, %r2996, 31;
	@%p923 bra 	$L__BB2_1372;
	add.s32 	%r914, %r913, %r4;
	setp.ge.s32 	%p924, %r914, %r2085;
	@%p924 bra 	$L__BB2_1372;
	add.s32 	%r2997, %r914, %r852;
	mul.wide.s32 	%rd1793, %r2997, 4;
	add.s64 	%rd1794, %rd2, %rd1793;
	ld.global.f32 	%f448, [%rd1794];
	mad.lo.s32 	%r2998, %r914, %r2084, %r851;
	mul.wide.s32 	%rd1795, %r2998, 4;
	add.s64 	%rd1796, %rd1, %rd1795;
	st.global.f32 	[%rd1796], %f448;
$L__BB2_1372:
	add.s32 	%r915, %r850, %r5;
	setp.gt.u32 	%p925, %r915, 31;
	@%p925 bra 	$L__BB2_3135;
	add.s32 	%r916, %r851, %r5;
	setp.ge.s32 	%p926, %r916, %r2084;
	@%p926 bra 	$L__BB2_3135;
	setp.gt.u32 	%p927, %r3, 31;
	@%p927 bra 	$L__BB2_1470;
	mul.lo.s32 	%r917, %r916, %r2085;
	add.s32 	%r918, %r3, %r1;
	setp.ge.s32 	%p928, %r918, %r2085;
	@%p928 bra 	$L__BB2_1377;
	add.s32 	%r2999, %r918, %r917;
	mul.wide.s32 	%rd1797, %r2999, 4;
	add.s64 	%rd1798, %rd2, %rd1797;
	ld.global.f32 	%f449, [%rd1798];
	mad.lo.s32 	%r3000, %r918, %r2084, %r916;
	mul.wide.s32 	%rd1799, %r3000, 4;
	add.s64 	%rd1800, %rd1, %rd1799;
	st.global.f32 	[%rd1800], %f449;
$L__BB2_1377:
	add.s32 	%r919, %r3, %r4;
	setp.gt.u32 	%p929, %r919, 31;
	@%p929 bra 	$L__BB2_1470;
	add.s32 	%r920, %r918, %r4;
	setp.ge.s32 	%p930, %r920, %r2085;
	@%p930 bra 	$L__BB2_1380;
	add.s32 	%r3001, %r920, %r917;
	mul.wide.s32 	%rd1801, %r3001, 4;
	add.s64 	%rd1802, %rd2, %rd1801;
	ld.global.f32 	%f450, [%rd1802];
	mad.lo.s32 	%r3002, %r920, %r2084, %r916;
	mul.wide.s32 	%rd1803, %r3002, 4;
	add.s64 	%rd1804, %rd1, %rd1803;
	st.global.f32 	[%rd1804], %f450;
$L__BB2_1380:
	add.s32 	%r921, %r919, %r4;
	setp.gt.u32 	%p931, %r921, 31;
	@%p931 bra 	$L__BB2_1470;
	add.s32 	%r922, %r920, %r4;
	setp.ge.s32 	%p932, %r922, %r2085;
	@%p932 bra 	$L__BB2_1383;
	add.s32 	%r3003, %r922, %r917;
	mul.wide.s32 	%rd1805, %r3003, 4;
	add.s64 	%rd1806, %rd2, %rd1805;
	ld.global.f32 	%f451, [%rd1806];
	mad.lo.s32 	%r3004, %r922, %r2084, %r916;
	mul.wide.s32 	%rd1807, %r3004, 4;
	add.s64 	%rd1808, %rd1, %rd1807;
	st.global.f32 	[%rd1808], %f451;
$L__BB2_1383:
	add.s32 	%r923, %r921, %r4;
	setp.gt.u32 	%p933, %r923, 31;
	@%p933 bra 	$L__BB2_1470;
	add.s32 	%r924, %r922, %r4;
	setp.ge.s32 	%p934, %r924, %r2085;
	@%p934 bra 	$L__BB2_1386;
	add.s32 	%r3005, %r924, %r917;
	mul.wide.s32 	%rd1809, %r3005, 4;
	add.s64 	%rd1810, %rd2, %rd1809;
	ld.global.f32 	%f452, [%rd1810];
	mad.lo.s32 	%r3006, %r924, %r2084, %r916;
	mul.wide.s32 	%rd1811, %r3006, 4;
	add.s64 	%rd1812, %rd1, %rd1811;
	st.global.f32 	[%rd1812], %f452;
$L__BB2_1386:
	add.s32 	%r925, %r923, %r4;
	setp.gt.u32 	%p935, %r925, 31;
	@%p935 bra 	$L__BB2_1470;
	add.s32 	%r926, %r924, %r4;
	setp.ge.s32 	%p936, %r926, %r2085;
	@%p936 bra 	$L__BB2_1389;
	add.s32 	%r3007, %r926, %r917;
	mul.wide.s32 	%rd1813, %r3007, 4;
	add.s64 	%rd1814, %rd2, %rd1813;
	ld.global.f32 	%f453, [%rd1814];
	mad.lo.s32 	%r3008, %r926, %r2084, %r916;
	mul.wide.s32 	%rd1815, %r3008, 4;
	add.s64 	%rd1816, %rd1, %rd1815;
	st.global.f32 	[%rd1816], %f453;
$L__BB2_1389:
	add.s32 	%r927, %r925, %r4;
	setp.gt.u32 	%p937, %r927, 31;
	@%p937 bra 	$L__BB2_1470;
	add.s32 	%r928, %r926, %r4;
	setp.ge.s32 	%p938, %r928, %r2085;
	@%p938 bra 	$L__BB2_1392;
	add.s32 	%r3009, %r928, %r917;
	mul.wide.s32 	%rd1817, %r3009, 4;
	add.s64 	%rd1818, %rd2, %rd1817;
	ld.global.f32 	%f454, [%rd1818];
	mad.lo.s32 	%r3010, %r928, %r2084, %r916;
	mul.wide.s32 	%rd1819, %r3010, 4;
	add.s64 	%rd1820, %rd1, %rd1819;
	st.global.f32 	[%rd1820], %f454;
$L__BB2_1392:
	add.s32 	%r929, %r927, %r4;
	setp.gt.u32 	%p939, %r929, 31;
	@%p939 bra 	$L__BB2_1470;
	add.s32 	%r930, %r928, %r4;
	setp.ge.s32 	%p940, %r930, %r2085;
	@%p940 bra 	$L__BB2_1395;
	add.s32 	%r3011, %r930, %r917;
	mul.wide.s32 	%rd1821, %r3011, 4;
	add.s64 	%rd1822, %rd2, %rd1821;
	ld.global.f32 	%f455, [%rd1822];
	mad.lo.s32 	%r3012, %r930, %r2084, %r916;
	mul.wide.s32 	%rd1823, %r3012, 4;
	add.s64 	%rd1824, %rd1, %rd1823;
	st.global.f32 	[%rd1824], %f455;
$L__BB2_1395:
	add.s32 	%r931, %r929, %r4;
	setp.gt.u32 	%p941, %r931, 31;
	@%p941 bra 	$L__BB2_1470;
	add.s32 	%r932, %r930, %r4;
	setp.ge.s32 	%p942, %r932, %r2085;
	@%p942 bra 	$L__BB2_1398;
	add.s32 	%r3013, %r932, %r917;
	mul.wide.s32 	%rd1825, %r3013, 4;
	add.s64 	%rd1826, %rd2, %rd1825;
	ld.global.f32 	%f456, [%rd1826];
	mad.lo.s32 	%r3014, %r932, %r2084, %r916;
	mul.wide.s32 	%rd1827, %r3014, 4;
	add.s64 	%rd1828, %rd1, %rd1827;
	st.global.f32 	[%rd1828], %f456;
$L__BB2_1398:
	add.s32 	%r933, %r931, %r4;
	setp.gt.u32 	%p943, %r933, 31;
	@%p943 bra 	$L__BB2_1470;
	add.s32 	%r934, %r932, %r4;
	setp.ge.s32 	%p944, %r934, %r2085;
	@%p944 bra 	$L__BB2_1401;
	add.s32 	%r3015, %r934, %r917;
	mul.wide.s32 	%rd1829, %r3015, 4;
	add.s64 	%rd1830, %rd2, %rd1829;
	ld.global.f32 	%f457, [%rd1830];
	mad.lo.s32 	%r3016, %r934, %r2084, %r916;
	mul.wide.s32 	%rd1831, %r3016, 4;
	add.s64 	%rd1832, %rd1, %rd1831;
	st.global.f32 	[%rd1832], %f457;
$L__BB2_1401:
	add.s32 	%r935, %r933, %r4;
	setp.gt.u32 	%p945, %r935, 31;
	@%p945 bra 	$L__BB2_1470;
	add.s32 	%r936, %r934, %r4;
	setp.ge.s32 	%p946, %r936, %r2085;
	@%p946 bra 	$L__BB2_1404;
	add.s32 	%r3017, %r936, %r917;
	mul.wide.s32 	%rd1833, %r3017, 4;
	add.s64 	%rd1834, %rd2, %rd1833;
	ld.global.f32 	%f458, [%rd1834];
	mad.lo.s32 	%r3018, %r936, %r2084, %r916;
	mul.wide.s32 	%rd1835, %r3018, 4;
	add.s64 	%rd1836, %rd1, %rd1835;
	st.global.f32 	[%rd1836], %f458;
$L__BB2_1404:
	add.s32 	%r937, %r935, %r4;
	setp.gt.u32 	%p947, %r937, 31;
	@%p947 bra 	$L__BB2_1470;
	add.s32 	%r938, %r936, %r4;
	setp.ge.s32 	%p948, %r938, %r2085;
	@%p948 bra 	$L__BB2_1407;
	add.s32 	%r3019, %r938, %r917;
	mul.wide.s32 	%rd1837, %r3019, 4;
	add.s64 	%rd1838, %rd2, %rd1837;
	ld.global.f32 	%f459, [%rd1838];
	mad.lo.s32 	%r3020, %r938, %r2084, %r916;
	mul.wide.s32 	%rd1839, %r3020, 4;
	add.s64 	%rd1840, %rd1, %rd1839;
	st.global.f32 	[%rd1840], %f459;
$L__BB2_1407:
	add.s32 	%r939, %r937, %r4;
	setp.gt.u32 	%p949, %r939, 31;
	@%p949 bra 	$L__BB2_1470;
	add.s32 	%r940, %r938, %r4;
	setp.ge.s32 	%p950, %r940, %r2085;
	@%p950 bra 	$L__BB2_1410;
	add.s32 	%r3021, %r940, %r917;
	mul.wide.s32 	%rd1841, %r3021, 4;
	add.s64 	%rd1842, %rd2, %rd1841;
	ld.global.f32 	%f460, [%rd1842];
	mad.lo.s32 	%r3022, %r940, %r2084, %r916;
	mul.wide.s32 	%rd1843, %r3022, 4;
	add.s64 	%rd1844, %rd1, %rd1843;
	st.global.f32 	[%rd1844], %f460;
$L__BB2_1410:
	add.s32 	%r941, %r939, %r4;
	setp.gt.u32 	%p951, %r941, 31;
	@%p951 bra 	$L__BB2_1470;
	add.s32 	%r942, %r940, %r4;
	setp.ge.s32 	%p952, %r942, %r2085;
	@%p952 bra 	$L__BB2_1413;
	add.s32 	%r3023, %r942, %r917;
	mul.wide.s32 	%rd1845, %r3023, 4;
	add.s64 	%rd1846, %rd2, %rd1845;
	ld.global.f32 	%f461, [%rd1846];
	mad.lo.s32 	%r3024, %r942, %r2084, %r916;
	mul.wide.s32 	%rd1847, %r3024, 4;
	add.s64 	%rd1848, %rd1, %rd1847;
	st.global.f32 	[%rd1848], %f461;
$L__BB2_1413:
	add.s32 	%r943, %r941, %r4;
	setp.gt.u32 	%p953, %r943, 31;
	@%p953 bra 	$L__BB2_1470;
	add.s32 	%r944, %r942, %r4;
	setp.ge.s32 	%p954, %r944, %r2085;
	@%p954 bra 	$L__BB2_1416;
	add.s32 	%r3025, %r944, %r917;
	mul.wide.s32 	%rd1849, %r3025, 4;
	add.s64 	%rd1850, %rd2, %rd1849;
	ld.global.f32 	%f462, [%rd1850];
	mad.lo.s32 	%r3026, %r944, %r2084, %r916;
	mul.wide.s32 	%rd1851, %r3026, 4;
	add.s64 	%rd1852, %rd1, %rd1851;
	st.global.f32 	[%rd1852], %f462;
$L__BB2_1416:
	add.s32 	%r945, %r943, %r4;
	setp.gt.u32 	%p955, %r945, 31;
	@%p955 bra 	$L__BB2_1470;
	add.s32 	%r946, %r944, %r4;
	setp.ge.s32 	%p956, %r946, %r2085;
	@%p956 bra 	$L__BB2_1419;
	add.s32 	%r3027, %r946, %r917;
	mul.wide.s32 	%rd1853, %r3027, 4;
	add.s64 	%rd1854, %rd2, %rd1853;
	ld.global.f32 	%f463, [%rd1854];
	mad.lo.s32 	%r3028, %r946, %r2084, %r916;
	mul.wide.s32 	%rd1855, %r3028, 4;
	add.s64 	%rd1856, %rd1, %rd1855;
	st.global.f32 	[%rd1856], %f463;
$L__BB2_1419:
	add.s32 	%r947, %r945, %r4;
	setp.gt.u32 	%p957, %r947, 31;
	@%p957 bra 	$L__BB2_1470;
	add.s32 	%r948, %r946, %r4;
	setp.ge.s32 	%p958, %r948, %r2085;
	@%p958 bra 	$L__BB2_1422;
	add.s32 	%r3029, %r948, %r917;
	mul.wide.s32 	%rd1857, %r3029, 4;
	add.s64 	%rd1858, %rd2, %rd1857;
	ld.global.f32 	%f464, [%rd1858];
	mad.lo.s32 	%r3030, %r948, %r2084, %r916;
	mul.wide.s32 	%rd1859, %r3030, 4;
	add.s64 	%rd1860, %rd1, %rd1859;
	st.global.f32 	[%rd1860], %f464;
$L__BB2_1422:
	add.s32 	%r949, %r947, %r4;
	setp.gt.u32 	%p959, %r949, 31;
	@%p959 bra 	$L__BB2_1470;
	add.s32 	%r950, %r948, %r4;
	setp.ge.s32 	%p960, %r950, %r2085;
	@%p960 bra 	$L__BB2_1425;
	add.s32 	%r3031, %r950, %r917;
	mul.wide.s32 	%rd1861, %r3031, 4;
	add.s64 	%rd1862, %rd2, %rd1861;
	ld.global.f32 	%f465, [%rd1862];
	mad.lo.s32 	%r3032, %r950, %r2084, %r916;
	mul.wide.s32 	%rd1863, %r3032, 4;
	add.s64 	%rd1864, %rd1, %rd1863;
	st.global.f32 	[%rd1864], %f465;
$L__BB2_1425:
	add.s32 	%r951, %r949, %r4;
	setp.gt.u32 	%p961, %r951, 31;
	@%p961 bra 	$L__BB2_1470;
	add.s32 	%r952, %r950, %r4;
	setp.ge.s32 	%p962, %r952, %r2085;
	@%p962 bra 	$L__BB2_1428;
	add.s32 	%r3033, %r952, %r917;
	mul.wide.s32 	%rd1865, %r3033, 4;
	add.s64 	%rd1866, %rd2, %rd1865;
	ld.global.f32 	%f466, [%rd1866];
	mad.lo.s32 	%r3034, %r952, %r2084, %r916;
	mul.wide.s32 	%rd1867, %r3034, 4;
	add.s64 	%rd1868, %rd1, %rd1867;
	st.global.f32 	[%rd1868], %f466;
$L__BB2_1428:
	add.s32 	%r953, %r951, %r4;
	setp.gt.u32 	%p963, %r953, 31;
	@%p963 bra 	$L__BB2_1470;
	add.s32 	%r954, %r952, %r4;
	setp.ge.s32 	%p964, %r954, %r2085;
	@%p964 bra 	$L__BB2_1431;
	add.s32 	%r3035, %r954, %r917;
	mul.wide.s32 	%rd1869, %r3035, 4;
	add.s64 	%rd1870, %rd2, %rd1869;
	ld.global.f32 	%f467, [%rd1870];
	mad.lo.s32 	%r3036, %r954, %r2084, %r916;
	mul.wide.s32 	%rd1871, %r3036, 4;
	add.s64 	%rd1872, %rd1, %rd1871;
	st.global.f32 	[%rd1872], %f467;
$L__BB2_1431:
	add.s32 	%r955, %r953, %r4;
	setp.gt.u32 	%p965, %r955, 31;
	@%p965 bra 	$L__BB2_1470;
	add.s32 	%r956, %r954, %r4;
	setp.ge.s32 	%p966, %r956, %r2085;
	@%p966 bra 	$L__BB2_1434;
	add.s32 	%r3037, %r956, %r917;
	mul.wide.s32 	%rd1873, %r3037, 4;
	add.s64 	%rd1874, %rd2, %rd1873;
	ld.global.f32 	%f468, [%rd1874];
	mad.lo.s32 	%r3038, %r956, %r2084, %r916;
	mul.wide.s32 	%rd1875, %r3038, 4;
	add.s64 	%rd1876, %rd1, %rd1875;
	st.global.f32 	[%rd1876], %f468;
$L__BB2_1434:
	add.s32 	%r957, %r955, %r4;
	setp.gt.u32 	%p967, %r957, 31;
	@%p967 bra 	$L__BB2_1470;
	add.s32 	%r958, %r956, %r4;
	setp.ge.s32 	%p968, %r958, %r2085;
	@%p968 bra 	$L__BB2_1437;
	add.s32 	%r3039, %r958, %r917;
	mul.wide.s32 	%rd1877, %r3039, 4;
	add.s64 	%rd1878, %rd2, %rd1877;
	ld.global.f32 	%f469, [%rd1878];
	mad.lo.s32 	%r3040, %r958, %r2084, %r916;
	mul.wide.s32 	%rd1879, %r3040, 4;
	add.s64 	%rd1880, %rd1, %rd1879;
	st.global.f32 	[%rd1880], %f469;
$L__BB2_1437:
	add.s32 	%r959, %r957, %r4;
	setp.gt.u32 	%p969, %r959, 31;
	@%p969 bra 	$L__BB2_1470;
	add.s32 	%r960, %r958, %r4;
	setp.ge.s32 	%p970, %r960, %r2085;
	@%p970 bra 	$L__BB2_1440;
	add.s32 	%r3041, %r960, %r917;
	mul.wide.s32 	%rd1881, %r3041, 4;
	add.s64 	%rd1882, %rd2, %rd1881;
	ld.global.f32 	%f470, [%rd1882];
	mad.lo.s32 	%r3042, %r960, %r2084, %r916;
	mul.wide.s32 	%rd1883, %r3042, 4;
	add.s64 	%rd1884, %rd1, %rd1883;
	st.global.f32 	[%rd1884], %f470;
$L__BB2_1440:
	add.s32 	%r961, %r959, %r4;
	setp.gt.u32 	%p971, %r961, 31;
	@%p971 bra 	$L__BB2_1470;
	add.s32 	%r962, %r960, %r4;
	setp.ge.s32 	%p972, %r962, %r2085;
	@%p972 bra 	$L__BB2_1443;
	add.s32 	%r3043, %r962, %r917;
	mul.wide.s32 	%rd1885, %r3043, 4;
	add.s64 	%rd1886, %rd2, %rd1885;
	ld.global.f32 	%f471, [%rd1886];
	mad.lo.s32 	%r3044, %r962, %r2084, %r916;
	mul.wide.s32 	%rd1887, %r3044, 4;
	add.s64 	%rd1888, %rd1, %rd1887;
	st.global.f32 	[%rd1888], %f471;
$L__BB2_1443:
	add.s32 	%r963, %r961, %r4;
	setp.gt.u32 	%p973, %r963, 31;
	@%p973 bra 	$L__BB2_1470;
	add.s32 	%r964, %r962, %r4;
	setp.ge.s32 	%p974, %r964, %r2085;
	@%p974 bra 	$L__BB2_1446;
	add.s32 	%r3045, %r964, %r917;
	mul.wide.s32 	%rd1889, %r3045, 4;
	add.s64 	%rd1890, %rd2, %rd1889;
	ld.global.f32 	%f472, [%rd1890];
	mad.lo.s32 	%r3046, %r964, %r2084, %r916;
	mul.wide.s32 	%rd1891, %r3046, 4;
	add.s64 	%rd1892, %rd1, %rd1891;
	st.global.f32 	[%rd1892], %f472;
$L__BB2_1446:
	add.s32 	%r965, %r963, %r4;
	setp.gt.u32 	%p975, %r965, 31;
	@%p975 bra 	$L__BB2_1470;
	add.s32 	%r966, %r964, %r4;
	setp.ge.s32 	%p976, %r966, %r2085;
	@%p976 bra 	$L__BB2_1449;
	add.s32 	%r3047, %r966, %r917;
	mul.wide.s32 	%rd1893, %r3047, 4;
	add.s64 	%rd1894, %rd2, %rd1893;
	ld.global.f32 	%f473, [%rd1894];
	mad.lo.s32 	%r3048, %r966, %r2084, %r916;
	mul.wide.s32 	%rd1895, %r3048, 4;
	add.s64 	%rd1896, %rd1, %rd1895;
	st.global.f32 	[%rd1896], %f473;
$L__BB2_1449:
	add.s32 	%r967, %r965, %r4;
	setp.gt.u32 	%p977, %r967, 31;
	@%p977 bra 	$L__BB2_1470;
	add.s32 	%r968, %r966, %r4;
	setp.ge.s32 	%p978, %r968, %r2085;
	@%p978 bra 	$L__BB2_1452;
	add.s32 	%r3049, %r968, %r917;
	mul.wide.s32 	%rd1897, %r3049, 4;
	add.s64 	%rd1898, %rd2, %rd1897;
	ld.global.f32 	%f474, [%rd1898];
	mad.lo.s32 	%r3050, %r968, %r2084, %r916;
	mul.wide.s32 	%rd1899, %r3050, 4;
	add.s64 	%rd1900, %rd1, %rd1899;
	st.global.f32 	[%rd1900], %f474;
$L__BB2_1452:
	add.s32 	%r969, %r967, %r4;
	setp.gt.u32 	%p979, %r969, 31;
	@%p979 bra 	$L__BB2_1470;
	add.s32 	%r970, %r968, %r4;
	setp.ge.s32 	%p980, %r970, %r2085;
	@%p980 bra 	$L__BB2_1455;
	add.s32 	%r3051, %r970, %r917;
	mul.wide.s32 	%rd1901, %r3051, 4;
	add.s64 	%rd1902, %rd2, %rd1901;
	ld.global.f32 	%f475, [%rd1902];
	mad.lo.s32 	%r3052, %r970, %r2084, %r916;
	mul.wide.s32 	%rd1903, %r3052, 4;
	add.s64 	%rd1904, %rd1, %rd1903;
	st.global.f32 	[%rd1904], %f475;
$L__BB2_1455:
	add.s32 	%r971, %r969, %r4;
	setp.gt.u32 	%p981, %r971, 31;
	@%p981 bra 	$L__BB2_1470;
	add.s32 	%r972, %r970, %r4;
	setp.ge.s32 	%p982, %r972, %r2085;
	@%p982 bra 	$L__BB2_1458;
	add.s32 	%r3053, %r972, %r917;
	mul.wide.s32 	%rd1905, %r3053, 4;
	add.s64 	%rd1906, %rd2, %rd1905;
	ld.global.f32 	%f476, [%rd1906];
	mad.lo.s32 	%r3054, %r972, %r2084, %r916;
	mul.wide.s32 	%rd1907, %r3054, 4;
	add.s64 	%rd1908, %rd1, %rd1907;
	st.global.f32 	[%rd1908], %f476;
$L__BB2_1458:
	add.s32 	%r973, %r971, %r4;
	setp.gt.u32 	%p983, %r973, 31;
	@%p983 bra 	$L__BB2_1470;
	add.s32 	%r974, %r972, %r4;
	setp.ge.s32 	%p984, %r974, %r2085;
	@%p984 bra 	$L__BB2_1461;
	add.s32 	%r3055, %r974, %r917;
	mul.wide.s32 	%rd1909, %r3055, 4;
	add.s64 	%rd1910, %rd2, %rd1909;
	ld.global.f32 	%f477, [%rd1910];
	mad.lo.s32 	%r3056, %r974, %r2084, %r916;
	mul.wide.s32 	%rd1911, %r3056, 4;
	add.s64 	%rd1912, %rd1, %rd1911;
	st.global.f32 	[%rd1912], %f477;
$L__BB2_1461:
	add.s32 	%r975, %r973, %r4;
	setp.gt.u32 	%p985, %r975, 31;
	@%p985 bra 	$L__BB2_1470;
	add.s32 	%r976, %r974, %r4;
	setp.ge.s32 	%p986, %r976, %r2085;
	@%p986 bra 	$L__BB2_1464;
	add.s32 	%r3057, %r976, %r917;
	mul.wide.s32 	%rd1913, %r3057, 4;
	add.s64 	%rd1914, %rd2, %rd1913;
	ld.global.f32 	%f478, [%rd1914];
	mad.lo.s32 	%r3058, %r976, %r2084, %r916;
	mul.wide.s32 	%rd1915, %r3058, 4;
	add.s64 	%rd1916, %rd1, %rd1915;
	st.global.f32 	[%rd1916], %f478;
$L__BB2_1464:
	add.s32 	%r977, %r975, %r4;
	setp.gt.u32 	%p987, %r977, 31;
	@%p987 bra 	$L__BB2_1470;
	add.s32 	%r978, %r976, %r4;
	setp.ge.s32 	%p988, %r978, %r2085;
	@%p988 bra 	$L__BB2_1467;
	add.s32 	%r3059, %r978, %r917;
	mul.wide.s32 	%rd1917, %r3059, 4;
	add.s64 	%rd1918, %rd2, %rd1917;
	ld.global.f32 	%f479, [%rd1918];
	mad.lo.s32 	%r3060, %r978, %r2084, %r916;
	mul.wide.s32 	%rd1919, %r3060, 4;
	add.s64 	%rd1920, %rd1, %rd1919;
	st.global.f32 	[%rd1920], %f479;
$L__BB2_1467:
	add.s32 	%r3061, %r977, %r4;
	setp.gt.u32 	%p989, %r3061, 31;
	@%p989 bra 	$L__BB2_1470;
	add.s32 	%r979, %r978, %r4;
	setp.ge.s32 	%p990, %r979, %r2085;
	@%p990 bra 	$L__BB2_1470;
	add.s32 	%r3062, %r979, %r917;
	mul.wide.s32 	%rd1921, %r3062, 4;
	add.s64 	%rd1922, %rd2, %rd1921;
	ld.global.f32 	%f480, [%rd1922];
	mad.lo.s32 	%r3063, %r979, %r2084, %r916;
	mul.wide.s32 	%rd1923, %r3063, 4;
	add.s64 	%rd1924, %rd1, %rd1923;
	st.global.f32 	[%rd1924], %f480;
$L__BB2_1470:
	add.s32 	%r980, %r915, %r5;
	setp.gt.u32 	%p991, %r980, 31;
	@%p991 bra 	$L__BB2_3135;
	add.s32 	%r981, %r916, %r5;
	setp.ge.s32 	%p992, %r981, %r2084;
	@%p992 bra 	$L__BB2_3135;
	setp.gt.u32 	%p993, %r3, 31;
	@%p993 bra 	$L__BB2_1568;
	mul.lo.s32 	%r982, %r981, %r2085;
	add.s32 	%r983, %r3, %r1;
	setp.ge.s32 	%p994, %r983, %r2085;
	@%p994 bra 	$L__BB2_1475;
	add.s32 	%r3064, %r983, %r982;
	mul.wide.s32 	%rd1925, %r3064, 4;
	add.s64 	%rd1926, %rd2, %rd1925;
	ld.global.f32 	%f481, [%rd1926];
	mad.lo.s32 	%r3065, %r983, %r2084, %r981;
	mul.wide.s32 	%rd1927, %r3065, 4;
	add.s64 	%rd1928, %rd1, %rd1927;
	st.global.f32 	[%rd1928], %f481;
$L__BB2_1475:
	add.s32 	%r984, %r3, %r4;
	setp.gt.u32 	%p995, %r984, 31;
	@%p995 bra 	$L__BB2_1568;
	add.s32 	%r985, %r983, %r4;
	setp.ge.s32 	%p996, %r985, %r2085;
	@%p996 bra 	$L__BB2_1478;
	add.s32 	%r3066, %r985, %r982;
	mul.wide.s32 	%rd1929, %r3066, 4;
	add.s64 	%rd1930, %rd2, %rd1929;
	ld.global.f32 	%f482, [%rd1930];
	mad.lo.s32 	%r3067, %r985, %r2084, %r981;
	mul.wide.s32 	%rd1931, %r3067, 4;
	add.s64 	%rd1932, %rd1, %rd1931;
	st.global.f32 	[%rd1932], %f482;
$L__BB2_1478:
	add.s32 	%r986, %r984, %r4;
	setp.gt.u32 	%p997, %r986, 31;
	@%p997 bra 	$L__BB2_1568;
	add.s32 	%r987, %r985, %r4;
	setp.ge.s32 	%p998, %r987, %r2085;
	@%p998 bra 	$L__BB2_1481;
	add.s32 	%r3068, %r987, %r982;
	mul.wide.s32 	%rd1933, %r3068, 4;
	add.s64 	%rd1934, %rd2, %rd1933;
	ld.global.f32 	%f483, [%rd1934];
	mad.lo.s32 	%r3069, %r987, %r2084, %r981;
	mul.wide.s32 	%rd1935, %r3069, 4;
	add.s64 	%rd1936, %rd1, %rd1935;
	st.global.f32 	[%rd1936], %f483;
$L__BB2_1481:
	add.s32 	%r988, %r986, %r4;
	setp.gt.u32 	%p999, %r988, 31;
	@%p999 bra 	$L__BB2_1568;
	add.s32 	%r989, %r987, %r4;
	setp.ge.s32 	%p1000, %r989, %r2085;
	@%p1000 bra 	$L__BB2_1484;
	add.s32 	%r3070, %r989, %r982;
	mul.wide.s32 	%rd1937, %r3070, 4;
	add.s64 	%rd1938, %rd2, %rd1937;
	ld.global.f32 	%f484, [%rd1938];
	mad.lo.s32 	%r3071, %r989, %r2084, %r981;
	mul.wide.s32 	%rd1939, %r3071, 4;
	add.s64 	%rd1940, %rd1, %rd1939;
	st.global.f32 	[%rd1940], %f484;
$L__BB2_1484:
	add.s32 	%r990, %r988, %r4;
	setp.gt.u32 	%p1001, %r990, 31;
	@%p1001 bra 	$L__BB2_1568;
	add.s32 	%r991, %r989, %r4;
	setp.ge.s32 	%p1002, %r991, %r2085;
	@%p1002 bra 	$L__BB2_1487;
	add.s32 	%r3072, %r991, %r982;
	mul.wide.s32 	%rd1941, %r3072, 4;
	add.s64 	%rd1942, %rd2, %rd1941;
	ld.global.f32 	%f485, [%rd1942];
	mad.lo.s32 	%r3073, %r991, %r2084, %r981;
	mul.wide.s32 	%rd1943, %r3073, 4;
	add.s64 	%rd1944, %rd1, %rd1943;
	st.global.f32 	[%rd1944], %f485;
$L__BB2_1487:
	add.s32 	%r992, %r990, %r4;
	setp.gt.u32 	%p1003, %r992, 31;
	@%p1003 bra 	$L__BB2_1568;
	add.s32 	%r993, %r991, %r4;
	setp.ge.s32 	%p1004, %r993, %r2085;
	@%p1004 bra 	$L__BB2_1490;
	add.s32 	%r3074, %r993, %r982;
	mul.wide.s32 	%rd1945, %r3074, 4;
	add.s64 	%rd1946, %rd2, %rd1945;
	ld.global.f32 	%f486, [%rd1946];
	mad.lo.s32 	%r3075, %r993, %r2084, %r981;
	mul.wide.s32 	%rd1947, %r3075, 4;
	add.s64 	%rd1948, %rd1, %rd1947;
	st.global.f32 	[%rd1948], %f486;
$L__BB2_1490:
	add.s32 	%r994, %r992, %r4;
	setp.gt.u32 	%p1005, %r994, 31;
	@%p1005 bra 	$L__BB2_1568;
	add.s32 	%r995, %r993, %r4;
	setp.ge.s32 	%p1006, %r995, %r2085;
	@%p1006 bra 	$L__BB2_1493;
	add.s32 	%r3076, %r995, %r982;
	mul.wide.s32 	%rd1949, %r3076, 4;
	add.s64 	%rd1950, %rd2, %rd1949;
	ld.global.f32 	%f487, [%rd1950];
	mad.lo.s32 	%r3077, %r995, %r2084, %r981;
	mul.wide.s32 	%rd1951, %r3077, 4;
	add.s64 	%rd1952, %rd1, %rd1951;
	st.global.f32 	[%rd1952], %f487;
$L__BB2_1493:
	add.s32 	%r996, %r994, %r4;
	setp.gt.u32 	%p1007, %r996, 31;
	@%p1007 bra 	$L__BB2_1568;
	add.s32 	%r997, %r995, %r4;
	setp.ge.s32 	%p1008, %r997, %r2085;
	@%p1008 bra 	$L__BB2_1496;
	add.s32 	%r3078, %r997, %r982;
	mul.wide.s32 	%rd1953, %r3078, 4;
	add.s64 	%rd1954, %rd2, %rd1953;
	ld.global.f32 	%f488, [%rd1954];
	mad.lo.s32 	%r3079, %r997, %r2084, %r981;
	mul.wide.s32 	%rd1955, %r3079, 4;
	add.s64 	%rd1956, %rd1, %rd1955;
	st.global.f32 	[%rd1956], %f488;
$L__BB2_1496:
	add.s32 	%r998, %r996, %r4;
	setp.gt.u32 	%p1009, %r998, 31;
	@%p1009 bra 	$L__BB2_1568;
	add.s32 	%r999, %r997, %r4;
	setp.ge.s32 	%p1010, %r999, %r2085;
	@%p1010 bra 	$L__BB2_1499;
	add.s32 	%r3080, %r999, %r982;
	mul.wide.s32 	%rd1957, %r3080, 4;
	add.s64 	%rd1958, %rd2, %rd1957;
	ld.global.f32 	%f489, [%rd1958];
	mad.lo.s32 	%r3081, %r999, %r2084, %r981;
	mul.wide.s32 	%rd1959, %r3081, 4;
	add.s64 	%rd1960, %rd1, %rd1959;
	st.global.f32 	[%rd1960], %f489;
$L__BB2_1499:
	add.s32 	%r1000, %r998, %r4;
	setp.gt.u32 	%p1011, %r1000, 31;
	@%p1011 bra 	$L__BB2_1568;
	add.s32 	%r1001, %r999, %r4;
	setp.ge.s32 	%p1012, %r1001, %r2085;
	@%p1012 bra 	$L__BB2_1502;
	add.s32 	%r3082, %r1001, %r982;
	mul.wide.s32 	%rd1961, %r3082, 4;
	add.s64 	%rd1962, %rd2, %rd1961;
	ld.global.f32 	%f490, [%rd1962];
	mad.lo.s32 	%r3083, %r1001, %r2084, %r981;
	mul.wide.s32 	%rd1963, %r3083, 4;
	add.s64 	%rd1964, %rd1, %rd1963;
	st.global.f32 	[%rd1964], %f490;
$L__BB2_1502:
	add.s32 	%r1002, %r1000, %r4;
	setp.gt.u32 	%p1013, %r1002, 31;
	@%p1013 bra 	$L__BB2_1568;
	add.s32 	%r1003, %r1001, %r4;
	setp.ge.s32 	%p1014, %r1003, %r2085;
	@%p1014 bra 	$L__BB2_1505;
	add.s32 	%r3084, %r1003, %r982;
	mul.wide.s32 	%rd1965, %r3084, 4;
	add.s64 	%rd1966, %rd2, %rd1965;
	ld.global.f32 	%f491, [%rd1966];
	mad.lo.s32 	%r3085, %r1003, %r2084, %r981;
	mul.wide.s32 	%rd1967, %r3085, 4;
	add.s64 	%rd1968, %rd1, %rd1967;
	st.global.f32 	[%rd1968], %f491;
$L__BB2_1505:
	add.s32 	%r1004, %r1002, %r4;
	setp.gt.u32 	%p1015, %r1004, 31;
	@%p1015 bra 	$L__BB2_1568;
	add.s32 	%r1005, %r1003, %r4;
	setp.ge.s32 	%p1016, %r1005, %r2085;
	@%p1016 bra 	$L__BB2_1508;
	add.s32 	%r3086, %r1005, %r982;
	mul.wide.s32 	%rd1969, %r3086, 4;
	add.s64 	%rd1970, %rd2, %rd1969;
	ld.global.f32 	%f492, [%rd1970];
	mad.lo.s32 	%r3087, %r1005, %r2084, %r981;
	mul.wide.s32 	%rd1971, %r3087, 4;
	add.s64 	%rd1972, %rd1, %rd1971;
	st.global.f32 	[%rd1972], %f492;
$L__BB2_1508:
	add.s32 	%r1006, %r1004, %r4;
	setp.gt.u32 	%p1017, %r1006, 31;
	@%p1017 bra 	$L__BB2_1568;
	add.s32 	%r1007, %r1005, %r4;
	setp.ge.s32 	%p1018, %r1007, %r2085;
	@%p1018 bra 	$L__BB2_1511;
	add.s32 	%r3088, %r1007, %r982;
	mul.wide.s32 	%rd1973, %r3088, 4;
	add.s64 	%rd1974, %rd2, %rd1973;
	ld.global.f32 	%f493, [%rd1974];
	mad.lo.s32 	%r3089, %r1007, %r2084, %r981;
	mul.wide.s32 	%rd1975, %r3089, 4;
	add.s64 	%rd1976, %rd1, %rd1975;
	st.global.f32 	[%rd1976], %f493;
$L__BB2_1511:
	add.s32 	%r1008, %r1006, %r4;
	setp.gt.u32 	%p1019, %r1008, 31;
	@%p1019 bra 	$L__BB2_1568;
	add.s32 	%r1009, %r1007, %r4;
	setp.ge.s32 	%p1020, %r1009, %r2085;
	@%p1020 bra 	$L__BB2_1514;
	add.s32 	%r3090, %r1009, %r982;
	mul.wide.s32 	%rd1977, %r3090, 4;
	add.s64 	%rd1978, %rd2, %rd1977;
	ld.global.f32 	%f494, [%rd1978];
	mad.lo.s32 	%r3091, %r1009, %r2084, %r981;
	mul.wide.s32 	%rd1979, %r3091, 4;
	add.s64 	%rd1980, %rd1, %rd1979;
	st.global.f32 	[%rd1980], %f494;
$L__BB2_1514:
	add.s32 	%r1010, %r1008, %r4;
	setp.gt.u32 	%p1021, %r1010, 31;
	@%p1021 bra 	$L__BB2_1568;
	add.s32 	%r1011, %r1009, %r4;
	setp.ge.s32 	%p1022, %r1011, %r2085;
	@%p1022 bra 	$L__BB2_1517;
	add.s32 	%r3092, %r1011, %r982;
	mul.wide.s32 	%rd1981, %r3092, 4;
	add.s64 	%rd1982, %rd2, %rd1981;
	ld.global.f32 	%f495, [%rd1982];
	mad.lo.s32 	%r3093, %r1011, %r2084, %r981;
	mul.wide.s32 	%rd1983, %r3093, 4;
	add.s64 	%rd1984, %rd1, %rd1983;
	st.global.f32 	[%rd1984], %f495;
$L__BB2_1517:
	add.s32 	%r1012, %r1010, %r4;
	setp.gt.u32 	%p1023, %r1012, 31;
	@%p1023 bra 	$L__BB2_1568;
	add.s32 	%r1013, %r1011, %r4;
	setp.ge.s32 	%p1024, %r1013, %r2085;
	@%p1024 bra 	$L__BB2_1520;
	add.s32 	%r3094, %r1013, %r982;
	mul.wide.s32 	%rd1985, %r3094, 4;
	add.s64 	%rd1986, %rd2, %rd1985;
	ld.global.f32 	%f496, [%rd1986];
	mad.lo.s32 	%r3095, %r1013, %r2084, %r981;
	mul.wide.s32 	%rd1987, %r3095, 4;
	add.s64 	%rd1988, %rd1, %rd1987;
	st.global.f32 	[%rd1988], %f496;
$L__BB2_1520:
	add.s32 	%r1014, %r1012, %r4;
	setp.gt.u32 	%p1025, %r1014, 31;
	@%p1025 bra 	$L__BB2_1568;
	add.s32 	%r1015, %r1013, %r4;
	setp.ge.s32 	%p1026, %r1015, %r2085;
	@%p1026 bra 	$L__BB2_1523;
	add.s32 	%r3096, %r1015, %r982;
	mul.wide.s32 	%rd1989, %r3096, 4;
	add.s64 	%rd1990, %rd2, %rd1989;
	ld.global.f32 	%f497, [%rd1990];
	mad.lo.s32 	%r3097, %r1015, %r2084, %r981;
	mul.wide.s32 	%rd1991, %r3097, 4;
	add.s64 	%rd1992, %rd1, %rd1991;
	st.global.f32 	[%rd1992], %f497;
$L__BB2_1523:
	add.s32 	%r1016, %r1014, %r4;
	setp.gt.u32 	%p1027, %r1016, 31;
	@%p1027 bra 	$L__BB2_1568;
	add.s32 	%r1017, %r1015, %r4;
	setp.ge.s32 	%p1028, %r1017, %r2085;
	@%p1028 bra 	$L__BB2_1526;
	add.s32 	%r3098, %r1017, %r982;
	mul.wide.s32 	%rd1993, %r3098, 4;
	add.s64 	%rd1994, %rd2, %rd1993;
	ld.global.f32 	%f498, [%rd1994];
	mad.lo.s32 	%r3099, %r1017, %r2084, %r981;
	mul.wide.s32 	%rd1995, %r3099, 4;
	add.s64 	%rd1996, %rd1, %rd1995;
	st.global.f32 	[%rd1996], %f498;
$L__BB2_1526:
	add.s32 	%r1018, %r1016, %r4;
	setp.gt.u32 	%p1029, %r1018, 31;
	@%p1029 bra 	$L__BB2_1568;
	add.s32 	%r1019, %r1017, %r4;
	setp.ge.s32 	%p1030, %r1019, %r2085;
	@%p1030 bra 	$L__BB2_1529;
	add.s32 	%r3100, %r1019, %r982;
	mul.wide.s32 	%rd1997, %r3100, 4;
	add.s64 	%rd1998, %rd2, %rd1997;
	ld.global.f32 	%f499, [%rd1998];
	mad.lo.s32 	%r3101, %r1019, %r2084, %r981;
	mul.wide.s32 	%rd1999, %r3101, 4;
	add.s64 	%rd2000, %rd1, %rd1999;
	st.global.f32 	[%rd2000], %f499;
$L__BB2_1529:
	add.s32 	%r1020, %r1018, %r4;
	setp.gt.u32 	%p1031, %r1020, 31;
	@%p1031 bra 	$L__BB2_1568;
	add.s32 	%r1021, %r1019, %r4;
	setp.ge.s32 	%p1032, %r1021, %r2085;
	@%p1032 bra 	$L__BB2_1532;
	add.s32 	%r3102, %r1021, %r982;
	mul.wide.s32 	%rd2001, %r3102, 4;
	add.s64 	%rd2002, %rd2, %rd2001;
	ld.global.f32 	%f500, [%rd2002];
	mad.lo.s32 	%r3103, %r1021, %r2084, %r981;
	mul.wide.s32 	%rd2003, %r3103, 4;
	add.s64 	%rd2004, %rd1, %rd2003;
	st.global.f32 	[%rd2004], %f500;
$L__BB2_1532:
	add.s32 	%r1022, %r1020, %r4;
	setp.gt.u32 	%p1033, %r1022, 31;
	@%p1033 bra 	$L__BB2_1568;
	add.s32 	%r1023, %r1021, %r4;
	setp.ge.s32 	%p1034, %r1023, %r2085;
	@%p1034 bra 	$L__BB2_1535;
	add.s32 	%r3104, %r1023, %r982;
	mul.wide.s32 	%rd2005, %r3104, 4;
	add.s64 	%rd2006, %rd2, %rd2005;
	ld.global.f32 	%f501, [%rd2006];
	mad.lo.s32 	%r3105, %r1023, %r2084, %r981;
	mul.wide.s32 	%rd2007, %r3105, 4;
	add.s64 	%rd2008, %rd1, %rd2007;
	st.global.f32 	[%rd2008], %f501;
$L__BB2_1535:
	add.s32 	%r1024, %r1022, %r4;
	setp.gt.u32 	%p1035, %r1024, 31;
	@%p1035 bra 	$L__BB2_1568;
	add.s32 	%r1025, %r1023, %r4;
	setp.ge.s32 	%p1036, %r1025, %r2085;
	@%p1036 bra 	$L__BB2_1538;
	add.s32 	%r3106, %r1025, %r982;
	mul.wide.s32 	%rd2009, %r3106, 4;
	add.s64 	%rd2010, %rd2, %rd2009;
	ld.global.f32 	%f502, [%rd2010];
	mad.lo.s32 	%r3107, %r1025, %r2084, %r981;
	mul.wide.s32 	%rd2011, %r3107, 4;
	add.s64 	%rd2012, %rd1, %rd2011;
	st.global.f32 	[%rd2012], %f502;
$L__BB2_1538:
	add.s32 	%r1026, %r1024, %r4;
	setp.gt.u32 	%p1037, %r1026, 31;
	@%p1037 bra 	$L__BB2_1568;
	add.s32 	%r1027, %r1025, %r4;
	setp.ge.s32 	%p1038, %r1027, %r2085;
	@%p1038 bra 	$L__BB2_1541;
	add.s32 	%r3108, %r1027, %r982;
	mul.wide.s32 	%rd2013, %r3108, 4;
	add.s64 	%rd2014, %rd2, %rd2013;
	ld.global.f32 	%f503, [%rd2014];
	mad.lo.s32 	%r3109, %r1027, %r2084, %r981;
	mul.wide.s32 	%rd2015, %r3109, 4;
	add.s64 	%rd2016, %rd1, %rd2015;
	st.global.f32 	[%rd2016], %f503;
$L__BB2_1541:
	add.s32 	%r1028, %r1026, %r4;
	setp.gt.u32 	%p1039, %r1028, 31;
	@%p1039 bra 	$L__BB2_1568;
	add.s32 	%r1029, %r1027, %r4;
	setp.ge.s32 	%p1040, %r1029, %r2085;
	@%p1040 bra 	$L__BB2_1544;
	add.s32 	%r3110, %r1029, %r982;
	mul.wide.s32 	%rd2017, %r3110, 4;
	add.s64 	%rd2018, %rd2, %rd2017;
	ld.global.f32 	%f504, [%rd2018];
	mad.lo.s32 	%r3111, %r1029, %r2084, %r981;
	mul.wide.s32 	%rd2019, %r3111, 4;
	add.s64 	%rd2020, %rd1, %rd2019;
	st.global.f32 	[%rd2020], %f504;
$L__BB2_1544:
	add.s32 	%r1030, %r1028, %r4;
	setp.gt.u32 	%p1041, %r1030, 31;
	@%p1041 bra 	$L__BB2_1568;
	add.s32 	%r1031, %r1029, %r4;
	setp.ge.s32 	%p1042, %r1031, %r2085;
	@%p1042 bra 	$L__BB2_1547;
	add.s32 	%r3112, %r1031, %r982;
	mul.wide.s32 	%rd2021, %r3112, 4;
	add.s64 	%rd2022, %rd2, %rd2021;
	ld.global.f32 	%f505, [%rd2022];
	mad.lo.s32 	%r3113, %r1031, %r2084, %r981;
	mul.wide.s32 	%rd2023, %r3113, 4;
	add.s64 	%rd2024, %rd1, %rd2023;
	st.global.f32 	[%rd2024], %f505;
$L__BB2_1547:
	add.s32 	%r1032, %r1030, %r4;
	setp.gt.u32 	%p1043, %r1032, 31;
	@%p1043 bra 	$L__BB2_1568;
	add.s32 	%r1033, %r1031, %r4;
	setp.ge.s32 	%p1044, %r1033, %r2085;
	@%p1044 bra 	$L__BB2_1550;
	add.s32 	%r3114, %r1033, %r982;
	mul.wide.s32 	%rd2025, %r3114, 4;
	add.s64 	%rd2026, %rd2, %rd2025;
	ld.global.f32 	%f506, [%rd2026];
	mad.lo.s32 	%r3115, %r1033, %r2084, %r981;
	mul.wide.s32 	%rd2027, %r3115, 4;
	add.s64 	%rd2028, %rd1, %rd2027;
	st.global.f32 	[%rd2028], %f506;
$L__BB2_1550:
	add.s32 	%r1034, %r1032, %r4;
	setp.gt.u32 	%p1045, %r1034, 31;
	@%p1045 bra 	$L__BB2_1568;
	add.s32 	%r1035, %r1033, %r4;
	setp.ge.s32 	%p1046, %r1035, %r2085;
	@%p1046 bra 	$L__BB2_1553;
	add.s32 	%r3116, %r1035, %r982;
	mul.wide.s32 	%rd2029, %r3116, 4;
	add.s64 	%rd2030, %rd2, %rd2029;
	ld.global.f32 	%f507, [%rd2030];
	mad.lo.s32 	%r3117, %r1035, %r2084, %r981;
	mul.wide.s32 	%rd2031, %r3117, 4;
	add.s64 	%rd2032, %rd1, %rd2031;
	st.global.f32 	[%rd2032], %f507;
$L__BB2_1553:
	add.s32 	%r1036, %r1034, %r4;
	setp.gt.u32 	%p1047, %r1036, 31;
	@%p1047 bra 	$L__BB2_1568;
	add.s32 	%r1037, %r1035, %r4;
	setp.ge.s32 	%p1048, %r1037, %r2085;
	@%p1048 bra 	$L__BB2_1556;
	add.s32 	%r3118, %r1037, %r982;
	mul.wide.s32 	%rd2033, %r3118, 4;
	add.s64 	%rd2034, %rd2, %rd2033;
	ld.global.f32 	%f508, [%rd2034];
	mad.lo.s32 	%r3119, %r1037, %r2084, %r981;
	mul.wide.s32 	%rd2035, %r3119, 4;
	add.s64 	%rd2036, %rd1, %rd2035;
	st.global.f32 	[%rd2036], %f508;
$L__BB2_1556:
	add.s32 	%r1038, %r1036, %r4;
	setp.gt.u32 	%p1049, %r1038, 31;
	@%p1049 bra 	$L__BB2_1568;
	add.s32 	%r1039, %r1037, %r4;
	setp.ge.s32 	%p1050, %r1039, %r2085;
	@%p1050 bra 	$L__BB2_1559;
	add.s32 	%r3120, %r1039, %r982;
	mul.wide.s32 	%rd2037, %r3120, 4;
	add.s64 	%rd2038, %rd2, %rd2037;
	ld.global.f32 	%f509, [%rd2038];
	mad.lo.s32 	%r3121, %r1039, %r2084, %r981;
	mul.wide.s32 	%rd2039, %r3121, 4;
	add.s64 	%rd2040, %rd1, %rd2039;
	st.global.f32 	[%rd2040], %f509;
$L__BB2_1559:
	add.s32 	%r1040, %r1038, %r4;
	setp.gt.u32 	%p1051, %r1040, 31;
	@%p1051 bra 	$L__BB2_1568;
	add.s32 	%r1041, %r1039, %r4;
	setp.ge.s32 	%p1052, %r1041, %r2085;
	@%p1052 bra 	$L__BB2_1562;
	add.s32 	%r3122, %r1041, %r982;
	mul.wide.s32 	%rd2041, %r3122, 4;
	add.s64 	%rd2042, %rd2, %rd2041;
	ld.global.f32 	%f510, [%rd2042];
	mad.lo.s32 	%r3123, %r1041, %r2084, %r981;
	mul.wide.s32 	%rd2043, %r3123, 4;
	add.s64 	%rd2044, %rd1, %rd2043;
	st.global.f32 	[%rd2044], %f510;
$L__BB2_1562:
	add.s32 	%r1042, %r1040, %r4;
	setp.gt.u32 	%p1053, %r1042, 31;
	@%p1053 bra 	$L__BB2_1568;
	add.s32 	%r1043, %r1041, %r4;
	setp.ge.s32 	%p1054, %r1043, %r2085;
	@%p1054 bra 	$L__BB2_1565;
	add.s32 	%r3124, %r1043, %r982;
	mul.wide.s32 	%rd2045, %r3124, 4;
	add.s64 	%rd2046, %rd2, %rd2045;
	ld.global.f32 	%f511, [%rd2046];
	mad.lo.s32 	%r3125, %r1043, %r2084, %r981;
	mul.wide.s32 	%rd2047, %r3125, 4;
	add.s64 	%rd2048, %rd1, %rd2047;
	st.global.f32 	[%rd2048], %f511;
$L__BB2_1565:
	add.s32 	%r3126, %r1042, %r4;
	setp.gt.u32 	%p1055, %r3126, 31;
	@%p1055 bra 	$L__BB2_1568;
	add.s32 	%r1044, %r1043, %r4;
	setp.ge.s32 	%p1056, %r1044, %r2085;
	@%p1056 bra 	$L__BB2_1568;
	add.s32 	%r3127, %r1044, %r982;
	mul.wide.s32 	%rd2049, %r3127, 4;
	add.s64 	%rd2050, %rd2, %rd2049;
	ld.global.f32 	%f512, [%rd2050];
	mad.lo.s32 	%r3128, %r1044, %r2084, %r981;
	mul.wide.s32 	%rd2051, %r3128, 4;
	add.s64 	%rd2052, %rd1, %rd2051;
	st.global.f32 	[%rd2052], %f512;
$L__BB2_1568:
	add.s32 	%r1045, %r980, %r5;
	setp.gt.u32 	%p1057, %r1045, 31;
	@%p1057 bra 	$L__BB2_3135;
	add.s32 	%r1046, %r981, %r5;
	setp.ge.s32 	%p1058, %r1046, %r2084;
	@%p1058 bra 	$L__BB2_3135;
	setp.gt.u32 	%p1059, %r3, 31;
	@%p1059 bra 	$L__BB2_1666;
	mul.lo.s32 	%r1047, %r1046, %r2085;
	add.s32 	%r1048, %r3, %r1;
	setp.ge.s32 	%p1060, %r1048, %r2085;
	@%p1060 bra 	$L__BB2_1573;
	add.s32 	%r3129, %r1048, %r1047;
	mul.wide.s32 	%rd2053, %r3129, 4;
	add.s64 	%rd2054, %rd2, %rd2053;
	ld.global.f32 	%f513, [%rd2054];
	mad.lo.s32 	%r3130, %r1048, %r2084, %r1046;
	mul.wide.s32 	%rd2055, %r3130, 4;
	add.s64 	%rd2056, %rd1, %rd2055;
	st.global.f32 	[%rd2056], %f513;
$L__BB2_1573:
	add.s32 	%r1049, %r3, %r4;
	setp.gt.u32 	%p1061, %r1049, 31;
	@%p1061 bra 	$L__BB2_1666;
	add.s32 	%r1050, %r1048, %r4;
	setp.ge.s32 	%p1062, %r1050, %r2085;
	@%p1062 bra 	$L__BB2_1576;
	add.s32 	%r3131, %r1050, %r1047;
	mul.wide.s32 	%rd2057, %r3131, 4;
	add.s64 	%rd2058, %rd2, %rd2057;
	ld.global.f32 	%f514, [%rd2058];
	mad.lo.s32 	%r3132, %r1050, %r2084, %r1046;
	mul.wide.s32 	%rd2059, %r3132, 4;
	add.s64 	%rd2060, %rd1, %rd2059;
	st.global.f32 	[%rd2060], %f514;
$L__BB2_1576:
	add.s32 	%r1051, %r1049, %r4;
	setp.gt.u32 	%p1063, %r1051, 31;
	@%p1063 bra 	$L__BB2_1666;
	add.s32 	%r1052, %r1050, %r4;
	setp.ge.s32 	%p1064, %r1052, %r2085;
	@%p1064 bra 	$L__BB2_1579;
	add.s32 	%r3133, %r1052, %r1047;
	mul.wide.s32 	%rd2061, %r3133, 4;
	add.s64 	%rd2062, %rd2, %rd2061;
	ld.global.f32 	%f515, [%rd2062];
	mad.lo.s32 	%r3134, %r1052, %r2084, %r1046;
	mul.wide.s32 	%rd2063, %r3134, 4;
	add.s64 	%rd2064, %rd1, %rd2063;
	st.global.f32 	[%rd2064], %f515;
$L__BB2_1579:
	add.s32 	%r1053, %r1051, %r4;
	setp.gt.u32 	%p1065, %r1053, 31;
	@%p1065 bra 	$L__BB2_1666;
	add.s32 	%r1054, %r1052, %r4;
	setp.ge.s32 	%p1066, %r1054, %r2085;
	@%p1066 bra 	$L__BB2_1582;
	add.s32 	%r3135, %r1054, %r1047;
	mul.wide.s32 	%rd2065, %r3135, 4;
	add.s64 	%rd2066, %rd2, %rd2065;
	ld.global.f32 	%f516, [%rd2066];
	mad.lo.s32 	%r3136, %r1054, %r2084, %r1046;
	mul.wide.s32 	%rd2067, %r3136, 4;
	add.s64 	%rd2068, %rd1, %rd2067;
	st.global.f32 	[%rd2068], %f516;
$L__BB2_1582:
	add.s32 	%r1055, %r1053, %r4;
	setp.gt.u32 	%p1067, %r1055, 31;
	@%p1067 bra 	$L__BB2_1666;
	add.s32 	%r1056, %r1054, %r4;
	setp.ge.s32 	%p1068, %r1056, %r2085;
	@%p1068 bra 	$L__BB2_1585;
	add.s32 	%r3137, %r1056, %r1047;
	mul.wide.s32 	%rd2069, %r3137, 4;
	add.s64 	%rd2070, %rd2, %rd2069;
	ld.global.f32 	%f517, [%rd2070];
	mad.lo.s32 	%r3138, %r1056, %r2084, %r1046;
	mul.wide.s32 	%rd2071, %r3138, 4;
	add.s64 	%rd2072, %rd1, %rd2071;
	st.global.f32 	[%rd2072], %f517;
$L__BB2_1585:
	add.s32 	%r1057, %r1055, %r4;
	setp.gt.u32 	%p1069, %r1057, 31;
	@%p1069 bra 	$L__BB2_1666;
	add.s32 	%r1058, %r1056, %r4;
	setp.ge.s32 	%p1070, %r1058, %r2085;
	@%p1070 bra 	$L__BB2_1588;
	add.s32 	%r3139, %r1058, %r1047;
	mul.wide.s32 	%rd2073, %r3139, 4;
	add.s64 	%rd2074, %rd2, %rd2073;
	ld.global.f32 	%f518, [%rd2074];
	mad.lo.s32 	%r3140, %r1058, %r2084, %r1046;
	mul.wide.s32 	%rd2075, %r3140, 4;
	add.s64 	%rd2076, %rd1, %rd2075;
	st.global.f32 	[%rd2076], %f518;
$L__BB2_1588:
	add.s32 	%r1059, %r1057, %r4;
	setp.gt.u32 	%p1071, %r1059, 31;
	@%p1071 bra 	$L__BB2_1666;
	add.s32 	%r1060, %r1058, %r4;
	setp.ge.s32 	%p1072, %r1060, %r2085;
	@%p1072 bra 	$L__BB2_1591;
	add.s32 	%r3141, %r1060, %r1047;
	mul.wide.s32 	%rd2077, %r3141, 4;
	add.s64 	%rd2078, %rd2, %rd2077;
	ld.global.f32 	%f519, [%rd2078];
	mad.lo.s32 	%r3142, %r1060, %r2084, %r1046;
	mul.wide.s32 	%rd2079, %r3142, 4;
	add.s64 	%rd2080, %rd1, %rd2079;
	st.global.f32 	[%rd2080], %f519;
$L__BB2_1591:
	add.s32 	%r1061, %r1059, %r4;
	setp.gt.u32 	%p1073, %r1061, 31;
	@%p1073 bra 	$L__BB2_1666;
	add.s32 	%r1062, %r1060, %r4;
	setp.ge.s32 	%p1074, %r1062, %r2085;
	@%p1074 bra 	$L__BB2_1594;
	add.s32 	%r3143, %r1062, %r1047;
	mul.wide.s32 	%rd2081, %r3143, 4;
	add.s64 	%rd2082, %rd2, %rd2081;
	ld.global.f32 	%f520, [%rd2082];
	mad.lo.s32 	%r3144, %r1062, %r2084, %r1046;
	mul.wide.s32 	%rd2083, %r3144, 4;
	add.s64 	%rd2084, %rd1, %rd2083;
	st.global.f32 	[%rd2084], %f520;
$L__BB2_1594:
	add.s32 	%r1063, %r1061, %r4;
	setp.gt.u32 	%p1075, %r1063, 31;
	@%p1075 bra 	$L__BB2_1666;
	add.s32 	%r1064, %r1062, %r4;
	setp.ge.s32 	%p1076, %r1064, %r2085;
	@%p1076 bra 	$L__BB2_1597;
	add.s32 	%r3145, %r1064, %r1047;
	mul.wide.s32 	%rd2085, %r3145, 4;
	add.s64 	%rd2086, %rd2, %rd2085;
	ld.global.f32 	%f521, [%rd2086];
	mad.lo.s32 	%r3146, %r1064, %r2084, %r1046;
	mul.wide.s32 	%rd2087, %r3146, 4;
	add.s64 	%rd2088, %rd1, %rd2087;
	st.global.f32 	[%rd2088], %f521;
$L__BB2_1597:
	add.s32 	%r1065, %r1063, %r4;
	setp.gt.u32 	%p1077, %r1065, 31;
	@%p1077 bra 	$L__BB2_1666;
	add.s32 	%r1066, %r1064, %r4;
	setp.ge.s32 	%p1078, %r1066, %r2085;
	@%p1078 bra 	$L__BB2_1600;
	add.s32 	%r3147, %r1066, %r1047;
	mul.wide.s32 	%rd2089, %r3147, 4;
	add.s64 	%rd2090, %rd2, %rd2089;
	ld.global.f32 	%f522, [%rd2090];
	mad.lo.s32 	%r3148, %r1066, %r2084, %r1046;
	mul.wide.s32 	%rd2091, %r3148, 4;
	add.s64 	%rd2092, %rd1, %rd2091;
	st.global.f32 	[%rd2092], %f522;
$L__BB2_1600:
	add.s32 	%r1067, %r1065, %r4;
	setp.gt.u32 	%p1079, %r1067, 31;
	@%p1079 bra 	$L__BB2_1666;
	add.s32 	%r1068, %r1066, %r4;
	setp.ge.s32 	%p1080, %r1068, %r2085;
	@%p1080 bra 	$L__BB2_1603;
	add.s32 	%r3149, %r1068, %r1047;
	mul.wide.s32 	%rd2093, %r3149, 4;
	add.s64 	%rd2094, %rd2, %rd2093;
	ld.global.f32 	%f523, [%rd2094];
	mad.lo.s32 	%r3150, %r1068, %r2084, %r1046;
	mul.wide.s32 	%rd2095, %r3150, 4;
	add.s64 	%rd2096, %rd1, %rd2095;
	st.global.f32 	[%rd2096], %f523;
$L__BB2_1603:
	add.s32 	%r1069, %r1067, %r4;
	setp.gt.u32 	%p1081, %r1069, 31;
	@%p1081 bra 	$L__BB2_1666;
	add.s32 	%r1070, %r1068, %r4;
	setp.ge.s32 	%p1082, %r1070, %r2085;
	@%p1082 bra 	$L__BB2_1606;
	add.s32 	%r3151, %r1070, %r1047;
	mul.wide.s32 	%rd2097, %r3151, 4;
	add.s64 	%rd2098, %rd2, %rd2097;
	ld.global.f32 	%f524, [%rd2098];
	mad.lo.s32 	%r3152, %r1070, %r2084, %r1046;
	mul.wide.s32 	%rd2099, %r3152, 4;
	add.s64 	%rd2100, %rd1, %rd2099;
	st.global.f32 	[%rd2100], %f524;
$L__BB2_1606:
	add.s32 	%r1071, %r1069, %r4;
	setp.gt.u32 	%p1083, %r1071, 31;
	@%p1083 bra 	$L__BB2_1666;
	add.s32 	%r1072, %r1070, %r4;
	setp.ge.s32 	%p1084, %r1072, %r2085;
	@%p1084 bra 	$L__BB2_1609;
	add.s32 	%r3153, %r1072, %r1047;
	mul.wide.s32 	%rd2101, %r3153, 4;
	add.s64 	%rd2102, %rd2, %rd2101;
	ld.global.f32 	%f525, [%rd2102];
	mad.lo.s32 	%r3154, %r1072, %r2084, %r1046;
	mul.wide.s32 	%rd2103, %r3154, 4;
	add.s64 	%rd2104, %rd1, %rd2103;
	st.global.f32 	[%rd2104], %f525;
$L__BB2_1609:
	add.s32 	%r1073, %r1071, %r4;
	setp.gt.u32 	%p1085, %r1073, 31;
	@%p1085 bra 	$L__BB2_1666;
	add.s32 	%r1074, %r1072, %r4;
	setp.ge.s32 	%p1086, %r1074, %r2085;
	@%p1086 bra 	$L__BB2_1612;
	add.s32 	%r3155, %r1074, %r1047;
	mul.wide.s32 	%rd2105, %r3155, 4;
	add.s64 	%rd2106, %rd2, %rd2105;
	ld.global.f32 	%f526, [%rd2106];
	mad.lo.s32 	%r3156, %r1074, %r2084, %r1046;
	mul.wide.s32 	%rd2107, %r3156, 4;
	add.s64 	%rd2108, %rd1, %rd2107;
	st.global.f32 	[%rd2108], %f526;
$L__BB2_1612:
	add.s32 	%r1075, %r1073, %r4;
	setp.gt.u32 	%p1087, %r1075, 31;
	@%p1087 bra 	$L__BB2_1666;
	add.s32 	%r1076, %r1074, %r4;
	setp.ge.s32 	%p1088, %r1076, %r2085;
	@%p1088 bra 	$L__BB2_1615;
	add.s32 	%r3157, %r1076, %r1047;
	mul.wide.s32 	%rd2109, %r3157, 4;
	add.s64 	%rd2110, %rd2, %rd2109;
	ld.global.f32 	%f527, [%rd2110];
	mad.lo.s32 	%r3158, %r1076, %r2084, %r1046;
	mul.wide.s32 	%rd2111, %r3158, 4;
	add.s64 	%rd2112, %rd1, %rd2111;
	st.global.f32 	[%rd2112], %f527;
$L__BB2_1615:
	add.s32 	%r1077, %r1075, %r4;
	setp.gt.u32 	%p1089, %r1077, 31;
	@%p1089 bra 	$L__BB2_1666;
	add.s32 	%r1078, %r1076, %r4;
	setp.ge.s32 	%p1090, %r1078, %r2085;
	@%p1090 bra 	$L__BB2_1618;
	add.s32 	%r3159, %r1078, %r1047;
	mul.wide.s32 	%rd2113, %r3159, 4;
	add.s64 	%rd2114, %rd2, %rd2113;
	ld.global.f32 	%f528, [%rd2114];
	mad.lo.s32 	%r3160, %r1078, %r2084, %r1046;
	mul.wide.s32 	%rd2115, %r3160, 4;
	add.s64 	%rd2116, %rd1, %rd2115;
	st.global.f32 	[%rd2116], %f528;
$L__BB2_1618:
	add.s32 	%r1079, %r1077, %r4;
	setp.gt.u32 	%p1091, %r1079, 31;
	@%p1091 bra 	$L__BB2_1666;
	add.s32 	%r1080, %r1078, %r4;
	setp.ge.s32 	%p1092, %r1080, %r2085;
	@%p1092 bra 	$L__BB2_1621;
	add.s32 	%r3161, %r1080, %r1047;
	mul.wide.s32 	%rd2117, %r3161, 4;
	add.s64 	%rd2118, %rd2, %rd2117;
	ld.global.f32 	%f529, [%rd2118];
	mad.lo.s32 	%r3162, %r1080, %r2084, %r1046;
	mul.wide.s32 	%rd2119, %r3162, 4;
	add.s64 	%rd2120, %rd1, %rd2119;
	st.global.f32 	[%rd2120], %f529;
$L__BB2_1621:
	add.s32 	%r1081, %r1079, %r4;
	setp.gt.u32 	%p1093, %r1081, 31;
	@%p1093 bra 	$L__BB2_1666;
	add.s32 	%r1082, %r1080, %r4;
	setp.ge.s32 	%p1094, %r1082, %r2085;
	@%p1094 bra 	$L__BB2_1624;
	add.s32 	%r3163, %r1082, %r1047;
	mul.wide.s32 	%rd2121, %r3163, 4;
	add.s64 	%rd2122, %rd2, %rd2121;
	ld.global.f32 	%f530, [%rd2122];
	mad.lo.s32 	%r3164, %r1082, %r2084, %r1046;
	mul.wide.s32 	%rd2123, %r3164, 4;
	add.s64 	%rd2124, %rd1, %rd2123;
	st.global.f32 	[%rd2124], %f530;
$L__BB2_1624:
	add.s32 	%r1083, %r1081, %r4;
	setp.gt.u32 	%p1095, %r1083, 31;
	@%p1095 bra 	$L__BB2_1666;
	add.s32 	%r1084, %r1082, %r4;
	setp.ge.s32 	%p1096, %r1084, %r2085;
	@%p1096 bra 	$L__BB2_1627;
	add.s32 	%r3165, %r1084, %r1047;
	mul.wide.s32 	%rd2125, %r3165, 4;
	add.s64 	%rd2126, %rd2, %rd2125;
	ld.global.f32 	%f531, [%rd2126];
	mad.lo.s32 	%r3166, %r1084, %r2084, %r1046;
	mul.wide.s32 	%rd2127, %r3166, 4;
	add.s64 	%rd2128, %rd1, %rd2127;
	st.global.f32 	[%rd2128], %f531;
$L__BB2_1627:
	add.s32 	%r1085, %r1083, %r4;
	setp.gt.u32 	%p1097, %r1085, 31;
	@%p1097 bra 	$L__BB2_1666;
	add.s32 	%r1086, %r1084, %r4;
	setp.ge.s32 	%p1098, %r1086, %r2085;
	@%p1098 bra 	$L__BB2_1630;
	add.s32 	%r3167, %r1086, %r1047;
	mul.wide.s32 	%rd2129, %r3167, 4;
	add.s64 	%rd2130, %rd2, %rd2129;
	ld.global.f32 	%f532, [%rd2130];
	mad.lo.s32 	%r3168, %r1086, %r2084, %r1046;
	mul.wide.s32 	%rd2131, %r3168, 4;
	add.s64 	%rd2132, %rd1, %rd2131;
	st.global.f32 	[%rd2132], %f532;
$L__BB2_1630:
	add.s32 	%r1087, %r1085, %r4;
	setp.gt.u32 	%p1099, %r1087, 31;
	@%p1099 bra 	$L__BB2_1666;
	add.s32 	%r1088, %r1086, %r4;
	setp.ge.s32 	%p1100, %r1088, %r2085;
	@%p1100 bra 	$L__BB2_1633;
	add.s32 	%r3169, %r1088, %r1047;
	mul.wide.s32 	%rd2133, %r3169, 4;
	add.s64 	%rd2134, %rd2, %rd2133;
	ld.global.f32 	%f533, [%rd2134];
	mad.lo.s32 	%r3170, %r1088, %r2084, %r1046;
	mul.wide.s32 	%rd2135, %r3170, 4;
	add.s64 	%rd2136, %rd1, %rd2135;
	st.global.f32 	[%rd2136], %f533;
$L__BB2_1633:
	add.s32 	%r1089, %r1087, %r4;
	setp.gt.u32 	%p1101, %r1089, 31;
	@%p1101 bra 	$L__BB2_1666;
	add.s32 	%r1090, %r1088, %r4;
	setp.ge.s32 	%p1102, %r1090, %r2085;
	@%p1102 bra 	$L__BB2_1636;
	add.s32 	%r3171, %r1090, %r1047;
	mul.wide.s32 	%rd2137, %r3171, 4;
	add.s64 	%rd2138, %rd2, %rd2137;
	ld.global.f32 	%f534, [%rd2138];
	mad.lo.s32 	%r3172, %r1090, %r2084, %r1046;
	mul.wide.s32 	%rd2139, %r3172, 4;
	add.s64 	%rd2140, %rd1, %rd2139;
	st.global.f32 	[%rd2140], %f534;
$L__BB2_1636:
	add.s32 	%r1091, %r1089, %r4;
	setp.gt.u32 	%p1103, %r1091, 31;
	@%p1103 bra 	$L__BB2_1666;
	add.s32 	%r1092, %r1090, %r4;
	setp.ge.s32 	%p1104, %r1092, %r2085;
	@%p1104 bra 	$L__BB2_1639;
	add.s32 	%r3173, %r1092, %r1047;
	mul.wide.s32 	%rd2141, %r3173, 4;
	add.s64 	%rd2142, %rd2, %rd2141;
	ld.global.f32 	%f535, [%rd2142];
	mad.lo.s32 	%r3174, %r1092, %r2084, %r1046;
	mul.wide.s32 	%rd2143, %r3174, 4;
	add.s64 	%rd2144, %rd1, %rd2143;
	st.global.f32 	[%rd2144], %f535;
$L__BB2_1639:
	add.s32 	%r1093, %r1091, %r4;
	setp.gt.u32 	%p1105, %r1093, 31;
	@%p1105 bra 	$L__BB2_1666;
	add.s32 	%r1094, %r1092, %r4;
	setp.ge.s32 	%p1106, %r1094, %r2085;
	@%p1106 bra 	$L__BB2_1642;
	add.s32 	%r3175, %r1094, %r1047;
	mul.wide.s32 	%rd2145, %r3175, 4;
	add.s64 	%rd2146, %rd2, %rd2145;
	ld.global.f32 	%f536, [%rd2146];
	mad.lo.s32 	%r3176, %r1094, %r2084, %r1046;
	mul.wide.s32 	%rd2147, %r3176, 4;
	add.s64 	%rd2148, %rd1, %rd2147;
	st.global.f32 	[%rd2148], %f536;
$L__BB2_1642:
	add.s32 	%r1095, %r1093, %r4;
	setp.gt.u32 	%p1107, %r1095, 31;
	@%p1107 bra 	$L__BB2_1666;
	add.s32 	%r1096, %r1094, %r4;
	setp.ge.s32 	%p1108, %r1096, %r2085;
	@%p1108 bra 	$L__BB2_1645;
	add.s32 	%r3177, %r1096, %r1047;
	mul.wide.s32 	%rd2149, %r3177, 4;
	add.s64 	%rd2150, %rd2, %rd2149;
	ld.global.f32 	%f537, [%rd2150];
	mad.lo.s32 	%r3178, %r1096, %r2084, %r1046;
	mul.wide.s32 	%rd2151, %r3178, 4;
	add.s64 	%rd2152, %rd1, %rd2151;
	st.global.f32 	[%rd2152], %f537;
$L__BB2_1645:
	add.s32 	%r1097, %r1095, %r4;
	setp.gt.u32 	%p1109, %r1097, 31;
	@%p1109 bra 	$L__BB2_1666;
	add.s32 	%r1098, %r1096, %r4;
	setp.ge.s32 	%p1110, %r1098, %r2085;
	@%p1110 bra 	$L__BB2_1648;
	add.s32 	%r3179, %r1098, %r1047;
	mul.wide.s32 	%rd2153, %r3179, 4;
	add.s64 	%rd2154, %rd2, %rd2153;
	ld.global.f32 	%f538, [%rd2154];
	mad.lo.s32 	%r3180, %r1098, %r2084, %r1046;
	mul.wide.s32 	%rd2155, %r3180, 4;
	add.s64 	%rd2156, %rd1, %rd2155;
	st.global.f32 	[%rd2156], %f538;
$L__BB2_1648:
	add.s32 	%r1099, %r1097, %r4;
	setp.gt.u32 	%p1111, %r1099, 31;
	@%p1111 bra 	$L__BB2_1666;
	add.s32 	%r1100, %r1098, %r4;
	setp.ge.s32 	%p1112, %r1100, %r2085;
	@%p1112 bra 	$L__BB2_1651;
	add.s32 	%r3181, %r1100, %r1047;
	mul.wide.s32 	%rd2157, %r3181, 4;
	add.s64 	%rd2158, %rd2, %rd2157;
	ld.global.f32 	%f539, [%rd2158];
	mad.lo.s32 	%r3182, %r1100, %r2084, %r1046;
	mul.wide.s32 	%rd2159, %r3182, 4;
	add.s64 	%rd2160, %rd1, %rd2159;
	st.global.f32 	[%rd2160], %f539;
$L__BB2_1651:
	add.s32 	%r1101, %r1099, %r4;
	setp.gt.u32 	%p1113, %r1101, 31;
	@%p1113 bra 	$L__BB2_1666;
	add.s32 	%r1102, %r1100, %r4;
	setp.ge.s32 	%p1114, %r1102, %r2085;
	@%p1114 bra 	$L__BB2_1654;
	add.s32 	%r3183, %r1102, %r1047;
	mul.wide.s32 	%rd2161, %r3183, 4;
	add.s64 	%rd2162, %rd2, %rd2161;
	ld.global.f32 	%f540, [%rd2162];
	mad.lo.s32 	%r3184, %r1102, %r2084, %r1046;
	mul.wide.s32 	%rd2163, %r3184, 4;
	add.s64 	%rd2164, %rd1, %rd2163;
	st.global.f32 	[%rd2164], %f540;
$L__BB2_1654:
	add.s32 	%r1103, %r1101, %r4;
	setp.gt.u32 	%p1115, %r1103, 31;
	@%p1115 bra 	$L__BB2_1666;
	add.s32 	%r1104, %r1102, %r4;
	setp.ge.s32 	%p1116, %r1104, %r2085;
	@%p1116 bra 	$L__BB2_1657;
	add.s32 	%r3185, %r1104, %r1047;
	mul.wide.s32 	%rd2165, %r3185, 4;
	add.s64 	%rd2166, %rd2, %rd2165;
	ld.global.f32 	%f541, [%rd2166];
	mad.lo.s32 	%r3186, %r1104, %r2084, %r1046;
	mul.wide.s32 	%rd2167, %r3186, 4;
	add.s64 	%rd2168, %rd1, %rd2167;
	st.global.f32 	[%rd2168], %f541;
$L__BB2_1657:
	add.s32 	%r1105, %r1103, %r4;
	setp.gt.u32 	%p1117, %r1105, 31;
	@%p1117 bra 	$L__BB2_1666;
	add.s32 	%r1106, %r1104, %r4;
	setp.ge.s32 	%p1118, %r1106, %r2085;
	@%p1118 bra 	$L__BB2_1660;
	add.s32 	%r3187, %r1106, %r1047;
	mul.wide.s32 	%rd2169, %r3187, 4;
	add.s64 	%rd2170, %rd2, %rd2169;
	ld.global.f32 	%f542, [%rd2170];
	mad.lo.s32 	%r3188, %r1106, %r2084, %r1046;
	mul.wide.s32 	%rd2171, %r3188, 4;
	add.s64 	%rd2172, %rd1, %rd2171;
	st.global.f32 	[%rd2172], %f542;
$L__BB2_1660:
	add.s32 	%r1107, %r1105, %r4;
	setp.gt.u32 	%p1119, %r1107, 31;
	@%p1119 bra 	$L__BB2_1666;
	add.s32 	%r1108, %r1106, %r4;
	setp.ge.s32 	%p1120, %r1108, %r2085;
	@%p1120 bra 	$L__BB2_1663;
	add.s32 	%r3189, %r1108, %r1047;
	mul.wide.s32 	%rd2173, %r3189, 4;
	add.s64 	%rd2174, %rd2, %rd2173;
	ld.global.f32 	%f543, [%rd2174];
	mad.lo.s32 	%r3190, %r1108, %r2084, %r1046;
	mul.wide.s32 	%rd2175, %r3190, 4;
	add.s64 	%rd2176, %rd1, %rd2175;
	st.global.f32 	[%rd2176], %f543;
$L__BB2_1663:
	add.s32 	%r3191, %r1107, %r4;
	setp.gt.u32 	%p1121, %r3191, 31;
	@%p1121 bra 	$L__BB2_1666;
	add.s32 	%r1109, %r1108, %r4;
	setp.ge.s32 	%p1122, %r1109, %r2085;
	@%p1122 bra 	$L__BB2_1666;
	add.s32 	%r3192, %r1109, %r1047;
	mul.wide.s32 	%rd2177, %r3192, 4;
	add.s64 	%rd2178, %rd2, %rd2177;
	ld.global.f32 	%f544, [%rd2178];
	mad.lo.s32 	%r3193, %r1109, %r2084, %r1046;
	mul.wide.s32 	%rd2179, %r3193, 4;
	add.s64 	%rd2180, %rd1, %rd2179;
	st.global.f32 	[%rd2180], %f544;
$L__BB2_1666:
	add.s32 	%r1110, %r1045, %r5;
	setp.gt.u32 	%p1123, %r1110, 31;
	@%p1123 bra 	$L__BB2_3135;
	add.s32 	%r1111, %r1046, %r5;
	setp.ge.s32 	%p1124, %r1111, %r2084;
	@%p1124 bra 	$L__BB2_3135;
	setp.gt.u32 	%p1125, %r3, 31;
	@%p1125 bra 	$L__BB2_1764;
	mul.lo.s32 	%r1112, %r1111, %r2085;
	add.s32 	%r1113, %r3, %r1;
	setp.ge.s32 	%p1126, %r1113, %r2085;
	@%p1126 bra 	$L__BB2_1671;
	add.s32 	%r3194, %r1113, %r1112;
	mul.wide.s32 	%rd2181, %r3194, 4;
	add.s64 	%rd2182, %rd2, %rd2181;
	ld.global.f32 	%f545, [%rd2182];
	mad.lo.s32 	%r3195, %r1113, %r2084, %r1111;
	mul.wide.s32 	%rd2183, %r3195, 4;
	add.s64 	%rd2184, %rd1, %rd2183;
	st.global.f32 	[%rd2184], %f545;
$L__BB2_1671:
	add.s32 	%r1114, %r3, %r4;
	setp.gt.u32 	%p1127, %r1114, 31;
	@%p1127 bra 	$L__BB2_1764;
	add.s32 	%r1115, %r1113, %r4;
	setp.ge.s32 	%p1128, %r1115, %r2085;
	@%p1128 bra 	$L__BB2_1674;
	add.s32 	%r3196, %r1115, %r1112;
	mul.wide.s32 	%rd2185, %r3196, 4;
	add.s64 	%rd2186, %rd2, %rd2185;
	ld.global.f32 	%f546, [%rd2186];
	mad.lo.s32 	%r3197, %r1115, %r2084, %r1111;
	mul.wide.s32 	%rd2187, %r3197, 4;
	add.s64 	%rd2188, %rd1, %rd2187;
	st.global.f32 	[%rd2188], %f546;
$L__BB2_1674:
	add.s32 	%r1116, %r1114, %r4;
	setp.gt.u32 	%p1129, %r1116, 31;
	@%p1129 bra 	$L__BB2_1764;
	add.s32 	%r1117, %r1115, %r4;
	setp.ge.s32 	%p1130, %r1117, %r2085;
	@%p1130 bra 	$L__BB2_1677;
	add.s32 	%r3198, %r1117, %r1112;
	mul.wide.s32 	%rd2189, %r3198, 4;
	add.s64 	%rd2190, %rd2, %rd2189;
	ld.global.f32 	%f547, [%rd2190];
	mad.lo.s32 	%r3199, %r1117, %r2084, %r1111;
	mul.wide.s32 	%rd2191, %r3199, 4;
	add.s64 	%rd2192, %rd1, %rd2191;
	st.global.f32 	[%rd2192], %f547;
$L__BB2_1677:
	add.s32 	%r1118, %r1116, %r4;
	setp.gt.u32 	%p1131, %r1118, 31;
	@%p1131 bra 	$L__BB2_1764;
	add.s32 	%r1119, %r1117, %r4;
	setp.ge.s32 	%p1132, %r1119, %r2085;
	@%p1132 bra 	$L__BB2_1680;
	add.s32 	%r3200, %r1119, %r1112;
	mul.wide.s32 	%rd2193, %r3200, 4;
	add.s64 	%rd2194, %rd2, %rd2193;
	ld.global.f32 	%f548, [%rd2194];
	mad.lo.s32 	%r3201, %r1119, %r2084, %r1111;
	mul.wide.s32 	%rd2195, %r3201, 4;
	add.s64 	%rd2196, %rd1, %rd2195;
	st.global.f32 	[%rd2196], %f548;
$L__BB2_1680:
	add.s32 	%r1120, %r1118, %r4;
	setp.gt.u32 	%p1133, %r1120, 31;
	@%p1133 bra 	$L__BB2_1764;
	add.s32 	%r1121, %r1119, %r4;
	setp.ge.s32 	%p1134, %r1121, %r2085;
	@%p1134 bra 	$L__BB2_1683;
	add.s32 	%r3202, %r1121, %r1112;
	mul.wide.s32 	%rd2197, %r3202, 4;
	add.s64 	%rd2198, %rd2, %rd2197;
	ld.global.f32 	%f549, [%rd2198];
	mad.lo.s32 	%r3203, %r1121, %r2084, %r1111;
	mul.wide.s32 	%rd2199, %r3203, 4;
	add.s64 	%rd2200, %rd1, %rd2199;
	st.global.f32 	[%rd2200], %f549;
$L__BB2_1683:
	add.s32 	%r1122, %r1120, %r4;
	setp.gt.u32 	%p1135, %r1122, 31;
	@%p1135 bra 	$L__BB2_1764;
	add.s32 	%r1123, %r1121, %r4;
	setp.ge.s32 	%p1136, %r1123, %r2085;
	@%p1136 bra 	$L__BB2_1686;
	add.s32 	%r3204, %r1123, %r1112;
	mul.wide.s32 	%rd2201, %r3204, 4;
	add.s64 	%rd2202, %rd2, %rd2201;
	ld.global.f32 	%f550, [%rd2202];
	mad.lo.s32 	%r3205, %r1123, %r2084, %r1111;
	mul.wide.s32 	%rd2203, %r3205, 4;
	add.s64 	%rd2204, %rd1, %rd2203;
	st.global.f32 	[%rd2204], %f550;
$L__BB2_1686:
	add.s32 	%r1124, %r1122, %r4;
	setp.gt.u32 	%p1137, %r1124, 31;
	@%p1137 bra 	$L__BB2_1764;
	add.s32 	%r1125, %r1123, %r4;
	setp.ge.s32 	%p1138, %r1125, %r2085;
	@%p1138 bra 	$L__BB2_1689;
	add.s32 	%r3206, %r1125, %r1112;
	mul.wide.s32 	%rd2205, %r3206, 4;
	add.s64 	%rd2206, %rd2, %rd2205;
	ld.global.f32 	%f551, [%rd2206];
	mad.lo.s32 	%r3207, %r1125, %r2084, %r1111;
	mul.wide.s32 	%rd2207, %r3207, 4;
	add.s64 	%rd2208, %rd1, %rd2207;
	st.global.f32 	[%rd2208], %f551;
$L__BB2_1689:
	add.s32 	%r1126, %r1124, %r4;
	setp.gt.u32 	%p1139, %r1126, 31;
	@%p1139 bra 	$L__BB2_1764;
	add.s32 	%r1127, %r1125, %r4;
	setp.ge.s32 	%p1140, %r1127, %r2085;
	@%p1140 bra 	$L__BB2_1692;
	add.s32 	%r3208, %r1127, %r1112;
	mul.wide.s32 	%rd2209, %r3208, 4;
	add.s64 	%rd2210, %rd2, %rd2209;
	ld.global.f32 	%f552, [%rd2210];
	mad.lo.s32 	%r3209, %r1127, %r2084, %r1111;
	mul.wide.s32 	%rd2211, %r3209, 4;
	add.s64 	%rd2212, %rd1, %rd2211;
	st.global.f32 	[%rd2212], %f552;
$L__BB2_1692:
	add.s32 	%r1128, %r1126, %r4;
	setp.gt.u32 	%p1141, %r1128, 31;
	@%p1141 bra 	$L__BB2_1764;
	add.s32 	%r1129, %r1127, %r4;
	setp.ge.s32 	%p1142, %r1129, %r2085;
	@%p1142 bra 	$L__BB2_1695;
	add.s32 	%r3210, %r1129, %r1112;
	mul.wide.s32 	%rd2213, %r3210, 4;
	add.s64 	%rd2214, %rd2, %rd2213;
	ld.global.f32 	%f553, [%rd2214];
	mad.lo.s32 	%r3211, %r1129, %r2084, %r1111;
	mul.wide.s32 	%rd2215, %r3211, 4;
	add.s64 	%rd2216, %rd1, %rd2215;
	st.global.f32 	[%rd2216], %f553;
$L__BB2_1695:
	add.s32 	%r1130, %r1128, %r4;
	setp.gt.u32 	%p1143, %r1130, 31;
	@%p1143 bra 	$L__BB2_1764;
	add.s32 	%r1131, %r1129, %r4;
	setp.ge.s32 	%p1144, %r1131, %r2085;
	@%p1144 bra 	$L__BB2_1698;
	add.s32 	%r3212, %r1131, %r1112;
	mul.wide.s32 	%rd2217, %r3212, 4;
	add.s64 	%rd2218, %rd2, %rd2217;
	ld.global.f32 	%f554, [%rd2218];
	mad.lo.s32 	%r3213, %r1131, %r2084, %r1111;
	mul.wide.s32 	%rd2219, %r3213, 4;
	add.s64 	%rd2220, %rd1, %rd2219;
	st.global.f32 	[%rd2220], %f554;
$L__BB2_1698:
	add.s32 	%r1132, %r1130, %r4;
	setp.gt.u32 	%p1145, %r1132, 31;
	@%p1145 bra 	$L__BB2_1764;
	add.s32 	%r1133, %r1131, %r4;
	setp.ge.s32 	%p1146, %r1133, %r2085;
	@%p1146 bra 	$L__BB2_1701;
	add.s32 	%r3214, %r1133, %r1112;
	mul.wide.s32 	%rd2221, %r3214, 4;
	add.s64 	%rd2222, %rd2, %rd2221;
	ld.global.f32 	%f555, [%rd2222];
	mad.lo.s32 	%r3215, %r1133, %r2084, %r1111;
	mul.wide.s32 	%rd2223, %r3215, 4;
	add.s64 	%rd2224, %rd1, %rd2223;
	st.global.f32 	[%rd2224], %f555;
$L__BB2_1701:
	add.s32 	%r1134, %r1132, %r4;
	setp.gt.u32 	%p1147, %r1134, 31;
	@%p1147 bra 	$L__BB2_1764;
	add.s32 	%r1135, %r1133, %r4;
	setp.ge.s32 	%p1148, %r1135, %r2085;
	@%p1148 bra 	$L__BB2_1704;
	add.s32 	%r3216, %r1135, %r1112;
	mul.wide.s32 	%rd2225, %r3216, 4;
	add.s64 	%rd2226, %rd2, %rd2225;
	ld.global.f32 	%f556, [%rd2226];
	mad.lo.s32 	%r3217, %r1135, %r2084, %r1111;
	mul.wide.s32 	%rd2227, %r3217, 4;
	add.s64 	%rd2228, %rd1, %rd2227;
	st.global.f32 	[%rd2228], %f556;
$L__BB2_1704:
	add.s32 	%r1136, %r1134, %r4;
	setp.gt.u32 	%p1149, %r1136, 31;
	@%p1149 bra 	$L__BB2_1764;
	add.s32 	%r1137, %r1135, %r4;
	setp.ge.s32 	%p1150, %r1137, %r2085;
	@%p1150 bra 	$L__BB2_1707;
	add.s32 	%r3218, %r1137, %r1112;
	mul.wide.s32 	%rd2229, %r3218, 4;
	add.s64 	%rd2230, %rd2, %rd2229;
	ld.global.f32 	%f557, [%rd2230];
	mad.lo.s32 	%r3219, %r1137, %r2084, %r1111;
	mul.wide.s32 	%rd2231, %r3219, 4;
	add.s64 	%rd2232, %rd1, %rd2231;
	st.global.f32 	[%rd2232], %f557;
$L__BB2_1707:
	add.s32 	%r1138, %r1136, %r4;
	setp.gt.u32 	%p1151, %r1138, 31;
	@%p1151 bra 	$L__BB2_1764;
	add.s32 	%r1139, %r1137, %r4;
	setp.ge.s32 	%p1152, %r1139, %r2085;
	@%p1152 bra 	$L__BB2_1710;
	add.s32 	%r3220, %r1139, %r1112;
	mul.wide.s32 	%rd2233, %r3220, 4;
	add.s64 	%rd2234, %rd2, %rd2233;
	ld.global.f32 	%f558, [%rd2234];
	mad.lo.s32 	%r3221, %r1139, %r2084, %r1111;
	mul.wide.s32 	%rd2235, %r3221, 4;
	add.s64 	%rd2236, %rd1, %rd2235;
	st.global.f32 	[%rd2236], %f558;
$L__BB2_1710:
	add.s32 	%r1140, %r1138, %r4;
	setp.gt.u32 	%p1153, %r1140, 31;
	@%p1153 bra 	$L__BB2_1764;
	add.s32 	%r1141, %r1139, %r4;
	setp.ge.s32 	%p1154, %r1141, %r2085;
	@%p1154 bra 	$L__BB2_1713;
	add.s32 	%r3222, %r1141, %r1112;
	mul.wide.s32 	%rd2237, %r3222, 4;
	add.s64 	%rd2238, %rd2, %rd2237;
	ld.global.f32 	%f559, [%rd2238];
	mad.lo.s32 	%r3223, %r1141, %r2084, %r1111;
	mul.wide.s32 	%rd2239, %r3223, 4;
	add.s64 	%rd2240, %rd1, %rd2239;
	st.global.f32 	[%rd2240], %f559;
$L__BB2_1713:
	add.s32 	%r1142, %r1140, %r4;
	setp.gt.u32 	%p1155, %r1142, 31;
	@%p1155 bra 	$L__BB2_1764;
	add.s32 	%r1143, %r1141, %r4;
	setp.ge.s32 	%p1156, %r1143, %r2085;
	@%p1156 bra 	$L__BB2_1716;
	add.s32 	%r3224, %r1143, %r1112;
	mul.wide.s32 	%rd2241, %r3224, 4;
	add.s64 	%rd2242, %rd2, %rd2241;
	ld.global.f32 	%f560, [%rd2242];
	mad.lo.s32 	%r3225, %r1143, %r2084, %r1111;
	mul.wide.s32 	%rd2243, %r3225, 4;
	add.s64 	%rd2244, %rd1, %rd2243;
	st.global.f32 	[%rd2244], %f560;
$L__BB2_1716:
	add.s32 	%r1144, %r1142, %r4;
	setp.gt.u32 	%p1157, %r1144, 31;
	@%p1157 bra 	$L__BB2_1764;
	add.s32 	%r1145, %r1143, %r4;
	setp.ge.s32 	%p1158, %r1145, %r2085;
	@%p1158 bra 	$L__BB2_1719;
	add.s32 	%r3226, %r1145, %r1112;
	mul.wide.s32 	%rd2245, %r3226, 4;
	add.s64 	%rd2246, %rd2, %rd2245;
	ld.global.f32 	%f561, [%rd2246];
	mad.lo.s32 	%r3227, %r1145, %r2084, %r1111;
	mul.wide.s32 	%rd2247, %r3227, 4;
	add.s64 	%rd2248, %rd1, %rd2247;
	st.global.f32 	[%rd2248], %f561;
$L__BB2_1719:
	add.s32 	%r1146, %r1144, %r4;
	setp.gt.u32 	%p1159, %r1146, 31;
	@%p1159 bra 	$L__BB2_1764;
	add.s32 	%r1147, %r1145, %r4;
	setp.ge.s32 	%p1160, %r1147, %r2085;
	@%p1160 bra 	$L__BB2_1722;
	add.s32 	%r3228, %r1147, %r1112;
	mul.wide.s32 	%rd2249, %r3228, 4;
	add.s64 	%rd2250, %rd2, %rd2249;
	ld.global.f32 	%f562, [%rd2250];
	mad.lo.s32 	%r3229, %r1147, %r2084, %r1111;
	mul.wide.s32 	%rd2251, %r3229, 4;
	add.s64 	%rd2252, %rd1, %rd2251;
	st.global.f32 	[%rd2252], %f562;
$L__BB2_1722:
	add.s32 	%r1148, %r1146, %r4;
	setp.gt.u32 	%p1161, %r1148, 31;
	@%p1161 bra 	$L__BB2_1764;
	add.s32 	%r1149, %r1147, %r4;
	setp.ge.s32 	%p1162, %r1149, %r2085;
	@%p1162 bra 	$L__BB2_1725;
	add.s32 	%r3230, %r1149, %r1112;
	mul.wide.s32 	%rd2253, %r3230, 4;
	add.s64 	%rd2254, %rd2, %rd2253;
	ld.global.f32 	%f563, [%rd2254];
	mad.lo.s32 	%r3231, %r1149, %r2084, %r1111;
	mul.wide.s32 	%rd2255, %r3231, 4;
	add.s64 	%rd2256, %rd1, %rd2255;
	st.global.f32 	[%rd2256], %f563;
$L__BB2_1725:
	add.s32 	%r1150, %r1148, %r4;
	setp.gt.u32 	%p1163, %r1150, 31;
	@%p1163 bra 	$L__BB2_1764;
	add.s32 	%r1151, %r1149, %r4;
	setp.ge.s32 	%p1164, %r1151, %r2085;
	@%p1164 bra 	$L__BB2_1728;
	add.s32 	%r3232, %r1151, %r1112;
	mul.wide.s32 	%rd2257, %r3232, 4;
	add.s64 	%rd2258, %rd2, %rd2257;
	ld.global.f32 	%f564, [%rd2258];
	mad.lo.s32 	%r3233, %r1151, %r2084, %r1111;
	mul.wide.s32 	%rd2259, %r3233, 4;
	add.s64 	%rd2260, %rd1, %rd2259;
	st.global.f32 	[%rd2260], %f564;
$L__BB2_1728:
	add.s32 	%r1152, %r1150, %r4;
	setp.gt.u32 	%p1165, %r1152, 31;
	@%p1165 bra 	$L__BB2_1764;
	add.s32 	%r1153, %r1151, %r4;
	setp.ge.s32 	%p1166, %r1153, %r2085;
	@%p1166 bra 	$L__BB2_1731;
	add.s32 	%r3234, %r1153, %r1112;
	mul.wide.s32 	%rd2261, %r3234, 4;
	add.s64 	%rd2262, %rd2, %rd2261;
	ld.global.f32 	%f565, [%rd2262];
	mad.lo.s32 	%r3235, %r1153, %r2084, %r1111;
	mul.wide.s32 	%rd2263, %r3235, 4;
	add.s64 	%rd2264, %rd1, %rd2263;
	st.global.f32 	[%rd2264], %f565;
$L__BB2_1731:
	add.s32 	%r1154, %r1152, %r4;
	setp.gt.u32 	%p1167, %r1154, 31;
	@%p1167 bra 	$L__BB2_1764;
	add.s32 	%r1155, %r1153, %r4;
	setp.ge.s32 	%p1168, %r1155, %r2085;
	@%p1168 bra 	$L__BB2_1734;
	add.s32 	%r3236, %r1155, %r1112;
	mul.wide.s32 	%rd2265, %r3236, 4;
	add.s64 	%rd2266, %rd2, %rd2265;
	ld.global.f32 	%f566, [%rd2266];
	mad.lo.s32 	%r3237, %r1155, %r2084, %r1111;
	mul.wide.s32 	%rd2267, %r3237, 4;
	add.s64 	%rd2268, %rd1, %rd2267;
	st.global.f32 	[%rd2268], %f566;
$L__BB2_1734:
	add.s32 	%r1156, %r1154, %r4;
	setp.gt.u32 	%p1169, %r1156, 31;
	@%p1169 bra 	$L__BB2_1764;
	add.s32 	%r1157, %r1155, %r4;
	setp.ge.s32 	%p1170, %r1157, %r2085;
	@%p1170 bra 	$L__BB2_1737;
	add.s32 	%r3238, %r1157, %r1112;
	mul.wide.s32 	%rd2269, %r3238, 4;
	add.s64 	%rd2270, %rd2, %rd2269;
	ld.global.f32 	%f567, [%rd2270];
	mad.lo.s32 	%r3239, %r1157, %r2084, %r1111;
	mul.wide.s32 	%rd2271, %r3239, 4;
	add.s64 	%rd2272, %rd1, %rd2271;
	st.global.f32 	[%rd2272], %f567;
$L__BB2_1737:
	add.s32 	%r1158, %r1156, %r4;
	setp.gt.u32 	%p1171, %r1158, 31;
	@%p1171 bra 	$L__BB2_1764;
	add.s32 	%r1159, %r1157, %r4;
	setp.ge.s32 	%p1172, %r1159, %r2085;
	@%p1172 bra 	$L__BB2_1740;
	add.s32 	%r3240, %r1159, %r1112;
	mul.wide.s32 	%rd2273, %r3240, 4;
	add.s64 	%rd2274, %rd2, %rd2273;
	ld.global.f32 	%f568, [%rd2274];
	mad.lo.s32 	%r3241, %r1159, %r2084, %r1111;
	mul.wide.s32 	%rd2275, %r3241, 4;
	add.s64 	%rd2276, %rd1, %rd2275;
	st.global.f32 	[%rd2276], %f568;
$L__BB2_1740:
	add.s32 	%r1160, %r1158, %r4;
	setp.gt.u32 	%p1173, %r1160, 31;
	@%p1173 bra 	$L__BB2_1764;
	add.s32 	%r1161, %r1159, %r4;
	setp.ge.s32 	%p1174, %r1161, %r2085;
	@%p1174 bra 	$L__BB2_1743;
	add.s32 	%r3242, %r1161, %r1112;
	mul.wide.s32 	%rd2277, %r3242, 4;
	add.s64 	%rd2278, %rd2, %rd2277;
	ld.global.f32 	%f569, [%rd2278];
	mad.lo.s32 	%r3243, %r1161, %r2084, %r1111;
	mul.wide.s32 	%rd2279, %r3243, 4;
	add.s64 	%rd2280, %rd1, %rd2279;
	st.global.f32 	[%rd2280], %f569;
$L__BB2_1743:
	add.s32 	%r1162, %r1160, %r4;
	setp.gt.u32 	%p1175, %r1162, 31;
	@%p1175 bra 	$L__BB2_1764;
	add.s32 	%r1163, %r1161, %r4;
	setp.ge.s32 	%p1176, %r1163, %r2085;
	@%p1176 bra 	$L__BB2_1746;
	add.s32 	%r3244, %r1163, %r1112;
	mul.wide.s32 	%rd2281, %r3244, 4;
	add.s64 	%rd2282, %rd2, %rd2281;
	ld.global.f32 	%f570, [%rd2282];
	mad.lo.s32 	%r3245, %r1163, %r2084, %r1111;
	mul.wide.s32 	%rd2283, %r3245, 4;
	add.s64 	%rd2284, %rd1, %rd2283;
	st.global.f32 	[%rd2284], %f570;
$L__BB2_1746:
	add.s32 	%r1164, %r1162, %r4;
	setp.gt.u32 	%p1177, %r1164, 31;
	@%p1177 bra 	$L__BB2_1764;
	add.s32 	%r1165, %r1163, %r4;
	setp.ge.s32 	%p1178, %r1165, %r2085;
	@%p1178 bra 	$L__BB2_1749;
	add.s32 	%r3246, %r1165, %r1112;
	mul.wide.s32 	%rd2285, %r3246, 4;
	add.s64 	%rd2286, %rd2, %rd2285;
	ld.global.f32 	%f571, [%rd2286];
	mad.lo.s32 	%r3247, %r1165, %r2084, %r1111;
	mul.wide.s32 	%rd2287, %r3247, 4;
	add.s64 	%rd2288, %rd1, %rd2287;
	st.global.f32 	[%rd2288], %f571;
$L__BB2_1749:
	add.s32 	%r1166, %r1164, %r4;
	setp.gt.u32 	%p1179, %r1166, 31;
	@%p1179 bra 	$L__BB2_1764;
	add.s32 	%r1167, %r1165, %r4;
	setp.ge.s32 	%p1180, %r1167, %r2085;
	@%p1180 bra 	$L__BB2_1752;
	add.s32 	%r3248, %r1167, %r1112;
	mul.wide.s32 	%rd2289, %r3248, 4;
	add.s64 	%rd2290, %rd2, %rd2289;
	ld.global.f32 	%f572, [%rd2290];
	mad.lo.s32 	%r3249, %r1167, %r2084, %r1111;
	mul.wide.s32 	%rd2291, %r3249, 4;
	add.s64 	%rd2292, %rd1, %rd2291;
	st.global.f32 	[%rd2292], %f572;
$L__BB2_1752:
	add.s32 	%r1168, %r1166, %r4;
	setp.gt.u32 	%p1181, %r1168, 31;
	@%p1181 bra 	$L__BB2_1764;
	add.s32 	%r1169, %r1167, %r4;
	setp.ge.s32 	%p1182, %r1169, %r2085;
	@%p1182 bra 	$L__BB2_1755;
	add.s32 	%r3250, %r1169, %r1112;
	mul.wide.s32 	%rd2293, %r3250, 4;
	add.s64 	%rd2294, %rd2, %rd2293;
	ld.global.f32 	%f573, [%rd2294];
	mad.lo.s32 	%r3251, %r1169, %r2084, %r1111;
	mul.wide.s32 	%rd2295, %r3251, 4;
	add.s64 	%rd2296, %rd1, %rd2295;
	st.global.f32 	[%rd2296], %f573;
$L__BB2_1755:
	add.s32 	%r1170, %r1168, %r4;
	setp.gt.u32 	%p1183, %r1170, 31;
	@%p1183 bra 	$L__BB2_1764;
	add.s32 	%r1171, %r1169, %r4;
	setp.ge.s32 	%p1184, %r1171, %r2085;
	@%p1184 bra 	$L__BB2_1758;
	add.s32 	%r3252, %r1171, %r1112;
	mul.wide.s32 	%rd2297, %r3252, 4;
	add.s64 	%rd2298, %rd2, %rd2297;
	ld.global.f32 	%f574, [%rd2298];
	mad.lo.s32 	%r3253, %r1171, %r2084, %r1111;
	mul.wide.s32 	%rd2299, %r3253, 4;
	add.s64 	%rd2300, %rd1, %rd2299;
	st.global.f32 	[%rd2300], %f574;
$L__BB2_1758:
	add.s32 	%r1172, %r1170, %r4;
	setp.gt.u32 	%p1185, %r1172, 31;
	@%p1185 bra 	$L__BB2_1764;
	add.s32 	%r1173, %r1171, %r4;
	setp.ge.s32 	%p1186, %r1173, %r2085;
	@%p1186 bra 	$L__BB2_1761;
	add.s32 	%r3254, %r1173, %r1112;
	mul.wide.s32 	%rd2301, %r3254, 4;
	add.s64 	%rd2302, %rd2, %rd2301;
	ld.global.f32 	%f575, [%rd2302];
	mad.lo.s32 	%r3255, %r1173, %r2084, %r1111;
	mul.wide.s32 	%rd2303, %r3255, 4;
	add.s64 	%rd2304, %rd1, %rd2303;
	st.global.f32 	[%rd2304], %f575;
$L__BB2_1761:
	add.s32 	%r3256, %r1172, %r4;
	setp.gt.u32 	%p1187, %r3256, 31;
	@%p1187 bra 	$L__BB2_1764;
	add.s32 	%r1174, %r1173, %r4;
	setp.ge.s32 	%p1188, %r1174, %r2085;
	@%p1188 bra 	$L__BB2_1764;
	add.s32 	%r3257, %r1174, %r1112;
	mul.wide.s32 	%rd2305, %r3257, 4;
	add.s64 	%rd2306, %rd2, %rd2305;
	ld.global.f32 	%f576, [%rd2306];
	mad.lo.s32 	%r3258, %r1174, %r2084, %r1111;
	mul.wide.s32 	%rd2307, %r3258, 4;
	add.s64 	%rd2308, %rd1, %rd2307;
	st.global.f32 	[%rd2308], %f576;
$L__BB2_1764:
	add.s32 	%r1175, %r1110, %r5;
	setp.gt.u32 	%p1189, %r1175, 31;
	@%p1189 bra 	$L__BB2_3135;
	add.s32 	%r1176, %r1111, %r5;
	setp.ge.s32 	%p1190, %r1176, %r2084;
	@%p1190 bra 	$L__BB2_3135;
	setp.gt.u32 	%p1191, %r3, 31;
	@%p1191 bra 	$L__BB2_1862;
	mul.lo.s32 	%r1177, %r1176, %r2085;
	add.s32 	%r1178, %r3, %r1;
	setp.ge.s32 	%p1192, %r1178, %r2085;
	@%p1192 bra 	$L__BB2_1769;
	add.s32 	%r3259, %r1178, %r1177;
	mul.wide.s32 	%rd2309, %r3259, 4;
	add.s64 	%rd2310, %rd2, %rd2309;
	ld.global.f32 	%f577, [%rd2310];
	mad.lo.s32 	%r3260, %r1178, %r2084, %r1176;
	mul.wide.s32 	%rd2311, %r3260, 4;
	add.s64 	%rd2312, %rd1, %rd2311;
	st.global.f32 	[%rd2312], %f577;
$L__BB2_1769:
	add.s32 	%r1179, %r3, %r4;
	setp.gt.u32 	%p1193, %r1179, 31;
	@%p1193 bra 	$L__BB2_1862;
	add.s32 	%r1180, %r1178, %r4;
	setp.ge.s32 	%p1194, %r1180, %r2085;
	@%p1194 bra 	$L__BB2_1772;
	add.s32 	%r3261, %r1180, %r1177;
	mul.wide.s32 	%rd2313, %r3261, 4;
	add.s64 	%rd2314, %rd2, %rd2313;
	ld.global.f32 	%f578, [%rd2314];
	mad.lo.s32 	%r3262, %r1180, %r2084, %r1176;
	mul.wide.s32 	%rd2315, %r3262, 4;
	add.s64 	%rd2316, %rd1, %rd2315;
	st.global.f32 	[%rd2316], %f578;
$L__BB2_1772:
	add.s32 	%r1181, %r1179, %r4;
	setp.gt.u32 	%p1195, %r1181, 31;
	@%p1195 bra 	$L__BB2_1862;
	add.s32 	%r1182, %r1180, %r4;
	setp.ge.s32 	%p1196, %r1182, %r2085;
	@%p1196 bra 	$L__BB2_1775;
	add.s32 	%r3263, %r1182, %r1177;
	mul.wide.s32 	%rd2317, %r3263, 4;
	add.s64 	%rd2318, %rd2, %rd2317;
	ld.global.f32 	%f579, [%rd2318];
	mad.lo.s32 	%r3264, %r1182, %r2084, %r1176;
	mul.wide.s32 	%rd2319, %r3264, 4;
	add.s64 	%rd2320, %rd1, %rd2319;
	st.global.f32 	[%rd2320], %f579;
$L__BB2_1775:
	add.s32 	%r1183, %r1181, %r4;
	setp.gt.u32 	%p1197, %r1183, 31;
	@%p1197 bra 	$L__BB2_1862;
	add.s32 	%r1184, %r1182, %r4;
	setp.ge.s32 	%p1198, %r1184, %r2085;
	@%p1198 bra 	$L__BB2_1778;
	add.s32 	%r3265, %r1184, %r1177;
	mul.wide.s32 	%rd2321, %r3265, 4;
	add.s64 	%rd2322, %rd2, %rd2321;
	ld.global.f32 	%f580, [%rd2322];
	mad.lo.s32 	%r3266, %r1184, %r2084, %r1176;
	mul.wide.s32 	%rd2323, %r3266, 4;
	add.s64 	%rd2324, %rd1, %rd2323;
	st.global.f32 	[%rd2324], %f580;
$L__BB2_1778:
	add.s32 	%r1185, %r1183, %r4;
	setp.gt.u32 	%p1199, %r1185, 31;
	@%p1199 bra 	$L__BB2_1862;
	add.s32 	%r1186, %r1184, %r4;
	setp.ge.s32 	%p1200, %r1186, %r2085;
	@%p1200 bra 	$L__BB2_1781;
	add.s32 	%r3267, %r1186, %r1177;
	mul.wide.s32 	%rd2325, %r3267, 4;
	add.s64 	%rd2326, %rd2, %rd2325;
	ld.global.f32 	%f581, [%rd2326];
	mad.lo.s32 	%r3268, %r1186, %r2084, %r1176;
	mul.wide.s32 	%rd2327, %r3268, 4;
	add.s64 	%rd2328, %rd1, %rd2327;
	st.global.f32 	[%rd2328], %f581;
$L__BB2_1781:
	add.s32 	%r1187, %r1185, %r4;
	setp.gt.u32 	%p1201, %r1187, 31;
	@%p1201 bra 	$L__BB2_1862;
	add.s32 	%r1188, %r1186, %r4;
	setp.ge.s32 	%p1202, %r1188, %r2085;
	@%p1202 bra 	$L__BB2_1784;
	add.s32 	%r3269, %r1188, %r1177;
	mul.wide.s32 	%rd2329, %r3269, 4;
	add.s64 	%rd2330, %rd2, %rd2329;
	ld.global.f32 	%f582, [%rd2330];
	mad.lo.s32 	%r3270, %r1188, %r2084, %r1176;
	mul.wide.s32 	%rd2331, %r3270, 4;
	add.s64 	%rd2332, %rd1, %rd2331;
	st.global.f32 	[%rd2332], %f582;
$L__BB2_1784:
	add.s32 	%r1189, %r1187, %r4;
	setp.gt.u32 	%p1203, %r1189, 31;
	@%p1203 bra 	$L__BB2_1862;
	add.s32 	%r1190, %r1188, %r4;
	setp.ge.s32 	%p1204, %r1190, %r2085;
	@%p1204 bra 	$L__BB2_1787;
	add.s32 	%r3271, %r1190, %r1177;
	mul.wide.s32 	%rd2333, %r3271, 4;
	add.s64 	%rd2334, %rd2, %rd2333;
	ld.global.f32 	%f583, [%rd2334];
	mad.lo.s32 	%r3272, %r1190, %r2084, %r1176;
	mul.wide.s32 	%rd2335, %r3272, 4;
	add.s64 	%rd2336, %rd1, %rd2335;
	st.global.f32 	[%rd2336], %f583;
$L__BB2_1787:
	add.s32 	%r1191, %r1189, %r4;
	setp.gt.u32 	%p1205, %r1191, 31;
	@%p1205 bra 	$L__BB2_1862;
	add.s32 	%r1192, %r1190, %r4;
	setp.ge.s32 	%p1206, %r1192, %r2085;
	@%p1206 bra 	$L__BB2_1790;
	add.s32 	%r3273, %r1192, %r1177;
	mul.wide.s32 	%rd2337, %r3273, 4;
	add.s64 	%rd2338, %rd2, %rd2337;
	ld.global.f32 	%f584, [%rd2338];
	mad.lo.s32 	%r3274, %r1192, %r2084, %r1176;
	mul.wide.s32 	%rd2339, %r3274, 4;
	add.s64 	%rd2340, %rd1, %rd2339;
	st.global.f32 	[%rd2340], %f584;
$L__BB2_1790:
	add.s32 	%r1193, %r1191, %r4;
	setp.gt.u32 	%p1207, %r1193, 31;
	@%p1207 bra 	$L__BB2_1862;
	add.s32 	%r1194, %r1192, %r4;
	setp.ge.s32 	%p1208, %r1194, %r2085;
	@%p1208 bra 	$L__BB2_1793;
	add.s32 	%r3275, %r1194, %r1177;
	mul.wide.s32 	%rd2341, %r3275, 4;
	add.s64 	%rd2342, %rd2, %rd2341;
	ld.global.f32 	%f585, [%rd2342];
	mad.lo.s32 	%r3276, %r1194, %r2084, %r1176;
	mul.wide.s32 	%rd2343, %r3276, 4;
	add.s64 	%rd2344, %rd1, %rd2343;
	st.global.f32 	[%rd2344], %f585;
$L__BB2_1793:
	add.s32 	%r1195, %r1193, %r4;
	setp.gt.u32 	%p1209, %r1195, 31;
	@%p1209 bra 	$L__BB2_1862;
	add.s32 	%r1196, %r1194, %r4;
	setp.ge.s32 	%p1210, %r1196, %r2085;
	@%p1210 bra 	$L__BB2_1796;
	add.s32 	%r3277, %r1196, %r1177;
	mul.wide.s32 	%rd2345, %r3277, 4;
	add.s64 	%rd2346, %rd2, %rd2345;
	ld.global.f32 	%f586, [%rd2346];
	mad.lo.s32 	%r3278, %r1196, %r2084, %r1176;
	mul.wide.s32 	%rd2347, %r3278, 4;
	add.s64 	%rd2348, %rd1, %rd2347;
	st.global.f32 	[%rd2348], %f586;
$L__BB2_1796:
	add.s32 	%r1197, %r1195, %r4;
	setp.gt.u32 	%p1211, %r1197, 31;
	@%p1211 bra 	$L__BB2_1862;
	add.s32 	%r1198, %r1196, %r4;
	setp.ge.s32 	%p1212, %r1198, %r2085;
	@%p1212 bra 	$L__BB2_1799;
	add.s32 	%r3279, %r1198, %r1177;
	mul.wide.s32 	%rd2349, %r3279, 4;
	add.s64 	%rd2350, %rd2, %rd2349;
	ld.global.f32 	%f587, [%rd2350];
	mad.lo.s32 	%r3280, %r1198, %r2084, %r1176;
	mul.wide.s32 	%rd2351, %r3280, 4;
	add.s64 	%rd2352, %rd1, %rd2351;
	st.global.f32 	[%rd2352], %f587;
$L__BB2_1799:
	add.s32 	%r1199, %r1197, %r4;
	setp.gt.u32 	%p1213, %r1199, 31;
	@%p1213 bra 	$L__BB2_1862;
	add.s32 	%r1200, %r1198, %r4;
	setp.ge.s32 	%p1214, %r1200, %r2085;
	@%p1214 bra 	$L__BB2_1802;
	add.s32 	%r3281, %r1200, %r1177;
	mul.wide.s32 	%rd2353, %r3281, 4;
	add.s64 	%rd2354, %rd2, %rd2353;
	ld.global.f32 	%f588, [%rd2354];
	mad.lo.s32 	%r3282, %r1200, %r2084, %r1176;
	mul.wide.s32 	%rd2355, %r3282, 4;
	add.s64 	%rd2356, %rd1, %rd2355;
	st.global.f32 	[%rd2356], %f588;
$L__BB2_1802:
	add.s32 	%r1201, %r1199, %r4;
	setp.gt.u32 	%p1215, %r1201, 31;
	@%p1215 bra 	$L__BB2_1862;
	add.s32 	%r1202, %r1200, %r4;
	setp.ge.s32 	%p1216, %r1202, %r2085;
	@%p1216 bra 	$L__BB2_1805;
	add.s32 	%r3283, %r1202, %r1177;
	mul.wide.s32 	%rd2357, %r3283, 4;
	add.s64 	%rd2358, %rd2, %rd2357;
	ld.global.f32 	%f589, [%rd2358];
	mad.lo.s32 	%r3284, %r1202, %r2084, %r1176;
	mul.wide.s32 	%rd2359, %r3284, 4;
	add.s64 	%rd2360, %rd1, %rd2359;
	st.global.f32 	[%rd2360], %f589;
$L__BB2_1805:
	add.s32 	%r1203, %r1201, %r4;
	setp.gt.u32 	%p1217, %r1203, 31;
	@%p1217 bra 	$L__BB2_1862;
	add.s32 	%r1204, %r1202, %r4;
	setp.ge.s32 	%p1218, %r1204, %r2085;
	@%p1218 bra 	$L__BB2_1808;
	add.s32 	%r3285, %r1204, %r1177;
	mul.wide.s32 	%rd2361, %r3285, 4;
	add.s64 	%rd2362, %rd2, %rd2361;
	ld.global.f32 	%f590, [%rd2362];
	mad.lo.s32 	%r3286, %r1204, %r2084, %r1176;
	mul.wide.s32 	%rd2363, %r3286, 4;
	add.s64 	%rd2364, %rd1, %rd2363;
	st.global.f32 	[%rd2364], %f590;
$L__BB2_1808:
	add.s32 	%r1205, %r1203, %r4;
	setp.gt.u32 	%p1219, %r1205, 31;
	@%p1219 bra 	$L__BB2_1862;
	add.s32 	%r1206, %r1204, %r4;
	setp.ge.s32 	%p1220, %r1206, %r2085;
	@%p1220 bra 	$L__BB2_1811;
	add.s32 	%r3287, %r1206, %r1177;
	mul.wide.s32 	%rd2365, %r3287, 4;
	add.s64 	%rd2366, %rd2, %rd2365;
	ld.global.f32 	%f591, [%rd2366];
	mad.lo.s32 	%r3288, %r1206, %r2084, %r1176;
	mul.wide.s32 	%rd2367, %r3288, 4;
	add.s64 	%rd2368, %rd1, %rd2367;
	st.global.f32 	[%rd2368], %f591;
$L__BB2_1811:
	add.s32 	%r1207, %r1205, %r4;
	setp.gt.u32 	%p1221, %r1207, 31;
	@%p1221 bra 	$L__BB2_1862;
	add.s32 	%r1208, %r1206, %r4;
	setp.ge.s32 	%p1222, %r1208, %r2085;
	@%p1222 bra 	$L__BB2_1814;
	add.s32 	%r3289, %r1208, %r1177;
	mul.wide.s32 	%rd2369, %r3289, 4;
	add.s64 	%rd2370, %rd2, %rd2369;
	ld.global.f32 	%f592, [%rd2370];
	mad.lo.s32 	%r3290, %r1208, %r2084, %r1176;
	mul.wide.s32 	%rd2371, %r3290, 4;
	add.s64 	%rd2372, %rd1, %rd2371;
	st.global.f32 	[%rd2372], %f592;
$L__BB2_1814:
	add.s32 	%r1209, %r1207, %r4;
	setp.gt.u32 	%p1223, %r1209, 31;
	@%p1223 bra 	$L__BB2_1862;
	add.s32 	%r1210, %r1208, %r4;
	setp.ge.s32 	%p1224, %r1210, %r2085;
	@%p1224 bra 	$L__BB2_1817;
	add.s32 	%r3291, %r1210, %r1177;
	mul.wide.s32 	%rd2373, %r3291, 4;
	add.s64 	%rd2374, %rd2, %rd2373;
	ld.global.f32 	%f593, [%rd2374];
	mad.lo.s32 	%r3292, %r1210, %r2084, %r1176;
	mul.wide.s32 	%rd2375, %r3292, 4;
	add.s64 	%rd2376, %rd1, %rd2375;
	st.global.f32 	[%rd2376], %f593;
$L__BB2_1817:
	add.s32 	%r1211, %r1209, %r4;
	setp.gt.u32 	%p1225, %r1211, 31;
	@%p1225 bra 	$L__BB2_1862;
	add.s32 	%r1212, %r1210, %r4;
	setp.ge.s32 	%p1226, %r1212, %r2085;
	@%p1226 bra 	$L__BB2_1820;
	add.s32 	%r3293, %r1212, %r1177;
	mul.wide.s32 	%rd2377, %r3293, 4;
	add.s64 	%rd2378, %rd2, %rd2377;
	ld.global.f32 	%f594, [%rd2378];
	mad.lo.s32 	%r3294, %r1212, %r2084, %r1176;
	mul.wide.s32 	%rd2379, %r3294, 4;
	add.s64 	%rd2380, %rd1, %rd2379;
	st.global.f32 	[%rd2380], %f594;
$L__BB2_1820:
	add.s32 	%r1213, %r1211, %r4;
	setp.gt.u32 	%p1227, %r1213, 31;
	@%p1227 bra 	$L__BB2_1862;
	add.s32 	%r1214, %r1212, %r4;
	setp.ge.s32 	%p1228, %r1214, %r2085;
	@%p1228 bra 	$L__BB2_1823;
	add.s32 	%r3295, %r1214, %r1177;
	mul.wide.s32 	%rd2381, %r3295, 4;
	add.s64 	%rd2382, %rd2, %rd2381;
	ld.global.f32 	%f595, [%rd2382];
	mad.lo.s32 	%r3296, %r1214, %r2084, %r1176;
	mul.wide.s32 	%rd2383, %r3296, 4;
	add.s64 	%rd2384, %rd1, %rd2383;
	st.global.f32 	[%rd2384], %f595;
$L__BB2_1823:
	add.s32 	%r1215, %r1213, %r4;
	setp.gt.u32 	%p1229, %r1215, 31;
	@%p1229 bra 	$L__BB2_1862;
	add.s32 	%r1216, %r1214, %r4;
	setp.ge.s32 	%p1230, %r1216, %r2085;
	@%p1230 bra 	$L__BB2_1826;
	add.s32 	%r3297, %r1216, %r1177;
	mul.wide.s32 	%rd2385, %r3297, 4;
	add.s64 	%rd2386, %rd2, %rd2385;
	ld.global.f32 	%f596, [%rd2386];
	mad.lo.s32 	%r3298, %r1216, %r2084, %r1176;
	mul.wide.s32 	%rd2387, %r3298, 4;
	add.s64 	%rd2388, %rd1, %rd2387;
	st.global.f32 	[%rd2388], %f596;
$L__BB2_1826:
	add.s32 	%r1217, %r1215, %r4;
	setp.gt.u32 	%p1231, %r1217, 31;
	@%p1231 bra 	$L__BB2_1862;
	add.s32 	%r1218, %r1216, %r4;
	setp.ge.s32 	%p1232, %r1218, %r2085;
	@%p1232 bra 	$L__BB2_1829;
	add.s32 	%r3299, %r1218, %r1177;
	mul.wide.s32 	%rd2389, %r3299, 4;
	add.s64 	%rd2390, %rd2, %rd2389;
	ld.global.f32 	%f597, [%rd2390];
	mad.lo.s32 	%r3300, %r1218, %r2084, %r1176;
	mul.wide.s32 	%rd2391, %r3300, 4;
	add.s64 	%rd2392, %rd1, %rd2391;
	st.global.f32 	[%rd2392], %f597;
$L__BB2_1829:
	add.s32 	%r1219, %r1217, %r4;
	setp.gt.u32 	%p1233, %r1219, 31;
	@%p1233 bra 	$L__BB2_1862;
	add.s32 	%r1220, %r1218, %r4;
	setp.ge.s32 	%p1234, %r1220, %r2085;
	@%p1234 bra 	$L__BB2_1832;
	add.s32 	%r3301, %r1220, %r1177;
	mul.wide.s32 	%rd2393, %r3301, 4;
	add.s64 	%rd2394, %rd2, %rd2393;
	ld.global.f32 	%f598, [%rd2394];
	mad.lo.s32 	%r3302, %r1220, %r2084, %r1176;
	mul.wide.s32 	%rd2395, %r3302, 4;
	add.s64 	%rd2396, %rd1, %rd2395;
	st.global.f32 	[%rd2396], %f598;
$L__BB2_1832:
	add.s32 	%r1221, %r1219, %r4;
	setp.gt.u32 	%p1235, %r1221, 31;
	@%p1235 bra 	$L__BB2_1862;
	add.s32 	%r1222, %r1220, %r4;
	setp.ge.s32 	%p1236, %r1222, %r2085;
	@%p1236 bra 	$L__BB2_1835;
	add.s32 	%r3303, %r1222, %r1177;
	mul.wide.s32 	%rd2397, %r3303, 4;
	add.s64 	%rd2398, %rd2, %rd2397;
	ld.global.f32 	%f599, [%rd2398];
	mad.lo.s32 	%r3304, %r1222, %r2084, %r1176;
	mul.wide.s32 	%rd2399, %r3304, 4;
	add.s64 	%rd2400, %rd1, %rd2399;
	st.global.f32 	[%rd2400], %f599;
$L__BB2_1835:
	add.s32 	%r1223, %r1221, %r4;
	setp.gt.u32 	%p1237, %r1223, 31;
	@%p1237 bra 	$L__BB2_1862;
	add.s32 	%r1224, %r1222, %r4;
	setp.ge.s32 	%p1238, %r1224, %r2085;
	@%p1238 bra 	$L__BB2_1838;
	add.s32 	%r3305, %r1224, %r1177;
	mul.wide.s32 	%rd2401, %r3305, 4;
	add.s64 	%rd2402, %rd2, %rd2401;
	ld.global.f32 	%f600, [%rd2402];
	mad.lo.s32 	%r3306, %r1224, %r2084, %r1176;
	mul.wide.s32 	%rd2403, %r3306, 4;
	add.s64 	%rd2404, %rd1, %rd2403;
	st.global.f32 	[%rd2404], %f600;
$L__BB2_1838:
	add.s32 	%r1225, %r1223, %r4;
	setp.gt.u32 	%p1239, %r1225, 31;
	@%p1239 bra 	$L__BB2_1862;
	add.s32 	%r1226, %r1224, %r4;
	setp.ge.s32 	%p1240, %r1226, %r2085;
	@%p1240 bra 	$L__BB2_1841;
	add.s32 	%r3307, %r1226, %r1177;
	mul.wide.s32 	%rd2405, %r3307, 4;
	add.s64 	%rd2406, %rd2, %rd2405;
	ld.global.f32 	%f601, [%rd2406];
	mad.lo.s32 	%r3308, %r1226, %r2084, %r1176;
	mul.wide.s32 	%rd2407, %r3308, 4;
	add.s64 	%rd2408, %rd1, %rd2407;
	st.global.f32 	[%rd2408], %f601;
$L__BB2_1841:
	add.s32 	%r1227, %r1225, %r4;
	setp.gt.u32 	%p1241, %r1227, 31;
	@%p1241 bra 	$L__BB2_1862;
	add.s32 	%r1228, %r1226, %r4;
	setp.ge.s32 	%p1242, %r1228, %r2085;
	@%p1242 bra 	$L__BB2_1844;
	add.s32 	%r3309, %r1228, %r1177;
	mul.wide.s32 	%rd2409, %r3309, 4;
	add.s64 	%rd2410, %rd2, %rd2409;
	ld.global.f32 	%f602, [%rd2410];
	mad.lo.s32 	%r3310, %r1228, %r2084, %r1176;
	mul.wide.s32 	%rd2411, %r3310, 4;
	add.s64 	%rd2412, %rd1, %rd2411;
	st.global.f32 	[%rd2412], %f602;
$L__BB2_1844:
	add.s32 	%r1229, %r1227, %r4;
	setp.gt.u32 	%p1243, %r1229, 31;
	@%p1243 bra 	$L__BB2_1862;
	add.s32 	%r1230, %r1228, %r4;
	setp.ge.s32 	%p1244, %r1230, %r2085;
	@%p1244 bra 	$L__BB2_1847;
	add.s32 	%r3311, %r1230, %r1177;
	mul.wide.s32 	%rd2413, %r3311, 4;
	add.s64 	%rd2414, %rd2, %rd2413;
	ld.global.f32 	%f603, [%rd2414];
	mad.lo.s32 	%r3312, %r1230, %r2084, %r1176;
	mul.wide.s32 	%rd2415, %r3312, 4;
	add.s64 	%rd2416, %rd1, %rd2415;
	st.global.f32 	[%rd2416], %f603;
$L__BB2_1847:
	add.s32 	%r1231, %r1229, %r4;
	setp.gt.u32 	%p1245, %r1231, 31;
	@%p1245 bra 	$L__BB2_1862;
	add.s32 	%r1232, %r1230, %r4;
	setp.ge.s32 	%p1246, %r1232, %r2085;
	@%p1246 bra 	$L__BB2_1850;
	add.s32 	%r3313, %r1232, %r1177;
	mul.wide.s32 	%rd2417, %r3313, 4;
	add.s64 	%rd2418, %rd2, %rd2417;
	ld.global.f32 	%f604, [%rd2418];
	mad.lo.s32 	%r3314, %r1232, %r2084, %r1176;
	mul.wide.s32 	%rd2419, %r3314, 4;
	add.s64 	%rd2420, %rd1, %rd2419;
	st.global.f32 	[%rd2420], %f604;
$L__BB2_1850:
	add.s32 	%r1233, %r1231, %r4;
	setp.gt.u32 	%p1247, %r1233, 31;
	@%p1247 bra 	$L__BB2_1862;
	add.s32 	%r1234, %r1232, %r4;
	setp.ge.s32 	%p1248, %r1234, %r2085;
	@%p1248 bra 	$L__BB2_1853;
	add.s32 	%r3315, %r1234, %r1177;
	mul.wide.s32 	%rd2421, %r3315, 4;
	add.s64 	%rd2422, %rd2, %rd2421;
	ld.global.f32 	%f605, [%rd2422];
	mad.lo.s32 	%r3316, %r1234, %r2084, %r1176;
	mul.wide.s32 	%rd2423, %r3316, 4;
	add.s64 	%rd2424, %rd1, %rd2423;
	st.global.f32 	[%rd2424], %f605;
$L__BB2_1853:
	add.s32 	%r1235, %r1233, %r4;
	setp.gt.u32 	%p1249, %r1235, 31;
	@%p1249 bra 	$L__BB2_1862;
	add.s32 	%r1236, %r1234, %r4;
	setp.ge.s32 	%p1250, %r1236, %r2085;
	@%p1250 bra 	$L__BB2_1856;
	add.s32 	%r3317, %r1236, %r1177;
	mul.wide.s32 	%rd2425, %r3317, 4;
	add.s64 	%rd2426, %rd2, %rd2425;
	ld.global.f32 	%f606, [%rd2426];
	mad.lo.s32 	%r3318, %r1236, %r2084, %r1176;
	mul.wide.s32 	%rd2427, %r3318, 4;
	add.s64 	%rd2428, %rd1, %rd2427;
	st.global.f32 	[%rd2428], %f606;
$L__BB2_1856:
	add.s32 	%r1237, %r1235, %r4;
	setp.gt.u32 	%p1251, %r1237, 31;
	@%p1251 bra 	$L__BB2_1862;
	add.s32 	%r1238, %r1236, %r4;
	setp.ge.s32 	%p1252, %r1238, %r2085;
	@%p1252 bra 	$L__BB2_1859;
	add.s32 	%r3319, %r1238, %r1177;
	mul.wide.s32 	%rd2429, %r3319, 4;
	add.s64 	%rd2430, %rd2, %rd2429;
	ld.global.f32 	%f607, [%rd2430];
	mad.lo.s32 	%r3320, %r1238, %r2084, %r1176;
	mul.wide.s32 	%rd2431, %r3320, 4;
	add.s64 	%rd2432, %rd1, %rd2431;
	st.global.f32 	[%rd2432], %f607;
$L__BB2_1859:
	add.s32 	%r3321, %r1237, %r4;
	setp.gt.u32 	%p1253, %r3321, 31;
	@%p1253 bra 	$L__BB2_1862;
	add.s32 	%r1239, %r1238, %r4;
	setp.ge.s32 	%p1254, %r1239, %r2085;
	@%p1254 bra 	$L__BB2_1862;
	add.s32 	%r3322, %r1239, %r1177;
	mul.wide.s32 	%rd2433, %r3322, 4;
	add.s64 	%rd2434, %rd2, %rd2433;
	ld.global.f32 	%f608, [%rd2434];
	mad.lo.s32 	%r3323, %r1239, %r2084, %r1176;
	mul.wide.s32 	%rd2435, %r3323, 4;
	add.s64 	%rd2436, %rd1, %rd2435;
	st.global.f32 	[%rd2436], %f608;
$L__BB2_1862:
	add.s32 	%r1240, %r1175, %r5;
	setp.gt.u32 	%p1255, %r1240, 31;
	@%p1255 bra 	$L__BB2_3135;
	add.s32 	%r1241, %r1176, %r5;
	setp.ge.s32 	%p1256, %r1241, %r2084;
	@%p1256 bra 	$L__BB2_3135;
	setp.gt.u32 	%p1257, %r3, 31;
	@%p1257 bra 	$L__BB2_1960;
	mul.lo.s32 	%r1242, %r1241, %r2085;
	add.s32 	%r1243, %r3, %r1;
	setp.ge.s32 	%p1258, %r1243, %r2085;
	@%p1258 bra 	$L__BB2_1867;
	add.s32 	%r3324, %r1243, %r1242;
	mul.wide.s32 	%rd2437, %r3324, 4;
	add.s64 	%rd2438, %rd2, %rd2437;
	ld.global.f32 	%f609, [%rd2438];
	mad.lo.s32 	%r3325, %r1243, %r2084, %r1241;
	mul.wide.s32 	%rd2439, %r3325, 4;
	add.s64 	%rd2440, %rd1, %rd2439;
	st.global.f32 	[%rd2440], %f609;
$L__BB2_1867:
	add.s32 	%r1244, %r3, %r4;
	setp.gt.u32 	%p1259, %r1244, 31;
	@%p1259 bra 	$L__BB2_1960;
	add.s32 	%r1245, %r1243, %r4;
	setp.ge.s32 	%p1260, %r1245, %r2085;
	@%p1260 bra 	$L__BB2_1870;
	add.s32 	%r3326, %r1245, %r1242;
	mul.wide.s32 	%rd2441, %r3326, 4;
	add.s64 	%rd2442, %rd2, %rd2441;
	ld.global.f32 	%f610, [%rd2442];
	mad.lo.s32 	%r3327, %r1245, %r2084, %r1241;
	mul.wide.s32 	%rd2443, %r3327, 4;
	add.s64 	%rd2444, %rd1, %rd2443;
	st.global.f32 	[%rd2444], %f610;
$L__BB2_1870:
	add.s32 	%r1246, %r1244, %r4;
	setp.gt.u32 	%p1261, %r1246, 31;
	@%p1261 bra 	$L__BB2_1960;
	add.s32 	%r1247, %r1245, %r4;
	setp.ge.s32 	%p1262, %r1247, %r2085;
	@%p1262 bra 	$L__BB2_1873;
	add.s32 	%r3328, %r1247, %r1242;
	mul.wide.s32 	%rd2445, %r3328, 4;
	add.s64 	%rd2446, %rd2, %rd2445;
	ld.global.f32 	%f611, [%rd2446];
	mad.lo.s32 	%r3329, %r1247, %r2084, %r1241;
	mul.wide.s32 	%rd2447, %r3329, 4;
	add.s64 	%rd2448, %rd1, %rd2447;
	st.global.f32 	[%rd2448], %f611;
$L__BB2_1873:
	add.s32 	%r1248, %r1246, %r4;
	setp.gt.u32 	%p1263, %r1248, 31;
	@%p1263 bra 	$L__BB2_1960;
	add.s32 	%r1249, %r1247, %r4;
	setp.ge.s32 	%p1264, %r1249, %r2085;
	@%p1264 bra 	$L__BB2_1876;
	add.s32 	%r3330, %r1249, %r1242;
	mul.wide.s32 	%rd2449, %r3330, 4;
	add.s64 	%rd2450, %rd2, %rd2449;
	ld.global.f32 	%f612, [%rd2450];
	mad.lo.s32 	%r3331, %r1249, %r2084, %r1241;
	mul.wide.s32 	%rd2451, %r3331, 4;
	add.s64 	%rd2452, %rd1, %rd2451;
	st.global.f32 	[%rd2452], %f612;
$L__BB2_1876:
	add.s32 	%r1250, %r1248, %r4;
	setp.gt.u32 	%p1265, %r1250, 31;
	@%p1265 bra 	$L__BB2_1960;
	add.s32 	%r1251, %r1249, %r4;
	setp.ge.s32 	%p1266, %r1251, %r2085;
	@%p1266 bra 	$L__BB2_1879;
	add.s32 	%r3332, %r1251, %r1242;
	mul.wide.s32 	%rd2453, %r3332, 4;
	add.s64 	%rd2454, %rd2, %rd2453;
	ld.global.f32 	%f613, [%rd2454];
	mad.lo.s32 	%r3333, %r1251, %r2084, %r1241;
	mul.wide.s32 	%rd2455, %r3333, 4;
	add.s64 	%rd2456, %rd1, %rd2455;
	st.global.f32 	[%rd2456], %f613;
$L__BB2_1879:
	add.s32 	%r1252, %r1250, %r4;
	setp.gt.u32 	%p1267, %r1252, 31;
	@%p1267 bra 	$L__BB2_1960;
	add.s32 	%r1253, %r1251, %r4;
	setp.ge.s32 	%p1268, %r1253, %r2085;
	@%p1268 bra 	$L__BB2_1882;
	add.s32 	%r3334, %r1253, %r1242;
	mul.wide.s32 	%rd2457, %r3334, 4;
	add.s64 	%rd2458, %rd2, %rd2457;
	ld.global.f32 	%f614, [%rd2458];
	mad.lo.s32 	%r3335, %r1253, %r2084, %r1241;
	mul.wide.s32 	%rd2459, %r3335, 4;
	add.s64 	%rd2460, %rd1, %rd2459;
	st.global.f32 	[%rd2460], %f614;
$L__BB2_1882:
	add.s32 	%r1254, %r1252, %r4;
	setp.gt.u32 	%p1269, %r1254, 31;
	@%p1269 bra 	$L__BB2_1960;
	add.s32 	%r1255, %r1253, %r4;
	setp.ge.s32 	%p1270, %r1255, %r2085;
	@%p1270 bra 	$L__BB2_1885;
	add.s32 	%r3336, %r1255, %r1242;
	mul.wide.s32 	%rd2461, %r3336, 4;
	add.s64 	%rd2462, %rd2, %rd2461;
	ld.global.f32 	%f615, [%rd2462];
	mad.lo.s32 	%r3337, %r1255, %r2084, %r1241;
	mul.wide.s32 	%rd2463, %r3337, 4;
	add.s64 	%rd2464, %rd1, %rd2463;
	st.global.f32 	[%rd2464], %f615;
$L__BB2_1885:
	add.s32 	%r1256, %r1254, %r4;
	setp.gt.u32 	%p1271, %r1256, 31;
	@%p1271 bra 	$L__BB2_1960;
	add.s32 	%r1257, %r1255, %r4;
	setp.ge.s32 	%p1272, %r1257, %r2085;
	@%p1272 bra 	$L__BB2_1888;
	add.s32 	%r3338, %r1257, %r1242;
	mul.wide.s32 	%rd2465, %r3338, 4;
	add.s64 	%rd2466, %rd2, %rd2465;
	ld.global.f32 	%f616, [%rd2466];
	mad.lo.s32 	%r3339, %r1257, %r2084, %r1241;
	mul.wide.s32 	%rd2467, %r3339, 4;
	add.s64 	%rd2468, %rd1, %rd2467;
	st.global.f32 	[%rd2468], %f616;
$L__BB2_1888:
	add.s32 	%r1258, %r1256, %r4;
	setp.gt.u32 	%p1273, %r1258, 31;
	@%p1273 bra 	$L__BB2_1960;
	add.s32 	%r1259, %r1257, %r4;
	setp.ge.s32 	%p1274, %r1259, %r2085;
	@%p1274 bra 	$L__BB2_1891;
	add.s32 	%r3340, %r1259, %r1242;
	mul.wide.s32 	%rd2469, %r3340, 4;
	add.s64 	%rd2470, %rd2, %rd2469;
	ld.global.f32 	%f617, [%rd2470];
	mad.lo.s32 	%r3341, %r1259, %r2084, %r1241;
	mul.wide.s32 	%rd2471, %r3341, 4;
	add.s64 	%rd2472, %rd1, %rd2471;
	st.global.f32 	[%rd2472], %f617;
$L__BB2_1891:
	add.s32 	%r1260, %r1258, %r4;
	setp.gt.u32 	%p1275, %r1260, 31;
	@%p1275 bra 	$L__BB2_1960;
	add.s32 	%r1261, %r1259, %r4;
	setp.ge.s32 	%p1276, %r1261, %r2085;
	@%p1276 bra 	$L__BB2_1894;
	add.s32 	%r3342, %r1261, %r1242;
	mul.wide.s32 	%rd2473, %r3342, 4;
	add.s64 	%rd2474, %rd2, %rd2473;
	ld.global.f32 	%f618, [%rd2474];
	mad.lo.s32 	%r3343, %r1261, %r2084, %r1241;
	mul.wide.s32 	%rd2475, %r3343, 4;
	add.s64 	%rd2476, %rd1, %rd2475;
	st.global.f32 	[%rd2476], %f618;
$L__BB2_1894:
	add.s32 	%r1262, %r1260, %r4;
	setp.gt.u32 	%p1277, %r1262, 31;
	@%p1277 bra 	$L__BB2_1960;
	add.s32 	%r1263, %r1261, %r4;
	setp.ge.s32 	%p1278, %r1263, %r2085;
	@%p1278 bra 	$L__BB2_1897;
	add.s32 	%r3344, %r1263, %r1242;
	mul.wide.s32 	%rd2477, %r3344, 4;
	add.s64 	%rd2478, %rd2, %rd2477;
	ld.global.f32 	%f619, [%rd2478];
	mad.lo.s32 	%r3345, %r1263, %r2084, %r1241;
	mul.wide.s32 	%rd2479, %r3345, 4;
	add.s64 	%rd2480, %rd1, %rd2479;
	st.global.f32 	[%rd2480], %f619;
$L__BB2_1897:
	add.s32 	%r1264, %r1262, %r4;
	setp.gt.u32 	%p1279, %r1264, 31;
	@%p1279 bra 	$L__BB2_1960;
	add.s32 	%r1265, %r1263, %r4;
	setp.ge.s32 	%p1280, %r1265, %r2085;
	@%p1280 bra 	$L__BB2_1900;
	add.s32 	%r3346, %r1265, %r1242;
	mul.wide.s32 	%rd2481, %r3346, 4;
	add.s64 	%rd2482, %rd2, %rd2481;
	ld.global.f32 	%f620, [%rd2482];
	mad.lo.s32 	%r3347, %r1265, %r2084, %r1241;
	mul.wide.s32 	%rd2483, %r3347, 4;
	add.s64 	%rd2484, %rd1, %rd2483;
	st.global.f32 	[%rd2484], %f620;
$L__BB2_1900:
	add.s32 	%r1266, %r1264, %r4;
	setp.gt.u32 	%p1281, %r1266, 31;
	@%p1281 bra 	$L__BB2_1960;
	add.s32 	%r1267, %r1265, %r4;
	setp.ge.s32 	%p1282, %r1267, %r2085;
	@%p1282 bra 	$L__BB2_1903;
	add.s32 	%r3348, %r1267, %r1242;
	mul.wide.s32 	%rd2485, %r3348, 4;
	add.s64 	%rd2486, %rd2, %rd2485;
	ld.global.f32 	%f621, [%rd2486];
	mad.lo.s32 	%r3349, %r1267, %r2084, %r1241;
	mul.wide.s32 	%rd2487, %r3349, 4;
	add.s64 	%rd2488, %rd1, %rd2487;
	st.global.f32 	[%rd2488], %f621;
$L__BB2_1903:
	add.s32 	%r1268, %r1266, %r4;
	setp.gt.u32 	%p1283, %r1268, 31;
	@%p1283 bra 	$L__BB2_1960;
	add.s32 	%r1269, %r1267, %r4;
	setp.ge.s32 	%p1284, %r1269, %r2085;
	@%p1284 bra 	$L__BB2_1906;
	add.s32 	%r3350, %r1269, %r1242;
	mul.wide.s32 	%rd2489, %r3350, 4;
	add.s64 	%rd2490, %rd2, %rd2489;
	ld.global.f32 	%f622, [%rd2490];
	mad.lo.s32 	%r3351, %r1269, %r2084, %r1241;
	mul.wide.s32 	%rd2491, %r3351, 4;
	add.s64 	%rd2492, %rd1, %rd2491;
	st.global.f32 	[%rd2492], %f622;
$L__BB2_1906:
	add.s32 	%r1270, %r1268, %r4;
	setp.gt.u32 	%p1285, %r1270, 31;
	@%p1285 bra 	$L__BB2_1960;
	add.s32 	%r1271, %r1269, %r4;
	setp.ge.s32 	%p1286, %r1271, %r2085;
	@%p1286 bra 	$L__BB2_1909;
	add.s32 	%r3352, %r1271, %r1242;
	mul.wide.s32 	%rd2493, %r3352, 4;
	add.s64 	%rd2494, %rd2, %rd2493;
	ld.global.f32 	%f623, [%rd2494];
	mad.lo.s32 	%r3353, %r1271, %r2084, %r1241;
	mul.wide.s32 	%rd2495, %r3353, 4;
	add.s64 	%rd2496, %rd1, %rd2495;
	st.global.f32 	[%rd2496], %f623;
$L__BB2_1909:
	add.s32 	%r1272, %r1270, %r4;
	setp.gt.u32 	%p1287, %r1272, 31;
	@%p1287 bra 	$L__BB2_1960;
	add.s32 	%r1273, %r1271, %r4;
	setp.ge.s32 	%p1288, %r1273, %r2085;
	@%p1288 bra 	$L__BB2_1912;
	add.s32 	%r3354, %r1273, %r1242;
	mul.wide.s32 	%rd2497, %r3354, 4;
	add.s64 	%rd2498, %rd2, %rd2497;
	ld.global.f32 	%f624, [%rd2498];
	mad.lo.s32 	%r3355, %r1273, %r2084, %r1241;
	mul.wide.s32 	%rd2499, %r3355, 4;
	add.s64 	%rd2500, %rd1, %rd2499;
	st.global.f32 	[%rd2500], %f624;
$L__BB2_1912:
	add.s32 	%r1274, %r1272, %r4;
	setp.gt.u32 	%p1289, %r1274, 31;
	@%p1289 bra 	$L__BB2_1960;
	add.s32 	%r1275, %r1273, %r4;
	setp.ge.s32 	%p1290, %r1275, %r2085;
	@%p1290 bra 	$L__BB2_1915;
	add.s32 	%r3356, %r1275, %r1242;
	mul.wide.s32 	%rd2501, %r3356, 4;
	add.s64 	%rd2502, %rd2, %rd2501;
	ld.global.f32 	%f625, [%rd2502];
	mad.lo.s32 	%r3357, %r1275, %r2084, %r1241;
	mul.wide.s32 	%rd2503, %r3357, 4;
	add.s64 	%rd2504, %rd1, %rd2503;
	st.global.f32 	[%rd2504], %f625;
$L__BB2_1915:
	add.s32 	%r1276, %r1274, %r4;
	setp.gt.u32 	%p1291, %r1276, 31;
	@%p1291 bra 	$L__BB2_1960;
	add.s32 	%r1277, %r1275, %r4;
	setp.ge.s32 	%p1292, %r1277, %r2085;
	@%p1292 bra 	$L__BB2_1918;
	add.s32 	%r3358, %r1277, %r1242;
	mul.wide.s32 	%rd2505, %r3358, 4;
	add.s64 	%rd2506, %rd2, %rd2505;
	ld.global.f32 	%f626, [%rd2506];
	mad.lo.s32 	%r3359, %r1277, %r2084, %r1241;
	mul.wide.s32 	%rd2507, %r3359, 4;
	add.s64 	%rd2508, %rd1, %rd2507;
	st.global.f32 	[%rd2508], %f626;
$L__BB2_1918:
	add.s32 	%r1278, %r1276, %r4;
	setp.gt.u32 	%p1293, %r1278, 31;
	@%p1293 bra 	$L__BB2_1960;
	add.s32 	%r1279, %r1277, %r4;
	setp.ge.s32 	%p1294, %r1279, %r2085;
	@%p1294 bra 	$L__BB2_1921;
	add.s32 	%r3360, %r1279, %r1242;
	mul.wide.s32 	%rd2509, %r3360, 4;
	add.s64 	%rd2510, %rd2, %rd2509;
	ld.global.f32 	%f627, [%rd2510];
	mad.lo.s32 	%r3361, %r1279, %r2084, %r1241;
	mul.wide.s32 	%rd2511, %r3361, 4;
	add.s64 	%rd2512, %rd1, %rd2511;
	st.global.f32 	[%rd2512], %f627;
$L__BB2_1921:
	add.s32 	%r1280, %r1278, %r4;
	setp.gt.u32 	%p1295, %r1280, 31;
	@%p1295 bra 	$L__BB2_1960;
	add.s32 	%r1281, %r1279, %r4;
	setp.ge.s32 	%p1296, %r1281, %r2085;
	@%p1296 bra 	$L__BB2_1924;
	add.s32 	%r3362, %r1281, %r1242;
	mul.wide.s32 	%rd2513, %r3362, 4;
	add.s64 	%rd2514, %rd2, %rd2513;
	ld.global.f32 	%f628, [%rd2514];
	mad.lo.s32 	%r3363, %r1281, %r2084, %r1241;
	mul.wide.s32 	%rd2515, %r3363, 4;
	add.s64 	%rd2516, %rd1, %rd2515;
	st.global.f32 	[%rd2516], %f628;
$L__BB2_1924:
	add.s32 	%r1282, %r1280, %r4;
	setp.gt.u32 	%p1297, %r1282, 31;
	@%p1297 bra 	$L__BB2_1960;
	add.s32 	%r1283, %r1281, %r4;
	setp.ge.s32 	%p1298, %r1283, %r2085;
	@%p1298 bra 	$L__BB2_1927;
	add.s32 	%r3364, %r1283, %r1242;
	mul.wide.s32 	%rd2517, %r3364, 4;
	add.s64 	%rd2518, %rd2, %rd2517;
	ld.global.f32 	%f629, [%rd2518];
	mad.lo.s32 	%r3365, %r1283, %r2084, %r1241;
	mul.wide.s32 	%rd2519, %r3365, 4;
	add.s64 	%rd2520, %rd1, %rd2519;
	st.global.f32 	[%rd2520], %f629;
$L__BB2_1927:
	add.s32 	%r1284, %r1282, %r4;
	setp.gt.u32 	%p1299, %r1284, 31;
	@%p1299 bra 	$L__BB2_1960;
	add.s32 	%r1285, %r1283, %r4;
	setp.ge.s32 	%p1300, %r1285, %r2085;
	@%p1300 bra 	$L__BB2_1930;
	add.s32 	%r3366, %r1285, %r1242;
	mul.wide.s32 	%rd2521, %r3366, 4;
	add.s64 	%rd2522, %rd2, %rd2521;
	ld.global.f32 	%f630, [%rd2522];
	mad.lo.s32 	%r3367, %r1285, %r2084, %r1241;
	mul.wide.s32 	%rd2523, %r3367, 4;
	add.s64 	%rd2524, %rd1, %rd2523;
	st.global.f32 	[%rd2524], %f630;
$L__BB2_1930:
	add.s32 	%r1286, %r1284, %r4;
	setp.gt.u32 	%p1301, %r1286, 31;
	@%p1301 bra 	$L__BB2_1960;
	add.s32 	%r1287, %r1285, %r4;
	setp.ge.s32 	%p1302, %r1287, %r2085;
	@%p1302 bra 	$L__BB2_1933;
	add.s32 	%r3368, %r1287, %r1242;
	mul.wide.s32 	%rd2525, %r3368, 4;
	add.s64 	%rd2526, %rd2, %rd2525;
	ld.global.f32 	%f631, [%rd2526];
	mad.lo.s32 	%r3369, %r1287, %r2084, %r1241;
	mul.wide.s32 	%rd2527, %r3369, 4;
	add.s64 	%rd2528, %rd1, %rd2527;
	st.global.f32 	[%rd2528], %f631;
$L__BB2_1933:
	add.s32 	%r1288, %r1286, %r4;
	setp.gt.u32 	%p1303, %r1288, 31;
	@%p1303 bra 	$L__BB2_1960;
	add.s32 	%r1289, %r1287, %r4;
	setp.ge.s32 	%p1304, %r1289, %r2085;
	@%p1304 bra 	$L__BB2_1936;
	add.s32 	%r3370, %r1289, %r1242;
	mul.wide.s32 	%rd2529, %r3370, 4;
	add.s64 	%rd2530, %rd2, %rd2529;
	ld.global.f32 	%f632, [%rd2530];
	mad.lo.s32 	%r3371, %r1289, %r2084, %r1241;
	mul.wide.s32 	%rd2531, %r3371, 4;
	add.s64 	%rd2532, %rd1, %rd2531;
	st.global.f32 	[%rd2532], %f632;
$L__BB2_1936:
	add.s32 	%r1290, %r1288, %r4;
	setp.gt.u32 	%p1305, %r1290, 31;
	@%p1305 bra 	$L__BB2_1960;
	add.s32 	%r1291, %r1289, %r4;
	setp.ge.s32 	%p1306, %r1291, %r2085;
	@%p1306 bra 	$L__BB2_1939;
	add.s32 	%r3372, %r1291, %r1242;
	mul.wide.s32 	%rd2533, %r3372, 4;
	add.s64 	%rd2534, %rd2, %rd2533;
	ld.global.f32 	%f633, [%rd2534];
	mad.lo.s32 	%r3373, %r1291, %r2084, %r1241;
	mul.wide.s32 	%rd2535, %r3373, 4;
	add.s64 	%rd2536, %rd1, %rd2535;
	st.global.f32 	[%rd2536], %f633;
$L__BB2_1939:
	add.s32 	%r1292, %r1290, %r4;
	setp.gt.u32 	%p1307, %r1292, 31;
	@%p1307 bra 	$L__BB2_1960;
	add.s32 	%r1293, %r1291, %r4;
	setp.ge.s32 	%p1308, %r1293, %r2085;
	@%p1308 bra 	$L__BB2_1942;
	add.s32 	%r3374, %r1293, %r1242;
	mul.wide.s32 	%rd2537, %r3374, 4;
	add.s64 	%rd2538, %rd2, %rd2537;
	ld.global.f32 	%f634, [%rd2538];
	mad.lo.s32 	%r3375, %r1293, %r2084, %r1241;
	mul.wide.s32 	%rd2539, %r3375, 4;
	add.s64 	%rd2540, %rd1, %rd2539;
	st.global.f32 	[%rd2540], %f634;
$L__BB2_1942:
	add.s32 	%r1294, %r1292, %r4;
	setp.gt.u32 	%p1309, %r1294, 31;
	@%p1309 bra 	$L__BB2_1960;
	add.s32 	%r1295, %r1293, %r4;
	setp.ge.s32 	%p1310, %r1295, %r2085;
	@%p1310 bra 	$L__BB2_1945;
	add.s32 	%r3376, %r1295, %r1242;
	mul.wide.s32 	%rd2541, %r3376, 4;
	add.s64 	%rd2542, %rd2, %rd2541;
	ld.global.f32 	%f635, [%rd2542];
	mad.lo.s32 	%r3377, %r1295, %r2084, %r1241;
	mul.wide.s32 	%rd2543, %r3377, 4;
	add.s64 	%rd2544, %rd1, %rd2543;
	st.global.f32 	[%rd2544], %f635;
$L__BB2_1945:
	add.s32 	%r1296, %r1294, %r4;
	setp.gt.u32 	%p1311, %r1296, 31;
	@%p1311 bra 	$L__BB2_1960;
	add.s32 	%r1297, %r1295, %r4;
	setp.ge.s32 	%p1312, %r1297, %r2085;
	@%p1312 bra 	$L__BB2_1948;
	add.s32 	%r3378, %r1297, %r1242;
	mul.wide.s32 	%rd2545, %r3378, 4;
	add.s64 	%rd2546, %rd2, %rd2545;
	ld.global.f32 	%f636, [%rd2546];
	mad.lo.s32 	%r3379, %r1297, %r2084, %r1241;
	mul.wide.s32 	%rd2547, %r3379, 4;
	add.s64 	%rd2548, %rd1, %rd2547;
	st.global.f32 	[%rd2548], %f636;
$L__BB2_1948:
	add.s32 	%r1298, %r1296, %r4;
	setp.gt.u32 	%p1313, %r1298, 31;
	@%p1313 bra 	$L__BB2_1960;
	add.s32 	%r1299, %r1297, %r4;
	setp.ge.s32 	%p1314, %r1299, %r2085;
	@%p1314 bra 	$L__BB2_1951;
	add.s32 	%r3380, %r1299, %r1242;
	mul.wide.s32 	%rd2549, %r3380, 4;
	add.s64 	%rd2550, %rd2, %rd2549;
	ld.global.f32 	%f637, [%rd2550];
	mad.lo.s32 	%r3381, %r1299, %r2084, %r1241;
	mul.wide.s32 	%rd2551, %r3381, 4;
	add.s64 	%rd2552, %rd1, %rd2551;
	st.global.f32 	[%rd2552], %f637;
$L__BB2_1951:
	add.s32 	%r1300, %r1298, %r4;
	setp.gt.u32 	%p1315, %r1300, 31;
	@%p1315 bra 	$L__BB2_1960;
	add.s32 	%r1301, %r1299, %r4;
	setp.ge.s32 	%p1316, %r1301, %r2085;
	@%p1316 bra 	$L__BB2_1954;
	add.s32 	%r3382, %r1301, %r1242;
	mul.wide.s32 	%rd2553, %r3382, 4;
	add.s64 	%rd2554, %rd2, %rd2553;
	ld.global.f32 	%f638, [%rd2554];
	mad.lo.s32 	%r3383, %r1301, %r2084, %r1241;
	mul.wide.s32 	%rd2555, %r3383, 4;
	add.s64 	%rd2556, %rd1, %rd2555;
	st.global.f32 	[%rd2556], %f638;
$L__BB2_1954:
	add.s32 	%r1302, %r1300, %r4;
	setp.gt.u32 	%p1317, %r1302, 31;
	@%p1317 bra 	$L__BB2_1960;
	add.s32 	%r1303, %r1301, %r4;
	setp.ge.s32 	%p1318, %r1303, %r2085;
	@%p1318 bra 	$L__BB2_1957;
	add.s32 	%r3384, %r1303, %r1242;
	mul.wide.s32 	%rd2557, %r3384, 4;
	add.s64 	%rd2558, %rd2, %rd2557;
	ld.global.f32 	%f639, [%rd2558];
	mad.lo.s32 	%r3385, %r1303, %r2084, %r1241;
	mul.wide.s32 	%rd2559, %r3385, 4;
	add.s64 	%rd2560, %rd1, %rd2559;
	st.global.f32 	[%rd2560], %f639;
$L__BB2_1957:
	add.s32 	%r3386, %r1302, %r4;
	setp.gt.u32 	%p1319, %r3386, 31;
	@%p1319 bra 	$L__BB2_1960;
	add.s32 	%r1304, %r1303, %r4;
	setp.ge.s32 	%p1320, %r1304, %r2085;
	@%p1320 bra 	$L__BB2_1960;
	add.s32 	%r3387, %r1304, %r1242;
	mul.wide.s32 	%rd2561, %r3387, 4;
	add.s64 	%rd2562, %rd2, %rd2561;
	ld.global.f32 	%f640, [%rd2562];
	mad.lo.s32 	%r3388, %r1304, %r2084, %r1241;
	mul.wide.s32 	%rd2563, %r3388, 4;
	add.s64 	%rd2564, %rd1, %rd2563;
	st.global.f32 	[%rd2564], %f640;
$L__BB2_1960:
	add.s32 	%r1305, %r1240, %r5;
	setp.gt.u32 	%p1321, %r1305, 31;
	@%p1321 bra 	$L__BB2_3135;
	add.s32 	%r1306, %r1241, %r5;
	setp.ge.s32 	%p1322, %r1306, %r2084;
	@%p1322 bra 	$L__BB2_3135;
	setp.gt.u32 	%p1323, %r3, 31;
	@%p1323 bra 	$L__BB2_2058;
	mul.lo.s32 	%r1307, %r1306, %r2085;
	add.s32 	%r1308, %r3, %r1;
	setp.ge.s32 	%p1324, %r1308, %r2085;
	@%p1324 bra 	$L__BB2_1965;
	add.s32 	%r3389, %r1308, %r1307;
	mul.wide.s32 	%rd2565, %r3389, 4;
	add.s64 	%rd2566, %rd2, %rd2565;
	ld.global.f32 	%f641, [%rd2566];
	mad.lo.s32 	%r3390, %r1308, %r2084, %r1306;
	mul.wide.s32 	%rd2567, %r3390, 4;
	add.s64 	%rd2568, %rd1, %rd2567;
	st.global.f32 	[%rd2568], %f641;
$L__BB2_1965:
	add.s32 	%r1309, %r3, %r4;
	setp.gt.u32 	%p1325, %r1309, 31;
	@%p1325 bra 	$L__BB2_2058;
	add.s32 	%r1310, %r1308, %r4;
	setp.ge.s32 	%p1326, %r1310, %r2085;
	@%p1326 bra 	$L__BB2_1968;
	add.s32 	%r3391, %r1310, %r1307;
	mul.wide.s32 	%rd2569, %r3391, 4;
	add.s64 	%rd2570, %rd2, %rd2569;
	ld.global.f32 	%f642, [%rd2570];
	mad.lo.s32 	%r3392, %r1310, %r2084, %r1306;
	mul.wide.s32 	%rd2571, %r3392, 4;
	add.s64 	%rd2572, %rd1, %rd2571;
	st.global.f32 	[%rd2572], %f642;
$L__BB2_1968:
	add.s32 	%r1311, %r1309, %r4;
	setp.gt.u32 	%p1327, %r1311, 31;
	@%p1327 bra 	$L__BB2_2058;
	add.s32 	%r1312, %r1310, %r4;
	setp.ge.s32 	%p1328, %r1312, %r2085;
	@%p1328 bra 	$L__BB2_1971;
	add.s32 	%r3393, %r1312, %r1307;
	mul.wide.s32 	%rd2573, %r3393, 4;
	add.s64 	%rd2574, %rd2, %rd2573;
	ld.global.f32 	%f643, [%rd2574];
	mad.lo.s32 	%r3394, %r1312, %r2084, %r1306;
	mul.wide.s32 	%rd2575, %r3394, 4;
	add.s64 	%rd2576, %rd1, %rd2575;
	st.global.f32 	[%rd2576], %f643;
$L__BB2_1971:
	add.s32 	%r1313, %r1311, %r4;
	setp.gt.u32 	%p1329, %r1313, 31;
	@%p1329 bra 	$L__BB2_2058;
	add.s32 	%r1314, %r1312, %r4;
	setp.ge.s32 	%p1330, %r1314, %r2085;
	@%p1330 bra 	$L__BB2_1974;
	add.s32 	%r3395, %r1314, %r1307;
	mul.wide.s32 	%rd2577, %r3395, 4;
	add.s64 	%rd2578, %rd2, %rd2577;
	ld.global.f32 	%f644, [%rd2578];
	mad.lo.s32 	%r3396, %r1314, %r2084, %r1306;
	mul.wide.s32 	%rd2579, %r3396, 4;
	add.s64 	%rd2580, %rd1, %rd2579;
	st.global.f32 	[%rd2580], %f644;
$L__BB2_1974:
	add.s32 	%r1315, %r1313, %r4;
	setp.gt.u32 	%p1331, %r1315, 31;
	@%p1331 bra 	$L__BB2_2058;
	add.s32 	%r1316, %r1314, %r4;
	setp.ge.s32 	%p1332, %r1316, %r2085;
	@%p1332 bra 	$L__BB2_1977;
	add.s32 	%r3397, %r1316, %r1307;
	mul.wide.s32 	%rd2581, %r3397, 4;
	add.s64 	%rd2582, %rd2, %rd2581;
	ld.global.f32 	%f645, [%rd2582];
	mad.lo.s32 	%r3398, %r1316, %r2084, %r1306;
	mul.wide.s32 	%rd2583, %r3398, 4;
	add.s64 	%rd2584, %rd1, %rd2583;
	st.global.f32 	[%rd2584], %f645;
$L__BB2_1977:
	add.s32 	%r1317, %r1315, %r4;
	setp.gt.u32 	%p1333, %r1317, 31;
	@%p1333 bra 	$L__BB2_2058;
	add.s32 	%r1318, %r1316, %r4;
	setp.ge.s32 	%p1334, %r1318, %r2085;
	@%p1334 bra 	$L__BB2_1980;
	add.s32 	%r3399, %r1318, %r1307;
	mul.wide.s32 	%rd2585, %r3399, 4;
	add.s64 	%rd2586, %rd2, %rd2585;
	ld.global.f32 	%f646, [%rd2586];
	mad.lo.s32 	%r3400, %r1318, %r2084, %r1306;
	mul.wide.s32 	%rd2587, %r3400, 4;
	add.s64 	%rd2588, %rd1, %rd2587;
	st.global.f32 	[%rd2588], %f646;
$L__BB2_1980:
	add.s32 	%r1319, %r1317, %r4;
	setp.gt.u32 	%p1335, %r1319, 31;
	@%p1335 bra 	$L__BB2_2058;
	add.s32 	%r1320, %r1318, %r4;
	setp.ge.s32 	%p1336, %r1320, %r2085;
	@%p1336 bra 	$L__BB2_1983;
	add.s32 	%r3401, %r1320, %r1307;
	mul.wide.s32 	%rd2589, %r3401, 4;
	add.s64 	%rd2590, %rd2, %rd2589;
	ld.global.f32 	%f647, [%rd2590];
	mad.lo.s32 	%r3402, %r1320, %r2084, %r1306;
	mul.wide.s32 	%rd2591, %r3402, 4;
	add.s64 	%rd2592, %rd1, %rd2591;
	st.global.f32 	[%rd2592], %f647;
$L__BB2_1983:
	add.s32 	%r1321, %r1319, %r4;
	setp.gt.u32 	%p1337, %r1321, 31;
	@%p1337 bra 	$L__BB2_2058;
	add.s32 	%r1322, %r1320, %r4;
	setp.ge.s32 	%p1338, %r1322, %r2085;
	@%p1338 bra 	$L__BB2_1986;
	add.s32 	%r3403, %r1322, %r1307;
	mul.wide.s32 	%rd2593, %r3403, 4;
	add.s64 	%rd2594, %rd2, %rd2593;
	ld.global.f32 	%f648, [%rd2594];
	mad.lo.s32 	%r3404, %r1322, %r2084, %r1306;
	mul.wide.s32 	%rd2595, %r3404, 4;
	add.s64 	%rd2596, %rd1, %rd2595;
	st.global.f32 	[%rd2596], %f648;
$L__BB2_1986:
	add.s32 	%r1323, %r1321, %r4;
	setp.gt.u32 	%p1339, %r1323, 31;
	@%p1339 bra 	$L__BB2_2058;
	add.s32 	%r1324, %r1322, %r4;
	setp.ge.s32 	%p1340, %r1324, %r2085;
	@%p1340 bra 	$L__BB2_1989;
	add.s32 	%r3405, %r1324, %r1307;
	mul.wide.s32 	%rd2597, %r3405, 4;
	add.s64 	%rd2598, %rd2, %rd2597;
	ld.global.f32 	%f649, [%rd2598];
	mad.lo.s32 	%r3406, %r1324, %r2084, %r1306;
	mul.wide.s32 	%rd2599, %r3406, 4;
	add.s64 	%rd2600, %rd1, %rd2599;
	st.global.f32 	[%rd2600], %f649;
$L__BB2_1989:
	add.s32 	%r1325, %r1323, %r4;
	setp.gt.u32 	%p1341, %r1325, 31;
	@%p1341 bra 	$L__BB2_2058;
	add.s32 	%r1326, %r1324, %r4;
	setp.ge.s32 	%p1342, %r1326, %r2085;
	@%p1342 bra 	$L__BB2_1992;
	add.s32 	%r3407, %r1326, %r1307;
	mul.wide.s32 	%rd2601, %r3407, 4;
	add.s64 	%rd2602, %rd2, %rd2601;
	ld.global.f32 	%f650, [%rd2602];
	mad.lo.s32 	%r3408, %r1326, %r2084, %r1306;
	mul.wide.s32 	%rd2603, %r3408, 4;
	add.s64 	%rd2604, %rd1, %rd2603;
	st.global.f32 	[%rd2604], %f650;
$L__BB2_1992:
	add.s32 	%r1327, %r1325, %r4;
	setp.gt.u32 	%p1343, %r1327, 31;
	@%p1343 bra 	$L__BB2_2058;
	add.s32 	%r1328, %r1326, %r4;
	setp.ge.s32 	%p1344, %r1328, %r2085;
	@%p1344 bra 	$L__BB2_1995;
	add.s32 	%r3409, %r1328, %r1307;
	mul.wide.s32 	%rd2605, %r3409, 4;
	add.s64 	%rd2606, %rd2, %rd2605;
	ld.global.f32 	%f651, [%rd2606];
	mad.lo.s32 	%r3410, %r1328, %r2084, %r1306;
	mul.wide.s32 	%rd2607, %r3410, 4;
	add.s64 	%rd2608, %rd1, %rd2607;
	st.global.f32 	[%rd2608], %f651;
$L__BB2_1995:
	add.s32 	%r1329, %r1327, %r4;
	setp.gt.u32 	%p1345, %r1329, 31;
	@%p1345 bra 	$L__BB2_2058;
	add.s32 	%r1330, %r1328, %r4;
	setp.ge.s32 	%p1346, %r1330, %r2085;
	@%p1346 bra 	$L__BB2_1998;
	add.s32 	%r3411, %r1330, %r1307;
	mul.wide.s32 	%rd2609, %r3411, 4;
	add.s64 	%rd2610, %rd2, %rd2609;
	ld.global.f32 	%f652, [%rd2610];
	mad.lo.s32 	%r3412, %r1330, %r2084, %r1306;
	mul.wide.s32 	%rd2611, %r3412, 4;
	add.s64 	%rd2612, %rd1, %rd2611;
	st.global.f32 	[%rd2612], %f652;
$L__BB2_1998:
	add.s32 	%r1331, %r1329, %r4;
	setp.gt.u32 	%p1347, %r1331, 31;
	@%p1347 bra 	$L__BB2_2058;
	add.s32 	%r1332, %r1330, %r4;
	setp.ge.s32 	%p1348, %r1332, %r2085;
	@%p1348 bra 	$L__BB2_2001;
	add.s32 	%r3413, %r1332, %r1307;
	mul.wide.s32 	%rd2613, %r3413, 4;
	add.s64 	%rd2614, %rd2, %rd2613;
	ld.global.f32 	%f653, [%rd2614];
	mad.lo.s32 	%r3414, %r1332, %r2084, %r1306;
	mul.wide.s32 	%rd2615, %r3414, 4;
	add.s64 	%rd2616, %rd1, %rd2615;
	st.global.f32 	[%rd2616], %f653;
$L__BB2_2001:
	add.s32 	%r1333, %r1331, %r4;
	setp.gt.u32 	%p1349, %r1333, 31;
	@%p1349 bra 	$L__BB2_2058;
	add.s32 	%r1334, %r1332, %r4;
	setp.ge.s32 	%p1350, %r1334, %r2085;
	@%p1350 bra 	$L__BB2_2004;
	add.s32 	%r3415, %r1334, %r1307;
	mul.wide.s32 	%rd2617, %r3415, 4;
	add.s64 	%rd2618, %rd2, %rd2617;
	ld.global.f32 	%f654, [%rd2618];
	mad.lo.s32 	%r3416, %r1334, %r2084, %r1306;
	mul.wide.s32 	%rd2619, %r3416, 4;
	add.s64 	%rd2620, %rd1, %rd2619;
	st.global.f32 	[%rd2620], %f654;
$L__BB2_2004:
	add.s32 	%r1335, %r1333, %r4;
	setp.gt.u32 	%p1351, %r1335, 31;
	@%p1351 bra 	$L__BB2_2058;
	add.s32 	%r1336, %r1334, %r4;
	setp.ge.s32 	%p1352, %r1336, %r2085;
	@%p1352 bra 	$L__BB2_2007;
	add.s32 	%r3417, %r1336, %r1307;
	mul.wide.s32 	%rd2621, %r3417, 4;
	add.s64 	%rd2622, %rd2, %rd2621;
	ld.global.f32 	%f655, [%rd2622];
	mad.lo.s32 	%r3418, %r1336, %r2084, %r1306;
	mul.wide.s32 	%rd2623, %r3418, 4;
	add.s64 	%rd2624, %rd1, %rd2623;
	st.global.f32 	[%rd2624], %f655;
$L__BB2_2007:
	add.s32 	%r1337, %r1335, %r4;
	setp.gt.u32 	%p1353, %r1337, 31;
	@%p1353 bra 	$L__BB2_2058;
	add.s32 	%r1338, %r1336, %r4;
	setp.ge.s32 	%p1354, %r1338, %r2085;
	@%p1354 bra 	$L__BB2_2010;
	add.s32 	%r3419, %r1338, %r1307;
	mul.wide.s32 	%rd2625, %r3419, 4;
	add.s64 	%rd2626, %rd2, %rd2625;
	ld.global.f32 	%f656, [%rd2626];
	mad.lo.s32 	%r3420, %r1338, %r2084, %r1306;
	mul.wide.s32 	%rd2627, %r3420, 4;
	add.s64 	%rd2628, %rd1, %rd2627;
	st.global.f32 	[%rd2628], %f656;
$L__BB2_2010:
	add.s32 	%r1339, %r1337, %r4;
	setp.gt.u32 	%p1355, %r1339, 31;
	@%p1355 bra 	$L__BB2_2058;
	add.s32 	%r1340, %r1338, %r4;
	setp.ge.s32 	%p1356, %r1340, %r2085;
	@%p1356 bra 	$L__BB2_2013;
	add.s32 	%r3421, %r1340, %r1307;
	mul.wide.s32 	%rd2629, %r3421, 4;
	add.s64 	%rd2630, %rd2, %rd2629;
	ld.global.f32 	%f657, [%rd2630];
	mad.lo.s32 	%r3422, %r1340, %r2084, %r1306;
	mul.wide.s32 	%rd2631, %r3422, 4;
	add.s64 	%rd2632, %rd1, %rd2631;
	st.global.f32 	[%rd2632], %f657;
$L__BB2_2013:
	add.s32 	%r1341, %r1339, %r4;
	setp.gt.u32 	%p1357, %r1341, 31;
	@%p1357 bra 	$L__BB2_2058;
	add.s32 	%r1342, %r1340, %r4;
	setp.ge.s32 	%p1358, %r1342, %r2085;
	@%p1358 bra 	$L__BB2_2016;
	add.s32 	%r3423, %r1342, %r1307;
	mul.wide.s32 	%rd2633, %r3423, 4;
	add.s64 	%rd2634, %rd2, %rd2633;
	ld.global.f32 	%f658, [%rd2634];
	mad.lo.s32 	%r3424, %r1342, %r2084, %r1306;
	mul.wide.s32 	%rd2635, %r3424, 4;
	add.s64 	%rd2636, %rd1, %rd2635;
	st.global.f32 	[%rd2636], %f658;
$L__BB2_2016:
	add.s32 	%r1343, %r1341, %r4;
	setp.gt.u32 	%p1359, %r1343, 31;
	@%p1359 bra 	$L__BB2_2058;
	add.s32 	%r1344, %r1342, %r4;
	setp.ge.s32 	%p1360, %r1344, %r2085;
	@%p1360 bra 	$L__BB2_2019;
	add.s32 	%r3425, %r1344, %r1307;
	mul.wide.s32 	%rd2637, %r3425, 4;
	add.s64 	%rd2638, %rd2, %rd2637;
	ld.global.f32 	%f659, [%rd2638];
	mad.lo.s32 	%r3426, %r1344, %r2084, %r1306;
	mul.wide.s32 	%rd2639, %r3426, 4;
	add.s64 	%rd2640, %rd1, %rd2639;
	st.global.f32 	[%rd2640], %f659;
$L__BB2_2019:
	add.s32 	%r1345, %r1343, %r4;
	setp.gt.u32 	%p1361, %r1345, 31;
	@%p1361 bra 	$L__BB2_2058;
	add.s32 	%r1346, %r1344, %r4;
	setp.ge.s32 	%p1362, %r1346, %r2085;
	@%p1362 bra 	$L__BB2_2022;
	add.s32 	%r3427, %r1346, %r1307;
	mul.wide.s32 	%rd2641, %r3427, 4;
	add.s64 	%rd2642, %rd2, %rd2641;
	ld.global.f32 	%f660, [%rd2642];
	mad.lo.s32 	%r3428, %r1346, %r2084, %r1306;
	mul.wide.s32 	%rd2643, %r3428, 4;
	add.s64 	%rd2644, %rd1, %rd2643;
	st.global.f32 	[%rd2644], %f660;
$L__BB2_2022:
	add.s32 	%r1347, %r1345, %r4;
	setp.gt.u32 	%p1363, %r1347, 31;
	@%p1363 bra 	$L__BB2_2058;
	add.s32 	%r1348, %r1346, %r4;
	setp.ge.s32 	%p1364, %r1348, %r2085;
	@%p1364 bra 	$L__BB2_2025;
	add.s32 	%r3429, %r1348, %r1307;
	mul.wide.s32 	%rd2645, %r3429, 4;
	add.s64 	%rd2646, %rd2, %rd2645;
	ld.global.f32 	%f661, [%rd2646];
	mad.lo.s32 	%r3430, %r1348, %r2084, %r1306;
	mul.wide.s32 	%rd2647, %r3430, 4;
	add.s64 	%rd2648, %rd1, %rd2647;
	st.global.f32 	[%rd2648], %f661;
$L__BB2_2025:
	add.s32 	%r1349, %r1347, %r4;
	setp.gt.u32 	%p1365, %r1349, 31;
	@%p1365 bra 	$L__BB2_2058;
	add.s32 	%r1350, %r1348, %r4;
	setp.ge.s32 	%p1366, %r1350, %r2085;
	@%p1366 bra 	$L__BB2_2028;
	add.s32 	%r3431, %r1350, %r1307;
	mul.wide.s32 	%rd2649, %r3431, 4;
	add.s64 	%rd2650, %rd2, %rd2649;
	ld.global.f32 	%f662, [%rd2650];
	mad.lo.s32 	%r3432, %r1350, %r2084, %r1306;
	mul.wide.s32 	%rd2651, %r3432, 4;
	add.s64 	%rd2652, %rd1, %rd2651;
	st.global.f32 	[%rd2652], %f662;
$L__BB2_2028:
	add.s32 	%r1351, %r1349, %r4;
	setp.gt.u32 	%p1367, %r1351, 31;
	@%p1367 bra 	$L__BB2_2058;
	add.s32 	%r1352, %r1350, %r4;
	setp.ge.s32 	%p1368, %r1352, %r2085;
	@%p1368 bra 	$L__BB2_2031;
	add.s32 	%r3433, %r1352, %r1307;
	mul.wide.s32 	%rd2653, %r3433, 4;
	add.s64 	%rd2654, %rd2, %rd2653;
	ld.global.f32 	%f663, [%rd2654];
	mad.lo.s32 	%r3434, %r1352, %r2084, %r1306;
	mul.wide.s32 	%rd2655, %r3434, 4;
	add.s64 	%rd2656, %rd1, %rd2655;
	st.global.f32 	[%rd2656], %f663;
$L__BB2_2031:
	add.s32 	%r1353, %r1351, %r4;
	setp.gt.u32 	%p1369, %r1353, 31;
	@%p1369 bra 	$L__BB2_2058;
	add.s32 	%r1354, %r1352, %r4;
	setp.ge.s32 	%p1370, %r1354, %r2085;
	@%p1370 bra 	$L__BB2_2034;
	add.s32 	%r3435, %r1354, %r1307;
	mul.wide.s32 	%rd2657, %r3435, 4;
	add.s64 	%rd2658, %rd2, %rd2657;
	ld.global.f32 	%f664, [%rd2658];
	mad.lo.s32 	%r3436, %r1354, %r2084, %r1306;
	mul.wide.s32 	%rd2659, %r3436, 4;
	add.s64 	%rd2660, %rd1, %rd2659;
	st.global.f32 	[%rd2660], %f664;
$L__BB2_2034:
	add.s32 	%r1355, %r1353, %r4;
	setp.gt.u32 	%p1371, %r1355, 31;
	@%p1371 bra 	$L__BB2_2058;
	add.s32 	%r1356, %r1354, %r4;
	setp.ge.s32 	%p1372, %r1356, %r2085;
	@%p1372 bra 	$L__BB2_2037;
	add.s32 	%r3437, %r1356, %r1307;
	mul.wide.s32 	%rd2661, %r3437, 4;
	add.s64 	%rd2662, %rd2, %rd2661;
	ld.global.f32 	%f665, [%rd2662];
	mad.lo.s32 	%r3438, %r1356, %r2084, %r1306;
	mul.wide.s32 	%rd2663, %r3438, 4;
	add.s64 	%rd2664, %rd1, %rd2663;
	st.global.f32 	[%rd2664], %f665;
$L__BB2_2037:
	add.s32 	%r1357, %r1355, %r4;
	setp.gt.u32 	%p1373, %r1357, 31;
	@%p1373 bra 	$L__BB2_2058;
	add.s32 	%r1358, %r1356, %r4;
	setp.ge.s32 	%p1374, %r1358, %r2085;
	@%p1374 bra 	$L__BB2_2040;
	add.s32 	%r3439, %r1358, %r1307;
	mul.wide.s32 	%rd2665, %r3439, 4;
	add.s64 	%rd2666, %rd2, %rd2665;
	ld.global.f32 	%f666, [%rd2666];
	mad.lo.s32 	%r3440, %r1358, %r2084, %r1306;
	mul.wide.s32 	%rd2667, %r3440, 4;
	add.s64 	%rd2668, %rd1, %rd2667;
	st.global.f32 	[%rd2668], %f666;
$L__BB2_2040:
	add.s32 	%r1359, %r1357, %r4;
	setp.gt.u32 	%p1375, %r1359, 31;
	@%p1375 bra 	$L__BB2_2058;
	add.s32 	%r1360, %r1358, %r4;
	setp.ge.s32 	%p1376, %r1360, %r2085;
	@%p1376 bra 	$L__BB2_2043;
	add.s32 	%r3441, %r1360, %r1307;
	mul.wide.s32 	%rd2669, %r3441, 4;
	add.s64 	%rd2670, %rd2, %rd2669;
	ld.global.f32 	%f667, [%rd2670];
	mad.lo.s32 	%r3442, %r1360, %r2084, %r1306;
	mul.wide.s32 	%rd2671, %r3442, 4;
	add.s64 	%rd2672, %rd1, %rd2671;
	st.global.f32 	[%rd2672], %f667;
$L__BB2_2043:
	add.s32 	%r1361, %r1359, %r4;
	setp.gt.u32 	%p1377, %r1361, 31;
	@%p1377 bra 	$L__BB2_2058;
	add.s32 	%r1362, %r1360, %r4;
	setp.ge.s32 	%p1378, %r1362, %r2085;
	@%p1378 bra 	$L__BB2_2046;
	add.s32 	%r3443, %r1362, %r1307;
	mul.wide.s32 	%rd2673, %r3443, 4;
	add.s64 	%rd2674, %rd2, %rd2673;
	ld.global.f32 	%f668, [%rd2674];
	mad.lo.s32 	%r3444, %r1362, %r2084, %r1306;
	mul.wide.s32 	%rd2675, %r3444, 4;
	add.s64 	%rd2676, %rd1, %rd2675;
	st.global.f32 	[%rd2676], %f668;
$L__BB2_2046:
	add.s32 	%r1363, %r1361, %r4;
	setp.gt.u32 	%p1379, %r1363, 31;
	@%p1379 bra 	$L__BB2_2058;
	add.s32 	%r1364, %r1362, %r4;
	setp.ge.s32 	%p1380, %r1364, %r2085;
	@%p1380 bra 	$L__BB2_2049;
	add.s32 	%r3445, %r1364, %r1307;
	mul.wide.s32 	%rd2677, %r3445, 4;
	add.s64 	%rd2678, %rd2, %rd2677;
	ld.global.f32 	%f669, [%rd2678];
	mad.lo.s32 	%r3446, %r1364, %r2084, %r1306;
	mul.wide.s32 	%rd2679, %r3446, 4;
	add.s64 	%rd2680, %rd1, %rd2679;
	st.global.f32 	[%rd2680], %f669;
$L__BB2_2049:
	add.s32 	%r1365, %r1363, %r4;
	setp.gt.u32 	%p1381, %r1365, 31;
	@%p1381 bra 	$L__BB2_2058;
	add.s32 	%r1366, %r1364, %r4;
	setp.ge.s32 	%p1382, %r1366, %r2085;
	@%p1382 bra 	$L__BB2_2052;
	add.s32 	%r3447, %r1366, %r1307;
	mul.wide.s32 	%rd2681, %r3447, 4;
	add.s64 	%rd2682, %rd2, %rd2681;
	ld.global.f32 	%f670, [%rd2682];
	mad.lo.s32 	%r3448, %r1366, %r2084, %r1306;
	mul.wide.s32 	%rd2683, %r3448, 4;
	add.s64 	%rd2684, %rd1, %rd2683;
	st.global.f32 	[%rd2684], %f670;
$L__BB2_2052:
	add.s32 	%r1367, %r1365, %r4;
	setp.gt.u32 	%p1383, %r1367, 31;
	@%p1383 bra 	$L__BB2_2058;
	add.s32 	%r1368, %r1366, %r4;
	setp.ge.s32 	%p1384, %r1368, %r2085;
	@%p1384 bra 	$L__BB2_2055;
	add.s32 	%r3449, %r1368, %r1307;
	mul.wide.s32 	%rd2685, %r3449, 4;
	add.s64 	%rd2686, %rd2, %rd2685;
	ld.global.f32 	%f671, [%rd2686];
	mad.lo.s32 	%r3450, %r1368, %r2084, %r1306;
	mul.wide.s32 	%rd2687, %r3450, 4;
	add.s64 	%rd2688, %rd1, %rd2687;
	st.global.f32 	[%rd2688], %f671;
$L__BB2_2055:
	add.s32 	%r3451, %r1367, %r4;
	setp.gt.u32 	%p1385, %r3451, 31;
	@%p1385 bra 	$L__BB2_2058;
	add.s32 	%r1369, %r1368, %r4;
	setp.ge.s32 	%p1386, %r1369, %r2085;
	@%p1386 bra 	$L__BB2_2058;
	add.s32 	%r3452, %r1369, %r1307;
	mul.wide.s32 	%rd2689, %r3452, 4;
	add.s64 	%rd2690, %rd2, %rd2689;
	ld.global.f32 	%f672, [%rd2690];
	mad.lo.s32 	%r3453, %r1369, %r2084, %r1306;
	mul.wide.s32 	%rd2691, %r3453, 4;
	add.s64 	%rd2692, %rd1, %rd2691;
	st.global.f32 	[%rd2692], %f672;
$L__BB2_2058:
	add.s32 	%r1370, %r1305, %r5;
	setp.gt.u32 	%p1387, %r1370, 31;
	@%p1387 bra 	$L__BB2_3135;
	add.s32 	%r1371, %r1306, %r5;
	setp.ge.s32 	%p1388, %r1371, %r2084;
	@%p1388 bra 	$L__BB2_3135;
	setp.gt.u32 	%p1389, %r3, 31;
	@%p1389 bra 	$L__BB2_2156;
	mul.lo.s32 	%r1372, %r1371, %r2085;
	add.s32 	%r1373, %r3, %r1;
	setp.ge.s32 	%p1390, %r1373, %r2085;
	@%p1390 bra 	$L__BB2_2063;
	add.s32 	%r3454, %r1373, %r1372;
	mul.wide.s32 	%rd2693, %r3454, 4;
	add.s64 	%rd2694, %rd2, %rd2693;
	ld.global.f32 	%f673, [%rd2694];
	mad.lo.s32 	%r3455, %r1373, %r2084, %r1371;
	mul.wide.s32 	%rd2695, %r3455, 4;
	add.s64 	%rd2696, %rd1, %rd2695;
	st.global.f32 	[%rd2696], %f673;
$L__BB2_2063:
	add.s32 	%r1374, %r3, %r4;
	setp.gt.u32 	%p1391, %r1374, 31;
	@%p1391 bra 	$L__BB2_2156;
	add.s32 	%r1375, %r1373, %r4;
	setp.ge.s32 	%p1392, %r1375, %r2085;
	@%p1392 bra 	$L__BB2_2066;
	add.s32 	%r3456, %r1375, %r1372;
	mul.wide.s32 	%rd2697, %r3456, 4;
	add.s64 	%rd2698, %rd2, %rd2697;
	ld.global.f32 	%f674, [%rd2698];
	mad.lo.s32 	%r3457, %r1375, %r2084, %r1371;
	mul.wide.s32 	%rd2699, %r3457, 4;
	add.s64 	%rd2700, %rd1, %rd2699;
	st.global.f32 	[%rd2700], %f674;
$L__BB2_2066:
	add.s32 	%r1376, %r1374, %r4;
	setp.gt.u32 	%p1393, %r1376, 31;
	@%p1393 bra 	$L__BB2_2156;
	add.s32 	%r1377, %r1375, %r4;
	setp.ge.s32 	%p1394, %r1377, %r2085;
	@%p1394 bra 	$L__BB2_2069;
	add.s32 	%r3458, %r1377, %r1372;
	mul.wide.s32 	%rd2701, %r3458, 4;
	add.s64 	%rd2702, %rd2, %rd2701;
	ld.global.f32 	%f675, [%rd2702];
	mad.lo.s32 	%r3459, %r1377, %r2084, %r1371;
	mul.wide.s32 	%rd2703, %r3459, 4;
	add.s64 	%rd2704, %rd1, %rd2703;
	st.global.f32 	[%rd2704], %f675;
$L__BB2_2069:
	add.s32 	%r1378, %r1376, %r4;
	setp.gt.u32 	%p1395, %r1378, 31;
	@%p1395 bra 	$L__BB2_2156;
	add.s32 	%r1379, %r1377, %r4;
	setp.ge.s32 	%p1396, %r1379, %r2085;
	@%p1396 bra 	$L__BB2_2072;
	add.s32 	%r3460, %r1379, %r1372;
	mul.wide.s32 	%rd2705, %r3460, 4;
	add.s64 	%rd2706, %rd2, %rd2705;
	ld.global.f32 	%f676, [%rd2706];
	mad.lo.s32 	%r3461, %r1379, %r2084, %r1371;
	mul.wide.s32 	%rd2707, %r3461, 4;
	add.s64 	%rd2708, %rd1, %rd2707;
	st.global.f32 	[%rd2708], %f676;
$L__BB2_2072:
	add.s32 	%r1380, %r1378, %r4;
	setp.gt.u32 	%p1397, %r1380, 31;
	@%p1397 bra 	$L__BB2_2156;
	add.s32 	%r1381, %r1379, %r4;
	setp.ge.s32 	%p1398, %r1381, %r2085;
	@%p1398 bra 	$L__BB2_2075;
	add.s32 	%r3462, %r1381, %r1372;
	mul.wide.s32 	%rd2709, %r3462, 4;
	add.s64 	%rd2710, %rd2, %rd2709;
	ld.global.f32 	%f677, [%rd2710];
	mad.lo.s32 	%r3463, %r1381, %r2084, %r1371;
	mul.wide.s32 	%rd2711, %r3463, 4;
	add.s64 	%rd2712, %rd1, %rd2711;
	st.global.f32 	[%rd2712], %f677;
$L__BB2_2075:
	add.s32 	%r1382, %r1380, %r4;
	setp.gt.u32 	%p1399, %r1382, 31;
	@%p1399 bra 	$L__BB2_2156;
	add.s32 	%r1383, %r1381, %r4;
	setp.ge.s32 	%p1400, %r1383, %r2085;
	@%p1400 bra 	$L__BB2_2078;
	add.s32 	%r3464, %r1383, %r1372;
	mul.wide.s32 	%rd2713, %r3464, 4;
	add.s64 	%rd2714, %rd2, %rd2713;
	ld.global.f32 	%f678, [%rd2714];
	mad.lo.s32 	%r3465, %r1383, %r2084, %r1371;
	mul.wide.s32 	%rd2715, %r3465, 4;
	add.s64 	%rd2716, %rd1, %rd2715;
	st.global.f32 	[%rd2716], %f678;
$L__BB2_2078:
	add.s32 	%r1384, %r1382, %r4;
	setp.gt.u32 	%p1401, %r1384, 31;
	@%p1401 bra 	$L__BB2_2156;
	add.s32 	%r1385, %r1383, %r4;
	setp.ge.s32 	%p1402, %r1385, %r2085;
	@%p1402 bra 	$L__BB2_2081;
	add.s32 	%r3466, %r1385, %r1372;
	mul.wide.s32 	%rd2717, %r3466, 4;
	add.s64 	%rd2718, %rd2, %rd2717;
	ld.global.f32 	%f679, [%rd2718];
	mad.lo.s32 	%r3467, %r1385, %r2084, %r1371;
	mul.wide.s32 	%rd2719, %r3467, 4;
	add.s64 	%rd2720, %rd1, %rd2719;
	st.global.f32 	[%rd2720], %f679;
$L__BB2_2081:
	add.s32 	%r1386, %r1384, %r4;
	setp.gt.u32 	%p1403, %r1386, 31;
	@%p1403 bra 	$L__BB2_2156;
	add.s32 	%r1387, %r1385, %r4;
	setp.ge.s32 	%p1404, %r1387, %r2085;
	@%p1404 bra 	$L__BB2_2084;
	add.s32 	%r3468, %r1387, %r1372;
	mul.wide.s32 	%rd2721, %r3468, 4;
	add.s64 	%rd2722, %rd2, %rd2721;
	ld.global.f32 	%f680, [%rd2722];
	mad.lo.s32 	%r3469, %r1387, %r2084, %r1371;
	mul.wide.s32 	%rd2723, %r3469, 4;
	add.s64 	%rd2724, %rd1, %rd2723;
	st.global.f32 	[%rd2724], %f680;
$L__BB2_2084:
	add.s32 	%r1388, %r1386, %r4;
	setp.gt.u32 	%p1405, %r1388, 31;
	@%p1405 bra 	$L__BB2_2156;
	add.s32 	%r1389, %r1387, %r4;
	setp.ge.s32 	%p1406, %r1389, %r2085;
	@%p1406 bra 	$L__BB2_2087;
	add.s32 	%r3470, %r1389, %r1372;
	mul.wide.s32 	%rd2725, %r3470, 4;
	add.s64 	%rd2726, %rd2, %rd2725;
	ld.global.f32 	%f681, [%rd2726];
	mad.lo.s32 	%r3471, %r1389, %r2084, %r1371;
	mul.wide.s32 	%rd2727, %r3471, 4;
	add.s64 	%rd2728, %rd1, %rd2727;
	st.global.f32 	[%rd2728], %f681;
$L__BB2_2087:
	add.s32 	%r1390, %r1388, %r4;
	setp.gt.u32 	%p1407, %r1390, 31;
	@%p1407 bra 	$L__BB2_2156;
	add.s32 	%r1391, %r1389, %r4;
	setp.ge.s32 	%p1408, %r1391, %r2085;
	@%p1408 bra 	$L__BB2_2090;
	add.s32 	%r3472, %r1391, %r1372;
	mul.wide.s32 	%rd2729, %r3472, 4;
	add.s64 	%rd2730, %rd2, %rd2729;
	ld.global.f32 	%f682, [%rd2730];
	mad.lo.s32 	%r3473, %r1391, %r2084, %r1371;
	mul.wide.s32 	%rd2731, %r3473, 4;
	add.s64 	%rd2732, %rd1, %rd2731;
	st.global.f32 	[%rd2732], %f682;
$L__BB2_2090:
	add.s32 	%r1392, %r1390, %r4;
	setp.gt.u32 	%p1409, %r1392, 31;
	@%p1409 bra 	$L__BB2_2156;
	add.s32 	%r1393, %r1391, %r4;
	setp.ge.s32 	%p1410, %r1393, %r2085;
	@%p1410 bra 	$L__BB2_2093;
	add.s32 	%r3474, %r1393, %r1372;
	mul.wide.s32 	%rd2733, %r3474, 4;
	add.s64 	%rd2734, %rd2, %rd2733;
	ld.global.f32 	%f683, [%rd2734];
	mad.lo.s32 	%r3475, %r1393, %r2084, %r1371;
	mul.wide.s32 	%rd2735, %r3475, 4;
	add.s64 	%rd2736, %rd1, %rd2735;
	st.global.f32 	[%rd2736], %f683;
$L__BB2_2093:
	add.s32 	%r1394, %r1392, %r4;
	setp.gt.u32 	%p1411, %r1394, 31;
	@%p1411 bra 	$L__BB2_2156;
	add.s32 	%r1395, %r1393, %r4;
	setp.ge.s32 	%p1412, %r1395, %r2085;
	@%p1412 bra 	$L__BB2_2096;
	add.s32 	%r3476, %r1395, %r1372;
	mul.wide.s32 	%rd2737, %r3476, 4;
	add.s64 	%rd2738, %rd2, %rd2737;
	ld.global.f32 	%f684, [%rd2738];
	mad.lo.s32 	%r3477, %r1395, %r2084, %r1371;
	mul.wide.s32 	%rd2739, %r3477, 4;
	add.s64 	%rd2740, %rd1, %rd2739;
	st.global.f32 	[%rd2740], %f684;
$L__BB2_2096:
	add.s32 	%r1396, %r1394, %r4;
	setp.gt.u32 	%p1413, %r1396, 31;
	@%p1413 bra 	$L__BB2_2156;
	add.s32 	%r1397, %r1395, %r4;
	setp.ge.s32 	%p1414, %r1397, %r2085;
	@%p1414 bra 	$L__BB2_2099;
	add.s32 	%r3478, %r1397, %r1372;
	mul.wide.s32 	%rd2741, %r3478, 4;
	add.s64 	%rd2742, %rd2, %rd2741;
	ld.global.f32 	%f685, [%rd2742];
	mad.lo.s32 	%r3479, %r1397, %r2084, %r1371;
	mul.wide.s32 	%rd2743, %r3479, 4;
	add.s64 	%rd2744, %rd1, %rd2743;
	st.global.f32 	[%rd2744], %f685;
$L__BB2_2099:
	add.s32 	%r1398, %r1396, %r4;
	setp.gt.u32 	%p1415, %r1398, 31;
	@%p1415 bra 	$L__BB2_2156;
	add.s32 	%r1399, %r1397, %r4;
	setp.ge.s32 	%p1416, %r1399, %r2085;
	@%p1416 bra 	$L__BB2_2102;
	add.s32 	%r3480, %r1399, %r1372;
	mul.wide.s32 	%rd2745, %r3480, 4;
	add.s64 	%rd2746, %rd2, %rd2745;
	ld.global.f32 	%f686, [%rd2746];
	mad.lo.s32 	%r3481, %r1399, %r2084, %r1371;
	mul.wide.s32 	%rd2747, %r3481, 4;
	add.s64 	%rd2748, %rd1, %rd2747;
	st.global.f32 	[%rd2748], %f686;
$L__BB2_2102:
	add.s32 	%r1400, %r1398, %r4;
	setp.gt.u32 	%p1417, %r1400, 31;
	@%p1417 bra 	$L__BB2_2156;
	add.s32 	%r1401, %r1399, %r4;
	setp.ge.s32 	%p1418, %r1401, %r2085;
	@%p1418 bra 	$L__BB2_2105;
	add.s32 	%r3482, %r1401, %r1372;
	mul.wide.s32 	%rd2749, %r3482, 4;
	add.s64 	%rd2750, %rd2, %rd2749;
	ld.global.f32 	%f687, [%rd2750];
	mad.lo.s32 	%r3483, %r1401, %r2084, %r1371;
	mul.wide.s32 	%rd2751, %r3483, 4;
	add.s64 	%rd2752, %rd1, %rd2751;
	st.global.f32 	[%rd2752], %f687;
$L__BB2_2105:
	add.s32 	%r1402, %r1400, %r4;
	setp.gt.u32 	%p1419, %r1402, 31;
	@%p1419 bra 	$L__BB2_2156;
	add.s32 	%r1403, %r1401, %r4;
	setp.ge.s32 	%p1420, %r1403, %r2085;
	@%p1420 bra 	$L__BB2_2108;
	add.s32 	%r3484, %r1403, %r1372;
	mul.wide.s32 	%rd2753, %r3484, 4;
	add.s64 	%rd2754, %rd2, %rd2753;
	ld.global.f32 	%f688, [%rd2754];
	mad.lo.s32 	%r3485, %r1403, %r2084, %r1371;
	mul.wide.s32 	%rd2755, %r3485, 4;
	add.s64 	%rd2756, %rd1, %rd2755;
	st.global.f32 	[%rd2756], %f688;
$L__BB2_2108:
	add.s32 	%r1404, %r1402, %r4;
	setp.gt.u32 	%p1421, %r1404, 31;
	@%p1421 bra 	$L__BB2_2156;
	add.s32 	%r1405, %r1403, %r4;
	setp.ge.s32 	%p1422, %r1405, %r2085;
	@%p1422 bra 	$L__BB2_2111;
	add.s32 	%r3486, %r1405, %r1372;
	mul.wide.s32 	%rd2757, %r3486, 4;
	add.s64 	%rd2758, %rd2, %rd2757;
	ld.global.f32 	%f689, [%rd2758];
	mad.lo.s32 	%r3487, %r1405, %r2084, %r1371;
	mul.wide.s32 	%rd2759, %r3487, 4;
	add.s64 	%rd2760, %rd1, %rd2759;
	st.global.f32 	[%rd2760], %f689;
$L__BB2_2111:
	add.s32 	%r1406, %r1404, %r4;
	setp.gt.u32 	%p1423, %r1406, 31;
	@%p1423 bra 	$L__BB2_2156;
	add.s32 	%r1407, %r1405, %r4;
	setp.ge.s32 	%p1424, %r1407, %r2085;
	@%p1424 bra 	$L__BB2_2114;
	add.s32 	%r3488, %r1407, %r1372;
	mul.wide.s32 	%rd2761, %r3488, 4;
	add.s64 	%rd2762, %rd2, %rd2761;
	ld.global.f32 	%f690, [%rd2762];
	mad.lo.s32 	%r3489, %r1407, %r2084, %r1371;
	mul.wide.s32 	%rd2763, %r3489, 4;
	add.s64 	%rd2764, %rd1, %rd2763;
	st.global.f32 	[%rd2764], %f690;
$L__BB2_2114:
	add.s32 	%r1408, %r1406, %r4;
	setp.gt.u32 	%p1425, %r1408, 31;
	@%p1425 bra 	$L__BB2_2156;
	add.s32 	%r1409, %r1407, %r4;
	setp.ge.s32 	%p1426, %r1409, %r2085;
	@%p1426 bra 	$L__BB2_2117;
	add.s32 	%r3490, %r1409, %r1372;
	mul.wide.s32 	%rd2765, %r3490, 4;
	add.s64 	%rd2766, %rd2, %rd2765;
	ld.global.f32 	%f691, [%rd2766];
	mad.lo.s32 	%r3491, %r1409, %r2084, %r1371;
	mul.wide.s32 	%rd2767, %r3491, 4;
	add.s64 	%rd2768, %rd1, %rd2767;
	st.global.f32 	[%rd2768], %f691;
$L__BB2_2117:
	add.s32 	%r1410, %r1408, %r4;
	setp.gt.u32 	%p1427, %r1410, 31;
	@%p1427 bra 	$L__BB2_2156;
	add.s32 	%r1411, %r1409, %r4;
	setp.ge.s32 	%p1428, %r1411, %r2085;
	@%p1428 bra 	$L__BB2_2120;
	add.s32 	%r3492, %r1411, %r1372;
	mul.wide.s32 	%rd2769, %r3492, 4;
	add.s64 	%rd2770, %rd2, %rd2769;
	ld.global.f32 	%f692, [%rd2770];
	mad.lo.s32 	%r3493, %r1411, %r2084, %r1371;
	mul.wide.s32 	%rd2771, %r3493, 4;
	add.s64 	%rd2772, %rd1, %rd2771;
	st.global.f32 	[%rd2772], %f692;
$L__BB2_2120:
	add.s32 	%r1412, %r1410, %r4;
	setp.gt.u32 	%p1429, %r1412, 31;
	@%p1429 bra 	$L__BB2_2156;
	add.s32 	%r1413, %r1411, %r4;
	setp.ge.s32 	%p1430, %r1413, %r2085;
	@%p1430 bra 	$L__BB2_2123;
	add.s32 	%r3494, %r1413, %r1372;
	mul.wide.s32 	%rd2773, %r3494, 4;
	add.s64 	%rd2774, %rd2, %rd2773;
	ld.global.f32 	%f693, [%rd2774];
	mad.lo.s32 	%r3495, %r1413, %r2084, %r1371;
	mul.wide.s32 	%rd2775, %r3495, 4;
	add.s64 	%rd2776, %rd1, %rd2775;
	st.global.f32 	[%rd2776], %f693;
$L__BB2_2123:
	add.s32 	%r1414, %r1412, %r4;
	setp.gt.u32 	%p1431, %r1414, 31;
	@%p1431 bra 	$L__BB2_2156;
	add.s32 	%r1415, %r1413, %r4;
	setp.ge.s32 	%p1432, %r1415, %r2085;
	@%p1432 bra 	$L__BB2_2126;
	add.s32 	%r3496, %r1415, %r1372;
	mul.wide.s32 	%rd2777, %r3496, 4;
	add.s64 	%rd2778, %rd2, %rd2777;
	ld.global.f32 	%f694, [%rd2778];
	mad.lo.s32 	%r3497, %r1415, %r2084, %r1371;
	mul.wide.s32 	%rd2779, %r3497, 4;
	add.s64 	%rd2780, %rd1, %rd2779;
	st.global.f32 	[%rd2780], %f694;
$L__BB2_2126:
	add.s32 	%r1416, %r1414, %r4;
	setp.gt.u32 	%p1433, %r1416, 31;
	@%p1433 bra 	$L__BB2_2156;
	add.s32 	%r1417, %r1415, %r4;
	setp.ge.s32 	%p1434, %r1417, %r2085;
	@%p1434 bra 	$L__BB2_2129;
	add.s32 	%r3498, %r1417, %r1372;
	mul.wide.s32 	%rd2781, %r3498, 4;
	add.s64 	%rd2782, %rd2, %rd2781;
	ld.global.f32 	%f695, [%rd2782];
	mad.lo.s32 	%r3499, %r1417, %r2084, %r1371;
	mul.wide.s32 	%rd2783, %r3499, 4;
	add.s64 	%rd2784, %rd1, %rd2783;
	st.global.f32 	[%rd2784], %f695;
$L__BB2_2129:
	add.s32 	%r1418, %r1416, %r4;
	setp.gt.u32 	%p1435, %r1418, 31;
	@%p1435 bra 	$L__BB2_2156;
	add.s32 	%r1419, %r1417, %r4;
	setp.ge.s32 	%p1436, %r1419, %r2085;
	@%p1436 bra 	$L__BB2_2132;
	add.s32 	%r3500, %r1419, %r1372;
	mul.wide.s32 	%rd2785, %r3500, 4;
	add.s64 	%rd2786, %rd2, %rd2785;
	ld.global.f32 	%f696, [%rd2786];
	mad.lo.s32 	%r3501, %r1419, %r2084, %r1371;
	mul.wide.s32 	%rd2787, %r3501, 4;
	add.s64 	%rd2788, %rd1, %rd2787;
	st.global.f32 	[%rd2788], %f696;
$L__BB2_2132:
	add.s32 	%r1420, %r1418, %r4;
	setp.gt.u32 	%p1437, %r1420, 31;
	@%p1437 bra 	$L__BB2_2156;
	add.s32 	%r1421, %r1419, %r4;
	setp.ge.s32 	%p1438, %r1421, %r2085;
	@%p1438 bra 	$L__BB2_2135;
	add.s32 	%r3502, %r1421, %r1372;
	mul.wide.s32 	%rd2789, %r3502, 4;
	add.s64 	%rd2790, %rd2, %rd2789;
	ld.global.f32 	%f697, [%rd2790];
	mad.lo.s32 	%r3503, %r1421, %r2084, %r1371;
	mul.wide.s32 	%rd2791, %r3503, 4;
	add.s64 	%rd2792, %rd1, %rd2791;
	st.global.f32 	[%rd2792], %f697;
$L__BB2_2135:
	add.s32 	%r1422, %r1420, %r4;
	setp.gt.u32 	%p1439, %r1422, 31;
	@%p1439 bra 	$L__BB2_2156;
	add.s32 	%r1423, %r1421, %r4;
	setp.ge.s32 	%p1440, %r1423, %r2085;
	@%p1440 bra 	$L__BB2_2138;
	add.s32 	%r3504, %r1423, %r1372;
	mul.wide.s32 	%rd2793, %r3504, 4;
	add.s64 	%rd2794, %rd2, %rd2793;
	ld.global.f32 	%f698, [%rd2794];
	mad.lo.s32 	%r3505, %r1423, %r2084, %r1371;
	mul.wide.s32 	%rd2795, %r3505, 4;
	add.s64 	%rd2796, %rd1, %rd2795;
	st.global.f32 	[%rd2796], %f698;
$L__BB2_2138:
	add.s32 	%r1424, %r1422, %r4;
	setp.gt.u32 	%p1441, %r1424, 31;
	@%p1441 bra 	$L__BB2_2156;
	add.s32 	%r1425, %r1423, %r4;
	setp.ge.s32 	%p1442, %r1425, %r2085;
	@%p1442 bra 	$L__BB2_2141;
	add.s32 	%r3506, %r1425, %r1372;
	mul.wide.s32 	%rd2797, %r3506, 4;
	add.s64 	%rd2798, %rd2, %rd2797;
	ld.global.f32 	%f699, [%rd2798];
	mad.lo.s32 	%r3507, %r1425, %r2084, %r1371;
	mul.wide.s32 	%rd2799, %r3507, 4;
	add.s64 	%rd2800, %rd1, %rd2799;
	st.global.f32 	[%rd2800], %f699;
$L__BB2_2141:
	add.s32 	%r1426, %r1424, %r4;
	setp.gt.u32 	%p1443, %r1426, 31;
	@%p1443 bra 	$L__BB2_2156;
	add.s32 	%r1427, %r1425, %r4;
	setp.ge.s32 	%p1444, %r1427, %r2085;
	@%p1444 bra 	$L__BB2_2144;
	add.s32 	%r3508, %r1427, %r1372;
	mul.wide.s32 	%rd2801, %r3508, 4;
	add.s64 	%rd2802, %rd2, %rd2801;
	ld.global.f32 	%f700, [%rd2802];
	mad.lo.s32 	%r3509, %r1427, %r2084, %r1371;
	mul.wide.s32 	%rd2803, %r3509, 4;
	add.s64 	%rd2804, %rd1, %rd2803;
	st.global.f32 	[%rd2804], %f700;
$L__BB2_2144:
	add.s32 	%r1428, %r1426, %r4;
	setp.gt.u32 	%p1445, %r1428, 31;
	@%p1445 bra 	$L__BB2_2156;
	add.s32 	%r1429, %r1427, %r4;
	setp.ge.s32 	%p1446, %r1429, %r2085;
	@%p1446 bra 	$L__BB2_2147;
	add.s32 	%r3510, %r1429, %r1372;
	mul.wide.s32 	%rd2805, %r3510, 4;
	add.s64 	%rd2806, %rd2, %rd2805;
	ld.global.f32 	%f701, [%rd2806];
	mad.lo.s32 	%r3511, %r1429, %r2084, %r1371;
	mul.wide.s32 	%rd2807, %r3511, 4;
	add.s64 	%rd2808, %rd1, %rd2807;
	st.global.f32 	[%rd2808], %f701;
$L__BB2_2147:
	add.s32 	%r1430, %r1428, %r4;
	setp.gt.u32 	%p1447, %r1430, 31;
	@%p1447 bra 	$L__BB2_2156;
	add.s32 	%r1431, %r1429, %r4;
	setp.ge.s32 	%p1448, %r1431, %r2085;
	@%p1448 bra 	$L__BB2_2150;
	add.s32 	%r3512, %r1431, %r1372;
	mul.wide.s32 	%rd2809, %r3512, 4;
	add.s64 	%rd2810, %rd2, %rd2809;
	ld.global.f32 	%f702, [%rd2810];
	mad.lo.s32 	%r3513, %r1431, %r2084, %r1371;
	mul.wide.s32 	%rd2811, %r3513, 4;
	add.s64 	%rd2812, %rd1, %rd2811;
	st.global.f32 	[%rd2812], %f702;
$L__BB2_2150:
	add.s32 	%r1432, %r1430, %r4;
	setp.gt.u32 	%p1449, %r1432, 31;
	@%p1449 bra 	$L__BB2_2156;
	add.s32 	%r1433, %r1431, %r4;
	setp.ge.s32 	%p1450, %r1433, %r2085;
	@%p1450 bra 	$L__BB2_2153;
	add.s32 	%r3514, %r1433, %r1372;
	mul.wide.s32 	%rd2813, %r3514, 4;
	add.s64 	%rd2814, %rd2, %rd2813;
	ld.global.f32 	%f703, [%rd2814];
	mad.lo.s32 	%r3515, %r1433, %r2084, %r1371;
	mul.wide.s32 	%rd2815, %r3515, 4;
	add.s64 	%rd2816, %rd1, %rd2815;
	st.global.f32 	[%rd2816], %f703;
$L__BB2_2153:
	add.s32 	%r3516, %r1432, %r4;
	setp.gt.u32 	%p1451, %r3516, 31;
	@%p1451 bra 	$L__BB2_2156;
	add.s32 	%r1434, %r1433, %r4;
	setp.ge.s32 	%p1452, %r1434, %r2085;
	@%p1452 bra 	$L__BB2_2156;
	add.s32 	%r3517, %r1434, %r1372;
	mul.wide.s32 	%rd2817, %r3517, 4;
	add.s64 	%rd2818, %rd2, %rd2817;
	ld.global.f32 	%f704, [%rd2818];
	mad.lo.s32 	%r3518, %r1434, %r2084, %r1371;
	mul.wide.s32 	%rd2819, %r3518, 4;
	add.s64 	%rd2820, %rd1, %rd2819;
	st.global.f32 	[%rd2820], %f704;
$L__BB2_2156:
	add.s32 	%r1435, %r1370, %r5;
	setp.gt.u32 	%p1453, %r1435, 31;
	@%p1453 bra 	$L__BB2_3135;
	add.s32 	%r1436, %r1371, %r5;
	setp.ge.s32 	%p1454, %r1436, %r2084;
	@%p1454 bra 	$L__BB2_3135;
	setp.gt.u32 	%p1455, %r3, 31;
	@%p1455 bra 	$L__BB2_2254;
	mul.lo.s32 	%r1437, %r1436, %r2085;
	add.s32 	%r1438, %r3, %r1;
	setp.ge.s32 	%p1456, %r1438, %r2085;
	@%p1456 bra 	$L__BB2_2161;
	add.s32 	%r3519, %r1438, %r1437;
	mul.wide.s32 	%rd2821, %r3519, 4;
	add.s64 	%rd2822, %rd2, %rd2821;
	ld.global.f32 	%f705, [%rd2822];
	mad.lo.s32 	%r3520, %r1438, %r2084, %r1436;
	mul.wide.s32 	%rd2823, %r3520, 4;
	add.s64 	%rd2824, %rd1, %rd2823;
	st.global.f32 	[%rd2824], %f705;
$L__BB2_2161:
	add.s32 	%r1439, %r3, %r4;
	setp.gt.u32 	%p1457, %r1439, 31;
	@%p1457 bra 	$L__BB2_2254;
	add.s32 	%r1440, %r1438, %r4;
	setp.ge.s32 	%p1458, %r1440, %r2085;
	@%p1458 bra 	$L__BB2_2164;
	add.s32 	%r3521, %r1440, %r1437;
	mul.wide.s32 	%rd2825, %r3521, 4;
	add.s64 	%rd2826, %rd2, %rd2825;
	ld.global.f32 	%f706, [%rd2826];
	mad.lo.s32 	%r3522, %r1440, %r2084, %r1436;
	mul.wide.s32 	%rd2827, %r3522, 4;
	add.s64 	%rd2828, %rd1, %rd2827;
	st.global.f32 	[%rd2828], %f706;
$L__BB2_2164:
	add.s32 	%r1441, %r1439, %r4;
	setp.gt.u32 	%p1459, %r1441, 31;
	@%p1459 bra 	$L__BB2_2254;
	add.s32 	%r1442, %r1440, %r4;
	setp.ge.s32 	%p1460, %r1442, %r2085;
	@%p1460 bra 	$L__BB2_2167;
	add.s32 	%r3523, %r1442, %r1437;
	mul.wide.s32 	%rd2829, %r3523, 4;
	add.s64 	%rd2830, %rd2, %rd2829;
	ld.global.f32 	%f707, [%rd2830];
	mad.lo.s32 	%r3524, %r1442, %r2084, %r1436;
	mul.wide.s32 	%rd2831, %r3524, 4;
	add.s64 	%rd2832, %rd1, %rd2831;
	st.global.f32 	[%rd2832], %f707;
$L__BB2_2167:
	add.s32 	%r1443, %r1441, %r4;
	setp.gt.u32 	%p1461, %r1443, 31;
	@%p1461 bra 	$L__BB2_2254;
	add.s32 	%r1444, %r1442, %r4;
	setp.ge.s32 	%p1462, %r1444, %r2085;
	@%p1462 bra 	$L__BB2_2170;
	add.s32 	%r3525, %r1444, %r1437;
	mul.wide.s32 	%rd2833, %r3525, 4;
	add.s64 	%rd2834, %rd2, %rd2833;
	ld.global.f32 	%f708, [%rd2834];
	mad.lo.s32 	%r3526, %r1444, %r2084, %r1436;
	mul.wide.s32 	%rd2835, %r3526, 4;
	add.s64 	%rd2836, %rd1, %rd2835;
	st.global.f32 	[%rd2836], %f708;
$L__BB2_2170:
	add.s32 	%r1445, %r1443, %r4;
	setp.gt.u32 	%p1463, %r1445, 31;
	@%p1463 bra 	$L__BB2_2254;
	add.s32 	%r1446, %r1444, %r4;
	setp.ge.s32 	%p1464, %r1446, %r2085;
	@%p1464 bra 	$L__BB2_2173;
	add.s32 	%r3527, %r1446, %r1437;
	mul.wide.s32 	%rd2837, %r3527, 4;
	add.s64 	%rd2838, %rd2, %rd2837;
	ld.global.f32 	%f709, [%rd2838];
	mad.lo.s32 	%r3528, %r1446, %r2084, %r1436;
	mul.wide.s32 	%rd2839, %r3528, 4;
	add.s64 	%rd2840, %rd1, %rd2839;
	st.global.f32 	[%rd2840], %f709;
$L__BB2_2173:
	add.s32 	%r1447, %r1445, %r4;
	setp.gt.u32 	%p1465, %r1447, 31;
	@%p1465 bra 	$L__BB2_2254;
	add.s32 	%r1448, %r1446, %r4;
	setp.ge.s32 	%p1466, %r1448, %r2085;
	@%p1466 bra 	$L__BB2_2176;
	add.s32 	%r3529, %r1448, %r1437;
	mul.wide.s32 	%rd2841, %r3529, 4;
	add.s64 	%rd2842, %rd2, %rd2841;
	ld.global.f32 	%f710, [%rd2842];
	mad.lo.s32 	%r3530, %r1448, %r2084, %r1436;
	mul.wide.s32 	%rd2843, %r3530, 4;
	add.s64 	%rd2844, %rd1, %rd2843;
	st.global.f32 	[%rd2844], %f710;
$L__BB2_2176:
	add.s32 	%r1449, %r1447, %r4;
	setp.gt.u32 	%p1467, %r1449, 31;
	@%p1467 bra 	$L__BB2_2254;
	add.s32 	%r1450, %r1448, %r4;
	setp.ge.s32 	%p1468, %r1450, %r2085;
	@%p1468 bra 	$L__BB2_2179;
	add.s32 	%r3531, %r1450, %r1437;
	mul.wide.s32 	%rd2845, %r3531, 4;
	add.s64 	%rd2846, %rd2, %rd2845;
	ld.global.f32 	%f711, [%rd2846];
	mad.lo.s32 	%r3532, %r1450, %r2084, %r1436;
	mul.wide.s32 	%rd2847, %r3532, 4;
	add.s64 	%rd2848, %rd1, %rd2847;
	st.global.f32 	[%rd2848], %f711;
$L__BB2_2179:
	add.s32 	%r1451, %r1449, %r4;
	setp.gt.u32 	%p1469, %r1451, 31;
	@%p1469 bra 	$L__BB2_2254;
	add.s32 	%r1452, %r1450, %r4;
	setp.ge.s32 	%p1470, %r1452, %r2085;
	@%p1470 bra 	$L__BB2_2182;
	add.s32 	%r3533, %r1452, %r1437;
	mul.wide.s32 	%rd2849, %r3533, 4;
	add.s64 	%rd2850, %rd2, %rd2849;
	ld.global.f32 	%f712, [%rd2850];
	mad.lo.s32 	%r3534, %r1452, %r2084, %r1436;
	mul.wide.s32 	%rd2851, %r3534, 4;
	add.s64 	%rd2852, %rd1, %rd2851;
	st.global.f32 	[%rd2852], %f712;
$L__BB2_2182:
	add.s32 	%r1453, %r1451, %r4;
	setp.gt.u32 	%p1471, %r1453, 31;
	@%p1471 bra 	$L__BB2_2254;
	add.s32 	%r1454, %r1452, %r4;
	setp.ge.s32 	%p1472, %r1454, %r2085;
	@%p1472 bra 	$L__BB2_2185;
	add.s32 	%r3535, %r1454, %r1437;
	mul.wide.s32 	%rd2853, %r3535, 4;
	add.s64 	%rd2854, %rd2, %rd2853;
	ld.global.f32 	%f713, [%rd2854];
	mad.lo.s32 	%r3536, %r1454, %r2084, %r1436;
	mul.wide.s32 	%rd2855, %r3536, 4;
	add.s64 	%rd2856, %rd1, %rd2855;
	st.global.f32 	[%rd2856], %f713;
$L__BB2_2185:
	add.s32 	%r1455, %r1453, %r4;
	setp.gt.u32 	%p1473, %r1455, 31;
	@%p1473 bra 	$L__BB2_2254;
	add.s32 	%r1456, %r1454, %r4;
	setp.ge.s32 	%p1474, %r1456, %r2085;
	@%p1474 bra 	$L__BB2_2188;
	add.s32 	%r3537, %r1456, %r1437;
	mul.wide.s32 	%rd2857, %r3537, 4;
	add.s64 	%rd2858, %rd2, %rd2857;
	ld.global.f32 	%f714, [%rd2858];
	mad.lo.s32 	%r3538, %r1456, %r2084, %r1436;
	mul.wide.s32 	%rd2859, %r3538, 4;
	add.s64 	%rd2860, %rd1, %rd2859;
	st.global.f32 	[%rd2860], %f714;
$L__BB2_2188:
	add.s32 	%r1457, %r1455, %r4;
	setp.gt.u32 	%p1475, %r1457, 31;
	@%p1475 bra 	$L__BB2_2254;
	add.s32 	%r1458, %r1456, %r4;
	setp.ge.s32 	%p1476, %r1458, %r2085;
	@%p1476 bra 	$L__BB2_2191;
	add.s32 	%r3539, %r1458, %r1437;
	mul.wide.s32 	%rd2861, %r3539, 4;
	add.s64 	%rd2862, %rd2, %rd2861;
	ld.global.f32 	%f715, [%rd2862];
	mad.lo.s32 	%r3540, %r1458, %r2084, %r1436;
	mul.wide.s32 	%rd2863, %r3540, 4;
	add.s64 	%rd2864, %rd1, %rd2863;
	st.global.f32 	[%rd2864], %f715;
$L__BB2_2191:
	add.s32 	%r1459, %r1457, %r4;
	setp.gt.u32 	%p1477, %r1459, 31;
	@%p1477 bra 	$L__BB2_2254;
	add.s32 	%r1460, %r1458, %r4;
	setp.ge.s32 	%p1478, %r1460, %r2085;
	@%p1478 bra 	$L__BB2_2194;
	add.s32 	%r3541, %r1460, %r1437;
	mul.wide.s32 	%rd2865, %r3541, 4;
	add.s64 	%rd2866, %rd2, %rd2865;
	ld.global.f32 	%f716, [%rd2866];
	mad.lo.s32 	%r3542, %r1460, %r2084, %r1436;
	mul.wide.s32 	%rd2867, %r3542, 4;
	add.s64 	%rd2868, %rd1, %rd2867;
	st.global.f32 	[%rd2868], %f716;
$L__BB2_2194:
	add.s32 	%r1461, %r1459, %r4;
	setp.gt.u32 	%p1479, %r1461, 31;
	@%p1479 bra 	$L__BB2_2254;
	add.s32 	%r1462, %r1460, %r4;
	setp.ge.s32 	%p1480, %r1462, %r2085;
	@%p1480 bra 	$L__BB2_2197;
	add.s32 	%r3543, %r1462, %r1437;
	mul.wide.s32 	%rd2869, %r3543, 4;
	add.s64 	%rd2870, %rd2, %rd2869;
	ld.global.f32 	%f717, [%rd2870];
	mad.lo.s32 	%r3544, %r1462, %r2084, %r1436;
	mul.wide.s32 	%rd2871, %r3544, 4;
	add.s64 	%rd2872, %rd1, %rd2871;
	st.global.f32 	[%rd2872], %f717;
$L__BB2_2197:
	add.s32 	%r1463, %r1461, %r4;
	setp.gt.u32 	%p1481, %r1463, 31;
	@%p1481 bra 	$L__BB2_2254;
	add.s32 	%r1464, %r1462, %r4;
	setp.ge.s32 	%p1482, %r1464, %r2085;
	@%p1482 bra 	$L__BB2_2200;
	add.s32 	%r3545, %r1464, %r1437;
	mul.wide.s32 	%rd2873, %r3545, 4;
	add.s64 	%rd2874, %rd2, %rd2873;
	ld.global.f32 	%f718, [%rd2874];
	mad.lo.s32 	%r3546, %r1464, %r2084, %r1436;
	mul.wide.s32 	%rd2875, %r3546, 4;
	add.s64 	%rd2876, %rd1, %rd2875;
	st.global.f32 	[%rd2876], %f718;
$L__BB2_2200:
	add.s32 	%r1465, %r1463, %r4;
	setp.gt.u32 	%p1483, %r1465, 31;
	@%p1483 bra 	$L__BB2_2254;
	add.s32 	%r1466, %r1464, %r4;
	setp.ge.s32 	%p1484, %r1466, %r2085;
	@%p1484 bra 	$L__BB2_2203;
	add.s32 	%r3547, %r1466, %r1437;
	mul.wide.s32 	%rd2877, %r3547, 4;
	add.s64 	%rd2878, %rd2, %rd2877;
	ld.global.f32 	%f719, [%rd2878];
	mad.lo.s32 	%r3548, %r1466, %r2084, %r1436;
	mul.wide.s32 	%rd2879, %r3548, 4;
	add.s64 	%rd2880, %rd1, %rd2879;
	st.global.f32 	[%rd2880], %f719;
$L__BB2_2203:
	add.s32 	%r1467, %r1465, %r4;
	setp.gt.u32 	%p1485, %r1467, 31;
	@%p1485 bra 	$L__BB2_2254;
	add.s32 	%r1468, %r1466, %r4;
	setp.ge.s32 	%p1486, %r1468, %r2085;
	@%p1486 bra 	$L__BB2_2206;
	add.s32 	%r3549, %r1468, %r1437;
	mul.wide.s32 	%rd2881, %r3549, 4;
	add.s64 	%rd2882, %rd2, %rd2881;
	ld.global.f32 	%f720, [%rd2882];
	mad.lo.s32 	%r3550, %r1468, %r2084, %r1436;
	mul.wide.s32 	%rd2883, %r3550, 4;
	add.s64 	%rd2884, %rd1, %rd2883;
	st.global.f32 	[%rd2884], %f720;
$L__BB2_2206:
	add.s32 	%r1469, %r1467, %r4;
	setp.gt.u32 	%p1487, %r1469, 31;
	@%p1487 bra 	$L__BB2_2254;
	add.s32 	%r1470, %r1468, %r4;
	setp.ge.s32 	%p1488, %r1470, %r2085;
	@%p1488 bra 	$L__BB2_2209;
	add.s32 	%r3551, %r1470, %r1437;
	mul.wide.s32 	%rd2885, %r3551, 4;
	add.s64 	%rd2886, %rd2, %rd2885;
	ld.global.f32 	%f721, [%rd2886];
	mad.lo.s32 	%r3552, %r1470, %r2084, %r1436;
	mul.wide.s32 	%rd2887, %r3552, 4;
	add.s64 	%rd2888, %rd1, %rd2887;
	st.global.f32 	[%rd2888], %f721;
$L__BB2_2209:
	add.s32 	%r1471, %r1469, %r4;
	setp.gt.u32 	%p1489, %r1471, 31;
	@%p1489 bra 	$L__BB2_2254;
	add.s32 	%r1472, %r1470, %r4;
	setp.ge.s32 	%p1490, %r1472, %r2085;
	@%p1490 bra 	$L__BB2_2212;
	add.s32 	%r3553, %r1472, %r1437;
	mul.wide.s32 	%rd2889, %r3553, 4;
	add.s64 	%rd2890, %rd2, %rd2889;
	ld.global.f32 	%f722, [%rd2890];
	mad.lo.s32 	%r3554, %r1472, %r2084, %r1436;
	mul.wide.s32 	%rd2891, %r3554, 4;
	add.s64 	%rd2892, %rd1, %rd2891;
	st.global.f32 	[%rd2892], %f722;
$L__BB2_2212:
	add.s32 	%r1473, %r1471, %r4;
	setp.gt.u32 	%p1491, %r1473, 31;
	@%p1491 bra 	$L__BB2_2254;
	add.s32 	%r1474, %r1472, %r4;
	setp.ge.s32 	%p1492, %r1474, %r2085;
	@%p1492 bra 	$L__BB2_2215;
	add.s32 	%r3555, %r1474, %r1437;
	mul.wide.s32 	%rd2893, %r3555, 4;
	add.s64 	%rd2894, %rd2, %rd2893;
	ld.global.f32 	%f723, [%rd2894];
	mad.lo.s32 	%r3556, %r1474, %r2084, %r1436;
	mul.wide.s32 	%rd2895, %r3556, 4;
	add.s64 	%rd2896, %rd1, %rd2895;
	st.global.f32 	[%rd2896], %f723;
$L__BB2_2215:
	add.s32 	%r1475, %r1473, %r4;
	setp.gt.u32 	%p1493, %r1475, 31;
	@%p1493 bra 	$L__BB2_2254;
	add.s32 	%r1476, %r1474, %r4;
	setp.ge.s32 	%p1494, %r1476, %r2085;
	@%p1494 bra 	$L__BB2_2218;
	add.s32 	%r3557, %r1476, %r1437;
	mul.wide.s32 	%rd2897, %r3557, 4;
	add.s64 	%rd2898, %rd2, %rd2897;
	ld.global.f32 	%f724, [%rd2898];
	mad.lo.s32 	%r3558, %r1476, %r2084, %r1436;
	mul.wide.s32 	%rd2899, %r3558, 4;
	add.s64 	%rd2900, %rd1, %rd2899;
	st.global.f32 	[%rd2900], %f724;
$L__BB2_2218:
	add.s32 	%r1477, %r1475, %r4;
	setp.gt.u32 	%p1495, %r1477, 31;
	@%p1495 bra 	$L__BB2_2254;
	add.s32 	%r1478, %r1476, %r4;
	setp.ge.s32 	%p1496, %r1478, %r2085;
	@%p1496 bra 	$L__BB2_2221;
	add.s32 	%r3559, %r1478, %r1437;
	mul.wide.s32 	%rd2901, %r3559, 4;
	add.s64 	%rd2902, %rd2, %rd2901;
	ld.global.f32 	%f725, [%rd2902];
	mad.lo.s32 	%r3560, %r1478, %r2084, %r1436;
	mul.wide.s32 	%rd2903, %r3560, 4;
	add.s64 	%rd2904, %rd1, %rd2903;
	st.global.f32 	[%rd2904], %f725;
$L__BB2_2221:
	add.s32 	%r1479, %r1477, %r4;
	setp.gt.u32 	%p1497, %r1479, 31;
	@%p1497 bra 	$L__BB2_2254;
	add.s32 	%r1480, %r1478, %r4;
	setp.ge.s32 	%p1498, %r1480, %r2085;
	@%p1498 bra 	$L__BB2_2224;
	add.s32 	%r3561, %r1480, %r1437;
	mul.wide.s32 	%rd2905, %r3561, 4;
	add.s64 	%rd2906, %rd2, %rd2905;
	ld.global.f32 	%f726, [%rd2906];
	mad.lo.s32 	%r3562, %r1480, %r2084, %r1436;
	mul.wide.s32 	%rd2907, %r3562, 4;
	add.s64 	%rd2908, %rd1, %rd2907;
	st.global.f32 	[%rd2908], %f726;
$L__BB2_2224:
	add.s32 	%r1481, %r1479, %r4;
	setp.gt.u32 	%p1499, %r1481, 31;
	@%p1499 bra 	$L__BB2_2254;
	add.s32 	%r1482, %r1480, %r4;
	setp.ge.s32 	%p1500, %r1482, %r2085;
	@%p1500 bra 	$L__BB2_2227;
	add.s32 	%r3563, %r1482, %r1437;
	mul.wide.s32 	%rd2909, %r3563, 4;
	add.s64 	%rd2910, %rd2, %rd2909;
	ld.global.f32 	%f727, [%rd2910];
	mad.lo.s32 	%r3564, %r1482, %r2084, %r1436;
	mul.wide.s32 	%rd2911, %r3564, 4;
	add.s64 	%rd2912, %rd1, %rd2911;
	st.global.f32 	[%rd2912], %f727;
$L__BB2_2227:
	add.s32 	%r1483, %r1481, %r4;
	setp.gt.u32 	%p1501, %r1483, 31;
	@%p1501 bra 	$L__BB2_2254;
	add.s32 	%r1484, %r1482, %r4;
	setp.ge.s32 	%p1502, %r1484, %r2085;
	@%p1502 bra 	$L__BB2_2230;
	add.s32 	%r3565, %r1484, %r1437;
	mul.wide.s32 	%rd2913, %r3565, 4;
	add.s64 	%rd2914, %rd2, %rd2913;
	ld.global.f32 	%f728, [%rd2914];
	mad.lo.s32 	%r3566, %r1484, %r2084, %r1436;
	mul.wide.s32 	%rd2915, %r3566, 4;
	add.s64 	%rd2916, %rd1, %rd2915;
	st.global.f32 	[%rd2916], %f728;
$L__BB2_2230:
	add.s32 	%r1485, %r1483, %r4;
	setp.gt.u32 	%p1503, %r1485, 31;
	@%p1503 bra 	$L__BB2_2254;
	add.s32 	%r1486, %r1484, %r4;
	setp.ge.s32 	%p1504, %r1486, %r2085;
	@%p1504 bra 	$L__BB2_2233;
	add.s32 	%r3567, %r1486, %r1437;
	mul.wide.s32 	%rd2917, %r3567, 4;
	add.s64 	%rd2918, %rd2, %rd2917;
	ld.global.f32 	%f729, [%rd2918];
	mad.lo.s32 	%r3568, %r1486, %r2084, %r1436;
	mul.wide.s32 	%rd2919, %r3568, 4;
	add.s64 	%rd2920, %rd1, %rd2919;
	st.global.f32 	[%rd2920], %f729;
$L__BB2_2233:
	add.s32 	%r1487, %r1485, %r4;
	setp.gt.u32 	%p1505, %r1487, 31;
	@%p1505 bra 	$L__BB2_2254;
	add.s32 	%r1488, %r1486, %r4;
	setp.ge.s32 	%p1506, %r1488, %r2085;
	@%p1506 bra 	$L__BB2_2236;
	add.s32 	%r3569, %r1488, %r1437;
	mul.wide.s32 	%rd2921, %r3569, 4;
	add.s64 	%rd2922, %rd2, %rd2921;
	ld.global.f32 	%f730, [%rd2922];
	mad.lo.s32 	%r3570, %r1488, %r2084, %r1436;
	mul.wide.s32 	%rd2923, %r3570, 4;
	add.s64 	%rd2924, %rd1, %rd2923;
	st.global.f32 	[%rd2924], %f730;
$L__BB2_2236:
	add.s32 	%r1489, %r1487, %r4;
	setp.gt.u32 	%p1507, %r1489, 31;
	@%p1507 bra 	$L__BB2_2254;
	add.s32 	%r1490, %r1488, %r4;
	setp.ge.s32 	%p1508, %r1490, %r2085;
	@%p1508 bra 	$L__BB2_2239;
	add.s32 	%r3571, %r1490, %r1437;
	mul.wide.s32 	%rd2925, %r3571, 4;
	add.s64 	%rd2926, %rd2, %rd2925;
	ld.global.f32 	%f731, [%rd2926];
	mad.lo.s32 	%r3572, %r1490, %r2084, %r1436;
	mul.wide.s32 	%rd2927, %r3572, 4;
	add.s64 	%rd2928, %rd1, %rd2927;
	st.global.f32 	[%rd2928], %f731;
$L__BB2_2239:
	add.s32 	%r1491, %r1489, %r4;
	setp.gt.u32 	%p1509, %r1491, 31;
	@%p1509 bra 	$L__BB2_2254;
	add.s32 	%r1492, %r1490, %r4;
	setp.ge.s32 	%p1510, %r1492, %r2085;
	@%p1510 bra 	$L__BB2_2242;
	add.s32 	%r3573, %r1492, %r1437;
	mul.wide.s32 	%rd2929, %r3573, 4;
	add.s64 	%rd2930, %rd2, %rd2929;
	ld.global.f32 	%f732, [%rd2930];
	mad.lo.s32 	%r3574, %r1492, %r2084, %r1436;
	mul.wide.s32 	%rd2931, %r3574, 4;
	add.s64 	%rd2932, %rd1, %rd2931;
	st.global.f32 	[%rd2932], %f732;
$L__BB2_2242:
	add.s32 	%r1493, %r1491, %r4;
	setp.gt.u32 	%p1511, %r1493, 31;
	@%p1511 bra 	$L__BB2_2254;
	add.s32 	%r1494, %r1492, %r4;
	setp.ge.s32 	%p1512, %r1494, %r2085;
	@%p1512 bra 	$L__BB2_2245;
	add.s32 	%r3575, %r1494, %r1437;
	mul.wide.s32 	%rd2933, %r3575, 4;
	add.s64 	%rd2934, %rd2, %rd2933;
	ld.global.f32 	%f733, [%rd2934];
	mad.lo.s32 	%r3576, %r1494, %r2084, %r1436;
	mul.wide.s32 	%rd2935, %r3576, 4;
	add.s64 	%rd2936, %rd1, %rd2935;
	st.global.f32 	[%rd2936], %f733;
$L__BB2_2245:
	add.s32 	%r1495, %r1493, %r4;
	setp.gt.u32 	%p1513, %r1495, 31;
	@%p1513 bra 	$L__BB2_2254;
	add.s32 	%r1496, %r1494, %r4;
	setp.ge.s32 	%p1514, %r1496, %r2085;
	@%p1514 bra 	$L__BB2_2248;
	add.s32 	%r3577, %r1496, %r1437;
	mul.wide.s32 	%rd2937, %r3577, 4;
	add.s64 	%rd2938, %rd2, %rd2937;
	ld.global.f32 	%f734, [%rd2938];
	mad.lo.s32 	%r3578, %r1496, %r2084, %r1436;
	mul.wide.s32 	%rd2939, %r3578, 4;
	add.s64 	%rd2940, %rd1, %rd2939;
	st.global.f32 	[%rd2940], %f734;
$L__BB2_2248:
	add.s32 	%r1497, %r1495, %r4;
	setp.gt.u32 	%p1515, %r1497, 31;
	@%p1515 bra 	$L__BB2_2254;
	add.s32 	%r1498, %r1496, %r4;
	setp.ge.s32 	%p1516, %r1498, %r2085;
	@%p1516 bra 	$L__BB2_2251;
	add.s32 	%r3579, %r1498, %r1437;
	mul.wide.s32 	%rd2941, %r3579, 4;
	add.s64 	%rd2942, %rd2, %rd2941;
	ld.global.f32 	%f735, [%rd2942];
	mad.lo.s32 	%r3580, %r1498, %r2084, %r1436;
	mul.wide.s32 	%rd2943, %r3580, 4;
	add.s64 	%rd2944, %rd1, %rd2943;
	st.global.f32 	[%rd2944], %f735;
$L__BB2_2251:
	add.s32 	%r3581, %r1497, %r4;
	setp.gt.u32 	%p1517, %r3581, 31;
	@%p1517 bra 	$L__BB2_2254;
	add.s32 	%r1499, %r1498, %r4;
	setp.ge.s32 	%p1518, %r1499, %r2085;
	@%p1518 bra 	$L__BB2_2254;
	add.s32 	%r3582, %r1499, %r1437;
	mul.wide.s32 	%rd2945, %r3582, 4;
	add.s64 	%rd2946, %rd2, %rd2945;
	ld.global.f32 	%f736, [%rd2946];
	mad.lo.s32 	%r3583, %r1499, %r2084, %r1436;
	mul.wide.s32 	%rd2947, %r3583, 4;
	add.s64 	%rd2948, %rd1, %rd2947;
	st.global.f32 	[%rd2948], %f736;
$L__BB2_2254:
	add.s32 	%r1500, %r1435, %r5;
	setp.gt.u32 	%p1519, %r1500, 31;
	@%p1519 bra 	$L__BB2_3135;
	add.s32 	%r1501, %r1436, %r5;
	setp.ge.s32 	%p1520, %r1501, %r2084;
	@%p1520 bra 	$L__BB2_3135;
	setp.gt.u32 	%p1521, %r3, 31;
	@%p1521 bra 	$L__BB2_2352;
	mul.lo.s32 	%r1502, %r1501, %r2085;
	add.s32 	%r1503, %r3, %r1;
	setp.ge.s32 	%p1522, %r1503, %r2085;
	@%p1522 bra 	$L__BB2_2259;
	add.s32 	%r3584, %r1503, %r1502;
	mul.wide.s32 	%rd2949, %r3584, 4;
	add.s64 	%rd2950, %rd2, %rd2949;
	ld.global.f32 	%f737, [%rd2950];
	mad.lo.s32 	%r3585, %r1503, %r2084, %r1501;
	mul.wide.s32 	%rd2951, %r3585, 4;
	add.s64 	%rd2952, %rd1, %rd2951;
	st.global.f32 	[%rd2952], %f737;
$L__BB2_2259:
	add.s32 	%r1504, %r3, %r4;
	setp.gt.u32 	%p1523, %r1504, 31;
	@%p1523 bra 	$L__BB2_2352;
	add.s32 	%r1505, %r1503, %r4;
	setp.ge.s32 	%p1524, %r1505, %r2085;
	@%p1524 bra 	$L__BB2_2262;
	add.s32 	%r3586, %r1505, %r1502;
	mul.wide.s32 	%rd2953, %r3586, 4;
	add.s64 	%rd2954, %rd2, %rd2953;
	ld.global.f32 	%f738, [%rd2954];
	mad.lo.s32 	%r3587, %r1505, %r2084, %r1501;
	mul.wide.s32 	%rd2955, %r3587, 4;
	add.s64 	%rd2956, %rd1, %rd2955;
	st.global.f32 	[%rd2956], %f738;
$L__BB2_2262:
	add.s32 	%r1506, %r1504, %r4;
	setp.gt.u32 	%p1525, %r1506, 31;
	@%p1525 bra 	$L__BB2_2352;
	add.s32 	%r1507, %r1505, %r4;
	setp.ge.s32 	%p1526, %r1507, %r2085;
	@%p1526 bra 	$L__BB2_2265;
	add.s32 	%r3588, %r1507, %r1502;
	mul.wide.s32 	%rd2957, %r3588, 4;
	add.s64 	%rd2958, %rd2, %rd2957;
	ld.global.f32 	%f739, [%rd2958];
	mad.lo.s32 	%r3589, %r1507, %r2084, %r1501;
	mul.wide.s32 	%rd2959, %r3589, 4;
	add.s64 	%rd2960, %rd1, %rd2959;
	st.global.f32 	[%rd2960], %f739;
$L__BB2_2265:
	add.s32 	%r1508, %r1506, %r4;
	setp.gt.u32 	%p1527, %r1508, 31;
	@%p1527 bra 	$L__BB2_2352;
	add.s32 	%r1509, %r1507, %r4;
	setp.ge.s32 	%p1528, %r1509, %r2085;
	@%p1528 bra 	$L__BB2_2268;
	add.s32 	%r3590, %r1509, %r1502;
	mul.wide.s32 	%rd2961, %r3590, 4;
	add.s64 	%rd2962, %rd2, %rd2961;
	ld.global.f32 	%f740, [%rd2962];
	mad.lo.s32 	%r3591, %r1509, %r2084, %r1501;
	mul.wide.s32 	%rd2963, %r3591, 4;
	add.s64 	%rd2964, %rd1, %rd2963;
	st.global.f32 	[%rd2964], %f740;
$L__BB2_2268:
	add.s32 	%r1510, %r1508, %r4;
	setp.gt.u32 	%p1529, %r1510, 31;
	@%p1529 bra 	$L__BB2_2352;
	add.s32 	%r1511, %r1509, %r4;
	setp.ge.s32 	%p1530, %r1511, %r2085;
	@%p1530 bra 	$L__BB2_2271;
	add.s32 	%r3592, %r1511, %r1502;
	mul.wide.s32 	%rd2965, %r3592, 4;
	add.s64 	%rd2966, %rd2, %rd2965;
	ld.global.f32 	%f741, [%rd2966];
	mad.lo.s32 	%r3593, %r1511, %r2084, %r1501;
	mul.wide.s32 	%rd2967, %r3593, 4;
	add.s64 	%rd2968, %rd1, %rd2967;
	st.global.f32 	[%rd2968], %f741;
$L__BB2_2271:
	add.s32 	%r1512, %r1510, %r4;
	setp.gt.u32 	%p1531, %r1512, 31;
	@%p1531 bra 	$L__BB2_2352;
	add.s32 	%r1513, %r1511, %r4;
	setp.ge.s32 	%p1532, %r1513, %r2085;
	@%p1532 bra 	$L__BB2_2274;
	add.s32 	%r3594, %r1513, %r1502;
	mul.wide.s32 	%rd2969, %r3594, 4;
	add.s64 	%rd2970, %rd2, %rd2969;
	ld.global.f32 	%f742, [%rd2970];
	mad.lo.s32 	%r3595, %r1513, %r2084, %r1501;
	mul.wide.s32 	%rd2971, %r3595, 4;
	add.s64 	%rd2972, %rd1, %rd2971;
	st.global.f32 	[%rd2972], %f742;
$L__BB2_2274:
	add.s32 	%r1514, %r1512, %r4;
	setp.gt.u32 	%p1533, %r1514, 31;
	@%p1533 bra 	$L__BB2_2352;
	add.s32 	%r1515, %r1513, %r4;
	setp.ge.s32 	%p1534, %r1515, %r2085;
	@%p1534 bra 	$L__BB2_2277;
	add.s32 	%r3596, %r1515, %r1502;
	mul.wide.s32 	%rd2973, %r3596, 4;
	add.s64 	%rd2974, %rd2, %rd2973;
	ld.global.f32 	%f743, [%rd2974];
	mad.lo.s32 	%r3597, %r1515, %r2084, %r1501;
	mul.wide.s32 	%rd2975, %r3597, 4;
	add.s64 	%rd2976, %rd1, %rd2975;
	st.global.f32 	[%rd2976], %f743;
$L__BB2_2277:
	add.s32 	%r1516, %r1514, %r4;
	setp.gt.u32 	%p1535, %r1516, 31;
	@%p1535 bra 	$L__BB2_2352;
	add.s32 	%r1517, %r1515, %r4;
	setp.ge.s32 	%p1536, %r1517, %r2085;
	@%p1536 bra 	$L__BB2_2280;
	add.s32 	%r3598, %r1517, %r1502;
	mul.wide.s32 	%rd2977, %r3598, 4;
	add.s64 	%rd2978, %rd2, %rd2977;
	ld.global.f32 	%f744, [%rd2978];
	mad.lo.s32 	%r3599, %r1517, %r2084, %r1501;
	mul.wide.s32 	%rd2979, %r3599, 4;
	add.s64 	%rd2980, %rd1, %rd2979;
	st.global.f32 	[%rd2980], %f744;
$L__BB2_2280:
	add.s32 	%r1518, %r1516, %r4;
	setp.gt.u32 	%p1537, %r1518, 31;
	@%p1537 bra 	$L__BB2_2352;
	add.s32 	%r1519, %r1517, %r4;
	setp.ge.s32 	%p1538, %r1519, %r2085;
	@%p1538 bra 	$L__BB2_2283;
	add.s32 	%r3600, %r1519, %r1502;
	mul.wide.s32 	%rd2981, %r3600, 4;
	add.s64 	%rd2982, %rd2, %rd2981;
	ld.global.f32 	%f745, [%rd2982];
	mad.lo.s32 	%r3601, %r1519, %r2084, %r1501;
	mul.wide.s32 	%rd2983, %r3601, 4;
	add.s64 	%rd2984, %rd1, %rd2983;
	st.global.f32 	[%rd2984], %f745;
$L__BB2_2283:
	add.s32 	%r1520, %r1518, %r4;
	setp.gt.u32 	%p1539, %r1520, 31;
	@%p1539 bra 	$L__BB2_2352;
	add.s32 	%r1521, %r1519, %r4;
	setp.ge.s32 	%p1540, %r1521, %r2085;
	@%p1540 bra 	$L__BB2_2286;
	add.s32 	%r3602, %r1521, %r1502;
	mul.wide.s32 	%rd2985, %r3602, 4;
	add.s64 	%rd2986, %rd2, %rd2985;
	ld.global.f32 	%f746, [%rd2986];
	mad.lo.s32 	%r3603, %r1521, %r2084, %r1501;
	mul.wide.s32 	%rd2987, %r3603, 4;
	add.s64 	%rd2988, %rd1, %rd2987;
	st.global.f32 	[%rd2988], %f746;
$L__BB2_2286:
	add.s32 	%r1522, %r1520, %r4;
	setp.gt.u32 	%p1541, %r1522, 31;
	@%p1541 bra 	$L__BB2_2352;
	add.s32 	%r1523, %r1521, %r4;
	setp.ge.s32 	%p1542, %r1523, %r2085;
	@%p1542 bra 	$L__BB2_2289;
	add.s32 	%r3604, %r1523, %r1502;
	mul.wide.s32 	%rd2989, %r3604, 4;
	add.s64 	%rd2990, %rd2, %rd2989;
	ld.global.f32 	%f747, [%rd2990];
	mad.lo.s32 	%r3605, %r1523, %r2084, %r1501;
	mul.wide.s32 	%rd2991, %r3605, 4;
	add.s64 	%rd2992, %rd1, %rd2991;
	st.global.f32 	[%rd2992], %f747;
$L__BB2_2289:
	add.s32 	%r1524, %r1522, %r4;
	setp.gt.u32 	%p1543, %r1524, 31;
	@%p1543 bra 	$L__BB2_2352;
	add.s32 	%r1525, %r1523, %r4;
	setp.ge.s32 	%p1544, %r1525, %r2085;
	@%p1544 bra 	$L__BB2_2292;
	add.s32 	%r3606, %r1525, %r1502;
	mul.wide.s32 	%rd2993, %r3606, 4;
	add.s64 	%rd2994, %rd2, %rd2993;
	ld.global.f32 	%f748, [%rd2994];
	mad.lo.s32 	%r3607, %r1525, %r2084, %r1501;
	mul.wide.s32 	%rd2995, %r3607, 4;
	add.s64 	%rd2996, %rd1, %rd2995;
	st.global.f32 	[%rd2996], %f748;
$L__BB2_2292:
	add.s32 	%r1526, %r1524, %r4;
	setp.gt.u32 	%p1545, %r1526, 31;
	@%p1545 bra 	$L__BB2_2352;
	add.s32 	%r1527, %r1525, %r4;
	setp.ge.s32 	%p1546, %r1527, %r2085;
	@%p1546 bra 	$L__BB2_2295;
	add.s32 	%r3608, %r1527, %r1502;
	mul.wide.s32 	%rd2997, %r3608, 4;
	add.s64 	%rd2998, %rd2, %rd2997;
	ld.global.f32 	%f749, [%rd2998];
	mad.lo.s32 	%r3609, %r1527, %r2084, %r1501;
	mul.wide.s32 	%rd2999, %r3609, 4;
	add.s64 	%rd3000, %rd1, %rd2999;
	st.global.f32 	[%rd3000], %f749;
$L__BB2_2295:
	add.s32 	%r1528, %r1526, %r4;
	setp.gt.u32 	%p1547, %r1528, 31;
	@%p1547 bra 	$L__BB2_2352;
	add.s32 	%r1529, %r1527, %r4;
	setp.ge.s32 	%p1548, %r1529, %r2085;
	@%p1548 bra 	$L__BB2_2298;
	add.s32 	%r3610, %r1529, %r1502;
	mul.wide.s32 	%rd3001, %r3610, 4;
	add.s64 	%rd3002, %rd2, %rd3001;
	ld.global.f32 	%f750, [%rd3002];
	mad.lo.s32 	%r3611, %r1529, %r2084, %r1501;
	mul.wide.s32 	%rd3003, %r3611, 4;
	add.s64 	%rd3004, %rd1, %rd3003;
	st.global.f32 	[%rd3004], %f750;
$L__BB2_2298:
	add.s32 	%r1530, %r1528, %r4;
	setp.gt.u32 	%p1549, %r1530, 31;
	@%p1549 bra 	$L__BB2_2352;
	add.s32 	%r1531, %r1529, %r4;
	setp.ge.s32 	%p1550, %r1531, %r2085;
	@%p1550 bra 	$L__BB2_2301;
	add.s32 	%r3612, %r1531, %r1502;
	mul.wide.s32 	%rd3005, %r3612, 4;
	add.s64 	%rd3006, %rd2, %rd3005;
	ld.global.f32 	%f751, [%rd3006];
	mad.lo.s32 	%r3613, %r1531, %r2084, %r1501;
	mul.wide.s32 	%rd3007, %r3613, 4;
	add.s64 	%rd3008, %rd1, %rd3007;
	st.global.f32 	[%rd3008], %f751;
$L__BB2_2301:
	add.s32 	%r1532, %r1530, %r4;
	setp.gt.u32 	%p1551, %r1532, 31;
	@%p1551 bra 	$L__BB2_2352;
	add.s32 	%r1533, %r1531, %r4;
	setp.ge.s32 	%p1552, %r1533, %r2085;
	@%p1552 bra 	$L__BB2_2304;
	add.s32 	%r3614, %r1533, %r1502;
	mul.wide.s32 	%rd3009, %r3614, 4;
	add.s64 	%rd3010, %rd2, %rd3009;
	ld.global.f32 	%f752, [%rd3010];
	mad.lo.s32 	%r3615, %r1533, %r2084, %r1501;
	mul.wide.s32 	%rd3011, %r3615, 4;
	add.s64 	%rd3012, %rd1, %rd3011;
	st.global.f32 	[%rd3012], %f752;
$L__BB2_2304:
	add.s32 	%r1534, %r1532, %r4;
	setp.gt.u32 	%p1553, %r1534, 31;
	@%p1553 bra 	$L__BB2_2352;
	add.s32 	%r1535, %r1533, %r4;
	setp.ge.s32 	%p1554, %r1535, %r2085;
	@%p1554 bra 	$L__BB2_2307;
	add.s32 	%r3616, %r1535, %r1502;
	mul.wide.s32 	%rd3013, %r3616, 4;
	add.s64 	%rd3014, %rd2, %rd3013;
	ld.global.f32 	%f753, [%rd3014];
	mad.lo.s32 	%r3617, %r1535, %r2084, %r1501;
	mul.wide.s32 	%rd3015, %r3617, 4;
	add.s64 	%rd3016, %rd1, %rd3015;
	st.global.f32 	[%rd3016], %f753;
$L__BB2_2307:
	add.s32 	%r1536, %r1534, %r4;
	setp.gt.u32 	%p1555, %r1536, 31;
	@%p1555 bra 	$L__BB2_2352;
	add.s32 	%r1537, %r1535, %r4;
	setp.ge.s32 	%p1556, %r1537, %r2085;
	@%p1556 bra 	$L__BB2_2310;
	add.s32 	%r3618, %r1537, %r1502;
	mul.wide.s32 	%rd3017, %r3618, 4;
	add.s64 	%rd3018, %rd2, %rd3017;
	ld.global.f32 	%f754, [%rd3018];
	mad.lo.s32 	%r3619, %r1537, %r2084, %r1501;
	mul.wide.s32 	%rd3019, %r3619, 4;
	add.s64 	%rd3020, %rd1, %rd3019;
	st.global.f32 	[%rd3020], %f754;
$L__BB2_2310:
	add.s32 	%r1538, %r1536, %r4;
	setp.gt.u32 	%p1557, %r1538, 31;
	@%p1557 bra 	$L__BB2_2352;
	add.s32 	%r1539, %r1537, %r4;
	setp.ge.s32 	%p1558, %r1539, %r2085;
	@%p1558 bra 	$L__BB2_2313;
	add.s32 	%r3620, %r1539, %r1502;
	mul.wide.s32 	%rd3021, %r3620, 4;
	add.s64 	%rd3022, %rd2, %rd3021;
	ld.global.f32 	%f755, [%rd3022];
	mad.lo.s32 	%r3621, %r1539, %r2084, %r1501;
	mul.wide.s32 	%rd3023, %r3621, 4;
	add.s64 	%rd3024, %rd1, %rd3023;
	st.global.f32 	[%rd3024], %f755;
$L__BB2_2313:
	add.s32 	%r1540, %r1538, %r4;
	setp.gt.u32 	%p1559, %r1540, 31;
	@%p1559 bra 	$L__BB2_2352;
	add.s32 	%r1541, %r1539, %r4;
	setp.ge.s32 	%p1560, %r1541, %r2085;
	@%p1560 bra 	$L__BB2_2316;
	add.s32 	%r3622, %r1541, %r1502;
	mul.wide.s32 	%rd3025, %r3622, 4;
	add.s64 	%rd3026, %rd2, %rd3025;
	ld.global.f32 	%f756, [%rd3026];
	mad.lo.s32 	%r3623, %r1541, %r2084, %r1501;
	mul.wide.s32 	%rd3027, %r3623, 4;
	add.s64 	%rd3028, %rd1, %rd3027;
	st.global.f32 	[%rd3028], %f756;
$L__BB2_2316:
	add.s32 	%r1542, %r1540, %r4;
	setp.gt.u32 	%p1561, %r1542, 31;
	@%p1561 bra 	$L__BB2_2352;
	add.s32 	%r1543, %r1541, %r4;
	setp.ge.s32 	%p1562, %r1543, %r2085;
	@%p1562 bra 	$L__BB2_2319;
	add.s32 	%r3624, %r1543, %r1502;
	mul.wide.s32 	%rd3029, %r3624, 4;
	add.s64 	%rd3030, %rd2, %rd3029;
	ld.global.f32 	%f757, [%rd3030];
	mad.lo.s32 	%r3625, %r1543, %r2084, %r1501;
	mul.wide.s32 	%rd3031, %r3625, 4;
	add.s64 	%rd3032, %rd1, %rd3031;
	st.global.f32 	[%rd3032], %f757;
$L__BB2_2319:
	add.s32 	%r1544, %r1542, %r4;
	setp.gt.u32 	%p1563, %r1544, 31;
	@%p1563 bra 	$L__BB2_2352;
	add.s32 	%r1545, %r1543, %r4;
	setp.ge.s32 	%p1564, %r1545, %r2085;
	@%p1564 bra 	$L__BB2_2322;
	add.s32 	%r3626, %r1545, %r1502;
	mul.wide.s32 	%rd3033, %r3626, 4;
	add.s64 	%rd3034, %rd2, %rd3033;
	ld.global.f32 	%f758, [%rd3034];
	mad.lo.s32 	%r3627, %r1545, %r2084, %r1501;
	mul.wide.s32 	%rd3035, %r3627, 4;
	add.s64 	%rd3036, %rd1, %rd3035;
	st.global.f32 	[%rd3036], %f758;
$L__BB2_2322:
	add.s32 	%r1546, %r1544, %r4;
	setp.gt.u32 	%p1565, %r1546, 31;
	@%p1565 bra 	$L__BB2_2352;
	add.s32 	%r1547, %r1545, %r4;
	setp.ge.s32 	%p1566, %r1547, %r2085;
	@%p1566 bra 	$L__BB2_2325;
	add.s32 	%r3628, %r1547, %r1502;
	mul.wide.s32 	%rd3037, %r3628, 4;
	add.s64 	%rd3038, %rd2, %rd3037;
	ld.global.f32 	%f759, [%rd3038];
	mad.lo.s32 	%r3629, %r1547, %r2084, %r1501;
	mul.wide.s32 	%rd3039, %r3629, 4;
	add.s64 	%rd3040, %rd1, %rd3039;
	st.global.f32 	[%rd3040], %f759;
$L__BB2_2325:
	add.s32 	%r1548, %r1546, %r4;
	setp.gt.u32 	%p1567, %r1548, 31;
	@%p1567 bra 	$L__BB2_2352;
	add.s32 	%r1549, %r1547, %r4;
	setp.ge.s32 	%p1568, %r1549, %r2085;
	@%p1568 bra 	$L__BB2_2328;
	add.s32 	%r3630, %r1549, %r1502;
	mul.wide.s32 	%rd3041, %r3630, 4;
	add.s64 	%rd3042, %rd2, %rd3041;
	ld.global.f32 	%f760, [%rd3042];
	mad.lo.s32 	%r3631, %r1549, %r2084, %r1501;
	mul.wide.s32 	%rd3043, %r3631, 4;
	add.s64 	%rd3044, %rd1, %rd3043;
	st.global.f32 	[%rd3044], %f760;
$L__BB2_2328:
	add.s32 	%r1550, %r1548, %r4;
	setp.gt.u32 	%p1569, %r1550, 31;
	@%p1569 bra 	$L__BB2_2352;
	add.s32 	%r1551, %r1549, %r4;
	setp.ge.s32 	%p1570, %r1551, %r2085;
	@%p1570 bra 	$L__BB2_2331;
	add.s32 	%r3632, %r1551, %r1502;
	mul.wide.s32 	%rd3045, %r3632, 4;
	add.s64 	%rd3046, %rd2, %rd3045;
	ld.global.f32 	%f761, [%rd3046];
	mad.lo.s32 	%r3633, %r1551, %r2084, %r1501;
	mul.wide.s32 	%rd3047, %r3633, 4;
	add.s64 	%rd3048, %rd1, %rd3047;
	st.global.f32 	[%rd3048], %f761;
$L__BB2_2331:
	add.s32 	%r1552, %r1550, %r4;
	setp.gt.u32 	%p1571, %r1552, 31;
	@%p1571 bra 	$L__BB2_2352;
	add.s32 	%r1553, %r1551, %r4;
	setp.ge.s32 	%p1572, %r1553, %r2085;
	@%p1572 bra 	$L__BB2_2334;
	add.s32 	%r3634, %r1553, %r1502;
	mul.wide.s32 	%rd3049, %r3634, 4;
	add.s64 	%rd3050, %rd2, %rd3049;
	ld.global.f32 	%f762, [%rd3050];
	mad.lo.s32 	%r3635, %r1553, %r2084, %r1501;
	mul.wide.s32 	%rd3051, %r3635, 4;
	add.s64 	%rd3052, %rd1, %rd3051;
	st.global.f32 	[%rd3052], %f762;
$L__BB2_2334:
	add.s32 	%r1554, %r1552, %r4;
	setp.gt.u32 	%p1573, %r1554, 31;
	@%p1573 bra 	$L__BB2_2352;
	add.s32 	%r1555, %r1553, %r4;
	setp.ge.s32 	%p1574, %r1555, %r2085;
	@%p1574 bra 	$L__BB2_2337;
	add.s32 	%r3636, %r1555, %r1502;
	mul.wide.s32 	%rd3053, %r3636, 4;
	add.s64 	%rd3054, %rd2, %rd3053;
	ld.global.f32 	%f763, [%rd3054];
	mad.lo.s32 	%r3637, %r1555, %r2084, %r1501;
	mul.wide.s32 	%rd3055, %r3637, 4;
	add.s64 	%rd3056, %rd1, %rd3055;
	st.global.f32 	[%rd3056], %f763;
$L__BB2_2337:
	add.s32 	%r1556, %r1554, %r4;
	setp.gt.u32 	%p1575, %r1556, 31;
	@%p1575 bra 	$L__BB2_2352;
	add.s32 	%r1557, %r1555, %r4;
	setp.ge.s32 	%p1576, %r1557, %r2085;
	@%p1576 bra 	$L__BB2_2340;
	add.s32 	%r3638, %r1557, %r1502;
	mul.wide.s32 	%rd3057, %r3638, 4;
	add.s64 	%rd3058, %rd2, %rd3057;
	ld.global.f32 	%f764, [%rd3058];
	mad.lo.s32 	%r3639, %r1557, %r2084, %r1501;
	mul.wide.s32 	%rd3059, %r3639, 4;
	add.s64 	%rd3060, %rd1, %rd3059;
	st.global.f32 	[%rd3060], %f764;
$L__BB2_2340:
	add.s32 	%r1558, %r1556, %r4;
	setp.gt.u32 	%p1577, %r1558, 31;
	@%p1577 bra 	$L__BB2_2352;
	add.s32 	%r1559, %r1557, %r4;
	setp.ge.s32 	%p1578, %r1559, %r2085;
	@%p1578 bra 	$L__BB2_2343;
	add.s32 	%r3640, %r1559, %r1502;
	mul.wide.s32 	%rd3061, %r3640, 4;
	add.s64 	%rd3062, %rd2, %rd3061;
	ld.global.f32 	%f765, [%rd3062];
	mad.lo.s32 	%r3641, %r1559, %r2084, %r1501;
	mul.wide.s32 	%rd3063, %r3641, 4;
	add.s64 	%rd3064, %rd1, %rd3063;
	st.global.f32 	[%rd3064], %f765;
$L__BB2_2343:
	add.s32 	%r1560, %r1558, %r4;
	setp.gt.u32 	%p1579, %r1560, 31;
	@%p1579 bra 	$L__BB2_2352;
	add.s32 	%r1561, %r1559, %r4;
	setp.ge.s32 	%p1580, %r1561, %r2085;
	@%p1580 bra 	$L__BB2_2346;
	add.s32 	%r3642, %r1561, %r1502;
	mul.wide.s32 	%rd3065, %r3642, 4;
	add.s64 	%rd3066, %rd2, %rd3065;
	ld.global.f32 	%f766, [%rd3066];
	mad.lo.s32 	%r3643, %r1561, %r2084, %r1501;
	mul.wide.s32 	%rd3067, %r3643, 4;
	add.s64 	%rd3068, %rd1, %rd3067;
	st.global.f32 	[%rd3068], %f766;
$L__BB2_2346:
	add.s32 	%r1562, %r1560, %r4;
	setp.gt.u32 	%p1581, %r1562, 31;
	@%p1581 bra 	$L__BB2_2352;
	add.s32 	%r1563, %r1561, %r4;
	setp.ge.s32 	%p1582, %r1563, %r2085;
	@%p1582 bra 	$L__BB2_2349;
	add.s32 	%r3644, %r1563, %r1502;
	mul.wide.s32 	%rd3069, %r3644, 4;
	add.s64 	%rd3070, %rd2, %rd3069;
	ld.global.f32 	%f767, [%rd3070];
	mad.lo.s32 	%r3645, %r1563, %r2084, %r1501;
	mul.wide.s32 	%rd3071, %r3645, 4;
	add.s64 	%rd3072, %rd1, %rd3071;
	st.global.f32 	[%rd3072], %f767;
$L__BB2_2349:
	add.s32 	%r3646, %r1562, %r4;
	setp.gt.u32 	%p1583, %r3646, 31;
	@%p1583 bra 	$L__BB2_2352;
	add.s32 	%r1564, %r1563, %r4;
	setp.ge.s32 	%p1584, %r1564, %r2085;
	@%p1584 bra 	$L__BB2_2352;
	add.s32 	%r3647, %r1564, %r1502;
	mul.wide.s32 	%rd3073, %r3647, 4;
	add.s64 	%rd3074, %rd2, %rd3073;
	ld.global.f32 	%f768, [%rd3074];
	mad.lo.s32 	%r3648, %r1564, %r2084, %r1501;
	mul.wide.s32 	%rd3075, %r3648, 4;
	add.s64 	%rd3076, %rd1, %rd3075;
	st.global.f32 	[%rd3076], %f768;
$L__BB2_2352:
	add.s32 	%r1565, %r1500, %r5;
	setp.gt.u32 	%p1585, %r1565, 31;
	@%p1585 bra 	$L__BB2_3135;
	add.s32 	%r1566, %r1501, %r5;
	setp.ge.s32 	%p1586, %r1566, %r2084;
	@%p1586 bra 	$L__BB2_3135;
	setp.gt.u32 	%p1587, %r3, 31;
	@%p1587 bra 	$L__BB2_2450;
	mul.lo.s32 	%r1567, %r1566, %r2085;
	add.s32 	%r1568, %r3, %r1;
	setp.ge.s32 	%p1588, %r1568, %r2085;
	@%p1588 bra 	$L__BB2_2357;
	add.s32 	%r3649, %r1568, %r1567;
	mul.wide.s32 	%rd3077, %r3649, 4;
	add.s64 	%rd3078, %rd2, %rd3077;
	ld.global.f32 	%f769, [%rd3078];
	mad.lo.s32 	%r3650, %r1568, %r2084, %r1566;
	mul.wide.s32 	%rd3079, %r3650, 4;
	add.s64 	%rd3080, %rd1, %rd3079;
	st.global.f32 	[%rd3080], %f769;
$L__BB2_2357:
	add.s32 	%r1569, %r3, %r4;
	setp.gt.u32 	%p1589, %r1569, 31;
	@%p1589 bra 	$L__BB2_2450;
	add.s32 	%r1570, %r1568, %r4;
	setp.ge.s32 	%p1590, %r1570, %r2085;
	@%p1590 bra 	$L__BB2_2360;
	add.s32 	%r3651, %r1570, %r1567;
	mul.wide.s32 	%rd3081, %r3651, 4;
	add.s64 	%rd3082, %rd2, %rd3081;
	ld.global.f32 	%f770, [%rd3082];
	mad.lo.s32 	%r3652, %r1570, %r2084, %r1566;
	mul.wide.s32 	%rd3083, %r3652, 4;
	add.s64 	%rd3084, %rd1, %rd3083;
	st.global.f32 	[%rd3084], %f770;
$L__BB2_2360:
	add.s32 	%r1571, %r1569, %r4;
	setp.gt.u32 	%p1591, %r1571, 31;
	@%p1591 bra 	$L__BB2_2450;
	add.s32 	%r1572, %r1570, %r4;
	setp.ge.s32 	%p1592, %r1572, %r2085;
	@%p1592 bra 	$L__BB2_2363;
	add.s32 	%r3653, %r1572, %r1567;
	mul.wide.s32 	%rd3085, %r3653, 4;
	add.s64 	%rd3086, %rd2, %rd3085;
	ld.global.f32 	%f771, [%rd3086];
	mad.lo.s32 	%r3654, %r1572, %r2084, %r1566;
	mul.wide.s32 	%rd3087, %r3654, 4;
	add.s64 	%rd3088, %rd1, %rd3087;
	st.global.f32 	[%rd3088], %f771;
$L__BB2_2363:
	add.s32 	%r1573, %r1571, %r4;
	setp.gt.u32 	%p1593, %r1573, 31;
	@%p1593 bra 	$L__BB2_2450;
	add.s32 	%r1574, %r1572, %r4;
	setp.ge.s32 	%p1594, %r1574, %r2085;
	@%p1594 bra 	$L__BB2_2366;
	add.s32 	%r3655, %r1574, %r1567;
	mul.wide.s32 	%rd3089, %r3655, 4;
	add.s64 	%rd3090, %rd2, %rd3089;
	ld.global.f32 	%f772, [%rd3090];
	mad.lo.s32 	%r3656, %r1574, %r2084, %r1566;
	mul.wide.s32 	%rd3091, %r3656, 4;
	add.s64 	%rd3092, %rd1, %rd3091;
	st.global.f32 	[%rd3092], %f772;
$L__BB2_2366:
	add.s32 	%r1575, %r1573, %r4;
	setp.gt.u32 	%p1595, %r1575, 31;
	@%p1595 bra 	$L__BB2_2450;
	add.s32 	%r1576, %r1574, %r4;
	setp.ge.s32 	%p1596, %r1576, %r2085;
	@%p1596 bra 	$L__BB2_2369;
	add.s32 	%r3657, %r1576, %r1567;
	mul.wide.s32 	%rd3093, %r3657, 4;
	add.s64 	%rd3094, %rd2, %rd3093;
	ld.global.f32 	%f773, [%rd3094];
	mad.lo.s32 	%r3658, %r1576, %r2084, %r1566;
	mul.wide.s32 	%rd3095, %r3658, 4;
	add.s64 	%rd3096, %rd1, %rd3095;
	st.global.f32 	[%rd3096], %f773;
$L__BB2_2369:
	add.s32 	%r1577, %r1575, %r4;
	setp.gt.u32 	%p1597, %r1577, 31;
	@%p1597 bra 	$L__BB2_2450;
	add.s32 	%r1578, %r1576, %r4;
	setp.ge.s32 	%p1598, %r1578, %r2085;
	@%p1598 bra 	$L__BB2_2372;
	add.s32 	%r3659, %r1578, %r1567;
	mul.wide.s32 	%rd3097, %r3659, 4;
	add.s64 	%rd3098, %rd2, %rd3097;
	ld.global.f32 	%f774, [%rd3098];
	mad.lo.s32 	%r3660, %r1578, %r2084, %r1566;
	mul.wide.s32 	%rd3099, %r3660, 4;
	add.s64 	%rd3100, %rd1, %rd3099;
	st.global.f32 	[%rd3100], %f774;
$L__BB2_2372:
	add.s32 	%r1579, %r1577, %r4;
	setp.gt.u32 	%p1599, %r1579, 31;
	@%p1599 bra 	$L__BB2_2450;
	add.s32 	%r1580, %r1578, %r4;
	setp.ge.s32 	%p1600, %r1580, %r2085;
	@%p1600 bra 	$L__BB2_2375;
	add.s32 	%r3661, %r1580, %r1567;
	mul.wide.s32 	%rd3101, %r3661, 4;
	add.s64 	%rd3102, %rd2, %rd3101;
	ld.global.f32 	%f775, [%rd3102];
	mad.lo.s32 	%r3662, %r1580, %r2084, %r1566;
	mul.wide.s32 	%rd3103, %r3662, 4;
	add.s64 	%rd3104, %rd1, %rd3103;
	st.global.f32 	[%rd3104], %f775;
$L__BB2_2375:
	add.s32 	%r1581, %r1579, %r4;
	setp.gt.u32 	%p1601, %r1581, 31;
	@%p1601 bra 	$L__BB2_2450;
	add.s32 	%r1582, %r1580, %r4;
	setp.ge.s32 	%p1602, %r1582, %r2085;
	@%p1602 bra 	$L__BB2_2378;
	add.s32 	%r3663, %r1582, %r1567;
	mul.wide.s32 	%rd3105, %r3663, 4;
	add.s64 	%rd3106, %rd2, %rd3105;
	ld.global.f32 	%f776, [%rd3106];
	mad.lo.s32 	%r3664, %r1582, %r2084, %r1566;
	mul.wide.s32 	%rd3107, %r3664, 4;
	add.s64 	%rd3108, %rd1, %rd3107;
	st.global.f32 	[%rd3108], %f776;
$L__BB2_2378:
	add.s32 	%r1583, %r1581, %r4;
	setp.gt.u32 	%p1603, %r1583, 31;
	@%p1603 bra 	$L__BB2_2450;
	add.s32 	%r1584, %r1582, %r4;
	setp.ge.s32 	%p1604, %r1584, %r2085;
	@%p1604 bra 	$L__BB2_2381;
	add.s32 	%r3665, %r1584, %r1567;
	mul.wide.s32 	%rd3109, %r3665, 4;
	add.s64 	%rd3110, %rd2, %rd3109;
	ld.global.f32 	%f777, [%rd3110];
	mad.lo.s32 	%r3666, %r1584, %r2084, %r1566;
	mul.wide.s32 	%rd3111, %r3666, 4;
	add.s64 	%rd3112, %rd1, %rd3111;
	st.global.f32 	[%rd3112], %f777;
$L__BB2_2381:
	add.s32 	%r1585, %r1583, %r4;
	setp.gt.u32 	%p1605, %r1585, 31;
	@%p1605 bra 	$L__BB2_2450;
	add.s32 	%r1586, %r1584, %r4;
	setp.ge.s32 	%p1606, %r1586, %r2085;
	@%p1606 bra 	$L__BB2_2384;
	add.s32 	%r3667, %r1586, %r1567;
	mul.wide.s32 	%rd3113, %r3667, 4;
	add.s64 	%rd3114, %rd2, %rd3113;
	ld.global.f32 	%f778, [%rd3114];
	mad.lo.s32 	%r3668, %r1586, %r2084, %r1566;
	mul.wide.s32 	%rd3115, %r3668, 4;
	add.s64 	%rd3116, %rd1, %rd3115;
	st.global.f32 	[%rd3116], %f778;
$L__BB2_2384:
	add.s32 	%r1587, %r1585, %r4;
	setp.gt.u32 	%p1607, %r1587, 31;
	@%p1607 bra 	$L__BB2_2450;
	add.s32 	%r1588, %r1586, %r4;
	setp.ge.s32 	%p1608, %r1588, %r2085;
	@%p1608 bra 	$L__BB2_2387;
	add.s32 	%r3669, %r1588, %r1567;
	mul.wide.s32 	%rd3117, %r3669, 4;
	add.s64 	%rd3118, %rd2, %rd3117;
	ld.global.f32 	%f779, [%rd3118];
	mad.lo.s32 	%r3670, %r1588, %r2084, %r1566;
	mul.wide.s32 	%rd3119, %r3670, 4;
	add.s64 	%rd3120, %rd1, %rd3119;
	st.global.f32 	[%rd3120], %f779;
$L__BB2_2387:
	add.s32 	%r1589, %r1587, %r4;
	setp.gt.u32 	%p1609, %r1589, 31;
	@%p1609 bra 	$L__BB2_2450;
	add.s32 	%r1590, %r1588, %r4;
	setp.ge.s32 	%p1610, %r1590, %r2085;
	@%p1610 bra 	$L__BB2_2390;
	add.s32 	%r3671, %r1590, %r1567;
	mul.wide.s32 	%rd3121, %r3671, 4;
	add.s64 	%rd3122, %rd2, %rd3121;
	ld.global.f32 	%f780, [%rd3122];
	mad.lo.s32 	%r3672, %r1590, %r2084, %r1566;
	mul.wide.s32 	%rd3123, %r3672, 4;
	add.s64 	%rd3124, %rd1, %rd3123;
	st.global.f32 	[%rd3124], %f780;
$L__BB2_2390:
	add.s32 	%r1591, %r1589, %r4;
	setp.gt.u32 	%p1611, %r1591, 31;
	@%p1611 bra 	$L__BB2_2450;
	add.s32 	%r1592, %r1590, %r4;
	setp.ge.s32 	%p1612, %r1592, %r2085;
	@%p1612 bra 	$L__BB2_2393;
	add.s32 	%r3673, %r1592, %r1567;
	mul.wide.s32 	%rd3125, %r3673, 4;
	add.s64 	%rd3126, %rd2, %rd3125;
	ld.global.f32 	%f781, [%rd3126];
	mad.lo.s32 	%r3674, %r1592, %r2084, %r1566;
	mul.wide.s32 	%rd3127, %r3674, 4;
	add.s64 	%rd3128, %rd1, %rd3127;
	st.global.f32 	[%rd3128], %f781;
$L__BB2_2393:
	add.s32 	%r1593, %r1591, %r4;
	setp.gt.u32 	%p1613, %r1593, 31;
	@%p1613 bra 	$L__BB2_2450;
	add.s32 	%r1594, %r1592, %r4;
	setp.ge.s32 	%p1614, %r1594, %r2085;
	@%p1614 bra 	$L__BB2_2396;
	add.s32 	%r3675, %r1594, %r1567;
	mul.wide.s32 	%rd3129, %r3675, 4;
	add.s64 	%rd3130, %rd2, %rd3129;
	ld.global.f32 	%f782, [%rd3130];
	mad.lo.s32 	%r3676, %r1594, %r2084, %r1566;
	mul.wide.s32 	%rd3131, %r3676, 4;
	add.s64 	%rd3132, %rd1, %rd3131;
	st.global.f32 	[%rd3132], %f782;
$L__BB2_2396:
	add.s32 	%r1595, %r1593, %r4;
	setp.gt.u32 	%p1615, %r1595, 31;
	@%p1615 bra 	$L__BB2_2450;
	add.s32 	%r1596, %r1594, %r4;
	setp.ge.s32 	%p1616, %r1596, %r2085;
	@%p1616 bra 	$L__BB2_2399;
	add.s32 	%r3677, %r1596, %r1567;
	mul.wide.s32 	%rd3133, %r3677, 4;
	add.s64 	%rd3134, %rd2, %rd3133;
	ld.global.f32 	%f783, [%rd3134];
	mad.lo.s32 	%r3678, %r1596, %r2084, %r1566;
	mul.wide.s32 	%rd3135, %r3678, 4;
	add.s64 	%rd3136, %rd1, %rd3135;
	st.global.f32 	[%rd3136], %f783;
$L__BB2_2399:
	add.s32 	%r1597, %r1595, %r4;
	setp.gt.u32 	%p1617, %r1597, 31;
	@%p1617 bra 	$L__BB2_2450;
	add.s32 	%r1598, %r1596, %r4;
	setp.ge.s32 	%p1618, %r1598, %r2085;
	@%p1618 bra 	$L__BB2_2402;
	add.s32 	%r3679, %r1598, %r1567;
	mul.wide.s32 	%rd3137, %r3679, 4;
	add.s64 	%rd3138, %rd2, %rd3137;
	ld.global.f32 	%f784, [%rd3138];
	mad.lo.s32 	%r3680, %r1598, %r2084, %r1566;
	mul.wide.s32 	%rd3139, %r3680, 4;
	add.s64 	%rd3140, %rd1, %rd3139;
	st.global.f32 	[%rd3140], %f784;
$L__BB2_2402:
	add.s32 	%r1599, %r1597, %r4;
	setp.gt.u32 	%p1619, %r1599, 31;
	@%p1619 bra 	$L__BB2_2450;
	add.s32 	%r1600, %r1598, %r4;
	setp.ge.s32 	%p1620, %r1600, %r2085;
	@%p1620 bra 	$L__BB2_2405;
	add.s32 	%r3681, %r1600, %r1567;
	mul.wide.s32 	%rd3141, %r3681, 4;
	add.s64 	%rd3142, %rd2, %rd3141;
	ld.global.f32 	%f785, [%rd3142];
	mad.lo.s32 	%r3682, %r1600, %r2084, %r1566;
	mul.wide.s32 	%rd3143, %r3682, 4;
	add.s64 	%rd3144, %rd1, %rd3143;
	st.global.f32 	[%rd3144], %f785;
$L__BB2_2405:
	add.s32 	%r1601, %r1599, %r4;
	setp.gt.u32 	%p1621, %r1601, 31;
	@%p1621 bra 	$L__BB2_2450;
	add.s32 	%r1602, %r1600, %r4;
	setp.ge.s32 	%p1622, %r1602, %r2085;
	@%p1622 bra 	$L__BB2_2408;
	add.s32 	%r3683, %r1602, %r1567;
	mul.wide.s32 	%rd3145, %r3683, 4;
	add.s64 	%rd3146, %rd2, %rd3145;
	ld.global.f32 	%f786, [%rd3146];
	mad.lo.s32 	%r3684, %r1602, %r2084, %r1566;
	mul.wide.s32 	%rd3147, %r3684, 4;
	add.s64 	%rd3148, %rd1, %rd3147;
	st.global.f32 	[%rd3148], %f786;
$L__BB2_2408:
	add.s32 	%r1603, %r1601, %r4;
	setp.gt.u32 	%p1623, %r1603, 31;
	@%p1623 bra 	$L__BB2_2450;
	add.s32 	%r1604, %r1602, %r4;
	setp.ge.s32 	%p1624, %r1604, %r2085;
	@%p1624 bra 	$L__BB2_2411;
	add.s32 	%r3685, %r1604, %r1567;
	mul.wide.s32 	%rd3149, %r3685, 4;
	add.s64 	%rd3150, %rd2, %rd3149;
	ld.global.f32 	%f787, [%rd3150];
	mad.lo.s32 	%r3686, %r1604, %r2084, %r1566;
	mul.wide.s32 	%rd3151, %r3686, 4;
	add.s64 	%rd3152, %rd1, %rd3151;
	st.global.f32 	[%rd3152], %f787;
$L__BB2_2411:
	add.s32 	%r1605, %r1603, %r4;
	setp.gt.u32 	%p1625, %r1605, 31;
	@%p1625 bra 	$L__BB2_2450;
	add.s32 	%r1606, %r1604, %r4;
	setp.ge.s32 	%p1626, %r1606, %r2085;
	@%p1626 bra 	$L__BB2_2414;
	add.s32 	%r3687, %r1606, %r1567;
	mul.wide.s32 	%rd3153, %r3687, 4;
	add.s64 	%rd3154, %rd2, %rd3153;
	ld.global.f32 	%f788, [%rd3154];
	mad.lo.s32 	%r3688, %r1606, %r2084, %r1566;
	mul.wide.s32 	%rd3155, %r3688, 4;
	add.s64 	%rd3156, %rd1, %rd3155;
	st.global.f32 	[%rd3156], %f788;
$L__BB2_2414:
	add.s32 	%r1607, %r1605, %r4;
	setp.gt.u32 	%p1627, %r1607, 31;
	@%p1627 bra 	$L__BB2_2450;
	add.s32 	%r1608, %r1606, %r4;
	setp.ge.s32 	%p1628, %r1608, %r2085;
	@%p1628 bra 	$L__BB2_2417;
	add.s32 	%r3689, %r1608, %r1567;
	mul.wide.s32 	%rd3157, %r3689, 4;
	add.s64 	%rd3158, %rd2, %rd3157;
	ld.global.f32 	%f789, [%rd3158];
	mad.lo.s32 	%r3690, %r1608, %r2084, %r1566;
	mul.wide.s32 	%rd3159, %r3690, 4;
	add.s64 	%rd3160, %rd1, %rd3159;
	st.global.f32 	[%rd3160], %f789;
$L__BB2_2417:
	add.s32 	%r1609, %r1607, %r4;
	setp.gt.u32 	%p1629, %r1609, 31;
	@%p1629 bra 	$L__BB2_2450;
	add.s32 	%r1610, %r1608, %r4;
	setp.ge.s32 	%p1630, %r1610, %r2085;
	@%p1630 bra 	$L__BB2_2420;
	add.s32 	%r3691, %r1610, %r1567;
	mul.wide.s32 	%rd3161, %r3691, 4;
	add.s64 	%rd3162, %rd2, %rd3161;
	ld.global.f32 	%f790, [%rd3162];
	mad.lo.s32 	%r3692, %r1610, %r2084, %r1566;
	mul.wide.s32 	%rd3163, %r3692, 4;
	add.s64 	%rd3164, %rd1, %rd3163;
	st.global.f32 	[%rd3164], %f790;
$L__BB2_2420:
	add.s32 	%r1611, %r1609, %r4;
	setp.gt.u32 	%p1631, %r1611, 31;
	@%p1631 bra 	$L__BB2_2450;
	add.s32 	%r1612, %r1610, %r4;
	setp.ge.s32 	%p1632, %r1612, %r2085;
	@%p1632 bra 	$L__BB2_2423;
	add.s32 	%r3693, %r1612, %r1567;
	mul.wide.s32 	%rd3165, %r3693, 4;
	add.s64 	%rd3166, %rd2, %rd3165;
	ld.global.f32 	%f791, [%rd3166];
	mad.lo.s32 	%r3694, %r1612, %r2084, %r1566;
	mul.wide.s32 	%rd3167, %r3694, 4;
	add.s64 	%rd3168, %rd1, %rd3167;
	st.global.f32 	[%rd3168], %f791;
$L__BB2_2423:
	add.s32 	%r1613, %r1611, %r4;
	setp.gt.u32 	%p1633, %r1613, 31;
	@%p1633 bra 	$L__BB2_2450;
	add.s32 	%r1614, %r1612, %r4;
	setp.ge.s32 	%p1634, %r1614, %r2085;
	@%p1634 bra 	$L__BB2_2426;
	add.s32 	%r3695, %r1614, %r1567;
	mul.wide.s32 	%rd3169, %r3695, 4;
	add.s64 	%rd3170, %rd2, %rd3169;
	ld.global.f32 	%f792, [%rd3170];
	mad.lo.s32 	%r3696, %r1614, %r2084, %r1566;
	mul.wide.s32 	%rd3171, %r3696, 4;
	add.s64 	%rd3172, %rd1, %rd3171;
	st.global.f32 	[%rd3172], %f792;
$L__BB2_2426:
	add.s32 	%r1615, %r1613, %r4;
	setp.gt.u32 	%p1635, %r1615, 31;
	@%p1635 bra 	$L__BB2_2450;
	add.s32 	%r1616, %r1614, %r4;
	setp.ge.s32 	%p1636, %r1616, %r2085;
	@%p1636 bra 	$L__BB2_2429;
	add.s32 	%r3697, %r1616, %r1567;
	mul.wide.s32 	%rd3173, %r3697, 4;
	add.s64 	%rd3174, %rd2, %rd3173;
	ld.global.f32 	%f793, [%rd3174];
	mad.lo.s32 	%r3698, %r1616, %r2084, %r1566;
	mul.wide.s32 	%rd3175, %r3698, 4;
	add.s64 	%rd3176, %rd1, %rd3175;
	st.global.f32 	[%rd3176], %f793;
$L__BB2_2429:
	add.s32 	%r1617, %r1615, %r4;
	setp.gt.u32 	%p1637, %r1617, 31;
	@%p1637 bra 	$L__BB2_2450;
	add.s32 	%r1618, %r1616, %r4;
	setp.ge.s32 	%p1638, %r1618, %r2085;
	@%p1638 bra 	$L__BB2_2432;
	add.s32 	%r3699, %r1618, %r1567;
	mul.wide.s32 	%rd3177, %r3699, 4;
	add.s64 	%rd3178, %rd2, %rd3177;
	ld.global.f32 	%f794, [%rd3178];
	mad.lo.s32 	%r3700, %r1618, %r2084, %r1566;
	mul.wide.s32 	%rd3179, %r3700, 4;
	add.s64 	%rd3180, %rd1, %rd3179;
	st.global.f32 	[%rd3180], %f794;
$L__BB2_2432:
	add.s32 	%r1619, %r1617, %r4;
	setp.gt.u32 	%p1639, %r1619, 31;
	@%p1639 bra 	$L__BB2_2450;
	add.s32 	%r1620, %r1618, %r4;
	setp.ge.s32 	%p1640, %r1620, %r2085;
	@%p1640 bra 	$L__BB2_2435;
	add.s32 	%r3701, %r1620, %r1567;
	mul.wide.s32 	%rd3181, %r3701, 4;
	add.s64 	%rd3182, %rd2, %rd3181;
	ld.global.f32 	%f795, [%rd3182];
	mad.lo.s32 	%r3702, %r1620, %r2084, %r1566;
	mul.wide.s32 	%rd3183, %r3702, 4;
	add.s64 	%rd3184, %rd1, %rd3183;
	st.global.f32 	[%rd3184], %f795;
$L__BB2_2435:
	add.s32 	%r1621, %r1619, %r4;
	setp.gt.u32 	%p1641, %r1621, 31;
	@%p1641 bra 	$L__BB2_2450;
	add.s32 	%r1622, %r1620, %r4;
	setp.ge.s32 	%p1642, %r1622, %r2085;
	@%p1642 bra 	$L__BB2_2438;
	add.s32 	%r3703, %r1622, %r1567;
	mul.wide.s32 	%rd3185, %r3703, 4;
	add.s64 	%rd3186, %rd2, %rd3185;
	ld.global.f32 	%f796, [%rd3186];
	mad.lo.s32 	%r3704, %r1622, %r2084, %r1566;
	mul.wide.s32 	%rd3187, %r3704, 4;
	add.s64 	%rd3188, %rd1, %rd3187;
	st.global.f32 	[%rd3188], %f796;
$L__BB2_2438:
	add.s32 	%r1623, %r1621, %r4;
	setp.gt.u32 	%p1643, %r1623, 31;
	@%p1643 bra 	$L__BB2_2450;
	add.s32 	%r1624, %r1622, %r4;
	setp.ge.s32 	%p1644, %r1624, %r2085;
	@%p1644 bra 	$L__BB2_2441;
	add.s32 	%r3705, %r1624, %r1567;
	mul.wide.s32 	%rd3189, %r3705, 4;
	add.s64 	%rd3190, %rd2, %rd3189;
	ld.global.f32 	%f797, [%rd3190];
	mad.lo.s32 	%r3706, %r1624, %r2084, %r1566;
	mul.wide.s32 	%rd3191, %r3706, 4;
	add.s64 	%rd3192, %rd1, %rd3191;
	st.global.f32 	[%rd3192], %f797;
$L__BB2_2441:
	add.s32 	%r1625, %r1623, %r4;
	setp.gt.u32 	%p1645, %r1625, 31;
	@%p1645 bra 	$L__BB2_2450;
	add.s32 	%r1626, %r1624, %r4;
	setp.ge.s32 	%p1646, %r1626, %r2085;
	@%p1646 bra 	$L__BB2_2444;
	add.s32 	%r3707, %r1626, %r1567;
	mul.wide.s32 	%rd3193, %r3707, 4;
	add.s64 	%rd3194, %rd2, %rd3193;
	ld.global.f32 	%f798, [%rd3194];
	mad.lo.s32 	%r3708, %r1626, %r2084, %r1566;
	mul.wide.s32 	%rd3195, %r3708, 4;
	add.s64 	%rd3196, %rd1, %rd3195;
	st.global.f32 	[%rd3196], %f798;
$L__BB2_2444:
	add.s32 	%r1627, %r1625, %r4;
	setp.gt.u32 	%p1647, %r1627, 31;
	@%p1647 bra 	$L__BB2_2450;
	add.s32 	%r1628, %r1626, %r4;
	setp.ge.s32 	%p1648, %r1628, %r2085;
	@%p1648 bra 	$L__BB2_2447;
	add.s32 	%r3709, %r1628, %r1567;
	mul.wide.s32 	%rd3197, %r3709, 4;
	add.s64 	%rd3198, %rd2, %rd3197;
	ld.global.f32 	%f799, [%rd3198];
	mad.lo.s32 	%r3710, %r1628, %r2084, %r1566;
	mul.wide.s32 	%rd3199, %r3710, 4;
	add.s64 	%rd3200, %rd1, %rd3199;
	st.global.f32 	[%rd3200], %f799;
$L__BB2_2447:
	add.s32 	%r3711, %r1627, %r4;
	setp.gt.u32 	%p1649, %r3711, 31;
	@%p1649 bra 	$L__BB2_2450;
	add.s32 	%r1629, %r1628, %r4;
	setp.ge.s32 	%p1650, %r1629, %r2085;
	@%p1650 bra 	$L__BB2_2450;
	add.s32 	%r3712, %r1629, %r1567;
	mul.wide.s32 	%rd3201, %r3712, 4;
	add.s64 	%rd3202, %rd2, %rd3201;
	ld.global.f32 	%f800, [%rd3202];
	mad.lo.s32 	%r3713, %r1629, %r2084, %r1566;
	mul.wide.s32 	%rd3203, %r3713, 4;
	add.s64 	%rd3204, %rd1, %rd3203;
	st.global.f32 	[%rd3204], %f800;
$L__BB2_2450:
	add.s32 	%r1630, %r1565, %r5;
	setp.gt.u32 	%p1651, %r1630, 31;
	@%p1651 bra 	$L__BB2_3135;
	add.s32 	%r1631, %r1566, %r5;
	setp.ge.s32 	%p1652, %r1631, %r2084;
	@%p1652 bra 	$L__BB2_3135;
	setp.gt.u32 	%p1653, %r3, 31;
	@%p1653 bra 	$L__BB2_2548;
	mul.lo.s32 	%r1632, %r1631, %r2085;
	add.s32 	%r1633, %r3, %r1;
	setp.ge.s32 	%p1654, %r1633, %r2085;
	@%p1654 bra 	$L__BB2_2455;
	add.s32 	%r3714, %r1633, %r1632;
	mul.wide.s32 	%rd3205, %r3714, 4;
	add.s64 	%rd3206, %rd2, %rd3205;
	ld.global.f32 	%f801, [%rd3206];
	mad.lo.s32 	%r3715, %r1633, %r2084, %r1631;
	mul.wide.s32 	%rd3207, %r3715, 4;
	add.s64 	%rd3208, %rd1, %rd3207;
	st.global.f32 	[%rd3208], %f801;
$L__BB2_2455:
	add.s32 	%r1634, %r3, %r4;
	setp.gt.u32 	%p1655, %r1634, 31;
	@%p1655 bra 	$L__BB2_2548;
	add.s32 	%r1635, %r1633, %r4;
	setp.ge.s32 	%p1656, %r1635, %r2085;
	@%p1656 bra 	$L__BB2_2458;
	add.s32 	%r3716, %r1635, %r1632;
	mul.wide.s32 	%rd3209, %r3716, 4;
	add.s64 	%rd3210, %rd2, %rd3209;
	ld.global.f32 	%f802, [%rd3210];
	mad.lo.s32 	%r3717, %r1635, %r2084, %r1631;
	mul.wide.s32 	%rd3211, %r3717, 4;
	add.s64 	%rd3212, %rd1, %rd3211;
	st.global.f32 	[%rd3212], %f802;
$L__BB2_2458:
	add.s32 	%r1636, %r1634, %r4;
	setp.gt.u32 	%p1657, %r1636, 31;
	@%p1657 bra 	$L__BB2_2548;
	add.s32 	%r1637, %r1635, %r4;
	setp.ge.s32 	%p1658, %r1637, %r2085;
	@%p1658 bra 	$L__BB2_2461;
	add.s32 	%r3718, %r1637, %r1632;
	mul.wide.s32 	%rd3213, %r3718, 4;
	add.s64 	%rd3214, %rd2, %rd3213;
	ld.global.f32 	%f803, [%rd3214];
	mad.lo.s32 	%r3719, %r1637, %r2084, %r1631;
	mul.wide.s32 	%rd3215, %r3719, 4;
	add.s64 	%rd3216, %rd1, %rd3215;
	st.global.f32 	[%rd3216], %f803;
$L__BB2_2461:
	add.s32 	%r1638, %r1636, %r4;
	setp.gt.u32 	%p1659, %r1638, 31;
	@%p1659 bra 	$L__BB2_2548;
	add.s32 	%r1639, %r1637, %r4;
	setp.ge.s32 	%p1660, %r1639, %r2085;
	@%p1660 bra 	$L__BB2_2464;
	add.s32 	%r3720, %r1639, %r1632;
	mul.wide.s32 	%rd3217, %r3720, 4;
	add.s64 	%rd3218, %rd2, %rd3217;
	ld.global.f32 	%f804, [%rd3218];
	mad.lo.s32 	%r3721, %r1639, %r2084, %r1631;
	mul.wide.s32 	%rd3219, %r3721, 4;
	add.s64 	%rd3220, %rd1, %rd3219;
	st.global.f32 	[%rd3220], %f804;
$L__BB2_2464:
	add.s32 	%r1640, %r1638, %r4;
	setp.gt.u32 	%p1661, %r1640, 31;
	@%p1661 bra 	$L__BB2_2548;
	add.s32 	%r1641, %r1639, %r4;
	setp.ge.s32 	%p1662, %r1641, %r2085;
	@%p1662 bra 	$L__BB2_2467;
	add.s32 	%r3722, %r1641, %r1632;
	mul.wide.s32 	%rd3221, %r3722, 4;
	add.s64 	%rd3222, %rd2, %rd3221;
	ld.global.f32 	%f805, [%rd3222];
	mad.lo.s32 	%r3723, %r1641, %r2084, %r1631;
	mul.wide.s32 	%rd3223, %r3723, 4;
	add.s64 	%rd3224, %rd1, %rd3223;
	st.global.f32 	[%rd3224], %f805;
$L__BB2_2467:
	add.s32 	%r1642, %r1640, %r4;
	setp.gt.u32 	%p1663, %r1642, 31;
	@%p1663 bra 	$L__BB2_2548;
	add.s32 	%r1643, %r1641, %r4;
	setp.ge.s32 	%p1664, %r1643, %r2085;
	@%p1664 bra 	$L__BB2_2470;
	add.s32 	%r3724, %r1643, %r1632;
	mul.wide.s32 	%rd3225, %r3724, 4;
	add.s64 	%rd3226, %rd2, %rd3225;
	ld.global.f32 	%f806, [%rd3226];
	mad.lo.s32 	%r3725, %r1643, %r2084, %r1631;
	mul.wide.s32 	%rd3227, %r3725, 4;
	add.s64 	%rd3228, %rd1, %rd3227;
	st.global.f32 	[%rd3228], %f806;
$L__BB2_2470:
	add.s32 	%r1644, %r1642, %r4;
	setp.gt.u32 	%p1665, %r1644, 31;
	@%p1665 bra 	$L__BB2_2548;
	add.s32 	%r1645, %r1643, %r4;
	setp.ge.s32 	%p1666, %r1645, %r2085;
	@%p1666 bra 	$L__BB2_2473;
	add.s32 	%r3726, %r1645, %r1632;
	mul.wide.s32 	%rd3229, %r3726, 4;
	add.s64 	%rd3230, %rd2, %rd3229;
	ld.global.f32 	%f807, [%rd3230];
	mad.lo.s32 	%r3727, %r1645, %r2084, %r1631;
	mul.wide.s32 	%rd3231, %r3727, 4;
	add.s64 	%rd3232, %rd1, %rd3231;
	st.global.f32 	[%rd3232], %f807;
$L__BB2_2473:
	add.s32 	%r1646, %r1644, %r4;
	setp.gt.u32 	%p1667, %r1646, 31;
	@%p1667 bra 	$L__BB2_2548;
	add.s32 	%r1647, %r1645, %r4;
	setp.ge.s32 	%p1668, %r1647, %r2085;
	@%p1668 bra 	$L__BB2_2476;
	add.s32 	%r3728, %r1647, %r1632;
	mul.wide.s32 	%rd3233, %r3728, 4;
	add.s64 	%rd3234, %rd2, %rd3233;
	ld.global.f32 	%f808, [%rd3234];
	mad.lo.s32 	%r3729, %r1647, %r2084, %r1631;
	mul.wide.s32 	%rd3235, %r3729, 4;
	add.s64 	%rd3236, %rd1, %rd3235;
	st.global.f32 	[%rd3236], %f808;
$L__BB2_2476:
	add.s32 	%r1648, %r1646, %r4;
	setp.gt.u32 	%p1669, %r1648, 31;
	@%p1669 bra 	$L__BB2_2548;
	add.s32 	%r1649, %r1647, %r4;
	setp.ge.s32 	%p1670, %r1649, %r2085;
	@%p1670 bra 	$L__BB2_2479;
	add.s32 	%r3730, %r1649, %r1632;
	mul.wide.s32 	%rd3237, %r3730, 4;
	add.s64 	%rd3238, %rd2, %rd3237;
	ld.global.f32 	%f809, [%rd3238];
	mad.lo.s32 	%r3731, %r1649, %r2084, %r1631;
	mul.wide.s32 	%rd3239, %r3731, 4;
	add.s64 	%rd3240, %rd1, %rd3239;
	st.global.f32 	[%rd3240], %f809;
$L__BB2_2479:
	add.s32 	%r1650, %r1648, %r4;
	setp.gt.u32 	%p1671, %r1650, 31;
	@%p1671 bra 	$L__BB2_2548;
	add.s32 	%r1651, %r1649, %r4;
	setp.ge.s32 	%p1672, %r1651, %r2085;
	@%p1672 bra 	$L__BB2_2482;
	add.s32 	%r3732, %r1651, %r1632;
	mul.wide.s32 	%rd3241, %r3732, 4;
	add.s64 	%rd3242, %rd2, %rd3241;
	ld.global.f32 	%f810, [%rd3242];
	mad.lo.s32 	%r3733, %r1651, %r2084, %r1631;
	mul.wide.s32 	%rd3243, %r3733, 4;
	add.s64 	%rd3244, %rd1, %rd3243;
	st.global.f32 	[%rd3244], %f810;
$L__BB2_2482:
	add.s32 	%r1652, %r1650, %r4;
	setp.gt.u32 	%p1673, %r1652, 31;
	@%p1673 bra 	$L__BB2_2548;
	add.s32 	%r1653, %r1651, %r4;
	setp.ge.s32 	%p1674, %r1653, %r2085;
	@%p1674 bra 	$L__BB2_2485;
	add.s32 	%r3734, %r1653, %r1632;
	mul.wide.s32 	%rd3245, %r3734, 4;
	add.s64 	%rd3246, %rd2, %rd3245;
	ld.global.f32 	%f811, [%rd3246];
	mad.lo.s32 	%r3735, %r1653, %r2084, %r1631;
	mul.wide.s32 	%rd3247, %r3735, 4;
	add.s64 	%rd3248, %rd1, %rd3247;
	st.global.f32 	[%rd3248], %f811;
$L__BB2_2485:
	add.s32 	%r1654, %r1652, %r4;
	setp.gt.u32 	%p1675, %r1654, 31;
	@%p1675 bra 	$L__BB2_2548;
	add.s32 	%r1655, %r1653, %r4;
	setp.ge.s32 	%p1676, %r1655, %r2085;
	@%p1676 bra 	$L__BB2_2488;
	add.s32 	%r3736, %r1655, %r1632;
	mul.wide.s32 	%rd3249, %r3736, 4;
	add.s64 	%rd3250, %rd2, %rd3249;
	ld.global.f32 	%f812, [%rd3250];
	mad.lo.s32 	%r3737, %r1655, %r2084, %r1631;
	mul.wide.s32 	%rd3251, %r3737, 4;
	add.s64 	%rd3252, %rd1, %rd3251;
	st.global.f32 	[%rd3252], %f812;
$L__BB2_2488:
	add.s32 	%r1656, %r1654, %r4;
	setp.gt.u32 	%p1677, %r1656, 31;
	@%p1677 bra 	$L__BB2_2548;
	add.s32 	%r1657, %r1655, %r4;
	setp.ge.s32 	%p1678, %r1657, %r2085;
	@%p1678 bra 	$L__BB2_2491;
	add.s32 	%r3738, %r1657, %r1632;
	mul.wide.s32 	%rd3253, %r3738, 4;
	add.s64 	%rd3254, %rd2, %rd3253;
	ld.global.f32 	%f813, [%rd3254];
	mad.lo.s32 	%r3739, %r1657, %r2084, %r1631;
	mul.wide.s32 	%rd3255, %r3739, 4;
	add.s64 	%rd3256, %rd1, %rd3255;
	st.global.f32 	[%rd3256], %f813;
$L__BB2_2491:
	add.s32 	%r1658, %r1656, %r4;
	setp.gt.u32 	%p1679, %r1658, 31;
	@%p1679 bra 	$L__BB2_2548;
	add.s32 	%r1659, %r1657, %r4;
	setp.ge.s32 	%p1680, %r1659, %r2085;
	@%p1680 bra 	$L__BB2_2494;
	add.s32 	%r3740, %r1659, %r1632;
	mul.wide.s32 	%rd3257, %r3740, 4;
	add.s64 	%rd3258, %rd2, %rd3257;
	ld.global.f32 	%f814, [%rd3258];
	mad.lo.s32 	%r3741, %r1659, %r2084, %r1631;
	mul.wide.s32 	%rd3259, %r3741, 4;
	add.s64 	%rd3260, %rd1, %rd3259;
	st.global.f32 	[%rd3260], %f814;
$L__BB2_2494:
	add.s32 	%r1660, %r1658, %r4;
	setp.gt.u32 	%p1681, %r1660, 31;
	@%p1681 bra 	$L__BB2_2548;
	add.s32 	%r1661, %r1659, %r4;
	setp.ge.s32 	%p1682, %r1661, %r2085;
	@%p1682 bra 	$L__BB2_2497;
	add.s32 	%r3742, %r1661, %r1632;
	mul.wide.s32 	%rd3261, %r3742, 4;
	add.s64 	%rd3262, %rd2, %rd3261;
	ld.global.f32 	%f815, [%rd3262];
	mad.lo.s32 	%r3743, %r1661, %r2084, %r1631;
	mul.wide.s32 	%rd3263, %r3743, 4;
	add.s64 	%rd3264, %rd1, %rd3263;
	st.global.f32 	[%rd3264], %f815;
$L__BB2_2497:
	add.s32 	%r1662, %r1660, %r4;
	setp.gt.u32 	%p1683, %r1662, 31;
	@%p1683 bra 	$L__BB2_2548;
	add.s32 	%r1663, %r1661, %r4;
	setp.ge.s32 	%p1684, %r1663, %r2085;
	@%p1684 bra 	$L__BB2_2500;
	add.s32 	%r3744, %r1663, %r1632;
	mul.wide.s32 	%rd3265, %r3744, 4;
	add.s64 	%rd3266, %rd2, %rd3265;
	ld.global.f32 	%f816, [%rd3266];
	mad.lo.s32 	%r3745, %r1663, %r2084, %r1631;
	mul.wide.s32 	%rd3267, %r3745, 4;
	add.s64 	%rd3268, %rd1, %rd3267;
	st.global.f32 	[%rd3268], %f816;
$L__BB2_2500:
	add.s32 	%r1664, %r1662, %r4;
	setp.gt.u32 	%p1685, %r1664, 31;
	@%p1685 bra 	$L__BB2_2548;
	add.s32 	%r1665, %r1663, %r4;
	setp.ge.s32 	%p1686, %r1665, %r2085;
	@%p1686 bra 	$L__BB2_2503;
	add.s32 	%r3746, %r1665, %r1632;
	mul.wide.s32 	%rd3269, %r3746, 4;
	add.s64 	%rd3270, %rd2, %rd3269;
	ld.global.f32 	%f817, [%rd3270];
	mad.lo.s32 	%r3747, %r1665, %r2084, %r1631;
	mul.wide.s32 	%rd3271, %r3747, 4;
	add.s64 	%rd3272, %rd1, %rd3271;
	st.global.f32 	[%rd3272], %f817;
$L__BB2_2503:
	add.s32 	%r1666, %r1664, %r4;
	setp.gt.u32 	%p1687, %r1666, 31;
	@%p1687 bra 	$L__BB2_2548;
	add.s32 	%r1667, %r1665, %r4;
	setp.ge.s32 	%p1688, %r1667, %r2085;
	@%p1688 bra 	$L__BB2_2506;
	add.s32 	%r3748, %r1667, %r1632;
	mul.wide.s32 	%rd3273, %r3748, 4;
	add.s64 	%rd3274, %rd2, %rd3273;
	ld.global.f32 	%f818, [%rd3274];
	mad.lo.s32 	%r3749, %r1667, %r2084, %r1631;
	mul.wide.s32 	%rd3275, %r3749, 4;
	add.s64 	%rd3276, %rd1, %rd3275;
	st.global.f32 	[%rd3276], %f818;
$L__BB2_2506:
	add.s32 	%r1668, %r1666, %r4;
	setp.gt.u32 	%p1689, %r1668, 31;
	@%p1689 bra 	$L__BB2_2548;
	add.s32 	%r1669, %r1667, %r4;
	setp.ge.s32 	%p1690, %r1669, %r2085;
	@%p1690 bra 	$L__BB2_2509;
	add.s32 	%r3750, %r1669, %r1632;
	mul.wide.s32 	%rd3277, %r3750, 4;
	add.s64 	%rd3278, %rd2, %rd3277;
	ld.global.f32 	%f819, [%rd3278];
	mad.lo.s32 	%r3751, %r1669, %r2084, %r1631;
	mul.wide.s32 	%rd3279, %r3751, 4;
	add.s64 	%rd3280, %rd1, %rd3279;
	st.global.f32 	[%rd3280], %f819;
$L__BB2_2509:
	add.s32 	%r1670, %r1668, %r4;
	setp.gt.u32 	%p1691, %r1670, 31;
	@%p1691 bra 	$L__BB2_2548;
	add.s32 	%r1671, %r1669, %r4;
	setp.ge.s32 	%p1692, %r1671, %r2085;
	@%p1692 bra 	$L__BB2_2512;
	add.s32 	%r3752, %r1671, %r1632;
	mul.wide.s32 	%rd3281, %r3752, 4;
	add.s64 	%rd3282, %rd2, %rd3281;
	ld.global.f32 	%f820, [%rd3282];
	mad.lo.s32 	%r3753, %r1671, %r2084, %r1631;
	mul.wide.s32 	%rd3283, %r3753, 4;
	add.s64 	%rd3284, %rd1, %rd3283;
	st.global.f32 	[%rd3284], %f820;
$L__BB2_2512:
	add.s32 	%r1672, %r1670, %r4;
	setp.gt.u32 	%p1693, %r1672, 31;
	@%p1693 bra 	$L__BB2_2548;
	add.s32 	%r1673, %r1671, %r4;
	setp.ge.s32 	%p1694, %r1673, %r2085;
	@%p1694 bra 	$L__BB2_2515;
	add.s32 	%r3754, %r1673, %r1632;
	mul.wide.s32 	%rd3285, %r3754, 4;
	add.s64 	%rd3286, %rd2, %rd3285;
	ld.global.f32 	%f821, [%rd3286];
	mad.lo.s32 	%r3755, %r1673, %r2084, %r1631;
	mul.wide.s32 	%rd3287, %r3755, 4;
	add.s64 	%rd3288, %rd1, %rd3287;
	st.global.f32 	[%rd3288], %f821;
$L__BB2_2515:
	add.s32 	%r1674, %r1672, %r4;
	setp.gt.u32 	%p1695, %r1674, 31;
	@%p1695 bra 	$L__BB2_2548;
	add.s32 	%r1675, %r1673, %r4;
	setp.ge.s32 	%p1696, %r1675, %r2085;
	@%p1696 bra 	$L__BB2_2518;
	add.s32 	%r3756, %r1675, %r1632;
	mul.wide.s32 	%rd3289, %r3756, 4;
	add.s64 	%rd3290, %rd2, %rd3289;
	ld.global.f32 	%f822, [%rd3290];
	mad.lo.s32 	%r3757, %r1675, %r2084, %r1631;
	mul.wide.s32 	%rd3291, %r3757, 4;
	add.s64 	%rd3292, %rd1, %rd3291;
	st.global.f32 	[%rd3292], %f822;
$L__BB2_2518:
	add.s32 	%r1676, %r1674, %r4;
	setp.gt.u32 	%p1697, %r1676, 31;
	@%p1697 bra 	$L__BB2_2548;
	add.s32 	%r1677, %r1675, %r4;
	setp.ge.s32 	%p1698, %r1677, %r2085;
	@%p1698 bra 	$L__BB2_2521;
	add.s32 	%r3758, %r1677, %r1632;
	mul.wide.s32 	%rd3293, %r3758, 4;
	add.s64 	%rd3294, %rd2, %rd3293;
	ld.global.f32 	%f823, [%rd3294];
	mad.lo.s32 	%r3759, %r1677, %r2084, %r1631;
	mul.wide.s32 	%rd3295, %r3759, 4;
	add.s64 	%rd3296, %rd1, %rd3295;
	st.global.f32 	[%rd3296], %f823;
$L__BB2_2521:
	add.s32 	%r1678, %r1676, %r4;
	setp.gt.u32 	%p1699, %r1678, 31;
	@%p1699 bra 	$L__BB2_2548;
	add.s32 	%r1679, %r1677, %r4;
	setp.ge.s32 	%p1700, %r1679, %r2085;
	@%p1700 bra 	$L__BB2_2524;
	add.s32 	%r3760, %r1679, %r1632;
	mul.wide.s32 	%rd3297, %r3760, 4;
	add.s64 	%rd3298, %rd2, %rd3297;
	ld.global.f32 	%f824, [%rd3298];
	mad.lo.s32 	%r3761, %r1679, %r2084, %r1631;
	mul.wide.s32 	%rd3299, %r3761, 4;
	add.s64 	%rd3300, %rd1, %rd3299;
	st.global.f32 	[%rd3300], %f824;
$L__BB2_2524:
	add.s32 	%r1680, %r1678, %r4;
	setp.gt.u32 	%p1701, %r1680, 31;
	@%p1701 bra 	$L__BB2_2548;
	add.s32 	%r1681, %r1679, %r4;
	setp.ge.s32 	%p1702, %r1681, %r2085;
	@%p1702 bra 	$L__BB2_2527;
	add.s32 	%r3762, %r1681, %r1632;
	mul.wide.s32 	%rd3301, %r3762, 4;
	add.s64 	%rd3302, %rd2, %rd3301;
	ld.global.f32 	%f825, [%rd3302];
	mad.lo.s32 	%r3763, %r1681, %r2084, %r1631;
	mul.wide.s32 	%rd3303, %r3763, 4;
	add.s64 	%rd3304, %rd1, %rd3303;
	st.global.f32 	[%rd3304], %f825;
$L__BB2_2527:
	add.s32 	%r1682, %r1680, %r4;
	setp.gt.u32 	%p1703, %r1682, 31;
	@%p1703 bra 	$L__BB2_2548;
	add.s32 	%r1683, %r1681, %r4;
	setp.ge.s32 	%p1704, %r1683, %r2085;
	@%p1704 bra 	$L__BB2_2530;
	add.s32 	%r3764, %r1683, %r1632;
	mul.wide.s32 	%rd3305, %r3764, 4;
	add.s64 	%rd3306, %rd2, %rd3305;
	ld.global.f32 	%f826, [%rd3306];
	mad.lo.s32 	%r3765, %r1683, %r2084, %r1631;
	mul.wide.s32 	%rd3307, %r3765, 4;
	add.s64 	%rd3308, %rd1, %rd3307;
	st.global.f32 	[%rd3308], %f826;
$L__BB2_2530:
	add.s32 	%r1684, %r1682, %r4;
	setp.gt.u32 	%p1705, %r1684, 31;
	@%p1705 bra 	$L__BB2_2548;
	add.s32 	%r1685, %r1683, %r4;
	setp.ge.s32 	%p1706, %r1685, %r2085;
	@%p1706 bra 	$L__BB2_2533;
	add.s32 	%r3766, %r1685, %r1632;
	mul.wide.s32 	%rd3309, %r3766, 4;
	add.s64 	%rd3310, %rd2, %rd3309;
	ld.global.f32 	%f827, [%rd3310];
	mad.lo.s32 	%r3767, %r1685, %r2084, %r1631;
	mul.wide.s32 	%rd3311, %r3767, 4;
	add.s64 	%rd3312, %rd1, %rd3311;
	st.global.f32 	[%rd3312], %f827;
$L__BB2_2533:
	add.s32 	%r1686, %r1684, %r4;
	setp.gt.u32 	%p1707, %r1686, 31;
	@%p1707 bra 	$L__BB2_2548;
	add.s32 	%r1687, %r1685, %r4;
	setp.ge.s32 	%p1708, %r1687, %r2085;
	@%p1708 bra 	$L__BB2_2536;
	add.s32 	%r3768, %r1687, %r1632;
	mul.wide.s32 	%rd3313, %r3768, 4;
	add.s64 	%rd3314, %rd2, %rd3313;
	ld.global.f32 	%f828, [%rd3314];
	mad.lo.s32 	%r3769, %r1687, %r2084, %r1631;
	mul.wide.s32 	%rd3315, %r3769, 4;
	add.s64 	%rd3316, %rd1, %rd3315;
	st.global.f32 	[%rd3316], %f828;
$L__BB2_2536:
	add.s32 	%r1688, %r1686, %r4;
	setp.gt.u32 	%p1709, %r1688, 31;
	@%p1709 bra 	$L__BB2_2548;
	add.s32 	%r1689, %r1687, %r4;
	setp.ge.s32 	%p1710, %r1689, %r2085;
	@%p1710 bra 	$L__BB2_2539;
	add.s32 	%r3770, %r1689, %r1632;
	mul.wide.s32 	%rd3317, %r3770, 4;
	add.s64 	%rd3318, %rd2, %rd3317;
	ld.global.f32 	%f829, [%rd3318];
	mad.lo.s32 	%r3771, %r1689, %r2084, %r1631;
	mul.wide.s32 	%rd3319, %r3771, 4;
	add.s64 	%rd3320, %rd1, %rd3319;
	st.global.f32 	[%rd3320], %f829;
$L__BB2_2539:
	add.s32 	%r1690, %r1688, %r4;
	setp.gt.u32 	%p1711, %r1690, 31;
	@%p1711 bra 	$L__BB2_2548;
	add.s32 	%r1691, %r1689, %r4;
	setp.ge.s32 	%p1712, %r1691, %r2085;
	@%p1712 bra 	$L__BB2_2542;
	add.s32 	%r3772, %r1691, %r1632;
	mul.wide.s32 	%rd3321, %r3772, 4;
	add.s64 	%rd3322, %rd2, %rd3321;
	ld.global.f32 	%f830, [%rd3322];
	mad.lo.s32 	%r3773, %r1691, %r2084, %r1631;
	mul.wide.s32 	%rd3323, %r3773, 4;
	add.s64 	%rd3324, %rd1, %rd3323;
	st.global.f32 	[%rd3324], %f830;
$L__BB2_2542:
	add.s32 	%r1692, %r1690, %r4;
	setp.gt.u32 	%p1713, %r1692, 31;
	@%p1713 bra 	$L__BB2_2548;
	add.s32 	%r1693, %r1691, %r4;
	setp.ge.s32 	%p1714, %r1693, %r2085;
	@%p1714 bra 	$L__BB2_2545;
	add.s32 	%r3774, %r1693, %r1632;
	mul.wide.s32 	%rd3325, %r3774, 4;
	add.s64 	%rd3326, %rd2, %rd3325;
	ld.global.f32 	%f831, [%rd3326];
	mad.lo.s32 	%r3775, %r1693, %r2084, %r1631;
	mul.wide.s32 	%rd3327, %r3775, 4;
	add.s64 	%rd3328, %rd1, %rd3327;
	st.global.f32 	[%rd3328], %f831;
$L__BB2_2545:
	add.s32 	%r3776, %r1692, %r4;
	setp.gt.u32 	%p1715, %r3776, 31;
	@%p1715 bra 	$L__BB2_2548;
	add.s32 	%r1694, %r1693, %r4;
	setp.ge.s32 	%p1716, %r1694, %r2085;
	@%p1716 bra 	$L__BB2_2548;
	add.s32 	%r3777, %r1694, %r1632;
	mul.wide.s32 	%rd3329, %r3777, 4;
	add.s64 	%rd3330, %rd2, %rd3329;
	ld.global.f32 	%f832, [%rd3330];
	mad.lo.s32 	%r3778, %r1694, %r2084, %r1631;
	mul.wide.s32 	%rd3331, %r3778, 4;
	add.s64 	%rd3332, %rd1, %rd3331;
	st.global.f32 	[%rd3332], %f832;
$L__BB2_2548:
	add.s32 	%r1695, %r1630, %r5;
	setp.gt.u32 	%p1717, %r1695, 31;
	@%p1717 bra 	$L__BB2_3135;
	add.s32 	%r1696, %r1631, %r5;
	setp.ge.s32 	%p1718, %r1696, %r2084;
	@%p1718 bra 	$L__BB2_3135;
	setp.gt.u32 	%p1719, %r3, 31;
	@%p1719 bra 	$L__BB2_2646;
	mul.lo.s32 	%r1697, %r1696, %r2085;
	add.s32 	%r1698, %r3, %r1;
	setp.ge.s32 	%p1720, %r1698, %r2085;
	@%p1720 bra 	$L__BB2_2553;
	add.s32 	%r3779, %r1698, %r1697;
	mul.wide.s32 	%rd3333, %r3779, 4;
	add.s64 	%rd3334, %rd2, %rd3333;
	ld.global.f32 	%f833, [%rd3334];
	mad.lo.s32 	%r3780, %r1698, %r2084, %r1696;
	mul.wide.s32 	%rd3335, %r3780, 4;
	add.s64 	%rd3336, %rd1, %rd3335;
	st.global.f32 	[%rd3336], %f833;
$L__BB2_2553:
	add.s32 	%r1699, %r3, %r4;
	setp.gt.u32 	%p1721, %r1699, 31;
	@%p1721 bra 	$L__BB2_2646;
	add.s32 	%r1700, %r1698, %r4;
	setp.ge.s32 	%p1722, %r1700, %r2085;
	@%p1722 bra 	$L__BB2_2556;
	add.s32 	%r3781, %r1700, %r1697;
	mul.wide.s32 	%rd3337, %r3781, 4;
	add.s64 	%rd3338, %rd2, %rd3337;
	ld.global.f32 	%f834, [%rd3338];
	mad.lo.s32 	%r3782, %r1700, %r2084, %r1696;
	mul.wide.s32 	%rd3339, %r3782, 4;
	add.s64 	%rd3340, %rd1, %rd3339;
	st.global.f32 	[%rd3340], %f834;
$L__BB2_2556:
	add.s32 	%r1701, %r1699, %r4;
	setp.gt.u32 	%p1723, %r1701, 31;
	@%p1723 bra 	$L__BB2_2646;
	add.s32 	%r1702, %r1700, %r4;
	setp.ge.s32 	%p1724, %r1702, %r2085;
	@%p1724 bra 	$L__BB2_2559;
	add.s32 	%r3783, %r1702, %r1697;
	mul.wide.s32 	%rd3341, %r3783, 4;
	add.s64 	%rd3342, %rd2, %rd3341;
	ld.global.f32 	%f835, [%rd3342];
	mad.lo.s32 	%r3784, %r1702, %r2084, %r1696;
	mul.wide.s32 	%rd3343, %r3784, 4;
	add.s64 	%rd3344, %rd1, %rd3343;
	st.global.f32 	[%rd3344], %f835;
$L__BB2_2559:
	add.s32 	%r1703, %r1701, %r4;
	setp.gt.u32 	%p1725, %r1703, 31;
	@%p1725 bra 	$L__BB2_2646;
	add.s32 	%r1704, %r1702, %r4;
	setp.ge.s32 	%p1726, %r1704, %r2085;
	@%p1726 bra 	$L__BB2_2562;
	add.s32 	%r3785, %r1704, %r1697;
	mul.wide.s32 	%rd3345, %r3785, 4;
	add.s64 	%rd3346, %rd2, %rd3345;
	ld.global.f32 	%f836, [%rd3346];
	mad.lo.s32 	%r3786, %r1704, %r2084, %r1696;
	mul.wide.s32 	%rd3347, %r3786, 4;
	add.s64 	%rd3348, %rd1, %rd3347;
	st.global.f32 	[%rd3348], %f836;
$L__BB2_2562:
	add.s32 	%r1705, %r1703, %r4;
	setp.gt.u32 	%p1727, %r1705, 31;
	@%p1727 bra 	$L__BB2_2646;
	add.s32 	%r1706, %r1704, %r4;
	setp.ge.s32 	%p1728, %r1706, %r2085;
	@%p1728 bra 	$L__BB2_2565;
	add.s32 	%r3787, %r1706, %r1697;
	mul.wide.s32 	%rd3349, %r3787, 4;
	add.s64 	%rd3350, %rd2, %rd3349;
	ld.global.f32 	%f837, [%rd3350];
	mad.lo.s32 	%r3788, %r1706, %r2084, %r1696;
	mul.wide.s32 	%rd3351, %r3788, 4;
	add.s64 	%rd3352, %rd1, %rd3351;
	st.global.f32 	[%rd3352], %f837;
$L__BB2_2565:
	add.s32 	%r1707, %r1705, %r4;
	setp.gt.u32 	%p1729, %r1707, 31;
	@%p1729 bra 	$L__BB2_2646;
	add.s32 	%r1708, %r1706, %r4;
	setp.ge.s32 	%p1730, %r1708, %r2085;
	@%p1730 bra 	$L__BB2_2568;
	add.s32 	%r3789, %r1708, %r1697;
	mul.wide.s32 	%rd3353, %r3789, 4;
	add.s64 	%rd3354, %rd2, %rd3353;
	ld.global.f32 	%f838, [%rd3354];
	mad.lo.s32 	%r3790, %r1708, %r2084, %r1696;
	mul.wide.s32 	%rd3355, %r3790, 4;
	add.s64 	%rd3356, %rd1, %rd3355;
	st.global.f32 	[%rd3356], %f838;
$L__BB2_2568:
	add.s32 	%r1709, %r1707, %r4;
	setp.gt.u32 	%p1731, %r1709, 31;
	@%p1731 bra 	$L__BB2_2646;
	add.s32 	%r1710, %r1708, %r4;
	setp.ge.s32 	%p1732, %r1710, %r2085;
	@%p1732 bra 	$L__BB2_2571;
	add.s32 	%r3791, %r1710, %r1697;
	mul.wide.s32 	%rd3357, %r3791, 4;
	add.s64 	%rd3358, %rd2, %rd3357;
	ld.global.f32 	%f839, [%rd3358];
	mad.lo.s32 	%r3792, %r1710, %r2084, %r1696;
	mul.wide.s32 	%rd3359, %r3792, 4;
	add.s64 	%rd3360, %rd1, %rd3359;
	st.global.f32 	[%rd3360], %f839;
$L__BB2_2571:
	add.s32 	%r1711, %r1709, %r4;
	setp.gt.u32 	%p1733, %r1711, 31;
	@%p1733 bra 	$L__BB2_2646;
	add.s32 	%r1712, %r1710, %r4;
	setp.ge.s32 	%p1734, %r1712, %r2085;
	@%p1734 bra 	$L__BB2_2574;
	add.s32 	%r3793, %r1712, %r1697;
	mul.wide.s32 	%rd3361, %r3793, 4;
	add.s64 	%rd3362, %rd2, %rd3361;
	ld.global.f32 	%f840, [%rd3362];
	mad.lo.s32 	%r3794, %r1712, %r2084, %r1696;
	mul.wide.s32 	%rd3363, %r3794, 4;
	add.s64 	%rd3364, %rd1, %rd3363;
	st.global.f32 	[%rd3364], %f840;
$L__BB2_2574:
	add.s32 	%r1713, %r1711, %r4;
	setp.gt.u32 	%p1735, %r1713, 31;
	@%p1735 bra 	$L__BB2_2646;
	add.s32 	%r1714, %r1712, %r4;
	setp.ge.s32 	%p1736, %r1714, %r2085;
	@%p1736 bra 	$L__BB2_2577;
	add.s32 	%r3795, %r1714, %r1697;
	mul.wide.s32 	%rd3365, %r3795, 4;
	add.s64 	%rd3366, %rd2, %rd3365;
	ld.global.f32 	%f841, [%rd3366];
	mad.lo.s32 	%r3796, %r1714, %r2084, %r1696;
	mul.wide.s32 	%rd3367, %r3796, 4;
	add.s64 	%rd3368, %rd1, %rd3367;
	st.global.f32 	[%rd3368], %f841;
$L__BB2_2577:
	add.s32 	%r1715, %r1713, %r4;
	setp.gt.u32 	%p1737, %r1715, 31;
	@%p1737 bra 	$L__BB2_2646;
	add.s32 	%r1716, %r1714, %r4;
	setp.ge.s32 	%p1738, %r1716, %r2085;
	@%p1738 bra 	$L__BB2_2580;
	add.s32 	%r3797, %r1716, %r1697;
	mul.wide.s32 	%rd3369, %r3797, 4;
	add.s64 	%rd3370, %rd2, %rd3369;
	ld.global.f32 	%f842, [%rd3370];
	mad.lo.s32 	%r3798, %r1716, %r2084, %r1696;
	mul.wide.s32 	%rd3371, %r3798, 4;
	add.s64 	%rd3372, %rd1, %rd3371;
	st.global.f32 	[%rd3372], %f842;
$L__BB2_2580:
	add.s32 	%r1717, %r1715, %r4;
	setp.gt.u32 	%p1739, %r1717, 31;
	@%p1739 bra 	$L__BB2_2646;
	add.s32 	%r1718, %r1716, %r4;
	setp.ge.s32 	%p1740, %r1718, %r2085;
	@%p1740 bra 	$L__BB2_2583;
	add.s32 	%r3799, %r1718, %r1697;
	mul.wide.s32 	%rd3373, %r3799, 4;
	add.s64 	%rd3374, %rd2, %rd3373;
	ld.global.f32 	%f843, [%rd3374];
	mad.lo.s32 	%r3800, %r1718, %r2084, %r1696;
	mul.wide.s32 	%rd3375, %r3800, 4;
	add.s64 	%rd3376, %rd1, %rd3375;
	st.global.f32 	[%rd3376], %f843;
$L__BB2_2583:
	add.s32 	%r1719, %r1717, %r4;
	setp.gt.u32 	%p1741, %r1719, 31;
	@%p1741 bra 	$L__BB2_2646;
	add.s32 	%r1720, %r1718, %r4;
	setp.ge.s32 	%p1742, %r1720, %r2085;
	@%p1742 bra 	$L__BB2_2586;
	add.s32 	%r3801, %r1720, %r1697;
	mul.wide.s32 	%rd3377, %r3801, 4;
	add.s64 	%rd3378, %rd2, %rd3377;
	ld.global.f32 	%f844, [%rd3378];
	mad.lo.s32 	%r3802, %r1720, %r2084, %r1696;
	mul.wide.s32 	%rd3379, %r3802, 4;
	add.s64 	%rd3380, %rd1, %rd3379;
	st.global.f32 	[%rd3380], %f844;
$L__BB2_2586:
	add.s32 	%r1721, %r1719, %r4;
	setp.gt.u32 	%p1743, %r1721, 31;
	@%p1743 bra 	$L__BB2_2646;
	add.s32 	%r1722, %r1720, %r4;
	setp.ge.s32 	%p1744, %r1722, %r2085;
	@%p1744 bra 	$L__BB2_2589;
	add.s32 	%r3803, %r1722, %r1697;
	mul.wide.s32 	%rd3381, %r3803, 4;
	add.s64 	%rd3382, %rd2, %rd3381;
	ld.global.f32 	%f845, [%rd3382];
	mad.lo.s32 	%r3804, %r1722, %r2084, %r1696;
	mul.wide.s32 	%rd3383, %r3804, 4;
	add.s64 	%rd3384, %rd1, %rd3383;
	st.global.f32 	[%rd3384], %f845;
$L__BB2_2589:
	add.s32 	%r1723, %r1721, %r4;
	setp.gt.u32 	%p1745, %r1723, 31;
	@%p1745 bra 	$L__BB2_2646;
	add.s32 	%r1724, %r1722, %r4;
	setp.ge.s32 	%p1746, %r1724, %r2085;
	@%p1746 bra 	$L__BB2_2592;
	add.s32 	%r3805, %r1724, %r1697;
	mul.wide.s32 	%rd3385, %r3805, 4;
	add.s64 	%rd3386, %rd2, %rd3385;
	ld.global.f32 	%f846, [%rd3386];
	mad.lo.s32 	%r3806, %r1724, %r2084, %r1696;
	mul.wide.s32 	%rd3387, %r3806, 4;
	add.s64 	%rd3388, %rd1, %rd3387;
	st.global.f32 	[%rd3388], %f846;
$L__BB2_2592:
	add.s32 	%r1725, %r1723, %r4;
	setp.gt.u32 	%p1747, %r1725, 31;
	@%p1747 bra 	$L__BB2_2646;
	add.s32 	%r1726, %r1724, %r4;
	setp.ge.s32 	%p1748, %r1726, %r2085;
	@%p1748 bra 	$L__BB2_2595;
	add.s32 	%r3807, %r1726, %r1697;
	mul.wide.s32 	%rd3389, %r3807, 4;
	add.s64 	%rd3390, %rd2, %rd3389;
	ld.global.f32 	%f847, [%rd3390];
	mad.lo.s32 	%r3808, %r1726, %r2084, %r1696;
	mul.wide.s32 	%rd3391, %r3808, 4;
	add.s64 	%rd3392, %rd1, %rd3391;
	st.global.f32 	[%rd3392], %f847;
$L__BB2_2595:
	add.s32 	%r1727, %r1725, %r4;
	setp.gt.u32 	%p1749, %r1727, 31;
	@%p1749 bra 	$L__BB2_2646;
	add.s32 	%r1728, %r1726, %r4;
	setp.ge.s32 	%p1750, %r1728, %r2085;
	@%p1750 bra 	$L__BB2_2598;
	add.s32 	%r3809, %r1728, %r1697;
	mul.wide.s32 	%rd3393, %r3809, 4;
	add.s64 	%rd3394, %rd2, %rd3393;
	ld.global.f32 	%f848, [%rd3394];
	mad.lo.s32 	%r3810, %r1728, %r2084, %r1696;
	mul.wide.s32 	%rd3395, %r3810, 4;
	add.s64 	%rd3396, %rd1, %rd3395;
	st.global.f32 	[%rd3396], %f848;
$L__BB2_2598:
	add.s32 	%r1729, %r1727, %r4;
	setp.gt.u32 	%p1751, %r1729, 31;
	@%p1751 bra 	$L__BB2_2646;
	add.s32 	%r1730, %r1728, %r4;
	setp.ge.s32 	%p1752, %r1730, %r2085;
	@%p1752 bra 	$L__BB2_2601;
	add.s32 	%r3811, %r1730, %r1697;
	mul.wide.s32 	%rd3397, %r3811, 4;
	add.s64 	%rd3398, %rd2, %rd3397;
	ld.global.f32 	%f849, [%rd3398];
	mad.lo.s32 	%r3812, %r1730, %r2084, %r1696;
	mul.wide.s32 	%rd3399, %r3812, 4;
	add.s64 	%rd3400, %rd1, %rd3399;
	st.global.f32 	[%rd3400], %f849;
$L__BB2_2601:
	add.s32 	%r1731, %r1729, %r4;
	setp.gt.u32 	%p1753, %r1731, 31;
	@%p1753 bra 	$L__BB2_2646;
	add.s32 	%r1732, %r1730, %r4;
	setp.ge.s32 	%p1754, %r1732, %r2085;
	@%p1754 bra 	$L__BB2_2604;
	add.s32 	%r3813, %r1732, %r1697;
	mul.wide.s32 	%rd3401, %r3813, 4;
	add.s64 	%rd3402, %rd2, %rd3401;
	ld.global.f32 	%f850, [%rd3402];
	mad.lo.s32 	%r3814, %r1732, %r2084, %r1696;
	mul.wide.s32 	%rd3403, %r3814, 4;
	add.s64 	%rd3404, %rd1, %rd3403;
	st.global.f32 	[%rd3404], %f850;
$L__BB2_2604:
	add.s32 	%r1733, %r1731, %r4;
	setp.gt.u32 	%p1755, %r1733, 31;
	@%p1755 bra 	$L__BB2_2646;
	add.s32 	%r1734, %r1732, %r4;
	setp.ge.s32 	%p1756, %r1734, %r2085;
	@%p1756 bra 	$L__BB2_2607;
	add.s32 	%r3815, %r1734, %r1697;
	mul.wide.s32 	%rd3405, %r3815, 4;
	add.s64 	%rd3406, %rd2, %rd3405;
	ld.global.f32 	%f851, [%rd3406];
	mad.lo.s32 	%r3816, %r1734, %r2084, %r1696;
	mul.wide.s32 	%rd3407, %r3816, 4;
	add.s64 	%rd3408, %rd1, %rd3407;
	st.global.f32 	[%rd3408], %f851;
$L__BB2_2607:
	add.s32 	%r1735, %r1733, %r4;
	setp.gt.u32 	%p1757, %r1735, 31;
	@%p1757 bra 	$L__BB2_2646;
	add.s32 	%r1736, %r1734, %r4;
	setp.ge.s32 	%p1758, %r1736, %r2085;
	@%p1758 bra 	$L__BB2_2610;
	add.s32 	%r3817, %r1736, %r1697;
	mul.wide.s32 	%rd3409, %r3817, 4;
	add.s64 	%rd3410, %rd2, %rd3409;
	ld.global.f32 	%f852, [%rd3410];
	mad.lo.s32 	%r3818, %r1736, %r2084, %r1696;
	mul.wide.s32 	%rd3411, %r3818, 4;
	add.s64 	%rd3412, %rd1, %rd3411;
	st.global.f32 	[%rd3412], %f852;
$L__BB2_2610:
	add.s32 	%r1737, %r1735, %r4;
	setp.gt.u32 	%p1759, %r1737, 31;
	@%p1759 bra 	$L__BB2_2646;
	add.s32 	%r1738, %r1736, %r4;
	setp.ge.s32 	%p1760, %r1738, %r2085;
	@%p1760 bra 	$L__BB2_2613;
	add.s32 	%r3819, %r1738, %r1697;
	mul.wide.s32 	%rd3413, %r3819, 4;
	add.s64 	%rd3414, %rd2, %rd3413;
	ld.global.f32 	%f853, [%rd3414];
	mad.lo.s32 	%r3820, %r1738, %r2084, %r1696;
	mul.wide.s32 	%rd3415, %r3820, 4;
	add.s64 	%rd3416, %rd1, %rd3415;
	st.global.f32 	[%rd3416], %f853;
$L__BB2_2613:
	add.s32 	%r1739, %r1737, %r4;
	setp.gt.u32 	%p1761, %r1739, 31;
	@%p1761 bra 	$L__BB2_2646;
	add.s32 	%r1740, %r1738, %r4;
	setp.ge.s32 	%p1762, %r1740, %r2085;
	@%p1762 bra 	$L__BB2_2616;
	add.s32 	%r3821, %r1740, %r1697;
	mul.wide.s32 	%rd3417, %r3821, 4;
	add.s64 	%rd3418, %rd2, %rd3417;
	ld.global.f32 	%f854, [%rd3418];
	mad.lo.s32 	%r3822, %r1740, %r2084, %r1696;
	mul.wide.s32 	%rd3419, %r3822, 4;
	add.s64 	%rd3420, %rd1, %rd3419;
	st.global.f32 	[%rd3420], %f854;
$L__BB2_2616:
	add.s32 	%r1741, %r1739, %r4;
	setp.gt.u32 	%p1763, %r1741, 31;
	@%p1763 bra 	$L__BB2_2646;
	add.s32 	%r1742, %r1740, %r4;
	setp.ge.s32 	%p1764, %r1742, %r2085;
	@%p1764 bra 	$L__BB2_2619;
	add.s32 	%r3823, %r1742, %r1697;
	mul.wide.s32 	%rd3421, %r3823, 4;
	add.s64 	%rd3422, %rd2, %rd3421;
	ld.global.f32 	%f855, [%rd3422];
	mad.lo.s32 	%r3824, %r1742, %r2084, %r1696;
	mul.wide.s32 	%rd3423, %r3824, 4;
	add.s64 	%rd3424, %rd1, %rd3423;
	st.global.f32 	[%rd3424], %f855;
$L__BB2_2619:
	add.s32 	%r1743, %r1741, %r4;
	setp.gt.u32 	%p1765, %r1743, 31;
	@%p1765 bra 	$L__BB2_2646;
	add.s32 	%r1744, %r1742, %r4;
	setp.ge.s32 	%p1766, %r1744, %r2085;
	@%p1766 bra 	$L__BB2_2622;
	add.s32 	%r3825, %r1744, %r1697;
	mul.wide.s32 	%rd3425, %r3825, 4;
	add.s64 	%rd3426, %rd2, %rd3425;
	ld.global.f32 	%f856, [%rd3426];
	mad.lo.s32 	%r3826, %r1744, %r2084, %r1696;
	mul.wide.s32 	%rd3427, %r3826, 4;
	add.s64 	%rd3428, %rd1, %rd3427;
	st.global.f32 	[%rd3428], %f856;
$L__BB2_2622:
	add.s32 	%r1745, %r1743, %r4;
	setp.gt.u32 	%p1767, %r1745, 31;
	@%p1767 bra 	$L__BB2_2646;
	add.s32 	%r1746, %r1744, %r4;
	setp.ge.s32 	%p1768, %r1746, %r2085;
	@%p1768 bra 	$L__BB2_2625;
	add.s32 	%r3827, %r1746, %r1697;
	mul.wide.s32 	%rd3429, %r3827, 4;
	add.s64 	%rd3430, %rd2, %rd3429;
	ld.global.f32 	%f857, [%rd3430];
	mad.lo.s32 	%r3828, %r1746, %r2084, %r1696;
	mul.wide.s32 	%rd3431, %r3828, 4;
	add.s64 	%rd3432, %rd1, %rd3431;
	st.global.f32 	[%rd3432], %f857;
$L__BB2_2625:
	add.s32 	%r1747, %r1745, %r4;
	setp.gt.u32 	%p1769, %r1747, 31;
	@%p1769 bra 	$L__BB2_2646;
	add.s32 	%r1748, %r1746, %r4;
	setp.ge.s32 	%p1770, %r1748, %r2085;
	@%p1770 bra 	$L__BB2_2628;
	add.s32 	%r3829, %r1748, %r1697;
	mul.wide.s32 	%rd3433, %r3829, 4;
	add.s64 	%rd3434, %rd2, %rd3433;
	ld.global.f32 	%f858, [%rd3434];
	mad.lo.s32 	%r3830, %r1748, %r2084, %r1696;
	mul.wide.s32 	%rd3435, %r3830, 4;
	add.s64 	%rd3436, %rd1, %rd3435;
	st.global.f32 	[%rd3436], %f858;
$L__BB2_2628:
	add.s32 	%r1749, %r1747, %r4;
	setp.gt.u32 	%p1771, %r1749, 31;
	@%p1771 bra 	$L__BB2_2646;
	add.s32 	%r1750, %r1748, %r4;
	setp.ge.s32 	%p1772, %r1750, %r2085;
	@%p1772 bra 	$L__BB2_2631;
	add.s32 	%r3831, %r1750, %r1697;
	mul.wide.s32 	%rd3437, %r3831, 4;
	add.s64 	%rd3438, %rd2, %rd3437;
	ld.global.f32 	%f859, [%rd3438];
	mad.lo.s32 	%r3832, %r1750, %r2084, %r1696;
	mul.wide.s32 	%rd3439, %r3832, 4;
	add.s64 	%rd3440, %rd1, %rd3439;
	st.global.f32 	[%rd3440], %f859;
$L__BB2_2631:
	add.s32 	%r1751, %r1749, %r4;
	setp.gt.u32 	%p1773, %r1751, 31;
	@%p1773 bra 	$L__BB2_2646;
	add.s32 	%r1752, %r1750, %r4;
	setp.ge.s32 	%p1774, %r1752, %r2085;
	@%p1774 bra 	$L__BB2_2634;
	add.s32 	%r3833, %r1752, %r1697;
	mul.wide.s32 	%rd3441, %r3833, 4;
	add.s64 	%rd3442, %rd2, %rd3441;
	ld.global.f32 	%f860, [%rd3442];
	mad.lo.s32 	%r3834, %r1752, %r2084, %r1696;
	mul.wide.s32 	%rd3443, %r3834, 4;
	add.s64 	%rd3444, %rd1, %rd3443;
	st.global.f32 	[%rd3444], %f860;
$L__BB2_2634:
	add.s32 	%r1753, %r1751, %r4;
	setp.gt.u32 	%p1775, %r1753, 31;
	@%p1775 bra 	$L__BB2_2646;
	add.s32 	%r1754, %r1752, %r4;
	setp.ge.s32 	%p1776, %r1754, %r2085;
	@%p1776 bra 	$L__BB2_2637;
	add.s32 	%r3835, %r1754, %r1697;
	mul.wide.s32 	%rd3445, %r3835, 4;
	add.s64 	%rd3446, %rd2, %rd3445;
	ld.global.f32 	%f861, [%rd3446];
	mad.lo.s32 	%r3836, %r1754, %r2084, %r1696;
	mul.wide.s32 	%rd3447, %r3836, 4;
	add.s64 	%rd3448, %rd1, %rd3447;
	st.global.f32 	[%rd3448], %f861;
$L__BB2_2637:
	add.s32 	%r1755, %r1753, %r4;
	setp.gt.u32 	%p1777, %r1755, 31;
	@%p1777 bra 	$L__BB2_2646;
	add.s32 	%r1756, %r1754, %r4;
	setp.ge.s32 	%p1778, %r1756, %r2085;
	@%p1778 bra 	$L__BB2_2640;
	add.s32 	%r3837, %r1756, %r1697;
	mul.wide.s32 	%rd3449, %r3837, 4;
	add.s64 	%rd3450, %rd2, %rd3449;
	ld.global.f32 	%f862, [%rd3450];
	mad.lo.s32 	%r3838, %r1756, %r2084, %r1696;
	mul.wide.s32 	%rd3451, %r3838, 4;
	add.s64 	%rd3452, %rd1, %rd3451;
	st.global.f32 	[%rd3452], %f862;
$L__BB2_2640:
	add.s32 	%r1757, %r1755, %r4;
	setp.gt.u32 	%p1779, %r1757, 31;
	@%p1779 bra 	$L__BB2_2646;
	add.s32 	%r1758, %r1756, %r4;
	setp.ge.s32 	%p1780, %r1758, %r2085;
	@%p1780 bra 	$L__BB2_2643;
	add.s32 	%r3839, %r1758, %r1697;
	mul.wide.s32 	%rd3453, %r3839, 4;
	add.s64 	%rd3454, %rd2, %rd3453;
	ld.global.f32 	%f863, [%rd3454];
	mad.lo.s32 	%r3840, %r1758, %r2084, %r1696;
	mul.wide.s32 	%rd3455, %r3840, 4;
	add.s64 	%rd3456, %rd1, %rd3455;
	st.global.f32 	[%rd3456], %f863;
$L__BB2_2643:
	add.s32 	%r3841, %r1757, %r4;
	setp.gt.u32 	%p1781, %r3841, 31;
	@%p1781 bra 	$L__BB2_2646;
	add.s32 	%r1759, %r1758, %r4;
	setp.ge.s32 	%p1782, %r1759, %r2085;
	@%p1782 bra 	$L__BB2_2646;
	add.s32 	%r3842, %r1759, %r1697;
	mul.wide.s32 	%rd3457, %r3842, 4;
	add.s64 	%rd3458, %rd2, %rd3457;
	ld.global.f32 	%f864, [%rd3458];
	mad.lo.s32 	%r3843, %r1759, %r2084, %r1696;
	mul.wide.s32 	%rd3459, %r3843, 4;
	add.s64 	%rd3460, %rd1, %rd3459;
	st.global.f32 	[%rd3460], %f864;
$L__BB2_2646:
	add.s32 	%r1760, %r1695, %r5;
	setp.gt.u32 	%p1783, %r1760, 31;
	@%p1783 bra 	$L__BB2_3135;
	add.s32 	%r1761, %r1696, %r5;
	setp.ge.s32 	%p1784, %r1761, %r2084;
	@%p1784 bra 	$L__BB2_3135;
	setp.gt.u32 	%p1785, %r3, 31;
	@%p1785 bra 	$L__BB2_2744;
	mul.lo.s32 	%r1762, %r1761, %r2085;
	add.s32 	%r1763, %r3, %r1;
	setp.ge.s32 	%p1786, %r1763, %r2085;
	@%p1786 bra 	$L__BB2_2651;
	add.s32 	%r3844, %r1763, %r1762;
	mul.wide.s32 	%rd3461, %r3844, 4;
	add.s64 	%rd3462, %rd2, %rd3461;
	ld.global.f32 	%f865, [%rd3462];
	mad.lo.s32 	%r3845, %r1763, %r2084, %r1761;
	mul.wide.s32 	%rd3463, %r3845, 4;
	add.s64 	%rd3464, %rd1, %rd3463;
	st.global.f32 	[%rd3464], %f865;
$L__BB2_2651:
	add.s32 	%r1764, %r3, %r4;
	setp.gt.u32 	%p1787, %r1764, 31;
	@%p1787 bra 	$L__BB2_2744;
	add.s32 	%r1765, %r1763, %r4;
	setp.ge.s32 	%p1788, %r1765, %r2085;
	@%p1788 bra 	$L__BB2_2654;
	add.s32 	%r3846, %r1765, %r1762;
	mul.wide.s32 	%rd3465, %r3846, 4;
	add.s64 	%rd3466, %rd2, %rd3465;
	ld.global.f32 	%f866, [%rd3466];
	mad.lo.s32 	%r3847, %r1765, %r2084, %r1761;
	mul.wide.s32 	%rd3467, %r3847, 4;
	add.s64 	%rd3468, %rd1, %rd3467;
	st.global.f32 	[%rd3468], %f866;
$L__BB2_2654:
	add.s32 	%r1766, %r1764, %r4;
	setp.gt.u32 	%p1789, %r1766, 31;
	@%p1789 bra 	$L__BB2_2744;
	add.s32 	%r1767, %r1765, %r4;
	setp.ge.s32 	%p1790, %r1767, %r2085;
	@%p1790 bra 	$L__BB2_2657;
	add.s32 	%r3848, %r1767, %r1762;
	mul.wide.s32 	%rd3469, %r3848, 4;
	add.s64 	%rd3470, %rd2, %rd3469;
	ld.global.f32 	%f867, [%rd3470];
	mad.lo.s32 	%r3849, %r1767, %r2084, %r1761;
	mul.wide.s32 	%rd3471, %r3849, 4;
	add.s64 	%rd3472, %rd1, %rd3471;
	st.global.f32 	[%rd3472], %f867;
$L__BB2_2657:
	add.s32 	%r1768, %r1766, %r4;
	setp.gt.u32 	%p1791, %r1768, 31;
	@%p1791 bra 	$L__BB2_2744;
	add.s32 	%r1769, %r1767, %r4;
	setp.ge.s32 	%p1792, %r1769, %r2085;
	@%p1792 bra 	$L__BB2_2660;
	add.s32 	%r3850, %r1769, %r1762;
	mul.wide.s32 	%rd3473, %r3850, 4;
	add.s64 	%rd3474, %rd2, %rd3473;
	ld.global.f32 	%f868, [%rd3474];
	mad.lo.s32 	%r3851, %r1769, %r2084, %r1761;
	mul.wide.s32 	%rd3475, %r3851, 4;
	add.s64 	%rd3476, %rd1, %rd3475;
	st.global.f32 	[%rd3476], %f868;
$L__BB2_2660:
	add.s32 	%r1770, %r1768, %r4;
	setp.gt.u32 	%p1793, %r1770, 31;
	@%p1793 bra 	$L__BB2_2744;
	add.s32 	%r1771, %r1769, %r4;
	setp.ge.s32 	%p1794, %r1771, %r2085;
	@%p1794 bra 	$L__BB2_2663;
	add.s32 	%r3852, %r1771, %r1762;
	mul.wide.s32 	%rd3477, %r3852, 4;
	add.s64 	%rd3478, %rd2, %rd3477;
	ld.global.f32 	%f869, [%rd3478];
	mad.lo.s32 	%r3853, %r1771, %r2084, %r1761;
	mul.wide.s32 	%rd3479, %r3853, 4;
	add.s64 	%rd3480, %rd1, %rd3479;
	st.global.f32 	[%rd3480], %f869;
$L__BB2_2663:
	add.s32 	%r1772, %r1770, %r4;
	setp.gt.u32 	%p1795, %r1772, 31;
	@%p1795 bra 	$L__BB2_2744;
	add.s32 	%r1773, %r1771, %r4;
	setp.ge.s32 	%p1796, %r1773, %r2085;
	@%p1796 bra 	$L__BB2_2666;
	add.s32 	%r3854, %r1773, %r1762;
	mul.wide.s32 	%rd3481, %r3854, 4;
	add.s64 	%rd3482, %rd2, %rd3481;
	ld.global.f32 	%f870, [%rd3482];
	mad.lo.s32 	%r3855, %r1773, %r2084, %r1761;
	mul.wide.s32 	%rd3483, %r3855, 4;
	add.s64 	%rd3484, %rd1, %rd3483;
	st.global.f32 	[%rd3484], %f870;
$L__BB2_2666:
	add.s32 	%r1774, %r1772, %r4;
	setp.gt.u32 	%p1797, %r1774, 31;
	@%p1797 bra 	$L__BB2_2744;
	add.s32 	%r1775, %r1773, %r4;
	setp.ge.s32 	%p1798, %r1775, %r2085;
	@%p1798 bra 	$L__BB2_2669;
	add.s32 	%r3856, %r1775, %r1762;
	mul.wide.s32 	%rd3485, %r3856, 4;
	add.s64 	%rd3486, %rd2, %rd3485;
	ld.global.f32 	%f871, [%rd3486];
	mad.lo.s32 	%r3857, %r1775, %r2084, %r1761;
	mul.wide.s32 	%rd3487, %r3857, 4;
	add.s64 	%rd3488, %rd1, %rd3487;
	st.global.f32 	[%rd3488], %f871;
$L__BB2_2669:
	add.s32 	%r1776, %r1774, %r4;
	setp.gt.u32 	%p1799, %r1776, 31;
	@%p1799 bra 	$L__BB2_2744;
	add.s32 	%r1777, %r1775, %r4;
	setp.ge.s32 	%p1800, %r1777, %r2085;
	@%p1800 bra 	$L__BB2_2672;
	add.s32 	%r3858, %r1777, %r1762;
	mul.wide.s32 	%rd3489, %r3858, 4;
	add.s64 	%rd3490, %rd2, %rd3489;
	ld.global.f32 	%f872, [%rd3490];
	mad.lo.s32 	%r3859, %r1777, %r2084, %r1761;
	mul.wide.s32 	%rd3491, %r3859, 4;
	add.s64 	%rd3492, %rd1, %rd3491;
	st.global.f32 	[%rd3492], %f872;
$L__BB2_2672:
	add.s32 	%r1778, %r1776, %r4;
	setp.gt.u32 	%p1801, %r1778, 31;
	@%p1801 bra 	$L__BB2_2744;
	add.s32 	%r1779, %r1777, %r4;
	setp.ge.s32 	%p1802, %r1779, %r2085;
	@%p1802 bra 	$L__BB2_2675;
	add.s32 	%r3860, %r1779, %r1762;
	mul.wide.s32 	%rd3493, %r3860, 4;
	add.s64 	%rd3494, %rd2, %rd3493;
	ld.global.f32 	%f873, [%rd3494];
	mad.lo.s32 	%r3861, %r1779, %r2084, %r1761;
	mul.wide.s32 	%rd3495, %r3861, 4;
	add.s64 	%rd3496, %rd1, %rd3495;
	st.global.f32 	[%rd3496], %f873;
$L__BB2_2675:
	add.s32 	%r1780, %r1778, %r4;
	setp.gt.u32 	%p1803, %r1780, 31;
	@%p1803 bra 	$L__BB2_2744;
	add.s32 	%r1781, %r1779, %r4;
	setp.ge.s32 	%p1804, %r1781, %r2085;
	@%p1804 bra 	$L__BB2_2678;
	add.s32 	%r3862, %r1781, %r1762;
	mul.wide.s32 	%rd3497, %r3862, 4;
	add.s64 	%rd3498, %rd2, %rd3497;
	ld.global.f32 	%f874, [%rd3498];
	mad.lo.s32 	%r3863, %r1781, %r2084, %r1761;
	mul.wide.s32 	%rd3499, %r3863, 4;
	add.s64 	%rd3500, %rd1, %rd3499;
	st.global.f32 	[%rd3500], %f874;
$L__BB2_2678:
	add.s32 	%r1782, %r1780, %r4;
	setp.gt.u32 	%p1805, %r1782, 31;
	@%p1805 bra 	$L__BB2_2744;
	add.s32 	%r1783, %r1781, %r4;
	setp.ge.s32 	%p1806, %r1783, %r2085;
	@%p1806 bra 	$L__BB2_2681;
	add.s32 	%r3864, %r1783, %r1762;
	mul.wide.s32 	%rd3501, %r3864, 4;
	add.s64 	%rd3502, %rd2, %rd3501;
	ld.global.f32 	%f875, [%rd3502];
	mad.lo.s32 	%r3865, %r1783, %r2084, %r1761;
	mul.wide.s32 	%rd3503, %r3865, 4;
	add.s64 	%rd3504, %rd1, %rd3503;
	st.global.f32 	[%rd3504], %f875;
$L__BB2_2681:
	add.s32 	%r1784, %r1782, %r4;
	setp.gt.u32 	%p1807, %r1784, 31;
	@%p1807 bra 	$L__BB2_2744;
	add.s32 	%r1785, %r1783, %r4;
	setp.ge.s32 	%p1808, %r1785, %r2085;
	@%p1808 bra 	$L__BB2_2684;
	add.s32 	%r3866, %r1785, %r1762;
	mul.wide.s32 	%rd3505, %r3866, 4;
	add.s64 	%rd3506, %rd2, %rd3505;
	ld.global.f32 	%f876, [%rd3506];
	mad.lo.s32 	%r3867, %r1785, %r2084, %r1761;
	mul.wide.s32 	%rd3507, %r3867, 4;
	add.s64 	%rd3508, %rd1, %rd3507;
	st.global.f32 	[%rd3508], %f876;
$L__BB2_2684:
	add.s32 	%r1786, %r1784, %r4;
	setp.gt.u32 	%p1809, %r1786, 31;
	@%p1809 bra 	$L__BB2_2744;
	add.s32 	%r1787, %r1785, %r4;
	setp.ge.s32 	%p1810, %r1787, %r2085;
	@%p1810 bra 	$L__BB2_2687;
	add.s32 	%r3868, %r1787, %r1762;
	mul.wide.s32 	%rd3509, %r3868, 4;
	add.s64 	%rd3510, %rd2, %rd3509;
	ld.global.f32 	%f877, [%rd3510];
	mad.lo.s32 	%r3869, %r1787, %r2084, %r1761;
	mul.wide.s32 	%rd3511, %r3869, 4;
	add.s64 	%rd3512, %rd1, %rd3511;
	st.global.f32 	[%rd3512], %f877;
$L__BB2_2687:
	add.s32 	%r1788, %r1786, %r4;
	setp.gt.u32 	%p1811, %r1788, 31;
	@%p1811 bra 	$L__BB2_2744;
	add.s32 	%r1789, %r1787, %r4;
	setp.ge.s32 	%p1812, %r1789, %r2085;
	@%p1812 bra 	$L__BB2_2690;
	add.s32 	%r3870, %r1789, %r1762;
	mul.wide.s32 	%rd3513, %r3870, 4;
	add.s64 	%rd3514, %rd2, %rd3513;
	ld.global.f32 	%f878, [%rd3514];
	mad.lo.s32 	%r3871, %r1789, %r2084, %r1761;
	mul.wide.s32 	%rd3515, %r3871, 4;
	add.s64 	%rd3516, %rd1, %rd3515;
	st.global.f32 	[%rd3516], %f878;
$L__BB2_2690:
	add.s32 	%r1790, %r1788, %r4;
	setp.gt.u32 	%p1813, %r1790, 31;
	@%p1813 bra 	$L__BB2_2744;
	add.s32 	%r1791, %r1789, %r4;
	setp.ge.s32 	%p1814, %r1791, %r2085;
	@%p1814 bra 	$L__BB2_2693;
	add.s32 	%r3872, %r1791, %r1762;
	mul.wide.s32 	%rd3517, %r3872, 4;
	add.s64 	%rd3518, %rd2, %rd3517;
	ld.global.f32 	%f879, [%rd3518];
	mad.lo.s32 	%r3873, %r1791, %r2084, %r1761;
	mul.wide.s32 	%rd3519, %r3873, 4;
	add.s64 	%rd3520, %rd1, %rd3519;
	st.global.f32 	[%rd3520], %f879;
$L__BB2_2693:
	add.s32 	%r1792, %r1790, %r4;
	setp.gt.u32 	%p1815, %r1792, 31;
	@%p1815 bra 	$L__BB2_2744;
	add.s32 	%r1793, %r1791, %r4;
	setp.ge.s32 	%p1816, %r1793, %r2085;
	@%p1816 bra 	$L__BB2_2696;
	add.s32 	%r3874, %r1793, %r1762;
	mul.wide.s32 	%rd3521, %r3874, 4;
	add.s64 	%rd3522, %rd2, %rd3521;
	ld.global.f32 	%f880, [%rd3522];
	mad.lo.s32 	%r3875, %r1793, %r2084, %r1761;
	mul.wide.s32 	%rd3523, %r3875, 4;
	add.s64 	%rd3524, %rd1, %rd3523;
	st.global.f32 	[%rd3524], %f880;
$L__BB2_2696:
	add.s32 	%r1794, %r1792, %r4;
	setp.gt.u32 	%p1817, %r1794, 31;
	@%p1817 bra 	$L__BB2_2744;
	add.s32 	%r1795, %r1793, %r4;
	setp.ge.s32 	%p1818, %r1795, %r2085;
	@%p1818 bra 	$L__BB2_2699;
	add.s32 	%r3876, %r1795, %r1762;
	mul.wide.s32 	%rd3525, %r3876, 4;
	add.s64 	%rd3526, %rd2, %rd3525;
	ld.global.f32 	%f881, [%rd3526];
	mad.lo.s32 	%r3877, %r1795, %r2084, %r1761;
	mul.wide.s32 	%rd3527, %r3877, 4;
	add.s64 	%rd3528, %rd1, %rd3527;
	st.global.f32 	[%rd3528], %f881;
$L__BB2_2699:
	add.s32 	%r1796, %r1794, %r4;
	setp.gt.u32 	%p1819, %r1796, 31;
	@%p1819 bra 	$L__BB2_2744;
	add.s32 	%r1797, %r1795, %r4;
	setp.ge.s32 	%p1820, %r1797, %r2085;
	@%p1820 bra 	$L__BB2_2702;
	add.s32 	%r3878, %r1797, %r1762;
	mul.wide.s32 	%rd3529, %r3878, 4;
	add.s64 	%rd3530, %rd2, %rd3529;
	ld.global.f32 	%f882, [%rd3530];
	mad.lo.s32 	%r3879, %r1797, %r2084, %r1761;
	mul.wide.s32 	%rd3531, %r3879, 4;
	add.s64 	%rd3532, %rd1, %rd3531;
	st.global.f32 	[%rd3532], %f882;
$L__BB2_2702:
	add.s32 	%r1798, %r1796, %r4;
	setp.gt.u32 	%p1821, %r1798, 31;
	@%p1821 bra 	$L__BB2_2744;
	add.s32 	%r1799, %r1797, %r4;
	setp.ge.s32 	%p1822, %r1799, %r2085;
	@%p1822 bra 	$L__BB2_2705;
	add.s32 	%r3880, %r1799, %r1762;
	mul.wide.s32 	%rd3533, %r3880, 4;
	add.s64 	%rd3534, %rd2, %rd3533;
	ld.global.f32 	%f883, [%rd3534];
	mad.lo.s32 	%r3881, %r1799, %r2084, %r1761;
	mul.wide.s32 	%rd3535, %r3881, 4;
	add.s64 	%rd3536, %rd1, %rd3535;
	st.global.f32 	[%rd3536], %f883;
$L__BB2_2705:
	add.s32 	%r1800, %r1798, %r4;
	setp.gt.u32 	%p1823, %r1800, 31;
	@%p1823 bra 	$L__BB2_2744;
	add.s32 	%r1801, %r1799, %r4;
	setp.ge.s32 	%p1824, %r1801, %r2085;
	@%p1824 bra 	$L__BB2_2708;
	add.s32 	%r3882, %r1801, %r1762;
	mul.wide.s32 	%rd3537, %r3882, 4;
	add.s64 	%rd3538, %rd2, %rd3537;
	ld.global.f32 	%f884, [%rd3538];
	mad.lo.s32 	%r3883, %r1801, %r2084, %r1761;
	mul.wide.s32 	%rd3539, %r3883, 4;
	add.s64 	%rd3540, %rd1, %rd3539;
	st.global.f32 	[%rd3540], %f884;
$L__BB2_2708:
	add.s32 	%r1802, %r1800, %r4;
	setp.gt.u32 	%p1825, %r1802, 31;
	@%p1825 bra 	$L__BB2_2744;
	add.s32 	%r1803, %r1801, %r4;
	setp.ge.s32 	%p1826, %r1803, %r2085;
	@%p1826 bra 	$L__BB2_2711;
	add.s32 	%r3884, %r1803, %r1762;
	mul.wide.s32 	%rd3541, %r3884, 4;
	add.s64 	%rd3542, %rd2, %rd3541;
	ld.global.f32 	%f885, [%rd3542];
	mad.lo.s32 	%r3885, %r1803, %r2084, %r1761;
	mul.wide.s32 	%rd3543, %r3885, 4;
	add.s64 	%rd3544, %rd1, %rd3543;
	st.global.f32 	[%rd3544], %f885;
$L__BB2_2711:
	add.s32 	%r1804, %r1802, %r4;
	setp.gt.u32 	%p1827, %r1804, 31;
	@%p1827 bra 	$L__BB2_2744;
	add.s32 	%r1805, %r1803, %r4;
	setp.ge.s32 	%p1828, %r1805, %r2085;
	@%p1828 bra 	$L__BB2_2714;
	add.s32 	%r3886, %r1805, %r1762;
	mul.wide.s32 	%rd3545, %r3886, 4;
	add.s64 	%rd3546, %rd2, %rd3545;
	ld.global.f32 	%f886, [%rd3546];
	mad.lo.s32 	%r3887, %r1805, %r2084, %r1761;
	mul.wide.s32 	%rd3547, %r3887, 4;
	add.s64 	%rd3548, %rd1, %rd3547;
	st.global.f32 	[%rd3548], %f886;
$L__BB2_2714:
	add.s32 	%r1806, %r1804, %r4;
	setp.gt.u32 	%p1829, %r1806, 31;
	@%p1829 bra 	$L__BB2_2744;
	add.s32 	%r1807, %r1805, %r4;
	setp.ge.s32 	%p1830, %r1807, %r2085;
	@%p1830 bra 	$L__BB2_2717;
	add.s32 	%r3888, %r1807, %r1762;
	mul.wide.s32 	%rd3549, %r3888, 4;
	add.s64 	%rd3550, %rd2, %rd3549;
	ld.global.f32 	%f887, [%rd3550];
	mad.lo.s32 	%r3889, %r1807, %r2084, %r1761;
	mul.wide.s32 	%rd3551, %r3889, 4;
	add.s64 	%rd3552, %rd1, %rd3551;
	st.global.f32 	[%rd3552], %f887;
$L__BB2_2717:
	add.s32 	%r1808, %r1806, %r4;
	setp.gt.u32 	%p1831, %r1808, 31;
	@%p1831 bra 	$L__BB2_2744;
	add.s32 	%r1809, %r1807, %r4;
	setp.ge.s32 	%p1832, %r1809, %r2085;
	@%p1832 bra 	$L__BB2_2720;
	add.s32 	%r3890, %r1809, %r1762;
	mul.wide.s32 	%rd3553, %r3890, 4;
	add.s64 	%rd3554, %rd2, %rd3553;
	ld.global.f32 	%f888, [%rd3554];
	mad.lo.s32 	%r3891, %r1809, %r2084, %r1761;
	mul.wide.s32 	%rd3555, %r3891, 4;
	add.s64 	%rd3556, %rd1, %rd3555;
	st.global.f32 	[%rd3556], %f888;
$L__BB2_2720:
	add.s32 	%r1810, %r1808, %r4;
	setp.gt.u32 	%p1833, %r1810, 31;
	@%p1833 bra 	$L__BB2_2744;
	add.s32 	%r1811, %r1809, %r4;
	setp.ge.s32 	%p1834, %r1811, %r2085;
	@%p1834 bra 	$L__BB2_2723;
	add.s32 	%r3892, %r1811, %r1762;
	mul.wide.s32 	%rd3557, %r3892, 4;
	add.s64 	%rd3558, %rd2, %rd3557;
	ld.global.f32 	%f889, [%rd3558];
	mad.lo.s32 	%r3893, %r1811, %r2084, %r1761;
	mul.wide.s32 	%rd3559, %r3893, 4;
	add.s64 	%rd3560, %rd1, %rd3559;
	st.global.f32 	[%rd3560], %f889;
$L__BB2_2723:
	add.s32 	%r1812, %r1810, %r4;
	setp.gt.u32 	%p1835, %r1812, 31;
	@%p1835 bra 	$L__BB2_2744;
	add.s32 	%r1813, %r1811, %r4;
	setp.ge.s32 	%p1836, %r1813, %r2085;
	@%p1836 bra 	$L__BB2_2726;
	add.s32 	%r3894, %r1813, %r1762;
	mul.wide.s32 	%rd3561, %r3894, 4;
	add.s64 	%rd3562, %rd2, %rd3561;
	ld.global.f32 	%f890, [%rd3562];
	mad.lo.s32 	%r3895, %r1813, %r2084, %r1761;
	mul.wide.s32 	%rd3563, %r3895, 4;
	add.s64 	%rd3564, %rd1, %rd3563;
	st.global.f32 	[%rd3564], %f890;
$L__BB2_2726:
	add.s32 	%r1814, %r1812, %r4;
	setp.gt.u32 	%p1837, %r1814, 31;
	@%p1837 bra 	$L__BB2_2744;
	add.s32 	%r1815, %r1813, %r4;
	setp.ge.s32 	%p1838, %r1815, %r2085;
	@%p1838 bra 	$L__BB2_2729;
	add.s32 	%r3896, %r1815, %r1762;
	mul.wide.s32 	%rd3565, %r3896, 4;
	add.s64 	%rd3566, %rd2, %rd3565;
	ld.global.f32 	%f891, [%rd3566];
	mad.lo.s32 	%r3897, %r1815, %r2084, %r1761;
	mul.wide.s32 	%rd3567, %r3897, 4;
	add.s64 	%rd3568, %rd1, %rd3567;
	st.global.f32 	[%rd3568], %f891;
$L__BB2_2729:
	add.s32 	%r1816, %r1814, %r4;
	setp.gt.u32 	%p1839, %r1816, 31;
	@%p1839 bra 	$L__BB2_2744;
	add.s32 	%r1817, %r1815, %r4;
	setp.ge.s32 	%p1840, %r1817, %r2085;
	@%p1840 bra 	$L__BB2_2732;
	add.s32 	%r3898, %r1817, %r1762;
	mul.wide.s32 	%rd3569, %r3898, 4;
	add.s64 	%rd3570, %rd2, %rd3569;
	ld.global.f32 	%f892, [%rd3570];
	mad.lo.s32 	%r3899, %r1817, %r2084, %r1761;
	mul.wide.s32 	%rd3571, %r3899, 4;
	add.s64 	%rd3572, %rd1, %rd3571;
	st.global.f32 	[%rd3572], %f892;
$L__BB2_2732:
	add.s32 	%r1818, %r1816, %r4;
	setp.gt.u32 	%p1841, %r1818, 31;
	@%p1841 bra 	$L__BB2_2744;
	add.s32 	%r1819, %r1817, %r4;
	setp.ge.s32 	%p1842, %r1819, %r2085;
	@%p1842 bra 	$L__BB2_2735;
	add.s32 	%r3900, %r1819, %r1762;
	mul.wide.s32 	%rd3573, %r3900, 4;
	add.s64 	%rd3574, %rd2, %rd3573;
	ld.global.f32 	%f893, [%rd3574];
	mad.lo.s32 	%r3901, %r1819, %r2084, %r1761;
	mul.wide.s32 	%rd3575, %r3901, 4;
	add.s64 	%rd3576, %rd1, %rd3575;
	st.global.f32 	[%rd3576], %f893;
$L__BB2_2735:
	add.s32 	%r1820, %r1818, %r4;
	setp.gt.u32 	%p1843, %r1820, 31;
	@%p1843 bra 	$L__BB2_2744;
	add.s32 	%r1821, %r1819, %r4;
	setp.ge.s32 	%p1844, %r1821, %r2085;
	@%p1844 bra 	$L__BB2_2738;
	add.s32 	%r3902, %r1821, %r1762;
	mul.wide.s32 	%rd3577, %r3902, 4;
	add.s64 	%rd3578, %rd2, %rd3577;
	ld.global.f32 	%f894, [%rd3578];
	mad.lo.s32 	%r3903, %r1821, %r2084, %r1761;
	mul.wide.s32 	%rd3579, %r3903, 4;
	add.s64 	%rd3580, %rd1, %rd3579;
	st.global.f32 	[%rd3580], %f894;
$L__BB2_2738:
	add.s32 	%r1822, %r1820, %r4;
	setp.gt.u32 	%p1845, %r1822, 31;
	@%p1845 bra 	$L__BB2_2744;
	add.s32 	%r1823, %r1821, %r4;
	setp.ge.s32 	%p1846, %r1823, %r2085;
	@%p1846 bra 	$L__BB2_2741;
	add.s32 	%r3904, %r1823, %r1762;
	mul.wide.s32 	%rd3581, %r3904, 4;
	add.s64 	%rd3582, %rd2, %rd3581;
	ld.global.f32 	%f895, [%rd3582];
	mad.lo.s32 	%r3905, %r1823, %r2084, %r1761;
	mul.wide.s32 	%rd3583, %r3905, 4;
	add.s64 	%rd3584, %rd1, %rd3583;
	st.global.f32 	[%rd3584], %f895;
$L__BB2_2741:
	add.s32 	%r3906, %r1822, %r4;
	setp.gt.u32 	%p1847, %r3906, 31;
	@%p1847 bra 	$L__BB2_2744;
	add.s32 	%r1824, %r1823, %r4;
	setp.ge.s32 	%p1848, %r1824, %r2085;
	@%p1848 bra 	$L__BB2_2744;
	add.s32 	%r3907, %r1824, %r1762;
	mul.wide.s32 	%rd3585, %r3907, 4;
	add.s64 	%rd3586, %rd2, %rd3585;
	ld.global.f32 	%f896, [%rd3586];
	mad.lo.s32 	%r3908, %r1824, %r2084, %r1761;
	mul.wide.s32 	%rd3587, %r3908, 4;
	add.s64 	%rd3588, %rd1, %rd3587;
	st.global.f32 	[%rd3588], %f896;
$L__BB2_2744:
	add.s32 	%r1825, %r1760, %r5;
	setp.gt.u32 	%p1849, %r1825, 31;
	@%p1849 bra 	$L__BB2_3135;
	add.s32 	%r1826, %r1761, %r5;
	setp.ge.s32 	%p1850, %r1826, %r2084;
	@%p1850 bra 	$L__BB2_3135;
	setp.gt.u32 	%p1851, %r3, 31;
	@%p1851 bra 	$L__BB2_2842;
	mul.lo.s32 	%r1827, %r1826, %r2085;
	add.s32 	%r1828, %r3, %r1;
	setp.ge.s32 	%p1852, %r1828, %r2085;
	@%p1852 bra 	$L__BB2_2749;
	add.s32 	%r3909, %r1828, %r1827;
	mul.wide.s32 	%rd3589, %r3909, 4;
	add.s64 	%rd3590, %rd2, %rd3589;
	ld.global.f32 	%f897, [%rd3590];
	mad.lo.s32 	%r3910, %r1828, %r2084, %r1826;
	mul.wide.s32 	%rd3591, %r3910, 4;
	add.s64 	%rd3592, %rd1, %rd3591;
	st.global.f32 	[%rd3592], %f897;
$L__BB2_2749:
	add.s32 	%r1829, %r3, %r4;
	setp.gt.u32 	%p1853, %r1829, 31;
	@%p1853 bra 	$L__BB2_2842;
	add.s32 	%r1830, %r1828, %r4;
	setp.ge.s32 	%p1854, %r1830, %r2085;
	@%p1854 bra 	$L__BB2_2752;
	add.s32 	%r3911, %r1830, %r1827;
	mul.wide.s32 	%rd3593, %r3911, 4;
	add.s64 	%rd3594, %rd2, %rd3593;
	ld.global.f32 	%f898, [%rd3594];
	mad.lo.s32 	%r3912, %r1830, %r2084, %r1826;
	mul.wide.s32 	%rd3595, %r3912, 4;
	add.s64 	%rd3596, %rd1, %rd3595;
	st.global.f32 	[%rd3596], %f898;
$L__BB2_2752:
	add.s32 	%r1831, %r1829, %r4;
	setp.gt.u32 	%p1855, %r1831, 31;
	@%p1855 bra 	$L__BB2_2842;
	add.s32 	%r1832, %r1830, %r4;
	setp.ge.s32 	%p1856, %r1832, %r2085;
	@%p1856 bra 	$L__BB2_2755;
	add.s32 	%r3913, %r1832, %r1827;
	mul.wide.s32 	%rd3597, %r3913, 4;
	add.s64 	%rd3598, %rd2, %rd3597;
	ld.global.f32 	%f899, [%rd3598];
	mad.lo.s32 	%r3914, %r1832, %r2084, %r1826;
	mul.wide.s32 	%rd3599, %r3914, 4;
	add.s64 	%rd3600, %rd1, %rd3599;
	st.global.f32 	[%rd3600], %f899;
$L__BB2_2755:
	add.s32 	%r1833, %r1831, %r4;
	setp.gt.u32 	%p1857, %r1833, 31;
	@%p1857 bra 	$L__BB2_2842;
	add.s32 	%r1834, %r1832, %r4;
	setp.ge.s32 	%p1858, %r1834, %r2085;
	@%p1858 bra 	$L__BB2_2758;
	add.s32 	%r3915, %r1834, %r1827;
	mul.wide.s32 	%rd3601, %r3915, 4;
	add.s64 	%rd3602, %rd2, %rd3601;
	ld.global.f32 	%f900, [%rd3602];
	mad.lo.s32 	%r3916, %r1834, %r2084, %r1826;
	mul.wide.s32 	%rd3603, %r3916, 4;
	add.s64 	%rd3604, %rd1, %rd3603;
	st.global.f32 	[%rd3604], %f900;
$L__BB2_2758:
	add.s32 	%r1835, %r1833, %r4;
	setp.gt.u32 	%p1859, %r1835, 31;
	@%p1859 bra 	$L__BB2_2842;
	add.s32 	%r1836, %r1834, %r4;
	setp.ge.s32 	%p1860, %r1836, %r2085;
	@%p1860 bra 	$L__BB2_2761;
	add.s32 	%r3917, %r1836, %r1827;
	mul.wide.s32 	%rd3605, %r3917, 4;
	add.s64 	%rd3606, %rd2, %rd3605;
	ld.global.f32 	%f901, [%rd3606];
	mad.lo.s32 	%r3918, %r1836, %r2084, %r1826;
	mul.wide.s32 	%rd3607, %r3918, 4;
	add.s64 	%rd3608, %rd1, %rd3607;
	st.global.f32 	[%rd3608], %f901;
$L__BB2_2761:
	add.s32 	%r1837, %r1835, %r4;
	setp.gt.u32 	%p1861, %r1837, 31;
	@%p1861 bra 	$L__BB2_2842;
	add.s32 	%r1838, %r1836, %r4;
	setp.ge.s32 	%p1862, %r1838, %r2085;
	@%p1862 bra 	$L__BB2_2764;
	add.s32 	%r3919, %r1838, %r1827;
	mul.wide.s32 	%rd3609, %r3919, 4;
	add.s64 	%rd3610, %rd2, %rd3609;
	ld.global.f32 	%f902, [%rd3610];
	mad.lo.s32 	%r3920, %r1838, %r2084, %r1826;
	mul.wide.s32 	%rd3611, %r3920, 4;
	add.s64 	%rd3612, %rd1, %rd3611;
	st.global.f32 	[%rd3612], %f902;
$L__BB2_2764:
	add.s32 	%r1839, %r1837, %r4;
	setp.gt.u32 	%p1863, %r1839, 31;
	@%p1863 bra 	$L__BB2_2842;
	add.s32 	%r1840, %r1838, %r4;
	setp.ge.s32 	%p1864, %r1840, %r2085;
	@%p1864 bra 	$L__BB2_2767;
	add.s32 	%r3921, %r1840, %r1827;
	mul.wide.s32 	%rd3613, %r3921, 4;
	add.s64 	%rd3614, %rd2, %rd3613;
	ld.global.f32 	%f903, [%rd3614];
	mad.lo.s32 	%r3922, %r1840, %r2084, %r1826;
	mul.wide.s32 	%rd3615, %r3922, 4;
	add.s64 	%rd3616, %rd1, %rd3615;
	st.global.f32 	[%rd3616], %f903;
$L__BB2_2767:
	add.s32 	%r1841, %r1839, %r4;
	setp.gt.u32 	%p1865, %r1841, 31;
	@%p1865 bra 	$L__BB2_2842;
	add.s32 	%r1842, %r1840, %r4;
	setp.ge.s32 	%p1866, %r1842, %r2085;
	@%p1866 bra 	$L__BB2_2770;
	add.s32 	%r3923, %r1842, %r1827;
	mul.wide.s32 	%rd3617, %r3923, 4;
	add.s64 	%rd3618, %rd2, %rd3617;
	ld.global.f32 	%f904, [%rd3618];
	mad.lo.s32 	%r3924, %r1842, %r2084, %r1826;
	mul.wide.s32 	%rd3619, %r3924, 4;
	add.s64 	%rd3620, %rd1, %rd3619;
	st.global.f32 	[%rd3620], %f904;
$L__BB2_2770:
	add.s32 	%r1843, %r1841, %r4;
	setp.gt.u32 	%p1867, %r1843, 31;
	@%p1867 bra 	$L__BB2_2842;
	add.s32 	%r1844, %r1842, %r4;
	setp.ge.s32 	%p1868, %r1844, %r2085;
	@%p1868 bra 	$L__BB2_2773;
	add.s32 	%r3925, %r1844, %r1827;
	mul.wide.s32 	%rd3621, %r3925, 4;
	add.s64 	%rd3622, %rd2, %rd3621;
	ld.global.f32 	%f905, [%rd3622];
	mad.lo.s32 	%r3926, %r1844, %r2084, %r1826;
	mul.wide.s32 	%rd3623, %r3926, 4;
	add.s64 	%rd3624, %rd1, %rd3623;
	st.global.f32 	[%rd3624], %f905;
$L__BB2_2773:
	add.s32 	%r1845, %r1843, %r4;
	setp.gt.u32 	%p1869, %r1845, 31;
	@%p1869 bra 	$L__BB2_2842;
	add.s32 	%r1846, %r1844, %r4;
	setp.ge.s32 	%p1870, %r1846, %r2085;
	@%p1870 bra 	$L__BB2_2776;
	add.s32 	%r3927, %r1846, %r1827;
	mul.wide.s32 	%rd3625, %r3927, 4;
	add.s64 	%rd3626, %rd2, %rd3625;
	ld.global.f32 	%f906, [%rd3626];
	mad.lo.s32 	%r3928, %r1846, %r2084, %r1826;
	mul.wide.s32 	%rd3627, %r3928, 4;
	add.s64 	%rd3628, %rd1, %rd3627;
	st.global.f32 	[%rd3628], %f906;
$L__BB2_2776:
	add.s32 	%r1847, %r1845, %r4;
	setp.gt.u32 	%p1871, %r1847, 31;
	@%p1871 bra 	$L__BB2_2842;
	add.s32 	%r1848, %r1846, %r4;
	setp.ge.s32 	%p1872, %r1848, %r2085;
	@%p1872 bra 	$L__BB2_2779;
	add.s32 	%r3929, %r1848, %r1827;
	mul.wide.s32 	%rd3629, %r3929, 4;
	add.s64 	%rd3630, %rd2, %rd3629;
	ld.global.f32 	%f907, [%rd3630];
	mad.lo.s32 	%r3930, %r1848, %r2084, %r1826;
	mul.wide.s32 	%rd3631, %r3930, 4;
	add.s64 	%rd3632, %rd1, %rd3631;
	st.global.f32 	[%rd3632], %f907;
$L__BB2_2779:
	add.s32 	%r1849, %r1847, %r4;
	setp.gt.u32 	%p1873, %r1849, 31;
	@%p1873 bra 	$L__BB2_2842;
	add.s32 	%r1850, %r1848, %r4;
	setp.ge.s32 	%p1874, %r1850, %r2085;
	@%p1874 bra 	$L__BB2_2782;
	add.s32 	%r3931, %r1850, %r1827;
	mul.wide.s32 	%rd3633, %r3931, 4;
	add.s64 	%rd3634, %rd2, %rd3633;
	ld.global.f32 	%f908, [%rd3634];
	mad.lo.s32 	%r3932, %r1850, %r2084, %r1826;
	mul.wide.s32 	%rd3635, %r3932, 4;
	add.s64 	%rd3636, %rd1, %rd3635;
	st.global.f32 	[%rd3636], %f908;
$L__BB2_2782:
	add.s32 	%r1851, %r1849, %r4;
	setp.gt.u32 	%p1875, %r1851, 31;
	@%p1875 bra 	$L__BB2_2842;
	add.s32 	%r1852, %r1850, %r4;
	setp.ge.s32 	%p1876, %r1852, %r2085;
	@%p1876 bra 	$L__BB2_2785;
	add.s32 	%r3933, %r1852, %r1827;
	mul.wide.s32 	%rd3637, %r3933, 4;
	add.s64 	%rd3638, %rd2, %rd3637;
	ld.global.f32 	%f909, [%rd3638];
	mad.lo.s32 	%r3934, %r1852, %r2084, %r1826;
	mul.wide.s32 	%rd3639, %r3934, 4;
	add.s64 	%rd3640, %rd1, %rd3639;
	st.global.f32 	[%rd3640], %f909;
$L__BB2_2785:
	add.s32 	%r1853, %r1851, %r4;
	setp.gt.u32 	%p1877, %r1853, 31;
	@%p1877 bra 	$L__BB2_2842;
	add.s32 	%r1854, %r1852, %r4;
	setp.ge.s32 	%p1878, %r1854, %r2085;
	@%p1878 bra 	$L__BB2_2788;
	add.s32 	%r3935, %r1854, %r1827;
	mul.wide.s32 	%rd3641, %r3935, 4;
	add.s64 	%rd3642, %rd2, %rd3641;
	ld.global.f32 	%f910, [%rd3642];
	mad.lo.s32 	%r3936, %r1854, %r2084, %r1826;
	mul.wide.s32 	%rd3643, %r3936, 4;
	add.s64 	%rd3644, %rd1, %rd3643;
	st.global.f32 	[%rd3644], %f910;
$L__BB2_2788:
	add.s32 	%r1855, %r1853, %r4;
	setp.gt.u32 	%p1879, %r1855, 31;
	@%p1879 bra 	$L__BB2_2842;
	add.s32 	%r1856, %r1854, %r4;
	setp.ge.s32 	%p1880, %r1856, %r2085;
	@%p1880 bra 	$L__BB2_2791;
	add.s32 	%r3937, %r1856, %r1827;
	mul.wide.s32 	%rd3645, %r3937, 4;
	add.s64 	%rd3646, %rd2, %rd3645;
	ld.global.f32 	%f911, [%rd3646];
	mad.lo.s32 	%r3938, %r1856, %r2084, %r1826;
	mul.wide.s32 	%rd3647, %r3938, 4;
	add.s64 	%rd3648, %rd1, %rd3647;
	st.global.f32 	[%rd3648], %f911;
$L__BB2_2791:
	add.s32 	%r1857, %r1855, %r4;
	setp.gt.u32 	%p1881, %r1857, 31;
	@%p1881 bra 	$L__BB2_2842;
	add.s32 	%r1858, %r1856, %r4;
	setp.ge.s32 	%p1882, %r1858, %r2085;
	@%p1882 bra 	$L__BB2_2794;
	add.s32 	%r3939, %r1858, %r1827;
	mul.wide.s32 	%rd3649, %r3939, 4;
	add.s64 	%rd3650, %rd2, %rd3649;
	ld.global.f32 	%f912, [%rd3650];
	mad.lo.s32 	%r3940, %r1858, %r2084, %r1826;
	mul.wide.s32 	%rd3651, %r3940, 4;
	add.s64 	%rd3652, %rd1, %rd3651;
	st.global.f32 	[%rd3652], %f912;
$L__BB2_2794:
	add.s32 	%r1859, %r1857, %r4;
	setp.gt.u32 	%p1883, %r1859, 31;
	@%p1883 bra 	$L__BB2_2842;
	add.s32 	%r1860, %r1858, %r4;
	setp.ge.s32 	%p1884, %r1860, %r2085;
	@%p1884 bra 	$L__BB2_2797;
	add.s32 	%r3941, %r1860, %r1827;
	mul.wide.s32 	%rd3653, %r3941, 4;
	add.s64 	%rd3654, %rd2, %rd3653;
	ld.global.f32 	%f913, [%rd3654];
	mad.lo.s32 	%r3942, %r1860, %r2084, %r1826;
	mul.wide.s32 	%rd3655, %r3942, 4;
	add.s64 	%rd3656, %rd1, %rd3655;
	st.global.f32 	[%rd3656], %f913;
$L__BB2_2797:
	add.s32 	%r1861, %r1859, %r4;
	setp.gt.u32 	%p1885, %r1861, 31;
	@%p1885 bra 	$L__BB2_2842;
	add.s32 	%r1862, %r1860, %r4;
	setp.ge.s32 	%p1886, %r1862, %r2085;
	@%p1886 bra 	$L__BB2_2800;
	add.s32 	%r3943, %r1862, %r1827;
	mul.wide.s32 	%rd3657, %r3943, 4;
	add.s64 	%rd3658, %rd2, %rd3657;
	ld.global.f32 	%f914, [%rd3658];
	mad.lo.s32 	%r3944, %r1862, %r2084, %r1826;
	mul.wide.s32 	%rd3659, %r3944, 4;
	add.s64 	%rd3660, %rd1, %rd3659;
	st.global.f32 	[%rd3660], %f914;
$L__BB2_2800:
	add.s32 	%r1863, %r1861, %r4;
	setp.gt.u32 	%p1887, %r1863, 31;
	@%p1887 bra 	$L__BB2_2842;
	add.s32 	%r1864, %r1862, %r4;
	setp.ge.s32 	%p1888, %r1864, %r2085;
	@%p1888 bra 	$L__BB2_2803;
	add.s32 	%r3945, %r1864, %r1827;
	mul.wide.s32 	%rd3661, %r3945, 4;
	add.s64 	%rd3662, %rd2, %rd3661;
	ld.global.f32 	%f915, [%rd3662];
	mad.lo.s32 	%r3946, %r1864, %r2084, %r1826;
	mul.wide.s32 	%rd3663, %r3946, 4;
	add.s64 	%rd3664, %rd1, %rd3663;
	st.global.f32 	[%rd3664], %f915;
$L__BB2_2803:
	add.s32 	%r1865, %r1863, %r4;
	setp.gt.u32 	%p1889, %r1865, 31;
	@%p1889 bra 	$L__BB2_2842;
	add.s32 	%r1866, %r1864, %r4;
	setp.ge.s32 	%p1890, %r1866, %r2085;
	@%p1890 bra 	$L__BB2_2806;
	add.s32 	%r3947, %r1866, %r1827;
	mul.wide.s32 	%rd3665, %r3947, 4;
	add.s64 	%rd3666, %rd2, %rd3665;
	ld.global.f32 	%f916, [%rd3666];
	mad.lo.s32 	%r3948, %r1866, %r2084, %r1826;
	mul.wide.s32 	%rd3667, %r3948, 4;
	add.s64 	%rd3668, %rd1, %rd3667;
	st.global.f32 	[%rd3668], %f916;
$L__BB2_2806:
	add.s32 	%r1867, %r1865, %r4;
	setp.gt.u32 	%p1891, %r1867, 31;
	@%p1891 bra 	$L__BB2_2842;
	add.s32 	%r1868, %r1866, %r4;
	setp.ge.s32 	%p1892, %r1868, %r2085;
	@%p1892 bra 	$L__BB2_2809;
	add.s32 	%r3949, %r1868, %r1827;
	mul.wide.s32 	%rd3669, %r3949, 4;
	add.s64 	%rd3670, %rd2, %rd3669;
	ld.global.f32 	%f917, [%rd3670];
	mad.lo.s32 	%r3950, %r1868, %r2084, %r1826;
	mul.wide.s32 	%rd3671, %r3950, 4;
	add.s64 	%rd3672, %rd1, %rd3671;
	st.global.f32 	[%rd3672], %f917;
$L__BB2_2809:
	add.s32 	%r1869, %r1867, %r4;
	setp.gt.u32 	%p1893, %r1869, 31;
	@%p1893 bra 	$L__BB2_2842;
	add.s32 	%r1870, %r1868, %r4;
	setp.ge.s32 	%p1894, %r1870, %r2085;
	@%p1894 bra 	$L__BB2_2812;
	add.s32 	%r3951, %r1870, %r1827;
	mul.wide.s32 	%rd3673, %r3951, 4;
	add.s64 	%rd3674, %rd2, %rd3673;
	ld.global.f32 	%f918, [%rd3674];
	mad.lo.s32 	%r3952, %r1870, %r2084, %r1826;
	mul.wide.s32 	%rd3675, %r3952, 4;
	add.s64 	%rd3676, %rd1, %rd3675;
	st.global.f32 	[%rd3676], %f918;
$L__BB2_2812:
	add.s32 	%r1871, %r1869, %r4;
	setp.gt.u32 	%p1895, %r1871, 31;
	@%p1895 bra 	$L__BB2_2842;
	add.s32 	%r1872, %r1870, %r4;
	setp.ge.s32 	%p1896, %r1872, %r2085;
	@%p1896 bra 	$L__BB2_2815;
	add.s32 	%r3953, %r1872, %r1827;
	mul.wide.s32 	%rd3677, %r3953, 4;
	add.s64 	%rd3678, %rd2, %rd3677;
	ld.global.f32 	%f919, [%rd3678];
	mad.lo.s32 	%r3954, %r1872, %r2084, %r1826;
	mul.wide.s32 	%rd3679, %r3954, 4;
	add.s64 	%rd3680, %rd1, %rd3679;
	st.global.f32 	[%rd3680], %f919;
$L__BB2_2815:
	add.s32 	%r1873, %r1871, %r4;
	setp.gt.u32 	%p1897, %r1873, 31;
	@%p1897 bra 	$L__BB2_2842;
	add.s32 	%r1874, %r1872, %r4;
	setp.ge.s32 	%p1898, %r1874, %r2085;
	@%p1898 bra 	$L__BB2_2818;
	add.s32 	%r3955, %r1874, %r1827;
	mul.wide.s32 	%rd3681, %r3955, 4;
	add.s64 	%rd3682, %rd2, %rd3681;
	ld.global.f32 	%f920, [%rd3682];
	mad.lo.s32 	%r3956, %r1874, %r2084, %r1826;
	mul.wide.s32 	%rd3683, %r3956, 4;
	add.s64 	%rd3684, %rd1, %rd3683;
	st.global.f32 	[%rd3684], %f920;
$L__BB2_2818:
	add.s32 	%r1875, %r1873, %r4;
	setp.gt.u32 	%p1899, %r1875, 31;
	@%p1899 bra 	$L__BB2_2842;
	add.s32 	%r1876, %r1874, %r4;
	setp.ge.s32 	%p1900, %r1876, %r2085;
	@%p1900 bra 	$L__BB2_2821;
	add.s32 	%r3957, %r1876, %r1827;
	mul.wide.s32 	%rd3685, %r3957, 4;
	add.s64 	%rd3686, %rd2, %rd3685;
	ld.global.f32 	%f921, [%rd3686];
	mad.lo.s32 	%r3958, %r1876, %r2084, %r1826;
	mul.wide.s32 	%rd3687, %r3958, 4;
	add.s64 	%rd3688, %rd1, %rd3687;
	st.global.f32 	[%rd3688], %f921;
$L__BB2_2821:
	add.s32 	%r1877, %r1875, %r4;
	setp.gt.u32 	%p1901, %r1877, 31;
	@%p1901 bra 	$L__BB2_2842;
	add.s32 	%r1878, %r1876, %r4;
	setp.ge.s32 	%p1902, %r1878, %r2085;
	@%p1902 bra 	$L__BB2_2824;
	add.s32 	%r3959, %r1878, %r1827;
	mul.wide.s32 	%rd3689, %r3959, 4;
	add.s64 	%rd3690, %rd2, %rd3689;
	ld.global.f32 	%f922, [%rd3690];
	mad.lo.s32 	%r3960, %r1878, %r2084, %r1826;
	mul.wide.s32 	%rd3691, %r3960, 4;
	add.s64 	%rd3692, %rd1, %rd3691;
	st.global.f32 	[%rd3692], %f922;
$L__BB2_2824:
	add.s32 	%r1879, %r1877, %r4;
	setp.gt.u32 	%p1903, %r1879, 31;
	@%p1903 bra 	$L__BB2_2842;
	add.s32 	%r1880, %r1878, %r4;
	setp.ge.s32 	%p1904, %r1880, %r2085;
	@%p1904 bra 	$L__BB2_2827;
	add.s32 	%r3961, %r1880, %r1827;
	mul.wide.s32 	%rd3693, %r3961, 4;
	add.s64 	%rd3694, %rd2, %rd3693;
	ld.global.f32 	%f923, [%rd3694];
	mad.lo.s32 	%r3962, %r1880, %r2084, %r1826;
	mul.wide.s32 	%rd3695, %r3962, 4;
	add.s64 	%rd3696, %rd1, %rd3695;
	st.global.f32 	[%rd3696], %f923;
$L__BB2_2827:
	add.s32 	%r1881, %r1879, %r4;
	setp.gt.u32 	%p1905, %r1881, 31;
	@%p1905 bra 	$L__BB2_2842;
	add.s32 	%r1882, %r1880, %r4;
	setp.ge.s32 	%p1906, %r1882, %r2085;
	@%p1906 bra 	$L__BB2_2830;
	add.s32 	%r3963, %r1882, %r1827;
	mul.wide.s32 	%rd3697, %r3963, 4;
	add.s64 	%rd3698, %rd2, %rd3697;
	ld.global.f32 	%f924, [%rd3698];
	mad.lo.s32 	%r3964, %r1882, %r2084, %r1826;
	mul.wide.s32 	%rd3699, %r3964, 4;
	add.s64 	%rd3700, %rd1, %rd3699;
	st.global.f32 	[%rd3700], %f924;
$L__BB2_2830:
	add.s32 	%r1883, %r1881, %r4;
	setp.gt.u32 	%p1907, %r1883, 31;
	@%p1907 bra 	$L__BB2_2842;
	add.s32 	%r1884, %r1882, %r4;
	setp.ge.s32 	%p1908, %r1884, %r2085;
	@%p1908 bra 	$L__BB2_2833;
	add.s32 	%r3965, %r1884, %r1827;
	mul.wide.s32 	%rd3701, %r3965, 4;
	add.s64 	%rd3702, %rd2, %rd3701;
	ld.global.f32 	%f925, [%rd3702];
	mad.lo.s32 	%r3966, %r1884, %r2084, %r1826;
	mul.wide.s32 	%rd3703, %r3966, 4;
	add.s64 	%rd3704, %rd1, %rd3703;
	st.global.f32 	[%rd3704], %f925;
$L__BB2_2833:
	add.s32 	%r1885, %r1883, %r4;
	setp.gt.u32 	%p1909, %r1885, 31;
	@%p1909 bra 	$L__BB2_2842;
	add.s32 	%r1886, %r1884, %r4;
	setp.ge.s32 	%p1910, %r1886, %r2085;
	@%p1910 bra 	$L__BB2_2836;
	add.s32 	%r3967, %r1886, %r1827;
	mul.wide.s32 	%rd3705, %r3967, 4;
	add.s64 	%rd3706, %rd2, %rd3705;
	ld.global.f32 	%f926, [%rd3706];
	mad.lo.s32 	%r3968, %r1886, %r2084, %r1826;
	mul.wide.s32 	%rd3707, %r3968, 4;
	add.s64 	%rd3708, %rd1, %rd3707;
	st.global.f32 	[%rd3708], %f926;
$L__BB2_2836:
	add.s32 	%r1887, %r1885, %r4;
	setp.gt.u32 	%p1911, %r1887, 31;
	@%p1911 bra 	$L__BB2_2842;
	add.s32 	%r1888, %r1886, %r4;
	setp.ge.s32 	%p1912, %r1888, %r2085;
	@%p1912 bra 	$L__BB2_2839;
	add.s32 	%r3969, %r1888, %r1827;
	mul.wide.s32 	%rd3709, %r3969, 4;
	add.s64 	%rd3710, %rd2, %rd3709;
	ld.global.f32 	%f927, [%rd3710];
	mad.lo.s32 	%r3970, %r1888, %r2084, %r1826;
	mul.wide.s32 	%rd3711, %r3970, 4;
	add.s64 	%rd3712, %rd1, %rd3711;
	st.global.f32 	[%rd3712], %f927;
$L__BB2_2839:
	add.s32 	%r3971, %r1887, %r4;
	setp.gt.u32 	%p1913, %r3971, 31;
	@%p1913 bra 	$L__BB2_2842;
	add.s32 	%r1889, %r1888, %r4;
	setp.ge.s32 	%p1914, %r1889, %r2085;
	@%p1914 bra 	$L__BB2_2842;
	add.s32 	%r3972, %r1889, %r1827;
	mul.wide.s32 	%rd3713, %r3972, 4;
	add.s64 	%rd3714, %rd2, %rd3713;
	ld.global.f32 	%f928, [%rd3714];
	mad.lo.s32 	%r3973, %r1889, %r2084, %r1826;
	mul.wide.s32 	%rd3715, %r3973, 4;
	add.s64 	%rd3716, %rd1, %rd3715;
	st.global.f32 	[%rd3716], %f928;
$L__BB2_2842:
	add.s32 	%r1890, %r1825, %r5;
	setp.gt.u32 	%p1915, %r1890, 31;
	@%p1915 bra 	$L__BB2_3135;
	add.s32 	%r1891, %r1826, %r5;
	setp.ge.s32 	%p1916, %r1891, %r2084;
	@%p1916 bra 	$L__BB2_3135;
	setp.gt.u32 	%p1917, %r3, 31;
	@%p1917 bra 	$L__BB2_2940;
	mul.lo.s32 	%r1892, %r1891, %r2085;
	add.s32 	%r1893, %r3, %r1;
	setp.ge.s32 	%p1918, %r1893, %r2085;
	@%p1918 bra 	$L__BB2_2847;
	add.s32 	%r3974, %r1893, %r1892;
	mul.wide.s32 	%rd3717, %r3974, 4;
	add.s64 	%rd3718, %rd2, %rd3717;
	ld.global.f32 	%f929, [%rd3718];
	mad.lo.s32 	%r3975, %r1893, %r2084, %r1891;
	mul.wide.s32 	%rd3719, %r3975, 4;
	add.s64 	%rd3720, %rd1, %rd3719;
	st.global.f32 	[%rd3720], %f929;
$L__BB2_2847:
	add.s32 	%r1894, %r3, %r4;
	setp.gt.u32 	%p1919, %r1894, 31;
	@%p1919 bra 	$L__BB2_2940;
	add.s32 	%r1895, %r1893, %r4;
	setp.ge.s32 	%p1920, %r1895, %r2085;
	@%p1920 bra 	$L__BB2_2850;
	add.s32 	%r3976, %r1895, %r1892;
	mul.wide.s32 	%rd3721, %r3976, 4;
	add.s64 	%rd3722, %rd2, %rd3721;
	ld.global.f32 	%f930, [%rd3722];
	mad.lo.s32 	%r3977, %r1895, %r2084, %r1891;
	mul.wide.s32 	%rd3723, %r3977, 4;
	add.s64 	%rd3724, %rd1, %rd3723;
	st.global.f32 	[%rd3724], %f930;
$L__BB2_2850:
	add.s32 	%r1896, %r1894, %r4;
	setp.gt.u32 	%p1921, %r1896, 31;
	@%p1921 bra 	$L__BB2_2940;
	add.s32 	%r1897, %r1895, %r4;
	setp.ge.s32 	%p1922, %r1897, %r2085;
	@%p1922 bra 	$L__BB2_2853;
	add.s32 	%r3978, %r1897, %r1892;
	mul.wide.s32 	%rd3725, %r3978, 4;
	add.s64 	%rd3726, %rd2, %rd3725;
	ld.global.f32 	%f931, [%rd3726];
	mad.lo.s32 	%r3979, %r1897, %r2084, %r1891;
	mul.wide.s32 	%rd3727, %r3979, 4;
	add.s64 	%rd3728, %rd1, %rd3727;
	st.global.f32 	[%rd3728], %f931;
$L__BB2_2853:
	add.s32 	%r1898, %r1896, %r4;
	setp.gt.u32 	%p1923, %r1898, 31;
	@%p1923 bra 	$L__BB2_2940;
	add.s32 	%r1899, %r1897, %r4;
	setp.ge.s32 	%p1924, %r1899, %r2085;
	@%p1924 bra 	$L__BB2_2856;
	add.s32 	%r3980, %r1899, %r1892;
	mul.wide.s32 	%rd3729, %r3980, 4;
	add.s64 	%rd3730, %rd2, %rd3729;
	ld.global.f32 	%f932, [%rd3730];
	mad.lo.s32 	%r3981, %r1899, %r2084, %r1891;
	mul.wide.s32 	%rd3731, %r3981, 4;
	add.s64 	%rd3732, %rd1, %rd3731;
	st.global.f32 	[%rd3732], %f932;
$L__BB2_2856:
	add.s32 	%r1900, %r1898, %r4;
	setp.gt.u32 	%p1925, %r1900, 31;
	@%p1925 bra 	$L__BB2_2940;
	add.s32 	%r1901, %r1899, %r4;
	setp.ge.s32 	%p1926, %r1901, %r2085;
	@%p1926 bra 	$L__BB2_2859;
	add.s32 	%r3982, %r1901, %r1892;
	mul.wide.s32 	%rd3733, %r3982, 4;
	add.s64 	%rd3734, %rd2, %rd3733;
	ld.global.f32 	%f933, [%rd3734];
	mad.lo.s32 	%r3983, %r1901, %r2084, %r1891;
	mul.wide.s32 	%rd3735, %r3983, 4;
	add.s64 	%rd3736, %rd1, %rd3735;
	st.global.f32 	[%rd3736], %f933;
$L__BB2_2859:
	add.s32 	%r1902, %r1900, %r4;
	setp.gt.u32 	%p1927, %r1902, 31;
	@%p1927 bra 	$L__BB2_2940;
	add.s32 	%r1903, %r1901, %r4;
	setp.ge.s32 	%p1928, %r1903, %r2085;
	@%p1928 bra 	$L__BB2_2862;
	add.s32 	%r3984, %r1903, %r1892;
	mul.wide.s32 	%rd3737, %r3984, 4;
	add.s64 	%rd3738, %rd2, %rd3737;
	ld.global.f32 	%f934, [%rd3738];
	mad.lo.s32 	%r3985, %r1903, %r2084, %r1891;
	mul.wide.s32 	%rd3739, %r3985, 4;
	add.s64 	%rd3740, %rd1, %rd3739;
	st.global.f32 	[%rd3740], %f934;
$L__BB2_2862:
	add.s32 	%r1904, %r1902, %r4;
	setp.gt.u32 	%p1929, %r1904, 31;
	@%p1929 bra 	$L__BB2_2940;
	add.s32 	%r1905, %r1903, %r4;
	setp.ge.s32 	%p1930, %r1905, %r2085;
	@%p1930 bra 	$L__BB2_2865;
	add.s32 	%r3986, %r1905, %r1892;
	mul.wide.s32 	%rd3741, %r3986, 4;
	add.s64 	%rd3742, %rd2, %rd3741;
	ld.global.f32 	%f935, [%rd3742];
	mad.lo.s32 	%r3987, %r1905, %r2084, %r1891;
	mul.wide.s32 	%rd3743, %r3987, 4;
	add.s64 	%rd3744, %rd1, %rd3743;
	st.global.f32 	[%rd3744], %f935;
$L__BB2_2865:
	add.s32 	%r1906, %r1904, %r4;
	setp.gt.u32 	%p1931, %r1906, 31;
	@%p1931 bra 	$L__BB2_2940;
	add.s32 	%r1907, %r1905, %r4;
	setp.ge.s32 	%p1932, %r1907, %r2085;
	@%p1932 bra 	$L__BB2_2868;
	add.s32 	%r3988, %r1907, %r1892;
	mul.wide.s32 	%rd3745, %r3988, 4;
	add.s64 	%rd3746, %rd2, %rd3745;
	ld.global.f32 	%f936, [%rd3746];
	mad.lo.s32 	%r3989, %r1907, %r2084, %r1891;
	mul.wide.s32 	%rd3747, %r3989, 4;
	add.s64 	%rd3748, %rd1, %rd3747;
	st.global.f32 	[%rd3748], %f936;
$L__BB2_2868:
	add.s32 	%r1908, %r1906, %r4;
	setp.gt.u32 	%p1933, %r1908, 31;
	@%p1933 bra 	$L__BB2_2940;
	add.s32 	%r1909, %r1907, %r4;
	setp.ge.s32 	%p1934, %r1909, %r2085;
	@%p1934 bra 	$L__BB2_2871;
	add.s32 	%r3990, %r1909, %r1892;
	mul.wide.s32 	%rd3749, %r3990, 4;
	add.s64 	%rd3750, %rd2, %rd3749;
	ld.global.f32 	%f937, [%rd3750];
	mad.lo.s32 	%r3991, %r1909, %r2084, %r1891;
	mul.wide.s32 	%rd3751, %r3991, 4;
	add.s64 	%rd3752, %rd1, %rd3751;
	st.global.f32 	[%rd3752], %f937;
$L__BB2_2871:
	add.s32 	%r1910, %r1908, %r4;
	setp.gt.u32 	%p1935, %r1910, 31;
	@%p1935 bra 	$L__BB2_2940;
	add.s32 	%r1911, %r1909, %r4;
	setp.ge.s32 	%p1936, %r1911, %r2085;
	@%p1936 bra 	$L__BB2_2874;
	add.s32 	%r3992, %r1911, %r1892;
	mul.wide.s32 	%rd3753, %r3992, 4;
	add.s64 	%rd3754, %rd2, %rd3753;
	ld.global.f32 	%f938, [%rd3754];
	mad.lo.s32 	%r3993, %r1911, %r2084, %r1891;
	mul.wide.s32 	%rd3755, %r3993, 4;
	add.s64 	%rd3756, %rd1, %rd3755;
	st.global.f32 	[%rd3756], %f938;
$L__BB2_2874:
	add.s32 	%r1912, %r1910, %r4;
	setp.gt.u32 	%p1937, %r1912, 31;
	@%p1937 bra 	$L__BB2_2940;
	add.s32 	%r1913, %r1911, %r4;
	setp.ge.s32 	%p1938, %r1913, %r2085;
	@%p1938 bra 	$L__BB2_2877;
	add.s32 	%r3994, %r1913, %r1892;
	mul.wide.s32 	%rd3757, %r3994, 4;
	add.s64 	%rd3758, %rd2, %rd3757;
	ld.global.f32 	%f939, [%rd3758];
	mad.lo.s32 	%r3995, %r1913, %r2084, %r1891;
	mul.wide.s32 	%rd3759, %r3995, 4;
	add.s64 	%rd3760, %rd1, %rd3759;
	st.global.f32 	[%rd3760], %f939;
$L__BB2_2877:
	add.s32 	%r1914, %r1912, %r4;
	setp.gt.u32 	%p1939, %r1914, 31;
	@%p1939 bra 	$L__BB2_2940;
	add.s32 	%r1915, %r1913, %r4;
	setp.ge.s32 	%p1940, %r1915, %r2085;
	@%p1940 bra 	$L__BB2_2880;
	add.s32 	%r3996, %r1915, %r1892;
	mul.wide.s32 	%rd3761, %r3996, 4;
	add.s64 	%rd3762, %rd2, %rd3761;
	ld.global.f32 	%f940, [%rd3762];
	mad.lo.s32 	%r3997, %r1915, %r2084, %r1891;
	mul.wide.s32 	%rd3763, %r3997, 4;
	add.s64 	%rd3764, %rd1, %rd3763;
	st.global.f32 	[%rd3764], %f940;
$L__BB2_2880:
	add.s32 	%r1916, %r1914, %r4;
	setp.gt.u32 	%p1941, %r1916, 31;
	@%p1941 bra 	$L__BB2_2940;
	add.s32 	%r1917, %r1915, %r4;
	setp.ge.s32 	%p1942, %r1917, %r2085;
	@%p1942 bra 	$L__BB2_2883;
	add.s32 	%r3998, %r1917, %r1892;
	mul.wide.s32 	%rd3765, %r3998, 4;
	add.s64 	%rd3766, %rd2, %rd3765;
	ld.global.f32 	%f941, [%rd3766];
	mad.lo.s32 	%r3999, %r1917, %r2084, %r1891;
	mul.wide.s32 	%rd3767, %r3999, 4;
	add.s64 	%rd3768, %rd1, %rd3767;
	st.global.f32 	[%rd3768], %f941;
$L__BB2_2883:
	add.s32 	%r1918, %r1916, %r4;
	setp.gt.u32 	%p1943, %r1918, 31;
	@%p1943 bra 	$L__BB2_2940;
	add.s32 	%r1919, %r1917, %r4;
	setp.ge.s32 	%p1944, %r1919, %r2085;
	@%p1944 bra 	$L__BB2_2886;
	add.s32 	%r4000, %r1919, %r1892;
	mul.wide.s32 	%rd3769, %r4000, 4;
	add.s64 	%rd3770, %rd2, %rd3769;
	ld.global.f32 	%f942, [%rd3770];
	mad.lo.s32 	%r4001, %r1919, %r2084, %r1891;
	mul.wide.s32 	%rd3771, %r4001, 4;
	add.s64 	%rd3772, %rd1, %rd3771;
	st.global.f32 	[%rd3772], %f942;
$L__BB2_2886:
	add.s32 	%r1920, %r1918, %r4;
	setp.gt.u32 	%p1945, %r1920, 31;
	@%p1945 bra 	$L__BB2_2940;
	add.s32 	%r1921, %r1919, %r4;
	setp.ge.s32 	%p1946, %r1921, %r2085;
	@%p1946 bra 	$L__BB2_2889;
	add.s32 	%r4002, %r1921, %r1892;
	mul.wide.s32 	%rd3773, %r4002, 4;
	add.s64 	%rd3774, %rd2, %rd3773;
	ld.global.f32 	%f943, [%rd3774];
	mad.lo.s32 	%r4003, %r1921, %r2084, %r1891;
	mul.wide.s32 	%rd3775, %r4003, 4;
	add.s64 	%rd3776, %rd1, %rd3775;
	st.global.f32 	[%rd3776], %f943;
$L__BB2_2889:
	add.s32 	%r1922, %r1920, %r4;
	setp.gt.u32 	%p1947, %r1922, 31;
	@%p1947 bra 	$L__BB2_2940;
	add.s32 	%r1923, %r1921, %r4;
	setp.ge.s32 	%p1948, %r1923, %r2085;
	@%p1948 bra 	$L__BB2_2892;
	add.s32 	%r4004, %r1923, %r1892;
	mul.wide.s32 	%rd3777, %r4004, 4;
	add.s64 	%rd3778, %rd2, %rd3777;
	ld.global.f32 	%f944, [%rd3778];
	mad.lo.s32 	%r4005, %r1923, %r2084, %r1891;
	mul.wide.s32 	%rd3779, %r4005, 4;
	add.s64 	%rd3780, %rd1, %rd3779;
	st.global.f32 	[%rd3780], %f944;
$L__BB2_2892:
	add.s32 	%r1924, %r1922, %r4;
	setp.gt.u32 	%p1949, %r1924, 31;
	@%p1949 bra 	$L__BB2_2940;
	add.s32 	%r1925, %r1923, %r4;
	setp.ge.s32 	%p1950, %r1925, %r2085;
	@%p1950 bra 	$L__BB2_2895;
	add.s32 	%r4006, %r1925, %r1892;
	mul.wide.s32 	%rd3781, %r4006, 4;
	add.s64 	%rd3782, %rd2, %rd3781;
	ld.global.f32 	%f945, [%rd3782];
	mad.lo.s32 	%r4007, %r1925, %r2084, %r1891;
	mul.wide.s32 	%rd3783, %r4007, 4;
	add.s64 	%rd3784, %rd1, %rd3783;
	st.global.f32 	[%rd3784], %f945;
$L__BB2_2895:
	add.s32 	%r1926, %r1924, %r4;
	setp.gt.u32 	%p1951, %r1926, 31;
	@%p1951 bra 	$L__BB2_2940;
	add.s32 	%r1927, %r1925, %r4;
	setp.ge.s32 	%p1952, %r1927, %r2085;
	@%p1952 bra 	$L__BB2_2898;
	add.s32 	%r4008, %r1927, %r1892;
	mul.wide.s32 	%rd3785, %r4008, 4;
	add.s64 	%rd3786, %rd2, %rd3785;
	ld.global.f32 	%f946, [%rd3786];
	mad.lo.s32 	%r4009, %r1927, %r2084, %r1891;
	mul.wide.s32 	%rd3787, %r4009, 4;
	add.s64 	%rd3788, %rd1, %rd3787;
	st.global.f32 	[%rd3788], %f946;
$L__BB2_2898:
	add.s32 	%r1928, %r1926, %r4;
	setp.gt.u32 	%p1953, %r1928, 31;
	@%p1953 bra 	$L__BB2_2940;
	add.s32 	%r1929, %r1927, %r4;
	setp.ge.s32 	%p1954, %r1929, %r2085;
	@%p1954 bra 	$L__BB2_2901;
	add.s32 	%r4010, %r1929, %r1892;
	mul.wide.s32 	%rd3789, %r4010, 4;
	add.s64 	%rd3790, %rd2, %rd3789;
	ld.global.f32 	%f947, [%rd3790];
	mad.lo.s32 	%r4011, %r1929, %r2084, %r1891;
	mul.wide.s32 	%rd3791, %r4011, 4;
	add.s64 	%rd3792, %rd1, %rd3791;
	st.global.f32 	[%rd3792], %f947;
$L__BB2_2901:
	add.s32 	%r1930, %r1928, %r4;
	setp.gt.u32 	%p1955, %r1930, 31;
	@%p1955 bra 	$L__BB2_2940;
	add.s32 	%r1931, %r1929, %r4;
	setp.ge.s32 	%p1956, %r1931, %r2085;
	@%p1956 bra 	$L__BB2_2904;
	add.s32 	%r4012, %r1931, %r1892;
	mul.wide.s32 	%rd3793, %r4012, 4;
	add.s64 	%rd3794, %rd2, %rd3793;
	ld.global.f32 	%f948, [%rd3794];
	mad.lo.s32 	%r4013, %r1931, %r2084, %r1891;
	mul.wide.s32 	%rd3795, %r4013, 4;
	add.s64 	%rd3796, %rd1, %rd3795;
	st.global.f32 	[%rd3796], %f948;
$L__BB2_2904:
	add.s32 	%r1932, %r1930, %r4;
	setp.gt.u32 	%p1957, %r1932, 31;
	@%p1957 bra 	$L__BB2_2940;
	add.s32 	%r1933, %r1931, %r4;
	setp.ge.s32 	%p1958, %r1933, %r2085;
	@%p1958 bra 	$L__BB2_2907;
	add.s32 	%r4014, %r1933, %r1892;
	mul.wide.s32 	%rd3797, %r4014, 4;
	add.s64 	%rd3798, %rd2, %rd3797;
	ld.global.f32 	%f949, [%rd3798];
	mad.lo.s32 	%r4015, %r1933, %r2084, %r1891;
	mul.wide.s32 	%rd3799, %r4015, 4;
	add.s64 	%rd3800, %rd1, %rd3799;
	st.global.f32 	[%rd3800], %f949;
$L__BB2_2907:
	add.s32 	%r1934, %r1932, %r4;
	setp.gt.u32 	%p1959, %r1934, 31;
	@%p1959 bra 	$L__BB2_2940;
	add.s32 	%r1935, %r1933, %r4;
	setp.ge.s32 	%p1960, %r1935, %r2085;
	@%p1960 bra 	$L__BB2_2910;
	add.s32 	%r4016, %r1935, %r1892;
	mul.wide.s32 	%rd3801, %r4016, 4;
	add.s64 	%rd3802, %rd2, %rd3801;
	ld.global.f32 	%f950, [%rd3802];
	mad.lo.s32 	%r4017, %r1935, %r2084, %r1891;
	mul.wide.s32 	%rd3803, %r4017, 4;
	add.s64 	%rd3804, %rd1, %rd3803;
	st.global.f32 	[%rd3804], %f950;
$L__BB2_2910:
	add.s32 	%r1936, %r1934, %r4;
	setp.gt.u32 	%p1961, %r1936, 31;
	@%p1961 bra 	$L__BB2_2940;
	add.s32 	%r1937, %r1935, %r4;
	setp.ge.s32 	%p1962, %r1937, %r2085;
	@%p1962 bra 	$L__BB2_2913;
	add.s32 	%r4018, %r1937, %r1892;
	mul.wide.s32 	%rd3805, %r4018, 4;
	add.s64 	%rd3806, %rd2, %rd3805;
	ld.global.f32 	%f951, [%rd3806];
	mad.lo.s32 	%r4019, %r1937, %r2084, %r1891;
	mul.wide.s32 	%rd3807, %r4019, 4;
	add.s64 	%rd3808, %rd1, %rd3807;
	st.global.f32 	[%rd3808], %f951;
$L__BB2_2913:
	add.s32 	%r1938, %r1936, %r4;
	setp.gt.u32 	%p1963, %r1938, 31;
	@%p1963 bra 	$L__BB2_2940;
	add.s32 	%r1939, %r1937, %r4;
	setp.ge.s32 	%p1964, %r1939, %r2085;
	@%p1964 bra 	$L__BB2_2916;
	add.s32 	%r4020, %r1939, %r1892;
	mul.wide.s32 	%rd3809, %r4020, 4;
	add.s64 	%rd3810, %rd2, %rd3809;
	ld.global.f32 	%f952, [%rd3810];
	mad.lo.s32 	%r4021, %r1939, %r2084, %r1891;
	mul.wide.s32 	%rd3811, %r4021, 4;
	add.s64 	%rd3812, %rd1, %rd3811;
	st.global.f32 	[%rd3812], %f952;
$L__BB2_2916:
	add.s32 	%r1940, %r1938, %r4;
	setp.gt.u32 	%p1965, %r1940, 31;
	@%p1965 bra 	$L__BB2_2940;
	add.s32 	%r1941, %r1939, %r4;
	setp.ge.s32 	%p1966, %r1941, %r2085;
	@%p1966 bra 	$L__BB2_2919;
	add.s32 	%r4022, %r1941, %r1892;
	mul.wide.s32 	%rd3813, %r4022, 4;
	add.s64 	%rd3814, %rd2, %rd3813;
	ld.global.f32 	%f953, [%rd3814];
	mad.lo.s32 	%r4023, %r1941, %r2084, %r1891;
	mul.wide.s32 	%rd3815, %r4023, 4;
	add.s64 	%rd3816, %rd1, %rd3815;
	st.global.f32 	[%rd3816], %f953;
$L__BB2_2919:
	add.s32 	%r1942, %r1940, %r4;
	setp.gt.u32 	%p1967, %r1942, 31;
	@%p1967 bra 	$L__BB2_2940;
	add.s32 	%r1943, %r1941, %r4;
	setp.ge.s32 	%p1968, %r1943, %r2085;
	@%p1968 bra 	$L__BB2_2922;
	add.s32 	%r4024, %r1943, %r1892;
	mul.wide.s32 	%rd3817, %r4024, 4;
	add.s64 	%rd3818, %rd2, %rd3817;
	ld.global.f32 	%f954, [%rd3818];
	mad.lo.s32 	%r4025, %r1943, %r2084, %r1891;
	mul.wide.s32 	%rd3819, %r4025, 4;
	add.s64 	%rd3820, %rd1, %rd3819;
	st.global.f32 	[%rd3820], %f954;
$L__BB2_2922:
	add.s32 	%r1944, %r1942, %r4;
	setp.gt.u32 	%p1969, %r1944, 31;
	@%p1969 bra 	$L__BB2_2940;
	add.s32 	%r1945, %r1943, %r4;
	setp.ge.s32 	%p1970, %r1945, %r2085;
	@%p1970 bra 	$L__BB2_2925;
	add.s32 	%r4026, %r1945, %r1892;
	mul.wide.s32 	%rd3821, %r4026, 4;
	add.s64 	%rd3822, %rd2, %rd3821;
	ld.global.f32 	%f955, [%rd3822];
	mad.lo.s32 	%r4027, %r1945, %r2084, %r1891;
	mul.wide.s32 	%rd3823, %r4027, 4;
	add.s64 	%rd3824, %rd1, %rd3823;
	st.global.f32 	[%rd3824], %f955;
$L__BB2_2925:
	add.s32 	%r1946, %r1944, %r4;
	setp.gt.u32 	%p1971, %r1946, 31;
	@%p1971 bra 	$L__BB2_2940;
	add.s32 	%r1947, %r1945, %r4;
	setp.ge.s32 	%p1972, %r1947, %r2085;
	@%p1972 bra 	$L__BB2_2928;
	add.s32 	%r4028, %r1947, %r1892;
	mul.wide.s32 	%rd3825, %r4028, 4;
	add.s64 	%rd3826, %rd2, %rd3825;
	ld.global.f32 	%f956, [%rd3826];
	mad.lo.s32 	%r4029, %r1947, %r2084, %r1891;
	mul.wide.s32 	%rd3827, %r4029, 4;
	add.s64 	%rd3828, %rd1, %rd3827;
	st.global.f32 	[%rd3828], %f956;
$L__BB2_2928:
	add.s32 	%r1948, %r1946, %r4;
	setp.gt.u32 	%p1973, %r1948, 31;
	@%p1973 bra 	$L__BB2_2940;
	add.s32 	%r1949, %r1947, %r4;
	setp.ge.s32 	%p1974, %r1949, %r2085;
	@%p1974 bra 	$L__BB2_2931;
	add.s32 	%r4030, %r1949, %r1892;
	mul.wide.s32 	%rd3829, %r4030, 4;
	add.s64 	%rd3830, %rd2, %rd3829;
	ld.global.f32 	%f957, [%rd3830];
	mad.lo.s32 	%r4031, %r1949, %r2084, %r1891;
	mul.wide.s32 	%rd3831, %r4031, 4;
	add.s64 	%rd3832, %rd1, %rd3831;
	st.global.f32 	[%rd3832], %f957;
$L__BB2_2931:
	add.s32 	%r1950, %r1948, %r4;
	setp.gt.u32 	%p1975, %r1950, 31;
	@%p1975 bra 	$L__BB2_2940;
	add.s32 	%r1951, %r1949, %r4;
	setp.ge.s32 	%p1976, %r1951, %r2085;
	@%p1976 bra 	$L__BB2_2934;
	add.s32 	%r4032, %r1951, %r1892;
	mul.wide.s32 	%rd3833, %r4032, 4;
	add.s64 	%rd3834, %rd2, %rd3833;
	ld.global.f32 	%f958, [%rd3834];
	mad.lo.s32 	%r4033, %r1951, %r2084, %r1891;
	mul.wide.s32 	%rd3835, %r4033, 4;
	add.s64 	%rd3836, %rd1, %rd3835;
	st.global.f32 	[%rd3836], %f958;
$L__BB2_2934:
	add.s32 	%r1952, %r1950, %r4;
	setp.gt.u32 	%p1977, %r1952, 31;
	@%p1977 bra 	$L__BB2_2940;
	add.s32 	%r1953, %r1951, %r4;
	setp.ge.s32 	%p1978, %r1953, %r2085;
	@%p1978 bra 	$L__BB2_2937;
	add.s32 	%r4034, %r1953, %r1892;
	mul.wide.s32 	%rd3837, %r4034, 4;
	add.s64 	%rd3838, %rd2, %rd3837;
	ld.global.f32 	%f959, [%rd3838];
	mad.lo.s32 	%r4035, %r1953, %r2084, %r1891;
	mul.wide.s32 	%rd3839, %r4035, 4;
	add.s64 	%rd3840, %rd1, %rd3839;
	st.global.f32 	[%rd3840], %f959;
$L__BB2_2937:
	add.s32 	%r4036, %r1952, %r4;
	setp.gt.u32 	%p1979, %r4036, 31;
	@%p1979 bra 	$L__BB2_2940;
	add.s32 	%r1954, %r1953, %r4;
	setp.ge.s32 	%p1980, %r1954, %r2085;
	@%p1980 bra 	$L__BB2_2940;
	add.s32 	%r4037, %r1954, %r1892;
	mul.wide.s32 	%rd3841, %r4037, 4;
	add.s64 	%rd3842, %rd2, %rd3841;
	ld.global.f32 	%f960, [%rd3842];
	mad.lo.s32 	%r4038, %r1954, %r2084, %r1891;
	mul.wide.s32 	%rd3843, %r4038, 4;
	add.s64 	%rd3844, %rd1, %rd3843;
	st.global.f32 	[%rd3844], %f960;
$L__BB2_2940:
	add.s32 	%r1955, %r1890, %r5;
	setp.gt.u32 	%p1981, %r1955, 31;
	@%p1981 bra 	$L__BB2_3135;
	add.s32 	%r1956, %r1891, %r5;
	setp.ge.s32 	%p1982, %r1956, %r2084;
	@%p1982 bra 	$L__BB2_3135;
	setp.gt.u32 	%p1983, %r3, 31;
	@%p1983 bra 	$L__BB2_3038;
	mul.lo.s32 	%r1957, %r1956, %r2085;
	add.s32 	%r1958, %r3, %r1;
	setp.ge.s32 	%p1984, %r1958, %r2085;
	@%p1984 bra 	$L__BB2_2945;
	add.s32 	%r4039, %r1958, %r1957;
	mul.wide.s32 	%rd3845, %r4039, 4;
	add.s64 	%rd3846, %rd2, %rd3845;
	ld.global.f32 	%f961, [%rd3846];
	mad.lo.s32 	%r4040, %r1958, %r2084, %r1956;
	mul.wide.s32 	%rd3847, %r4040, 4;
	add.s64 	%rd3848, %rd1, %rd3847;
	st.global.f32 	[%rd3848], %f961;
$L__BB2_2945:
	add.s32 	%r1959, %r3, %r4;
	setp.gt.u32 	%p1985, %r1959, 31;
	@%p1985 bra 	$L__BB2_3038;
	add.s32 	%r1960, %r1958, %r4;
	setp.ge.s32 	%p1986, %r1960, %r2085;
	@%p1986 bra 	$L__BB2_2948;
	add.s32 	%r4041, %r1960, %r1957;
	mul.wide.s32 	%rd3849, %r4041, 4;
	add.s64 	%rd3850, %rd2, %rd3849;
	ld.global.f32 	%f962, [%rd3850];
	mad.lo.s32 	%r4042, %r1960, %r2084, %r1956;
	mul.wide.s32 	%rd3851, %r4042, 4;
	add.s64 	%rd3852, %rd1, %rd3851;
	st.global.f32 	[%rd3852], %f962;
$L__BB2_2948:
	add.s32 	%r1961, %r1959, %r4;
	setp.gt.u32 	%p1987, %r1961, 31;
	@%p1987 bra 	$L__BB2_3038;
	add.s32 	%r1962, %r1960, %r4;
	setp.ge.s32 	%p1988, %r1962, %r2085;
	@%p1988 bra 	$L__BB2_2951;
	add.s32 	%r4043, %r1962, %r1957;
	mul.wide.s32 	%rd3853, %r4043, 4;
	add.s64 	%rd3854, %rd2, %rd3853;
	ld.global.f32 	%f963, [%rd3854];
	mad.lo.s32 	%r4044, %r1962, %r2084, %r1956;
	mul.wide.s32 	%rd3855, %r4044, 4;
	add.s64 	%rd3856, %rd1, %rd3855;
	st.global.f32 	[%rd3856], %f963;
$L__BB2_2951:
	add.s32 	%r1963, %r1961, %r4;
	setp.gt.u32 	%p1989, %r1963, 31;
	@%p1989 bra 	$L__BB2_3038;
	add.s32 	%r1964, %r1962, %r4;
	setp.ge.s32 	%p1990, %r1964, %r2085;
	@%p1990 bra 	$L__BB2_2954;
	add.s32 	%r4045, %r1964, %r1957;
	mul.wide.s32 	%rd3857, %r4045, 4;
	add.s64 	%rd3858, %rd2, %rd3857;
	ld.global.f32 	%f964, [%rd3858];
	mad.lo.s32 	%r4046, %r1964, %r2084, %r1956;
	mul.wide.s32 	%rd3859, %r4046, 4;
	add.s64 	%rd3860, %rd1, %rd3859;
	st.global.f32 	[%rd3860], %f964;
$L__BB2_2954:
	add.s32 	%r1965, %r1963, %r4;
	setp.gt.u32 	%p1991, %r1965, 31;
	@%p1991 bra 	$L__BB2_3038;
	add.s32 	%r1966, %r1964, %r4;
	setp.ge.s32 	%p1992, %r1966, %r2085;
	@%p1992 bra 	$L__BB2_2957;
	add.s32 	%r4047, %r1966, %r1957;
	mul.wide.s32 	%rd3861, %r4047, 4;
	add.s64 	%rd3862, %rd2, %rd3861;
	ld.global.f32 	%f965, [%rd3862];
	mad.lo.s32 	%r4048, %r1966, %r2084, %r1956;
	mul.wide.s32 	%rd3863, %r4048, 4;
	add.s64 	%rd3864, %rd1, %rd3863;
	st.global.f32 	[%rd3864], %f965;
$L__BB2_2957:
	add.s32 	%r1967, %r1965, %r4;
	setp.gt.u32 	%p1993, %r1967, 31;
	@%p1993 bra 	$L__BB2_3038;
	add.s32 	%r1968, %r1966, %r4;
	setp.ge.s32 	%p1994, %r1968, %r2085;
	@%p1994 bra 	$L__BB2_2960;
	add.s32 	%r4049, %r1968, %r1957;
	mul.wide.s32 	%rd3865, %r4049, 4;
	add.s64 	%rd3866, %rd2, %rd3865;
	ld.global.f32 	%f966, [%rd3866];
	mad.lo.s32 	%r4050, %r1968, %r2084, %r1956;
	mul.wide.s32 	%rd3867, %r4050, 4;
	add.s64 	%rd3868, %rd1, %rd3867;
	st.global.f32 	[%rd3868], %f966;
$L__BB2_2960:
	add.s32 	%r1969, %r1967, %r4;
	setp.gt.u32 	%p1995, %r1969, 31;
	@%p1995 bra 	$L__BB2_3038;
	add.s32 	%r1970, %r1968, %r4;
	setp.ge.s32 	%p1996, %r1970, %r2085;
	@%p1996 bra 	$L__BB2_2963;
	add.s32 	%r4051, %r1970, %r1957;
	mul.wide.s32 	%rd3869, %r4051, 4;
	add.s64 	%rd3870, %rd2, %rd3869;
	ld.global.f32 	%f967, [%rd3870];
	mad.lo.s32 	%r4052, %r1970, %r2084, %r1956;
	mul.wide.s32 	%rd3871, %r4052, 4;
	add.s64 	%rd3872, %rd1, %rd3871;
	st.global.f32 	[%rd3872], %f967;
$L__BB2_2963:
	add.s32 	%r1971, %r1969, %r4;
	setp.gt.u32 	%p1997, %r1971, 31;
	@%p1997 bra 	$L__BB2_3038;
	add.s32 	%r1972, %r1970, %r4;
	setp.ge.s32 	%p1998, %r1972, %r2085;
	@%p1998 bra 	$L__BB2_2966;
	add.s32 	%r4053, %r1972, %r1957;
	mul.wide.s32 	%rd3873, %r4053, 4;
	add.s64 	%rd3874, %rd2, %rd3873;
	ld.global.f32 	%f968, [%rd3874];
	mad.lo.s32 	%r4054, %r1972, %r2084, %r1956;
	mul.wide.s32 	%rd3875, %r4054, 4;
	add.s64 	%rd3876, %rd1, %rd3875;
	st.global.f32 	[%rd3876], %f968;
$L__BB2_2966:
	add.s32 	%r1973, %r1971, %r4;
	setp.gt.u32 	%p1999, %r1973, 31;
	@%p1999 bra 	$L__BB2_3038;
	add.s32 	%r1974, %r1972, %r4;
	setp.ge.s32 	%p2000, %r1974, %r2085;
	@%p2000 bra 	$L__BB2_2969;
	add.s32 	%r4055, %r1974, %r1957;
	mul.wide.s32 	%rd3877, %r4055, 4;
	add.s64 	%rd3878, %rd2, %rd3877;
	ld.global.f32 	%f969, [%rd3878];
	mad.lo.s32 	%r4056, %r1974, %r2084, %r1956;
	mul.wide.s32 	%rd3879, %r4056, 4;
	add.s64 	%rd3880, %rd1, %rd3879;
	st.global.f32 	[%rd3880], %f969;
$L__BB2_2969:
	add.s32 	%r1975, %r1973, %r4;
	setp.gt.u32 	%p2001, %r1975, 31;
	@%p2001 bra 	$L__BB2_3038;
	add.s32 	%r1976, %r1974, %r4;
	setp.ge.s32 	%p2002, %r1976, %r2085;
	@%p2002 bra 	$L__BB2_2972;
	add.s32 	%r4057, %r1976, %r1957;
	mul.wide.s32 	%rd3881, %r4057, 4;
	add.s64 	%rd3882, %rd2, %rd3881;
	ld.global.f32 	%f970, [%rd3882];
	mad.lo.s32 	%r4058, %r1976, %r2084, %r1956;
	mul.wide.s32 	%rd3883, %r4058, 4;
	add.s64 	%rd3884, %rd1, %rd3883;
	st.global.f32 	[%rd3884], %f970;
$L__BB2_2972:
	add.s32 	%r1977, %r1975, %r4;
	setp.gt.u32 	%p2003, %r1977, 31;
	@%p2003 bra 	$L__BB2_3038;
	add.s32 	%r1978, %r1976, %r4;
	setp.ge.s32 	%p2004, %r1978, %r2085;
	@%p2004 bra 	$L__BB2_2975;
	add.s32 	%r4059, %r1978, %r1957;
	mul.wide.s32 	%rd3885, %r4059, 4;
	add.s64 	%rd3886, %rd2, %rd3885;
	ld.global.f32 	%f971, [%rd3886];
	mad.lo.s32 	%r4060, %r1978, %r2084, %r1956;
	mul.wide.s32 	%rd3887, %r4060, 4;
	add.s64 	%rd3888, %rd1, %rd3887;
	st.global.f32 	[%rd3888], %f971;
$L__BB2_2975:
	add.s32 	%r1979, %r1977, %r4;
	setp.gt.u32 	%p2005, %r1979, 31;
	@%p2005 bra 	$L__BB2_3038;
	add.s32 	%r1980, %r1978, %r4;
	setp.ge.s32 	%p2006, %r1980, %r2085;
	@%p2006 bra 	$L__BB2_2978;
	add.s32 	%r4061, %r1980, %r1957;
	mul.wide.s32 	%rd3889, %r4061, 4;
	add.s64 	%rd3890, %rd2, %rd3889;
	ld.global.f32 	%f972, [%rd3890];
	mad.lo.s32 	%r4062, %r1980, %r2084, %r1956;
	mul.wide.s32 	%rd3891, %r4062, 4;
	add.s64 	%rd3892, %rd1, %rd3891;
	st.global.f32 	[%rd3892], %f972;
$L__BB2_2978:
	add.s32 	%r1981, %r1979, %r4;
	setp.gt.u32 	%p2007, %r1981, 31;
	@%p2007 bra 	$L__BB2_3038;
	add.s32 	%r1982, %r1980, %r4;
	setp.ge.s32 	%p2008, %r1982, %r2085;
	@%p2008 bra 	$L__BB2_2981;
	add.s32 	%r4063, %r1982, %r1957;
	mul.wide.s32 	%rd3893, %r4063, 4;
	add.s64 	%rd3894, %rd2, %rd3893;
	ld.global.f32 	%f973, [%rd3894];
	mad.lo.s32 	%r4064, %r1982, %r2084, %r1956;
	mul.wide.s32 	%rd3895, %r4064, 4;
	add.s64 	%rd3896, %rd1, %rd3895;
	st.global.f32 	[%rd3896], %f973;
$L__BB2_2981:
	add.s32 	%r1983, %r1981, %r4;
	setp.gt.u32 	%p2009, %r1983, 31;
	@%p2009 bra 	$L__BB2_3038;
	add.s32 	%r1984, %r1982, %r4;
	setp.ge.s32 	%p2010, %r1984, %r2085;
	@%p2010 bra 	$L__BB2_2984;
	add.s32 	%r4065, %r1984, %r1957;
	mul.wide.s32 	%rd3897, %r4065, 4;
	add.s64 	%rd3898, %rd2, %rd3897;
	ld.global.f32 	%f974, [%rd3898];
	mad.lo.s32 	%r4066, %r1984, %r2084, %r1956;
	mul.wide.s32 	%rd3899, %r4066, 4;
	add.s64 	%rd3900, %rd1, %rd3899;
	st.global.f32 	[%rd3900], %f974;
$L__BB2_2984:
	add.s32 	%r1985, %r1983, %r4;
	setp.gt.u32 	%p2011, %r1985, 31;
	@%p2011 bra 	$L__BB2_3038;
	add.s32 	%r1986, %r1984, %r4;
	setp.ge.s32 	%p2012, %r1986, %r2085;
	@%p2012 bra 	$L__BB2_2987;
	add.s32 	%r4067, %r1986, %r1957;
	mul.wide.s32 	%rd3901, %r4067, 4;
	add.s64 	%rd3902, %rd2, %rd3901;
	ld.global.f32 	%f975, [%rd3902];
	mad.lo.s32 	%r4068, %r1986, %r2084, %r1956;
	mul.wide.s32 	%rd3903, %r4068, 4;
	add.s64 	%rd3904, %rd1, %rd3903;
	st.global.f32 	[%rd3904], %f975;
$L__BB2_2987:
	add.s32 	%r1987, %r1985, %r4;
	setp.gt.u32 	%p2013, %r1987, 31;
	@%p2013 bra 	$L__BB2_3038;
	add.s32 	%r1988, %r1986, %r4;
	setp.ge.s32 	%p2014, %r1988, %r2085;
	@%p2014 bra 	$L__BB2_2990;
	add.s32 	%r4069, %r1988, %r1957;
	mul.wide.s32 	%rd3905, %r4069, 4;
	add.s64 	%rd3906, %rd2, %rd3905;
	ld.global.f32 	%f976, [%rd3906];
	mad.lo.s32 	%r4070, %r1988, %r2084, %r1956;
	mul.wide.s32 	%rd3907, %r4070, 4;
	add.s64 	%rd3908, %rd1, %rd3907;
	st.global.f32 	[%rd3908], %f976;
$L__BB2_2990:
	add.s32 	%r1989, %r1987, %r4;
	setp.gt.u32 	%p2015, %r1989, 31;
	@%p2015 bra 	$L__BB2_3038;
	add.s32 	%r1990, %r1988, %r4;
	setp.ge.s32 	%p2016, %r1990, %r2085;
	@%p2016 bra 	$L__BB2_2993;
	add.s32 	%r4071, %r1990, %r1957;
	mul.wide.s32 	%rd3909, %r4071, 4;
	add.s64 	%rd3910, %rd2, %rd3909;
	ld.global.f32 	%f977, [%rd3910];
	mad.lo.s32 	%r4072, %r1990, %r2084, %r1956;
	mul.wide.s32 	%rd3911, %r4072, 4;
	add.s64 	%rd3912, %rd1, %rd3911;
	st.global.f32 	[%rd3912], %f977;
$L__BB2_2993:
	add.s32 	%r1991, %r1989, %r4;
	setp.gt.u32 	%p2017, %r1991, 31;
	@%p2017 bra 	$L__BB2_3038;
	add.s32 	%r1992, %r1990, %r4;
	setp.ge.s32 	%p2018, %r1992, %r2085;
	@%p2018 bra 	$L__BB2_2996;
	add.s32 	%r4073, %r1992, %r1957;
	mul.wide.s32 	%rd3913, %r4073, 4;
	add.s64 	%rd3914, %rd2, %rd3913;
	ld.global.f32 	%f978, [%rd3914];
	mad.lo.s32 	%r4074, %r1992, %r2084, %r1956;
	mul.wide.s32 	%rd3915, %r4074, 4;
	add.s64 	%rd3916, %rd1, %rd3915;
	st.global.f32 	[%rd3916], %f978;
$L__BB2_2996:
	add.s32 	%r1993, %r1991, %r4;
	setp.gt.u32 	%p2019, %r1993, 31;
	@%p2019 bra 	$L__BB2_3038;
	add.s32 	%r1994, %r1992, %r4;
	setp.ge.s32 	%p2020, %r1994, %r2085;
	@%p2020 bra 	$L__BB2_2999;
	add.s32 	%r4075, %r1994, %r1957;
	mul.wide.s32 	%rd3917, %r4075, 4;
	add.s64 	%rd3918, %rd2, %rd3917;
	ld.global.f32 	%f979, [%rd3918];
	mad.lo.s32 	%r4076, %r1994, %r2084, %r1956;
	mul.wide.s32 	%rd3919, %r4076, 4;
	add.s64 	%rd3920, %rd1, %rd3919;
	st.global.f32 	[%rd3920], %f979;
$L__BB2_2999:
	add.s32 	%r1995, %r1993, %r4;
	setp.gt.u32 	%p2021, %r1995, 31;
	@%p2021 bra 	$L__BB2_3038;
	add.s32 	%r1996, %r1994, %r4;
	setp.ge.s32 	%p2022, %r1996, %r2085;
	@%p2022 bra 	$L__BB2_3002;
	add.s32 	%r4077, %r1996, %r1957;
	mul.wide.s32 	%rd3921, %r4077, 4;
	add.s64 	%rd3922, %rd2, %rd3921;
	ld.global.f32 	%f980, [%rd3922];
	mad.lo.s32 	%r4078, %r1996, %r2084, %r1956;
	mul.wide.s32 	%rd3923, %r4078, 4;
	add.s64 	%rd3924, %rd1, %rd3923;
	st.global.f32 	[%rd3924], %f980;
$L__BB2_3002:
	add.s32 	%r1997, %r1995, %r4;
	setp.gt.u32 	%p2023, %r1997, 31;
	@%p2023 bra 	$L__BB2_3038;
	add.s32 	%r1998, %r1996, %r4;
	setp.ge.s32 	%p2024, %r1998, %r2085;
	@%p2024 bra 	$L__BB2_3005;
	add.s32 	%r4079, %r1998, %r1957;
	mul.wide.s32 	%rd3925, %r4079, 4;
	add.s64 	%rd3926, %rd2, %rd3925;
	ld.global.f32 	%f981, [%rd3926];
	mad.lo.s32 	%r4080, %r1998, %r2084, %r1956;
	mul.wide.s32 	%rd3927, %r4080, 4;
	add.s64 	%rd3928, %rd1, %rd3927;
	st.global.f32 	[%rd3928], %f981;
$L__BB2_3005:
	add.s32 	%r1999, %r1997, %r4;
	setp.gt.u32 	%p2025, %r1999, 31;
	@%p2025 bra 	$L__BB2_3038;
	add.s32 	%r2000, %r1998, %r4;
	setp.ge.s32 	%p2026, %r2000, %r2085;
	@%p2026 bra 	$L__BB2_3008;
	add.s32 	%r4081, %r2000, %r1957;
	mul.wide.s32 	%rd3929, %r4081, 4;
	add.s64 	%rd3930, %rd2, %rd3929;
	ld.global.f32 	%f982, [%rd3930];
	mad.lo.s32 	%r4082, %r2000, %r2084, %r1956;
	mul.wide.s32 	%rd3931, %r4082, 4;
	add.s64 	%rd3932, %rd1, %rd3931;
	st.global.f32 	[%rd3932], %f982;
$L__BB2_3008:
	add.s32 	%r2001, %r1999, %r4;
	setp.gt.u32 	%p2027, %r2001, 31;
	@%p2027 bra 	$L__BB2_3038;
	add.s32 	%r2002, %r2000, %r4;
	setp.ge.s32 	%p2028, %r2002, %r2085;
	@%p2028 bra 	$L__BB2_3011;
	add.s32 	%r4083, %r2002, %r1957;
	mul.wide.s32 	%rd3933, %r4083, 4;
	add.s64 	%rd3934, %rd2, %rd3933;
	ld.global.f32 	%f983, [%rd3934];
	mad.lo.s32 	%r4084, %r2002, %r2084, %r1956;
	mul.wide.s32 	%rd3935, %r4084, 4;
	add.s64 	%rd3936, %rd1, %rd3935;
	st.global.f32 	[%rd3936], %f983;
$L__BB2_3011:
	add.s32 	%r2003, %r2001, %r4;
	setp.gt.u32 	%p2029, %r2003, 31;
	@%p2029 bra 	$L__BB2_3038;
	add.s32 	%r2004, %r2002, %r4;
	setp.ge.s32 	%p2030, %r2004, %r2085;
	@%p2030 bra 	$L__BB2_3014;
	add.s32 	%r4085, %r2004, %r1957;
	mul.wide.s32 	%rd3937, %r4085, 4;
	add.s64 	%rd3938, %rd2, %rd3937;
	ld.global.f32 	%f984, [%rd3938];
	mad.lo.s32 	%r4086, %r2004, %r2084, %r1956;
	mul.wide.s32 	%rd3939, %r4086, 4;
	add.s64 	%rd3940, %rd1, %rd3939;
	st.global.f32 	[%rd3940], %f984;
$L__BB2_3014:
	add.s32 	%r2005, %r2003, %r4;
	setp.gt.u32 	%p2031, %r2005, 31;
	@%p2031 bra 	$L__BB2_3038;
	add.s32 	%r2006, %r2004, %r4;
	setp.ge.s32 	%p2032, %r2006, %r2085;
	@%p2032 bra 	$L__BB2_3017;
	add.s32 	%r4087, %r2006, %r1957;
	mul.wide.s32 	%rd3941, %r4087, 4;
	add.s64 	%rd3942, %rd2, %rd3941;
	ld.global.f32 	%f985, [%rd3942];
	mad.lo.s32 	%r4088, %r2006, %r2084, %r1956;
	mul.wide.s32 	%rd3943, %r4088, 4;
	add.s64 	%rd3944, %rd1, %rd3943;
	st.global.f32 	[%rd3944], %f985;
$L__BB2_3017:
	add.s32 	%r2007, %r2005, %r4;
	setp.gt.u32 	%p2033, %r2007, 31;
	@%p2033 bra 	$L__BB2_3038;
	add.s32 	%r2008, %r2006, %r4;
	setp.ge.s32 	%p2034, %r2008, %r2085;
	@%p2034 bra 	$L__BB2_3020;
	add.s32 	%r4089, %r2008, %r1957;
	mul.wide.s32 	%rd3945, %r4089, 4;
	add.s64 	%rd3946, %rd2, %rd3945;
	ld.global.f32 	%f986, [%rd3946];
	mad.lo.s32 	%r4090, %r2008, %r2084, %r1956;
	mul.wide.s32 	%rd3947, %r4090, 4;
	add.s64 	%rd3948, %rd1, %rd3947;
	st.global.f32 	[%rd3948], %f986;
$L__BB2_3020:
	add.s32 	%r2009, %r2007, %r4;
	setp.gt.u32 	%p2035, %r2009, 31;
	@%p2035 bra 	$L__BB2_3038;
	add.s32 	%r2010, %r2008, %r4;
	setp.ge.s32 	%p2036, %r2010, %r2085;
	@%p2036 bra 	$L__BB2_3023;
	add.s32 	%r4091, %r2010, %r1957;
	mul.wide.s32 	%rd3949, %r4091, 4;
	add.s64 	%rd3950, %rd2, %rd3949;
	ld.global.f32 	%f987, [%rd3950];
	mad.lo.s32 	%r4092, %r2010, %r2084, %r1956;
	mul.wide.s32 	%rd3951, %r4092, 4;
	add.s64 	%rd3952, %rd1, %rd3951;
	st.global.f32 	[%rd3952], %f987;
$L__BB2_3023:
	add.s32 	%r2011, %r2009, %r4;
	setp.gt.u32 	%p2037, %r2011, 31;
	@%p2037 bra 	$L__BB2_3038;
	add.s32 	%r2012, %r2010, %r4;
	setp.ge.s32 	%p2038, %r2012, %r2085;
	@%p2038 bra 	$L__BB2_3026;
	add.s32 	%r4093, %r2012, %r1957;
	mul.wide.s32 	%rd3953, %r4093, 4;
	add.s64 	%rd3954, %rd2, %rd3953;
	ld.global.f32 	%f988, [%rd3954];
	mad.lo.s32 	%r4094, %r2012, %r2084, %r1956;
	mul.wide.s32 	%rd3955, %r4094, 4;
	add.s64 	%rd3956, %rd1, %rd3955;
	st.global.f32 	[%rd3956], %f988;
$L__BB2_3026:
	add.s32 	%r2013, %r2011, %r4;
	setp.gt.u32 	%p2039, %r2013, 31;
	@%p2039 bra 	$L__BB2_3038;
	add.s32 	%r2014, %r2012, %r4;
	setp.ge.s32 	%p2040, %r2014, %r2085;
	@%p2040 bra 	$L__BB2_3029;
	add.s32 	%r4095, %r2014, %r1957;
	mul.wide.s32 	%rd3957, %r4095, 4;
	add.s64 	%rd3958, %rd2, %rd3957;
	ld.global.f32 	%f989, [%rd3958];
	mad.lo.s32 	%r4096, %r2014, %r2084, %r1956;
	mul.wide.s32 	%rd3959, %r4096, 4;
	add.s64 	%rd3960, %rd1, %rd3959;
	st.global.f32 	[%rd3960], %f989;
$L__BB2_3029:
	add.s32 	%r2015, %r2013, %r4;
	setp.gt.u32 	%p2041, %r2015, 31;
	@%p2041 bra 	$L__BB2_3038;
	add.s32 	%r2016, %r2014, %r4;
	setp.ge.s32 	%p2042, %r2016, %r2085;
	@%p2042 bra 	$L__BB2_3032;
	add.s32 	%r4097, %r2016, %r1957;
	mul.wide.s32 	%rd3961, %r4097, 4;
	add.s64 	%rd3962, %rd2, %rd3961;
	ld.global.f32 	%f990, [%rd3962];
	mad.lo.s32 	%r4098, %r2016, %r2084, %r1956;
	mul.wide.s32 	%rd3963, %r4098, 4;
	add.s64 	%rd3964, %rd1, %rd3963;
	st.global.f32 	[%rd3964], %f990;
$L__BB2_3032:
	add.s32 	%r2017, %r2015, %r4;
	setp.gt.u32 	%p2043, %r2017, 31;
	@%p2043 bra 	$L__BB2_3038;
	add.s32 	%r2018, %r2016, %r4;
	setp.ge.s32 	%p2044, %r2018, %r2085;
	@%p2044 bra 	$L__BB2_3035;
	add.s32 	%r4099, %r2018, %r1957;
	mul.wide.s32 	%rd3965, %r4099, 4;
	add.s64 	%rd3966, %rd2, %rd3965;
	ld.global.f32 	%f991, [%rd3966];
	mad.lo.s32 	%r4100, %r2018, %r2084, %r1956;
	mul.wide.s32 	%rd3967, %r4100, 4;
	add.s64 	%rd3968, %rd1, %rd3967;
	st.global.f32 	[%rd3968], %f991;
$L__BB2_3035:
	add.s32 	%r4101, %r2017, %r4;
	setp.gt.u32 	%p2045, %r4101, 31;
	@%p2045 bra 	$L__BB2_3038;
	add.s32 	%r2019, %r2018, %r4;
	setp.ge.s32 	%p2046, %r2019, %r2085;
	@%p2046 bra 	$L__BB2_3038;
	add.s32 	%r4102, %r2019, %r1957;
	mul.wide.s32 	%rd3969, %r4102, 4;
	add.s64 	%rd3970, %rd2, %rd3969;
	ld.global.f32 	%f992, [%rd3970];
	mad.lo.s32 	%r4103, %r2019, %r2084, %r1956;
	mul.wide.s32 	%rd3971, %r4103, 4;
	add.s64 	%rd3972, %rd1, %rd3971;
	st.global.f32 	[%rd3972], %f992;
$L__BB2_3038:
	add.s32 	%r4104, %r1955, %r5;
	setp.gt.u32 	%p2047, %r4104, 31;
	@%p2047 bra 	$L__BB2_3135;
	setp.gt.u32 	%p2048, %r3, 31;
	add.s32 	%r2020, %r1956, %r5;
	setp.ge.s32 	%p2049, %r2020, %r2084;
	or.pred  	%p2050, %p2049, %p2048;
	@%p2050 bra 	$L__BB2_3135;
	mul.lo.s32 	%r2021, %r2020, %r2085;
	add.s32 	%r2022, %r3, %r1;
	setp.ge.s32 	%p2051, %r2022, %r2085;
	@%p2051 bra 	$L__BB2_3042;
	add.s32 	%r4106, %r2022, %r2021;
	mul.wide.s32 	%rd3973, %r4106, 4;
	add.s64 	%rd3974, %rd2, %rd3973;
	ld.global.f32 	%f993, [%rd3974];
	mad.lo.s32 	%r4107, %r2022, %r2084, %r2020;
	mul.wide.s32 	%rd3975, %r4107, 4;
	add.s64 	%rd3976, %rd1, %rd3975;
	st.global.f32 	[%rd3976], %f993;
$L__BB2_3042:
	add.s32 	%r2023, %r3, %r4;
	setp.gt.u32 	%p2052, %r2023, 31;
	@%p2052 bra 	$L__BB2_3135;
	add.s32 	%r2024, %r2022, %r4;
	setp.ge.s32 	%p2053, %r2024, %r2085;
	@%p2053 bra 	$L__BB2_3045;
	add.s32 	%r4108, %r2024, %r2021;
	mul.wide.s32 	%rd3977, %r4108, 4;
	add.s64 	%rd3978, %rd2, %rd3977;
	ld.global.f32 	%f994, [%rd3978];
	mad.lo.s32 	%r4109, %r2024, %r2084, %r2020;
	mul.wide.s32 	%rd3979, %r4109, 4;
	add.s64 	%rd3980, %rd1, %rd3979;
	st.global.f32 	[%rd3980], %f994;
$L__BB2_3045:
	add.s32 	%r2025, %r2023, %r4;
	setp.gt.u32 	%p2054, %r2025, 31;
	@%p2054 bra 	$L__BB2_3135;
	add.s32 	%r2026, %r2024, %r4;
	setp.ge.s32 	%p2055, %r2026, %r2085;
	@%p2055 bra 	$L__BB2_3048;
	add.s32 	%r4110, %r2026, %r2021;
	mul.wide.s32 	%rd3981, %r4110, 4;
	add.s64 	%rd3982, %rd2, %rd3981;
	ld.global.f32 	%f995, [%rd3982];
	mad.lo.s32 	%r4111, %r2026, %r2084, %r2020;
	mul.wide.s32 	%rd3983, %r4111, 4;
	add.s64 	%rd3984, %rd1, %rd3983;
	st.global.f32 	[%rd3984], %f995;
$L__BB2_3048:
	add.s32 	%r2027, %r2025, %r4;
	setp.gt.u32 	%p2056, %r2027, 31;
	@%p2056 bra 	$L__BB2_3135;
	add.s32 	%r2028, %r2026, %r4;
	setp.ge.s32 	%p2057, %r2028, %r2085;
	@%p2057 bra 	$L__BB2_3051;
	add.s32 	%r4112, %r2028, %r2021;
	mul.wide.s32 	%rd3985, %r4112, 4;
	add.s64 	%rd3986, %rd2, %rd3985;
	ld.global.f32 	%f996, [%rd3986];
	mad.lo.s32 	%r4113, %r2028, %r2084, %r2020;
	mul.wide.s32 	%rd3987, %r4113, 4;
	add.s64 	%rd3988, %rd1, %rd3987;
	st.global.f32 	[%rd3988], %f996;
$L__BB2_3051:
	add.s32 	%r2029, %r2027, %r4;
	setp.gt.u32 	%p2058, %r2029, 31;
	@%p2058 bra 	$L__BB2_3135;
	add.s32 	%r2030, %r2028, %r4;
	setp.ge.s32 	%p2059, %r2030, %r2085;
	@%p2059 bra 	$L__BB2_3054;
	add.s32 	%r4114, %r2030, %r2021;
	mul.wide.s32 	%rd3989, %r4114, 4;
	add.s64 	%rd3990, %rd2, %rd3989;
	ld.global.f32 	%f997, [%rd3990];
	mad.lo.s32 	%r4115, %r2030, %r2084, %r2020;
	mul.wide.s32 	%rd3991, %r4115, 4;
	add.s64 	%rd3992, %rd1, %rd3991;
	st.global.f32 	[%rd3992], %f997;
$L__BB2_3054:
	add.s32 	%r2031, %r2029, %r4;
	setp.gt.u32 	%p2060, %r2031, 31;
	@%p2060 bra 	$L__BB2_3135;
	add.s32 	%r2032, %r2030, %r4;
	setp.ge.s32 	%p2061, %r2032, %r2085;
	@%p2061 bra 	$L__BB2_3057;
	add.s32 	%r4116, %r2032, %r2021;
	mul.wide.s32 	%rd3993, %r4116, 4;
	add.s64 	%rd3994, %rd2, %rd3993;
	ld.global.f32 	%f998, [%rd3994];
	mad.lo.s32 	%r4117, %r2032, %r2084, %r2020;
	mul.wide.s32 	%rd3995, %r4117, 4;
	add.s64 	%rd3996, %rd1, %rd3995;
	st.global.f32 	[%rd3996], %f998;
$L__BB2_3057:
	add.s32 	%r2033, %r2031, %r4;
	setp.gt.u32 	%p2062, %r2033, 31;
	@%p2062 bra 	$L__BB2_3135;
	add.s32 	%r2034, %r2032, %r4;
	setp.ge.s32 	%p2063, %r2034, %r2085;
	@%p2063 bra 	$L__BB2_3060;
	add.s32 	%r4118, %r2034, %r2021;
	mul.wide.s32 	%rd3997, %r4118, 4;
	add.s64 	%rd3998, %rd2, %rd3997;
	ld.global.f32 	%f999, [%rd3998];
	mad.lo.s32 	%r4119, %r2034, %r2084, %r2020;
	mul.wide.s32 	%rd3999, %r4119, 4;
	add.s64 	%rd4000, %rd1, %rd3999;
	st.global.f32 	[%rd4000], %f999;
$L__BB2_3060:
	add.s32 	%r2035, %r2033, %r4;
	setp.gt.u32 	%p2064, %r2035, 31;
	@%p2064 bra 	$L__BB2_3135;
	add.s32 	%r2036, %r2034, %r4;
	setp.ge.s32 	%p2065, %r2036, %r2085;
	@%p2065 bra 	$L__BB2_3063;
	add.s32 	%r4120, %r2036, %r2021;
	mul.wide.s32 	%rd4001, %r4120, 4;
	add.s64 	%rd4002, %rd2, %rd4001;
	ld.global.f32 	%f1000, [%rd4002];
	mad.lo.s32 	%r4121, %r2036, %r2084, %r2020;
	mul.wide.s32 	%rd4003, %r4121, 4;
	add.s64 	%rd4004, %rd1, %rd4003;
	st.global.f32 	[%rd4004], %f1000;
$L__BB2_3063:
	add.s32 	%r2037, %r2035, %r4;
	setp.gt.u32 	%p2066, %r2037, 31;
	@%p2066 bra 	$L__BB2_3135;
	add.s32 	%r2038, %r2036, %r4;
	setp.ge.s32 	%p2067, %r2038, %r2085;
	@%p2067 bra 	$L__BB2_3066;
	add.s32 	%r4122, %r2038, %r2021;
	mul.wide.s32 	%rd4005, %r4122, 4;
	add.s64 	%rd4006, %rd2, %rd4005;
	ld.global.f32 	%f1001, [%rd4006];
	mad.lo.s32 	%r4123, %r2038, %r2084, %r2020;
	mul.wide.s32 	%rd4007, %r4123, 4;
	add.s64 	%rd4008, %rd1, %rd4007;
	st.global.f32 	[%rd4008], %f1001;
$L__BB2_3066:
	add.s32 	%r2039, %r2037, %r4;
	setp.gt.u32 	%p2068, %r2039, 31;
	@%p2068 bra 	$L__BB2_3135;
	add.s32 	%r2040, %r2038, %r4;
	setp.ge.s32 	%p2069, %r2040, %r2085;
	@%p2069 bra 	$L__BB2_3069;
	add.s32 	%r4124, %r2040, %r2021;
	mul.wide.s32 	%rd4009, %r4124, 4;
	add.s64 	%rd4010, %rd2, %rd4009;
	ld.global.f32 	%f1002, [%rd4010];
	mad.lo.s32 	%r4125, %r2040, %r2084, %r2020;
	mul.wide.s32 	%rd4011, %r4125, 4;
	add.s64 	%rd4012, %rd1, %rd4011;
	st.global.f32 	[%rd4012], %f1002;
$L__BB2_3069:
	add.s32 	%r2041, %r2039, %r4;
	setp.gt.u32 	%p2070, %r2041, 31;
	@%p2070 bra 	$L__BB2_3135;
	add.s32 	%r2042, %r2040, %r4;
	setp.ge.s32 	%p2071, %r2042, %r2085;
	@%p2071 bra 	$L__BB2_3072;
	add.s32 	%r4126, %r2042, %r2021;
	mul.wide.s32 	%rd4013, %r4126, 4;
	add.s64 	%rd4014, %rd2, %rd4013;
	ld.global.f32 	%f1003, [%rd4014];
	mad.lo.s32 	%r4127, %r2042, %r2084, %r2020;
	mul.wide.s32 	%rd4015, %r4127, 4;
	add.s64 	%rd4016, %rd1, %rd4015;
	st.global.f32 	[%rd4016], %f1003;
$L__BB2_3072:
	add.s32 	%r2043, %r2041, %r4;
	setp.gt.u32 	%p2072, %r2043, 31;
	@%p2072 bra 	$L__BB2_3135;
	add.s32 	%r2044, %r2042, %r4;
	setp.ge.s32 	%p2073, %r2044, %r2085;
	@%p2073 bra 	$L__BB2_3075;
	add.s32 	%r4128, %r2044, %r2021;
	mul.wide.s32 	%rd4017, %r4128, 4;
	add.s64 	%rd4018, %rd2, %rd4017;
	ld.global.f32 	%f1004, [%rd4018];
	mad.lo.s32 	%r4129, %r2044, %r2084, %r2020;
	mul.wide.s32 	%rd4019, %r4129, 4;
	add.s64 	%rd4020, %rd1, %rd4019;
	st.global.f32 	[%rd4020], %f1004;
$L__BB2_3075:
	add.s32 	%r2045, %r2043, %r4;
	setp.gt.u32 	%p2074, %r2045, 31;
	@%p2074 bra 	$L__BB2_3135;
	add.s32 	%r2046, %r2044, %r4;
	setp.ge.s32 	%p2075, %r2046, %r2085;
	@%p2075 bra 	$L__BB2_3078;
	add.s32 	%r4130, %r2046, %r2021;
	mul.wide.s32 	%rd4021, %r4130, 4;
	add.s64 	%rd4022, %rd2, %rd4021;
	ld.global.f32 	%f1005, [%rd4022];
	mad.lo.s32 	%r4131, %r2046, %r2084, %r2020;
	mul.wide.s32 	%rd4023, %r4131, 4;
	add.s64 	%rd4024, %rd1, %rd4023;
	st.global.f32 	[%rd4024], %f1005;
$L__BB2_3078:
	add.s32 	%r2047, %r2045, %r4;
	setp.gt.u32 	%p2076, %r2047, 31;
	@%p2076 bra 	$L__BB2_3135;
	add.s32 	%r2048, %r2046, %r4;
	setp.ge.s32 	%p2077, %r2048, %r2085;
	@%p2077 bra 	$L__BB2_3081;
	add.s32 	%r4132, %r2048, %r2021;
	mul.wide.s32 	%rd4025, %r4132, 4;
	add.s64 	%rd4026, %rd2, %rd4025;
	ld.global.f32 	%f1006, [%rd4026];
	mad.lo.s32 	%r4133, %r2048, %r2084, %r2020;
	mul.wide.s32 	%rd4027, %r4133, 4;
	add.s64 	%rd4028, %rd1, %rd4027;
	st.global.f32 	[%rd4028], %f1006;
$L__BB2_3081:
	add.s32 	%r2049, %r2047, %r4;
	setp.gt.u32 	%p2078, %r2049, 31;
	@%p2078 bra 	$L__BB2_3135;
	add.s32 	%r2050, %r2048, %r4;
	setp.ge.s32 	%p2079, %r2050, %r2085;
	@%p2079 bra 	$L__BB2_3084;
	add.s32 	%r4134, %r2050, %r2021;
	mul.wide.s32 	%rd4029, %r4134, 4;
	add.s64 	%rd4030, %rd2, %rd4029;
	ld.global.f32 	%f1007, [%rd4030];
	mad.lo.s32 	%r4135, %r2050, %r2084, %r2020;
	mul.wide.s32 	%rd4031, %r4135, 4;
	add.s64 	%rd4032, %rd1, %rd4031;
	st.global.f32 	[%rd4032], %f1007;
$L__BB2_3084:
	add.s32 	%r2051, %r2049, %r4;
	setp.gt.u32 	%p2080, %r2051, 31;
	@%p2080 bra 	$L__BB2_3135;
	add.s32 	%r2052, %r2050, %r4;
	setp.ge.s32 	%p2081, %r2052, %r2085;
	@%p2081 bra 	$L__BB2_3087;
	add.s32 	%r4136, %r2052, %r2021;
	mul.wide.s32 	%rd4033, %r4136, 4;
	add.s64 	%rd4034, %rd2, %rd4033;
	ld.global.f32 	%f1008, [%rd4034];
	mad.lo.s32 	%r4137, %r2052, %r2084, %r2020;
	mul.wide.s32 	%rd4035, %r4137, 4;
	add.s64 	%rd4036, %rd1, %rd4035;
	st.global.f32 	[%rd4036], %f1008;
$L__BB2_3087:
	add.s32 	%r2053, %r2051, %r4;
	setp.gt.u32 	%p2082, %r2053, 31;
	@%p2082 bra 	$L__BB2_3135;
	add.s32 	%r2054, %r2052, %r4;
	setp.ge.s32 	%p2083, %r2054, %r2085;
	@%p2083 bra 	$L__BB2_3090;
	add.s32 	%r4138, %r2054, %r2021;
	mul.wide.s32 	%rd4037, %r4138, 4;
	add.s64 	%rd4038, %rd2, %rd4037;
	ld.global.f32 	%f1009, [%rd4038];
	mad.lo.s32 	%r4139, %r2054, %r2084, %r2020;
	mul.wide.s32 	%rd4039, %r4139, 4;
	add.s64 	%rd4040, %rd1, %rd4039;
	st.global.f32 	[%rd4040], %f1009;
$L__BB2_3090:
	add.s32 	%r2055, %r2053, %r4;
	setp.gt.u32 	%p2084, %r2055, 31;
	@%p2084 bra 	$L__BB2_3135;
	add.s32 	%r2056, %r2054, %r4;
	setp.ge.s32 	%p2085, %r2056, %r2085;
	@%p2085 bra 	$L__BB2_3093;
	add.s32 	%r4140, %r2056, %r2021;
	mul.wide.s32 	%rd4041, %r4140, 4;
	add.s64 	%rd4042, %rd2, %rd4041;
	ld.global.f32 	%f1010, [%rd4042];
	mad.lo.s32 	%r4141, %r2056, %r2084, %r2020;
	mul.wide.s32 	%rd4043, %r4141, 4;
	add.s64 	%rd4044, %rd1, %rd4043;
	st.global.f32 	[%rd4044], %f1010;
$L__BB2_3093:
	add.s32 	%r2057, %r2055, %r4;
	setp.gt.u32 	%p2086, %r2057, 31;
	@%p2086 bra 	$L__BB2_3135;
	add.s32 	%r2058, %r2056, %r4;
	setp.ge.s32 	%p2087, %r2058, %r2085;
	@%p2087 bra 	$L__BB2_3096;
	add.s32 	%r4142, %r2058, %r2021;
	mul.wide.s32 	%rd4045, %r4142, 4;
	add.s64 	%rd4046, %rd2, %rd4045;
	ld.global.f32 	%f1011, [%rd4046];
	mad.lo.s32 	%r4143, %r2058, %r2084, %r2020;
	mul.wide.s32 	%rd4047, %r4143, 4;
	add.s64 	%rd4048, %rd1, %rd4047;
	st.global.f32 	[%rd4048], %f1011;
$L__BB2_3096:
	add.s32 	%r2059, %r2057, %r4;
	setp.gt.u32 	%p2088, %r2059, 31;
	@%p2088 bra 	$L__BB2_3135;
	add.s32 	%r2060, %r2058, %r4;
	setp.ge.s32 	%p2089, %r2060, %r2085;
	@%p2089 bra 	$L__BB2_3099;
	add.s32 	%r4144, %r2060, %r2021;
	mul.wide.s32 	%rd4049, %r4144, 4;
	add.s64 	%rd4050, %rd2, %rd4049;
	ld.global.f32 	%f1012, [%rd4050];
	mad.lo.s32 	%r4145, %r2060, %r2084, %r2020;
	mul.wide.s32 	%rd4051, %r4145, 4;
	add.s64 	%rd4052, %rd1, %rd4051;
	st.global.f32 	[%rd4052], %f1012;
$L__BB2_3099:
	add.s32 	%r2061, %r2059, %r4;
	setp.gt.u32 	%p2090, %r2061, 31;
	@%p2090 bra 	$L__BB2_3135;
	add.s32 	%r2062, %r2060, %r4;
	setp.ge.s32 	%p2091, %r2062, %r2085;
	@%p2091 bra 	$L__BB2_3102;
	add.s32 	%r4146, %r2062, %r2021;
	mul.wide.s32 	%rd4053, %r4146, 4;
	add.s64 	%rd4054, %rd2, %rd4053;
	ld.global.f32 	%f1013, [%rd4054];
	mad.lo.s32 	%r4147, %r2062, %r2084, %r2020;
	mul.wide.s32 	%rd4055, %r4147, 4;
	add.s64 	%rd4056, %rd1, %rd4055;
	st.global.f32 	[%rd4056], %f1013;
$L__BB2_3102:
	add.s32 	%r2063, %r2061, %r4;
	setp.gt.u32 	%p2092, %r2063, 31;
	@%p2092 bra 	$L__BB2_3135;
	add.s32 	%r2064, %r2062, %r4;
	setp.ge.s32 	%p2093, %r2064, %r2085;
	@%p2093 bra 	$L__BB2_3105;
	add.s32 	%r4148, %r2064, %r2021;
	mul.wide.s32 	%rd4057, %r4148, 4;
	add.s64 	%rd4058, %rd2, %rd4057;
	ld.global.f32 	%f1014, [%rd4058];
	mad.lo.s32 	%r4149, %r2064, %r2084, %r2020;
	mul.wide.s32 	%rd4059, %r4149, 4;
	add.s64 	%rd4060, %rd1, %rd4059;
	st.global.f32 	[%rd4060], %f1014;
$L__BB2_3105:
	add.s32 	%r2065, %r2063, %r4;
	setp.gt.u32 	%p2094, %r2065, 31;
	@%p2094 bra 	$L__BB2_3135;
	add.s32 	%r2066, %r2064, %r4;
	setp.ge.s32 	%p2095, %r2066, %r2085;
	@%p2095 bra 	$L__BB2_3108;
	add.s32 	%r4150, %r2066, %r2021;
	mul.wide.s32 	%rd4061, %r4150, 4;
	add.s64 	%rd4062, %rd2, %rd4061;
	ld.global.f32 	%f1015, [%rd4062];
	mad.lo.s32 	%r4151, %r2066, %r2084, %r2020;
	mul.wide.s32 	%rd4063, %r4151, 4;
	add.s64 	%rd4064, %rd1, %rd4063;
	st.global.f32 	[%rd4064], %f1015;
$L__BB2_3108:
	add.s32 	%r2067, %r2065, %r4;
	setp.gt.u32 	%p2096, %r2067, 31;
	@%p2096 bra 	$L__BB2_3135;
	add.s32 	%r2068, %r2066, %r4;
	setp.ge.s32 	%p2097, %r2068, %r2085;
	@%p2097 bra 	$L__BB2_3111;
	add.s32 	%r4152, %r2068, %r2021;
	mul.wide.s32 	%rd4065, %r4152, 4;
	add.s64 	%rd4066, %rd2, %rd4065;
	ld.global.f32 	%f1016, [%rd4066];
	mad.lo.s32 	%r4153, %r2068, %r2084, %r2020;
	mul.wide.s32 	%rd4067, %r4153, 4;
	add.s64 	%rd4068, %rd1, %rd4067;
	st.global.f32 	[%rd4068], %f1016;
$L__BB2_3111:
	add.s32 	%r2069, %r2067, %r4;
	setp.gt.u32 	%p2098, %r2069, 31;
	@%p2098 bra 	$L__BB2_3135;
	add.s32 	%r2070, %r2068, %r4;
	setp.ge.s32 	%p2099, %r2070, %r2085;
	@%p2099 bra 	$L__BB2_3114;
	add.s32 	%r4154, %r2070, %r2021;
	mul.wide.s32 	%rd4069, %r4154, 4;
	add.s64 	%rd4070, %rd2, %rd4069;
	ld.global.f32 	%f1017, [%rd4070];
	mad.lo.s32 	%r4155, %r2070, %r2084, %r2020;
	mul.wide.s32 	%rd4071, %r4155, 4;
	add.s64 	%rd4072, %rd1, %rd4071;
	st.global.f32 	[%rd4072], %f1017;
$L__BB2_3114:
	add.s32 	%r2071, %r2069, %r4;
	setp.gt.u32 	%p2100, %r2071, 31;
	@%p2100 bra 	$L__BB2_3135;
	add.s32 	%r2072, %r2070, %r4;
	setp.ge.s32 	%p2101, %r2072, %r2085;
	@%p2101 bra 	$L__BB2_3117;
	add.s32 	%r4156, %r2072, %r2021;
	mul.wide.s32 	%rd4073, %r4156, 4;
	add.s64 	%rd4074, %rd2, %rd4073;
	ld.global.f32 	%f1018, [%rd4074];
	mad.lo.s32 	%r4157, %r2072, %r2084, %r2020;
	mul.wide.s32 	%rd4075, %r4157, 4;
	add.s64 	%rd4076, %rd1, %rd4075;
	st.global.f32 	[%rd4076], %f1018;
$L__BB2_3117:
	add.s32 	%r2073, %r2071, %r4;
	setp.gt.u32 	%p2102, %r2073, 31;
	@%p2102 bra 	$L__BB2_3135;
	add.s32 	%r2074, %r2072, %r4;
	setp.ge.s32 	%p2103, %r2074, %r2085;
	@%p2103 bra 	$L__BB2_3120;
	add.s32 	%r4158, %r2074, %r2021;
	mul.wide.s32 	%rd4077, %r4158, 4;
	add.s64 	%rd4078, %rd2, %rd4077;
	ld.global.f32 	%f1019, [%rd4078];
	mad.lo.s32 	%r4159, %r2074, %r2084, %r2020;
	mul.wide.s32 	%rd4079, %r4159, 4;
	add.s64 	%rd4080, %rd1, %rd4079;
	st.global.f32 	[%rd4080], %f1019;
$L__BB2_3120:
	add.s32 	%r2075, %r2073, %r4;
	setp.gt.u32 	%p2104, %r2075, 31;
	@%p2104 bra 	$L__BB2_3135;
	add.s32 	%r2076, %r2074, %r4;
	setp.ge.s32 	%p2105, %r2076, %r2085;
	@%p2105 bra 	$L__BB2_3123;
	add.s32 	%r4160, %r2076, %r2021;
	mul.wide.s32 	%rd4081, %r4160, 4;
	add.s64 	%rd4082, %rd2, %rd4081;
	ld.global.f32 	%f1020, [%rd4082];
	mad.lo.s32 	%r4161, %r2076, %r2084, %r2020;
	mul.wide.s32 	%rd4083, %r4161, 4;
	add.s64 	%rd4084, %rd1, %rd4083;
	st.global.f32 	[%rd4084], %f1020;
$L__BB2_3123:
	add.s32 	%r2077, %r2075, %r4;
	setp.gt.u32 	%p2106, %r2077, 31;
	@%p2106 bra 	$L__BB2_3135;
	add.s32 	%r2078, %r2076, %r4;
	setp.ge.s32 	%p2107, %r2078, %r2085;
	@%p2107 bra 	$L__BB2_3126;
	add.s32 	%r4162, %r2078, %r2021;
	mul.wide.s32 	%rd4085, %r4162, 4;
	add.s64 	%rd4086, %rd2, %rd4085;
	ld.global.f32 	%f1021, [%rd4086];
	mad.lo.s32 	%r4163, %r2078, %r2084, %r2020;
	mul.wide.s32 	%rd4087, %r4163, 4;
	add.s64 	%rd4088, %rd1, %rd4087;
	st.global.f32 	[%rd4088], %f1021;
$L__BB2_3126:
	add.s32 	%r2079, %r2077, %r4;
	setp.gt.u32 	%p2108, %r2079, 31;
	@%p2108 bra 	$L__BB2_3135;
	add.s32 	%r2080, %r2078, %r4;
	setp.ge.s32 	%p2109, %r2080, %r2085;
	@%p2109 bra 	$L__BB2_3129;
	add.s32 	%r4164, %r2080, %r2021;
	mul.wide.s32 	%rd4089, %r4164, 4;
	add.s64 	%rd4090, %rd2, %rd4089;
	ld.global.f32 	%f1022, [%rd4090];
	mad.lo.s32 	%r4165, %r2080, %r2084, %r2020;
	mul.wide.s32 	%rd4091, %r4165, 4;
	add.s64 	%rd4092, %rd1, %rd4091;
	st.global.f32 	[%rd4092], %f1022;
$L__BB2_3129:
	add.s32 	%r2081, %r2079, %r4;
	setp.gt.u32 	%p2110, %r2081, 31;
	@%p2110 bra 	$L__BB2_3135;
	add.s32 	%r2082, %r2080, %r4;
	setp.ge.s32 	%p2111, %r2082, %r2085;
	@%p2111 bra 	$L__BB2_3132;
	add.s32 	%r4166, %r2082, %r2021;
	mul.wide.s32 	%rd4093, %r4166, 4;
	add.s64 	%rd4094, %rd2, %rd4093;
	ld.global.f32 	%f1023, [%rd4094];
	mad.lo.s32 	%r4167, %r2082, %r2084, %r2020;
	mul.wide.s32 	%rd4095, %r4167, 4;
	add.s64 	%rd4096, %rd1, %rd4095;
	st.global.f32 	[%rd4096], %f1023;
$L__BB2_3132:
	add.s32 	%r4168, %r2081, %r4;
	setp.gt.u32 	%p2112, %r4168, 31;
	@%p2112 bra 	$L__BB2_3135;
	add.s32 	%r2083, %r2082, %r4;
	setp.ge.s32 	%p2113, %r2083, %r2085;
	@%p2113 bra 	$L__BB2_3135;
	add.s32 	%r4169, %r2083, %r2021;
	mul.wide.s32 	%rd4097, %r4169, 4;
	add.s64 	%rd4098, %rd2, %rd4097;
	ld.global.f32 	%f1024, [%rd4098];
	mad.lo.s32 	%r4170, %r2083, %r2084, %r2020;
	mul.wide.s32 	%rd4099, %r4170, 4;
	add.s64 	%rd4100, %rd1, %rd4099;
	st.global.f32 	[%rd4100], %f1024;
$L__BB2_3135:
	ret;

}
	// .globl	_Z15transposeSharedILi32ELi32EEvPfS0_ii
.visible .entry _Z15transposeSharedILi32ELi32EEvPfS0_ii(
	.param .u64 .ptr .align 1 _Z15transposeSharedILi32ELi32EEvPfS0_ii_param_0,
	.param .u64 .ptr .align 1 _Z15transposeSharedILi32ELi32EEvPfS0_ii_param_1,
	.param .u32 _Z15transposeSharedILi32ELi32EEvPfS0_ii_param_2,
	.param .u32 _Z15transposeSharedILi32ELi32EEvPfS0_ii_param_3
)
{
	.reg .pred 	%p<4227>;
	.reg .b32 	%r<10571>;
	.reg .b32 	%f<2049>;
	.reg .b64 	%rd<4101>;
	// demoted variable
	.shared .align 4 .b8 _ZZ15transposeSharedILi32ELi32EEvPfS0_iiE4tile[4096];
	ld.param.u64 	%rd3, [_Z15transposeSharedILi32ELi32EEvPfS0_ii_param_0];
	ld.param.u64 	%rd4, [_Z15transposeSharedILi32ELi32EEvPfS0_ii_param_1];
	ld.param.u32 	%r4296, [_Z15transposeSharedILi32ELi32EEvPfS0_ii_param_2];
	ld.param.u32 	%r4297, [_Z15transposeSharedILi32ELi32EEvPfS0_ii_param_3];
	cvta.to.global.u64 	%rd1, %rd3;
	cvta.to.global.u64 	%rd2, %rd4;
	mov.u32 	%r4298, %ctaid.y;
	shl.b32 	%r1, %r4298, 5;
	mov.u32 	%r4299, %ctaid.x;
	shl.b32 	%r2, %r4299, 5;
	mov.u32 	%r3, %tid.y;
	setp.gt.u32 	%p1, %r3, 31;
	shl.b32 	%r4300, %r3, 7;
	mov.u32 	%r4301, _ZZ15transposeSharedILi32ELi32EEvPfS0_iiE4tile;
	add.s32 	%r4, %r4301, %r4300;
	@%p1 bra 	$L__BB3_3135;
	mov.u32 	%r5, %tid.x;
	mov.u32 	%r6, %ntid.x;
	mov.u32 	%r7, %ntid.y;
	add.s32 	%r8, %r3, %r1;
	setp.ge.s32 	%p2, %r8, %r4296;
	@%p2 bra 	$L__BB3_3135;
	setp.gt.u32 	%p3, %r5, 31;
	@%p3 bra 	$L__BB3_98;
	mul.lo.s32 	%r9, %r8, %r4297;
	add.s32 	%r10, %r5, %r2;
	setp.ge.s32 	%p4, %r10, %r4297;
	@%p4 bra 	$L__BB3_5;
	add.s32 	%r4302, %r10, %r9;
	mul.wide.s32 	%rd5, %r4302, 4;
	add.s64 	%rd6, %rd1, %rd5;
	ld.global.f32 	%f1, [%rd6];
	shl.b32 	%r4303, %r5, 2;
	add.s32 	%r4304, %r4, %r4303;
	st.shared.f32 	[%r4304], %f1;
$L__BB3_5:
	add.s32 	%r11, %r5, %r6;
	setp.gt.u32 	%p5, %r11, 31;
	@%p5 bra 	$L__BB3_98;
	add.s32 	%r12, %r10, %r6;
	setp.ge.s32 	%p6, %r12, %r4297;
	@%p6 bra 	$L__BB3_8;
	add.s32 	%r4305, %r12, %r9;
	mul.wide.s32 	%rd7, %r4305, 4;
	add.s64 	%rd8, %rd1, %rd7;
	ld.global.f32 	%f2, [%rd8];
	shl.b32 	%r4306, %r11, 2;
	add.s32 	%r4307, %r4, %r4306;
	st.shared.f32 	[%r4307], %f2;
$L__BB3_8:
	add.s32 	%r13, %r11, %r6;
	setp.gt.u32 	%p7, %r13, 31;
	@%p7 bra 	$L__BB3_98;
	add.s32 	%r14, %r12, %r6;
	setp.ge.s32 	%p8, %r14, %r4297;
	@%p8 bra 	$L__BB3_11;
	add.s32 	%r4308, %r14, %r9;
	mul.wide.s32 	%rd9, %r4308, 4;
	add.s64 	%rd10, %rd1, %rd9;
	ld.global.f32 	%f3, [%rd10];
	shl.b32 	%r4309, %r13, 2;
	add.s32 	%r4310, %r4, %r4309;
	st.shared.f32 	[%r4310], %f3;
$L__BB3_11:
	add.s32 	%r15, %r13, %r6;
	setp.gt.u32 	%p9, %r15, 31;
	@%p9 bra 	$L__BB3_98;
	add.s32 	%r16, %r14, %r6;
	setp.ge.s32 	%p10, %r16, %r4297;
	@%p10 bra 	$L__BB3_14;
	add.s32 	%r4311, %r16, %r9;
	mul.wide.s32 	%rd11, %r4311, 4;
	add.s64 	%rd12, %rd1, %rd11;
	ld.global.f32 	%f4, [%rd12];
	shl.b32 	%r4312, %r15, 2;
	add.s32 	%r4313, %r4, %r4312;
	st.shared.f32 	[%r4313], %f4;
$L__BB3_14:
	add.s32 	%r17, %r15, %r6;
	setp.gt.u32 	%p11, %r17, 31;
	@%p11 bra 	$L__BB3_98;
	add.s32 	%r18, %r16, %r6;
	setp.ge.s32 	%p12, %r18, %r4297;
	@%p12 bra 	$L__BB3_17;
	add.s32 	%r4314, %r18, %r9;
	mul.wide.s32 	%rd13, %r4314, 4;
	add.s64 	%rd14, %rd1, %rd13;
	ld.global.f32 	%f5, [%rd14];
	shl.b32 	%r4315, %r17, 2;
	add.s32 	%r4316, %r4, %r4315;
	st.shared.f32 	[%r4316], %f5;
$L__BB3_17:
	add.s32 	%r19, %r17, %r6;
	setp.gt.u32 	%p13, %r19, 31;
	@%p13 bra 	$L__BB3_98;
	add.s32 	%r20, %r18, %r6;
	setp.ge.s32 	%p14, %r20, %r4297;
	@%p14 bra 	$L__BB3_20;
	add.s32 	%r4317, %r20, %r9;
	mul.wide.s32 	%rd15, %r4317, 4;
	add.s64 	%rd16, %rd1, %rd15;
	ld.global.f32 	%f6, [%rd16];
	shl.b32 	%r4318, %r19, 2;
	add.s32 	%r4319, %r4, %r4318;
	st.shared.f32 	[%r4319], %f6;
$L__BB3_20:
	add.s32 	%r21, %r19, %r6;
	setp.gt.u32 	%p15, %r21, 31;
	@%p15 bra 	$L__BB3_98;
	add.s32 	%r22, %r20, %r6;
	setp.ge.s32 	%p16, %r22, %r4297;
	@%p16 bra 	$L__BB3_23;
	add.s32 	%r4320, %r22, %r9;
	mul.wide.s32 	%rd17, %r4320, 4;
	add.s64 	%rd18, %rd1, %rd17;
	ld.global.f32 	%f7, [%rd18];
	shl.b32 	%r4321, %r21, 2;
	add.s32 	%r4322, %r4, %r4321;
	st.shared.f32 	[%r4322], %f7;
$L__BB3_23:
	add.s32 	%r23, %r21, %r6;
	setp.gt.u32 	%p17, %r23, 31;
	@%p17 bra 	$L__BB3_98;
	add.s32 	%r24, %r22, %r6;
	setp.ge.s32 	%p18, %r24, %r4297;
	@%p18 bra 	$L__BB3_26;
	add.s32 	%r4323, %r24, %r9;
	mul.wide.s32 	%rd19, %r4323, 4;
	add.s64 	%rd20, %rd1, %rd19;
	ld.global.f32 	%f8, [%rd20];
	shl.b32 	%r4324, %r23, 2;
	add.s32 	%r4325, %r4, %r4324;
	st.shared.f32 	[%r4325], %f8;
$L__BB3_26:
	add.s32 	%r25, %r23, %r6;
	setp.gt.u32 	%p19, %r25, 31;
	@%p19 bra 	$L__BB3_98;
	add.s32 	%r26, %r24, %r6;
	setp.ge.s32 	%p20, %r26, %r4297;
	@%p20 bra 	$L__BB3_29;
	add.s32 	%r4326, %r26, %r9;
	mul.wide.s32 	%rd21, %r4326, 4;
	add.s64 	%rd22, %rd1, %rd21;
	ld.global.f32 	%f9, [%rd22];
	shl.b32 	%r4327, %r25, 2;
	add.s32 	%r4328, %r4, %r4327;
	st.shared.f32 	[%r4328], %f9;
$L__BB3_29:
	add.s32 	%r27, %r25, %r6;
	setp.gt.u32 	%p21, %r27, 31;
	@%p21 bra 	$L__BB3_98;
	add.s32 	%r28, %r26, %r6;
	setp.ge.s32 	%p22, %r28, %r4297;
	@%p22 bra 	$L__BB3_32;
	add.s32 	%r4329, %r28, %r9;
	mul.wide.s32 	%rd23, %r4329, 4;
	add.s64 	%rd24, %rd1, %rd23;
	ld.global.f32 	%f10, [%rd24];
	shl.b32 	%r4330, %r27, 2;
	add.s32 	%r4331, %r4, %r4330;
	st.shared.f32 	[%r4331], %f10;
$L__BB3_32:
	add.s32 	%r29, %r27, %r6;
	setp.gt.u32 	%p23, %r29, 31;
	@%p23 bra 	$L__BB3_98;
	add.s32 	%r30, %r28, %r6;
	setp.ge.s32 	%p24, %r30, %r4297;
	@%p24 bra 	$L__BB3_35;
	add.s32 	%r4332, %r30, %r9;
	mul.wide.s32 	%rd25, %r4332, 4;
	add.s64 	%rd26, %rd1, %rd25;
	ld.global.f32 	%f11, [%rd26];
	shl.b32 	%r4333, %r29, 2;
	add.s32 	%r4334, %r4, %r4333;
	st.shared.f32 	[%r4334], %f11;
$L__BB3_35:
	add.s32 	%r31, %r29, %r6;
	setp.gt.u32 	%p25, %r31, 31;
	@%p25 bra 	$L__BB3_98;
	add.s32 	%r32, %r30, %r6;
	setp.ge.s32 	%p26, %r32, %r4297;
	@%p26 bra 	$L__BB3_38;
	add.s32 	%r4335, %r32, %r9;
	mul.wide.s32 	%rd27, %r4335, 4;
	add.s64 	%rd28, %rd1, %rd27;
	ld.global.f32 	%f12, [%rd28];
	shl.b32 	%r4336, %r31, 2;
	add.s32 	%r4337, %r4, %r4336;
	st.shared.f32 	[%r4337], %f12;
$L__BB3_38:
	add.s32 	%r33, %r31, %r6;
	setp.gt.u32 	%p27, %r33, 31;
	@%p27 bra 	$L__BB3_98;
	add.s32 	%r34, %r32, %r6;
	setp.ge.s32 	%p28, %r34, %r4297;
	@%p28 bra 	$L__BB3_41;
	add.s32 	%r4338, %r34, %r9;
	mul.wide.s32 	%rd29, %r4338, 4;
	add.s64 	%rd30, %rd1, %rd29;
	ld.global.f32 	%f13, [%rd30];
	shl.b32 	%r4339, %r33, 2;
	add.s32 	%r4340, %r4, %r4339;
	st.shared.f32 	[%r4340], %f13;
$L__BB3_41:
	add.s32 	%r35, %r33, %r6;
	setp.gt.u32 	%p29, %r35, 31;
	@%p29 bra 	$L__BB3_98;
	add.s32 	%r36, %r34, %r6;
	setp.ge.s32 	%p30, %r36, %r4297;
	@%p30 bra 	$L__BB3_44;
	add.s32 	%r4341, %r36, %r9;
	mul.wide.s32 	%rd31, %r4341, 4;
	add.s64 	%rd32, %rd1, %rd31;
	ld.global.f32 	%f14, [%rd32];
	shl.b32 	%r4342, %r35, 2;
	add.s32 	%r4343, %r4, %r4342;
	st.shared.f32 	[%r4343], %f14;
$L__BB3_44:
	add.s32 	%r37, %r35, %r6;
	setp.gt.u32 	%p31, %r37, 31;
	@%p31 bra 	$L__BB3_98;
	add.s32 	%r38, %r36, %r6;
	setp.ge.s32 	%p32, %r38, %r4297;
	@%p32 bra 	$L__BB3_47;
	add.s32 	%r4344, %r38, %r9;
	mul.wide.s32 	%rd33, %r4344, 4;
	add.s64 	%rd34, %rd1, %rd33;
	ld.global.f32 	%f15, [%rd34];
	shl.b32 	%r4345, %r37, 2;
	add.s32 	%r4346, %r4, %r4345;
	st.shared.f32 	[%r4346], %f15;
$L__BB3_47:
	add.s32 	%r39, %r37, %r6;
	setp.gt.u32 	%p33, %r39, 31;
	@%p33 bra 	$L__BB3_98;
	add.s32 	%r40, %r38, %r6;
	setp.ge.s32 	%p34, %r40, %r4297;
	@%p34 bra 	$L__BB3_50;
	add.s32 	%r4347, %r40, %r9;
	mul.wide.s32 	%rd35, %r4347, 4;
	add.s64 	%rd36, %rd1, %rd35;
	ld.global.f32 	%f16, [%rd36];
	shl.b32 	%r4348, %r39, 2;
	add.s32 	%r4349, %r4, %r4348;
	st.shared.f32 	[%r4349], %f16;
$L__BB3_50:
	add.s32 	%r41, %r39, %r6;
	setp.gt.u32 	%p35, %r41, 31;
	@%p35 bra 	$L__BB3_98;
	add.s32 	%r42, %r40, %r6;
	setp.ge.s32 	%p36, %r42, %r4297;
	@%p36 bra 	$L__BB3_53;
	add.s32 	%r4350, %r42, %r9;
	mul.wide.s32 	%rd37, %r4350, 4;
	add.s64 	%rd38, %rd1, %rd37;
	ld.global.f32 	%f17, [%rd38];
	shl.b32 	%r4351, %r41, 2;
	add.s32 	%r4352, %r4, %r4351;
	st.shared.f32 	[%r4352], %f17;
$L__BB3_53:
	add.s32 	%r43, %r41, %r6;
	setp.gt.u32 	%p37, %r43, 31;
	@%p37 bra 	$L__BB3_98;
	add.s32 	%r44, %r42, %r6;
	setp.ge.s32 	%p38, %r44, %r4297;
	@%p38 bra 	$L__BB3_56;
	add.s32 	%r4353, %r44, %r9;
	mul.wide.s32 	%rd39, %r4353, 4;
	add.s64 	%rd40, %rd1, %rd39;
	ld.global.f32 	%f18, [%rd40];
	shl.b32 	%r4354, %r43, 2;
	add.s32 	%r4355, %r4, %r4354;
	st.shared.f32 	[%r4355], %f18;
$L__BB3_56:
	add.s32 	%r45, %r43, %r6;
	setp.gt.u32 	%p39, %r45, 31;
	@%p39 bra 	$L__BB3_98;
	add.s32 	%r46, %r44, %r6;
	setp.ge.s32 	%p40, %r46, %r4297;
	@%p40 bra 	$L__BB3_59;
	add.s32 	%r4356, %r46, %r9;
	mul.wide.s32 	%rd41, %r4356, 4;
	add.s64 	%rd42, %rd1, %rd41;
	ld.global.f32 	%f19, [%rd42];
	shl.b32 	%r4357, %r45, 2;
	add.s32 	%r4358, %r4, %r4357;
	st.shared.f32 	[%r4358], %f19;
$L__BB3_59:
	add.s32 	%r47, %r45, %r6;
	setp.gt.u32 	%p41, %r47, 31;
	@%p41 bra 	$L__BB3_98;
	add.s32 	%r48, %r46, %r6;
	setp.ge.s32 	%p42, %r48, %r4297;
	@%p42 bra 	$L__BB3_62;
	add.s32 	%r4359, %r48, %r9;
	mul.wide.s32 	%rd43, %r4359, 4;
	add.s64 	%rd44, %rd1, %rd43;
	ld.global.f32 	%f20, [%rd44];
	shl.b32 	%r4360, %r47, 2;
	add.s32 	%r4361, %r4, %r4360;
	st.shared.f32 	[%r4361], %f20;
$L__BB3_62:
	add.s32 	%r49, %r47, %r6;
	setp.gt.u32 	%p43, %r49, 31;
	@%p43 bra 	$L__BB3_98;
	add.s32 	%r50, %r48, %r6;
	setp.ge.s32 	%p44, %r50, %r4297;
	@%p44 bra 	$L__BB3_65;
	add.s32 	%r4362, %r50, %r9;
	mul.wide.s32 	%rd45, %r4362, 4;
	add.s64 	%rd46, %rd1, %rd45;
	ld.global.f32 	%f21, [%rd46];
	shl.b32 	%r4363, %r49, 2;
	add.s32 	%r4364, %r4, %r4363;
	st.shared.f32 	[%r4364], %f21;
$L__BB3_65:
	add.s32 	%r51, %r49, %r6;
	setp.gt.u32 	%p45, %r51, 31;
	@%p45 bra 	$L__BB3_98;
	add.s32 	%r52, %r50, %r6;
	setp.ge.s32 	%p46, %r52, %r4297;
	@%p46 bra 	$L__BB3_68;
	add.s32 	%r4365, %r52, %r9;
	mul.wide.s32 	%rd47, %r4365, 4;
	add.s64 	%rd48, %rd1, %rd47;
	ld.global.f32 	%f22, [%rd48];
	shl.b32 	%r4366, %r51, 2;
	add.s32 	%r4367, %r4, %r4366;
	st.shared.f32 	[%r4367], %f22;
$L__BB3_68:
	add.s32 	%r53, %r51, %r6;
	setp.gt.u32 	%p47, %r53, 31;
	@%p47 bra 	$L__BB3_98;
	add.s32 	%r54, %r52, %r6;
	setp.ge.s32 	%p48, %r54, %r4297;
	@%p48 bra 	$L__BB3_71;
	add.s32 	%r4368, %r54, %r9;
	mul.wide.s32 	%rd49, %r4368, 4;
	add.s64 	%rd50, %rd1, %rd49;
	ld.global.f32 	%f23, [%rd50];
	shl.b32 	%r4369, %r53, 2;
	add.s32 	%r4370, %r4, %r4369;
	st.shared.f32 	[%r4370], %f23;
$L__BB3_71:
	add.s32 	%r55, %r53, %r6;
	setp.gt.u32 	%p49, %r55, 31;
	@%p49 bra 	$L__BB3_98;
	add.s32 	%r56, %r54, %r6;
	setp.ge.s32 	%p50, %r56, %r4297;
	@%p50 bra 	$L__BB3_74;
	add.s32 	%r4371, %r56, %r9;
	mul.wide.s32 	%rd51, %r4371, 4;
	add.s64 	%rd52, %rd1, %rd51;
	ld.global.f32 	%f24, [%rd52];
	shl.b32 	%r4372, %r55, 2;
	add.s32 	%r4373, %r4, %r4372;
	st.shared.f32 	[%r4373], %f24;
$L__BB3_74:
	add.s32 	%r57, %r55, %r6;
	setp.gt.u32 	%p51, %r57, 31;
	@%p51 bra 	$L__BB3_98;
	add.s32 	%r58, %r56, %r6;
	setp.ge.s32 	%p52, %r58, %r4297;
	@%p52 bra 	$L__BB3_77;
	add.s32 	%r4374, %r58, %r9;
	mul.wide.s32 	%rd53, %r4374, 4;
	add.s64 	%rd54, %rd1, %rd53;
	ld.global.f32 	%f25, [%rd54];
	shl.b32 	%r4375, %r57, 2;
	add.s32 	%r4376, %r4, %r4375;
	st.shared.f32 	[%r4376], %f25;
$L__BB3_77:
	add.s32 	%r59, %r57, %r6;
	setp.gt.u32 	%p53, %r59, 31;
	@%p53 bra 	$L__BB3_98;
	add.s32 	%r60, %r58, %r6;
	setp.ge.s32 	%p54, %r60, %r4297;
	@%p54 bra 	$L__BB3_80;
	add.s32 	%r4377, %r60, %r9;
	mul.wide.s32 	%rd55, %r4377, 4;
	add.s64 	%rd56, %rd1, %rd55;
	ld.global.f32 	%f26, [%rd56];
	shl.b32 	%r4378, %r59, 2;
	add.s32 	%r4379, %r4, %r4378;
	st.shared.f32 	[%r4379], %f26;
$L__BB3_80:
	add.s32 	%r61, %r59, %r6;
	setp.gt.u32 	%p55, %r61, 31;
	@%p55 bra 	$L__BB3_98;
	add.s32 	%r62, %r60, %r6;
	setp.ge.s32 	%p56, %r62, %r4297;
	@%p56 bra 	$L__BB3_83;
	add.s32 	%r4380, %r62, %r9;
	mul.wide.s32 	%rd57, %r4380, 4;
	add.s64 	%rd58, %rd1, %rd57;
	ld.global.f32 	%f27, [%rd58];
	shl.b32 	%r4381, %r61, 2;
	add.s32 	%r4382, %r4, %r4381;
	st.shared.f32 	[%r4382], %f27;
$L__BB3_83:
	add.s32 	%r63, %r61, %r6;
	setp.gt.u32 	%p57, %r63, 31;
	@%p57 bra 	$L__BB3_98;
	add.s32 	%r64, %r62, %r6;
	setp.ge.s32 	%p58, %r64, %r4297;
	@%p58 bra 	$L__BB3_86;
	add.s32 	%r4383, %r64, %r9;
	mul.wide.s32 	%rd59, %r4383, 4;
	add.s64 	%rd60, %rd1, %rd59;
	ld.global.f32 	%f28, [%rd60];
	shl.b32 	%r4384, %r63, 2;
	add.s32 	%r4385, %r4, %r4384;
	st.shared.f32 	[%r4385], %f28;
$L__BB3_86:
	add.s32 	%r65, %r63, %r6;
	setp.gt.u32 	%p59, %r65, 31;
	@%p59 bra 	$L__BB3_98;
	add.s32 	%r66, %r64, %r6;
	setp.ge.s32 	%p60, %r66, %r4297;
	@%p60 bra 	$L__BB3_89;
	add.s32 	%r4386, %r66, %r9;
	mul.wide.s32 	%rd61, %r4386, 4;
	add.s64 	%rd62, %rd1, %rd61;
	ld.global.f32 	%f29, [%rd62];
	shl.b32 	%r4387, %r65, 2;
	add.s32 	%r4388, %r4, %r4387;
	st.shared.f32 	[%r4388], %f29;
$L__BB3_89:
	add.s32 	%r67, %r65, %r6;
	setp.gt.u32 	%p61, %r67, 31;
	@%p61 bra 	$L__BB3_98;
	add.s32 	%r68, %r66, %r6;
	setp.ge.s32 	%p62, %r68, %r4297;
	@%p62 bra 	$L__BB3_92;
	add.s32 	%r4389, %r68, %r9;
	mul.wide.s32 	%rd63, %r4389, 4;
	add.s64 	%rd64, %rd1, %rd63;
	ld.global.f32 	%f30, [%rd64];
	shl.b32 	%r4390, %r67, 2;
	add.s32 	%r4391, %r4, %r4390;
	st.shared.f32 	[%r4391], %f30;
$L__BB3_92:
	add.s32 	%r69, %r67, %r6;
	setp.gt.u32 	%p63, %r69, 31;
	@%p63 bra 	$L__BB3_98;
	add.s32 	%r70, %r68, %r6;
	setp.ge.s32 	%p64, %r70, %r4297;
	@%p64 bra 	$L__BB3_95;
	add.s32 	%r4392, %r70, %r9;
	mul.wide.s32 	%rd65, %r4392, 4;
	add.s64 	%rd66, %rd1, %rd65;
	ld.global.f32 	%f31, [%rd66];
	shl.b32 	%r4393, %r69, 2;
	add.s32 	%r4394, %r4, %r4393;
	st.shared.f32 	[%r4394], %f31;
$L__BB3_95:
	add.s32 	%r71, %r69, %r6;
	setp.gt.u32 	%p65, %r71, 31;
	@%p65 bra 	$L__BB3_98;
	add.s32 	%r72, %r70, %r6;
	setp.ge.s32 	%p66, %r72, %r4297;
	@%p66 bra 	$L__BB3_98;
	add.s32 	%r4395, %r72, %r9;
	mul.wide.s32 	%rd67, %r4395, 4;
	add.s64 	%rd68, %rd1, %rd67;
	ld.global.f32 	%f32, [%rd68];
	shl.b32 	%r4396, %r71, 2;
	add.s32 	%r4397, %r4, %r4396;
	st.shared.f32 	[%r4397], %f32;
$L__BB3_98:
	add.s32 	%r73, %r3, %r7;
	setp.gt.u32 	%p67, %r73, 31;
	@%p67 bra 	$L__BB3_3135;
	add.s32 	%r74, %r8, %r7;
	setp.ge.u32 	%p68, %r74, %r4296;
	@%p68 bra 	$L__BB3_3135;
	setp.gt.u32 	%p69, %r5, 31;
	@%p69 bra 	$L__BB3_196;
	mul.lo.s32 	%r75, %r74, %r4297;
	shl.b32 	%r4398, %r7, 7;
	add.s32 	%r76, %r4, %r4398;
	add.s32 	%r77, %r5, %r2;
	setp.ge.s32 	%p70, %r77, %r4297;
	@%p70 bra 	$L__BB3_103;
	add.s32 	%r4399, %r77, %r75;
	mul.wide.s32 	%rd69, %r4399, 4;
	add.s64 	%rd70, %rd1, %rd69;
	ld.global.f32 	%f33, [%rd70];
	shl.b32 	%r4400, %r5, 2;
	add.s32 	%r4401, %r76, %r4400;
	st.shared.f32 	[%r4401], %f33;
$L__BB3_103:
	add.s32 	%r78, %r5, %r6;
	setp.gt.u32 	%p71, %r78, 31;
	@%p71 bra 	$L__BB3_196;
	add.s32 	%r79, %r77, %r6;
	setp.ge.s32 	%p72, %r79, %r4297;
	@%p72 bra 	$L__BB3_106;
	add.s32 	%r4402, %r79, %r75;
	mul.wide.s32 	%rd71, %r4402, 4;
	add.s64 	%rd72, %rd1, %rd71;
	ld.global.f32 	%f34, [%rd72];
	shl.b32 	%r4403, %r78, 2;
	add.s32 	%r4404, %r76, %r4403;
	st.shared.f32 	[%r4404], %f34;
$L__BB3_106:
	add.s32 	%r80, %r78, %r6;
	setp.gt.u32 	%p73, %r80, 31;
	@%p73 bra 	$L__BB3_196;
	add.s32 	%r81, %r79, %r6;
	setp.ge.s32 	%p74, %r81, %r4297;
	@%p74 bra 	$L__BB3_109;
	add.s32 	%r4405, %r81, %r75;
	mul.wide.s32 	%rd73, %r4405, 4;
	add.s64 	%rd74, %rd1, %rd73;
	ld.global.f32 	%f35, [%rd74];
	shl.b32 	%r4406, %r80, 2;
	add.s32 	%r4407, %r76, %r4406;
	st.shared.f32 	[%r4407], %f35;
$L__BB3_109:
	add.s32 	%r82, %r80, %r6;
	setp.gt.u32 	%p75, %r82, 31;
	@%p75 bra 	$L__BB3_196;
	add.s32 	%r83, %r81, %r6;
	setp.ge.s32 	%p76, %r83, %r4297;
	@%p76 bra 	$L__BB3_112;
	add.s32 	%r4408, %r83, %r75;
	mul.wide.s32 	%rd75, %r4408, 4;
	add.s64 	%rd76, %rd1, %rd75;
	ld.global.f32 	%f36, [%rd76];
	shl.b32 	%r4409, %r82, 2;
	add.s32 	%r4410, %r76, %r4409;
	st.shared.f32 	[%r4410], %f36;
$L__BB3_112:
	add.s32 	%r84, %r82, %r6;
	setp.gt.u32 	%p77, %r84, 31;
	@%p77 bra 	$L__BB3_196;
	add.s32 	%r85, %r83, %r6;
	setp.ge.s32 	%p78, %r85, %r4297;
	@%p78 bra 	$L__BB3_115;
	add.s32 	%r4411, %r85, %r75;
	mul.wide.s32 	%rd77, %r4411, 4;
	add.s64 	%rd78, %rd1, %rd77;
	ld.global.f32 	%f37, [%rd78];
	shl.b32 	%r4412, %r84, 2;
	add.s32 	%r4413, %r76, %r4412;
	st.shared.f32 	[%r4413], %f37;
$L__BB3_115:
	add.s32 	%r86, %r84, %r6;
	setp.gt.u32 	%p79, %r86, 31;
	@%p79 bra 	$L__BB3_196;
	add.s32 	%r87, %r85, %r6;
	setp.ge.s32 	%p80, %r87, %r4297;
	@%p80 bra 	$L__BB3_118;
	add.s32 	%r4414, %r87, %r75;
	mul.wide.s32 	%rd79, %r4414, 4;
	add.s64 	%rd80, %rd1, %rd79;
	ld.global.f32 	%f38, [%rd80];
	shl.b32 	%r4415, %r86, 2;
	add.s32 	%r4416, %r76, %r4415;
	st.shared.f32 	[%r4416], %f38;
$L__BB3_118:
	add.s32 	%r88, %r86, %r6;
	setp.gt.u32 	%p81, %r88, 31;
	@%p81 bra 	$L__BB3_196;
	add.s32 	%r89, %r87, %r6;
	setp.ge.s32 	%p82, %r89, %r4297;
	@%p82 bra 	$L__BB3_121;
	add.s32 	%r4417, %r89, %r75;
	mul.wide.s32 	%rd81, %r4417, 4;
	add.s64 	%rd82, %rd1, %rd81;
	ld.global.f32 	%f39, [%rd82];
	shl.b32 	%r4418, %r88, 2;
	add.s32 	%r4419, %r76, %r4418;
	st.shared.f32 	[%r4419], %f39;
$L__BB3_121:
	add.s32 	%r90, %r88, %r6;
	setp.gt.u32 	%p83, %r90, 31;
	@%p83 bra 	$L__BB3_196;
	add.s32 	%r91, %r89, %r6;
	setp.ge.s32 	%p84, %r91, %r4297;
	@%p84 bra 	$L__BB3_124;
	add.s32 	%r4420, %r91, %r75;
	mul.wide.s32 	%rd83, %r4420, 4;
	add.s64 	%rd84, %rd1, %rd83;
	ld.global.f32 	%f40, [%rd84];
	shl.b32 	%r4421, %r90, 2;
	add.s32 	%r4422, %r76, %r4421;
	st.shared.f32 	[%r4422], %f40;
$L__BB3_124:
	add.s32 	%r92, %r90, %r6;
	setp.gt.u32 	%p85, %r92, 31;
	@%p85 bra 	$L__BB3_196;
	add.s32 	%r93, %r91, %r6;
	setp.ge.s32 	%p86, %r93, %r4297;
	@%p86 bra 	$L__BB3_127;
	add.s32 	%r4423, %r93, %r75;
	mul.wide.s32 	%rd85, %r4423, 4;
	add.s64 	%rd86, %rd1, %rd85;
	ld.global.f32 	%f41, [%rd86];
	shl.b32 	%r4424, %r92, 2;
	add.s32 	%r4425, %r76, %r4424;
	st.shared.f32 	[%r4425], %f41;
$L__BB3_127:
	add.s32 	%r94, %r92, %r6;
	setp.gt.u32 	%p87, %r94, 31;
	@%p87 bra 	$L__BB3_196;
	add.s32 	%r95, %r93, %r6;
	setp.ge.s32 	%p88, %r95, %r4297;
	@%p88 bra 	$L__BB3_130;
	add.s32 	%r4426, %r95, %r75;
	mul.wide.s32 	%rd87, %r4426, 4;
	add.s64 	%rd88, %rd1, %rd87;
	ld.global.f32 	%f42, [%rd88];
	shl.b32 	%r4427, %r94, 2;
	add.s32 	%r4428, %r76, %r4427;
	st.shared.f32 	[%r4428], %f42;
$L__BB3_130:
	add.s32 	%r96, %r94, %r6;
	setp.gt.u32 	%p89, %r96, 31;
	@%p89 bra 	$L__BB3_196;
	add.s32 	%r97, %r95, %r6;
	setp.ge.s32 	%p90, %r97, %r4297;
	@%p90 bra 	$L__BB3_133;
	add.s32 	%r4429, %r97, %r75;
	mul.wide.s32 	%rd89, %r4429, 4;
	add.s64 	%rd90, %rd1, %rd89;
	ld.global.f32 	%f43, [%rd90];
	shl.b32 	%r4430, %r96, 2;
	add.s32 	%r4431, %r76, %r4430;
	st.shared.f32 	[%r4431], %f43;
$L__BB3_133:
	add.s32 	%r98, %r96, %r6;
	setp.gt.u32 	%p91, %r98, 31;
	@%p91 bra 	$L__BB3_196;
	add.s32 	%r99, %r97, %r6;
	setp.ge.s32 	%p92, %r99, %r4297;
	@%p92 bra 	$L__BB3_136;
	add.s32 	%r4432, %r99, %r75;
	mul.wide.s32 	%rd91, %r4432, 4;
	add.s64 	%rd92, %rd1, %rd91;
	ld.global.f32 	%f44, [%rd92];
	shl.b32 	%r4433, %r98, 2;
	add.s32 	%r4434, %r76, %r4433;
	st.shared.f32 	[%r4434], %f44;
$L__BB3_136:
	add.s32 	%r100, %r98, %r6;
	setp.gt.u32 	%p93, %r100, 31;
	@%p93 bra 	$L__BB3_196;
	add.s32 	%r101, %r99, %r6;
	setp.ge.s32 	%p94, %r101, %r4297;
	@%p94 bra 	$L__BB3_139;
	add.s32 	%r4435, %r101, %r75;
	mul.wide.s32 	%rd93, %r4435, 4;
	add.s64 	%rd94, %rd1, %rd93;
	ld.global.f32 	%f45, [%rd94];
	shl.b32 	%r4436, %r100, 2;
	add.s32 	%r4437, %r76, %r4436;
	st.shared.f32 	[%r4437], %f45;
$L__BB3_139:
	add.s32 	%r102, %r100, %r6;
	setp.gt.u32 	%p95, %r102, 31;
	@%p95 bra 	$L__BB3_196;
	add.s32 	%r103, %r101, %r6;
	setp.ge.s32 	%p96, %r103, %r4297;
	@%p96 bra 	$L__BB3_142;
	add.s32 	%r4438, %r103, %r75;
	mul.wide.s32 	%rd95, %r4438, 4;
	add.s64 	%rd96, %rd1, %rd95;
	ld.global.f32 	%f46, [%rd96];
	shl.b32 	%r4439, %r102, 2;
	add.s32 	%r4440, %r76, %r4439;
	st.shared.f32 	[%r4440], %f46;
$L__BB3_142:
	add.s32 	%r104, %r102, %r6;
	setp.gt.u32 	%p97, %r104, 31;
	@%p97 bra 	$L__BB3_196;
	add.s32 	%r105, %r103, %r6;
	setp.ge.s32 	%p98, %r105, %r4297;
	@%p98 bra 	$L__BB3_145;
	add.s32 	%r4441, %r105, %r75;
	mul.wide.s32 	%rd97, %r4441, 4;
	add.s64 	%rd98, %rd1, %rd97;
	ld.global.f32 	%f47, [%rd98];
	shl.b32 	%r4442, %r104, 2;
	add.s32 	%r4443, %r76, %r4442;
	st.shared.f32 	[%r4443], %f47;
$L__BB3_145:
	add.s32 	%r106, %r104, %r6;
	setp.gt.u32 	%p99, %r106, 31;
	@%p99 bra 	$L__BB3_196;
	add.s32 	%r107, %r105, %r6;
	setp.ge.s32 	%p100, %r107, %r4297;
	@%p100 bra 	$L__BB3_148;
	add.s32 	%r4444, %r107, %r75;
	mul.wide.s32 	%rd99, %r4444, 4;
	add.s64 	%rd100, %rd1, %rd99;
	ld.global.f32 	%f48, [%rd100];
	shl.b32 	%r4445, %r106, 2;
	add.s32 	%r4446, %r76, %r4445;
	st.shared.f32 	[%r4446], %f48;
$L__BB3_148:
	add.s32 	%r108, %r106, %r6;
	setp.gt.u32 	%p101, %r108, 31;
	@%p101 bra 	$L__BB3_196;
	add.s32 	%r109, %r107, %r6;
	setp.ge.s32 	%p102, %r109, %r4297;
	@%p102 bra 	$L__BB3_151;
	add.s32 	%r4447, %r109, %r75;
	mul.wide.s32 	%rd101, %r4447, 4;
	add.s64 	%rd102, %rd1, %rd101;
	ld.global.f32 	%f49, [%rd102];
	shl.b32 	%r4448, %r108, 2;
	add.s32 	%r4449, %r76, %r4448;
	st.shared.f32 	[%r4449], %f49;
$L__BB3_151:
	add.s32 	%r110, %r108, %r6;
	setp.gt.u32 	%p103, %r110, 31;
	@%p103 bra 	$L__BB3_196;
	add.s32 	%r111, %r109, %r6;
	setp.ge.s32 	%p104, %r111, %r4297;
	@%p104 bra 	$L__BB3_154;
	add.s32 	%r4450, %r111, %r75;
	mul.wide.s32 	%rd103, %r4450, 4;
	add.s64 	%rd104, %rd1, %rd103;
	ld.global.f32 	%f50, [%rd104];
	shl.b32 	%r4451, %r110, 2;
	add.s32 	%r4452, %r76, %r4451;
	st.shared.f32 	[%r4452], %f50;
$L__BB3_154:
	add.s32 	%r112, %r110, %r6;
	setp.gt.u32 	%p105, %r112, 31;
	@%p105 bra 	$L__BB3_196;
	add.s32 	%r113, %r111, %r6;
	setp.ge.s32 	%p106, %r113, %r4297;
	@%p106 bra 	$L__BB3_157;
	add.s32 	%r4453, %r113, %r75;
	mul.wide.s32 	%rd105, %r4453, 4;
	add.s64 	%rd106, %rd1, %rd105;
	ld.global.f32 	%f51, [%rd106];
	shl.b32 	%r4454, %r112, 2;
	add.s32 	%r4455, %r76, %r4454;
	st.shared.f32 	[%r4455], %f51;
$L__BB3_157:
	add.s32 	%r114, %r112, %r6;
	setp.gt.u32 	%p107, %r114, 31;
	@%p107 bra 	$L__BB3_196;
	add.s32 	%r115, %r113, %r6;
	setp.ge.s32 	%p108, %r115, %r4297;
	@%p108 bra 	$L__BB3_160;
	add.s32 	%r4456, %r115, %r75;
	mul.wide.s32 	%rd107, %r4456, 4;
	add.s64 	%rd108, %rd1, %rd107;
	ld.global.f32 	%f52, [%rd108];
	shl.b32 	%r4457, %r114, 2;
	add.s32 	%r4458, %r76, %r4457;
	st.shared.f32 	[%r4458], %f52;
$L__BB3_160:
	add.s32 	%r116, %r114, %r6;
	setp.gt.u32 	%p109, %r116, 31;
	@%p109 bra 	$L__BB3_196;
	add.s32 	%r117, %r115, %r6;
	setp.ge.s32 	%p110, %r117, %r4297;
	@%p110 bra 	$L__BB3_163;
	add.s32 	%r4459, %r117, %r75;
	mul.wide.s32 	%rd109, %r4459, 4;
	add.s64 	%rd110, %rd1, %rd109;
	ld.global.f32 	%f53, [%rd110];
	shl.b32 	%r4460, %r116, 2;
	add.s32 	%r4461, %r76, %r4460;
	st.shared.f32 	[%r4461], %f53;
$L__BB3_163:
	add.s32 	%r118, %r116, %r6;
	setp.gt.u32 	%p111, %r118, 31;
	@%p111 bra 	$L__BB3_196;
	add.s32 	%r119, %r117, %r6;
	setp.ge.s32 	%p112, %r119, %r4297;
	@%p112 bra 	$L__BB3_166;
	add.s32 	%r4462, %r119, %r75;
	mul.wide.s32 	%rd111, %r4462, 4;
	add.s64 	%rd112, %rd1, %rd111;
	ld.global.f32 	%f54, [%rd112];
	shl.b32 	%r4463, %r118, 2;
	add.s32 	%r4464, %r76, %r4463;
	st.shared.f32 	[%r4464], %f54;
$L__BB3_166:
	add.s32 	%r120, %r118, %r6;
	setp.gt.u32 	%p113, %r120, 31;
	@%p113 bra 	$L__BB3_196;
	add.s32 	%r121, %r119, %r6;
	setp.ge.s32 	%p114, %r121, %r4297;
	@%p114 bra 	$L__BB3_169;
	add.s32 	%r4465, %r121, %r75;
	mul.wide.s32 	%rd113, %r4465, 4;
	add.s64 	%rd114, %rd1, %rd113;
	ld.global.f32 	%f55, [%rd114];
	shl.b32 	%r4466, %r120, 2;
	add.s32 	%r4467, %r76, %r4466;
	st.shared.f32 	[%r4467], %f55;
$L__BB3_169:
	add.s32 	%r122, %r120, %r6;
	setp.gt.u32 	%p115, %r122, 31;
	@%p115 bra 	$L__BB3_196;
	add.s32 	%r123, %r121, %r6;
	setp.ge.s32 	%p116, %r123, %r4297;
	@%p116 bra 	$L__BB3_172;
	add.s32 	%r4468, %r123, %r75;
	mul.wide.s32 	%rd115, %r4468, 4;
	add.s64 	%rd116, %rd1, %rd115;
	ld.global.f32 	%f56, [%rd116];
	shl.b32 	%r4469, %r122, 2;
	add.s32 	%r4470, %r76, %r4469;
	st.shared.f32 	[%r4470], %f56;
$L__BB3_172:
	add.s32 	%r124, %r122, %r6;
	setp.gt.u32 	%p117, %r124, 31;
	@%p117 bra 	$L__BB3_196;
	add.s32 	%r125, %r123, %r6;
	setp.ge.s32 	%p118, %r125, %r4297;
	@%p118 bra 	$L__BB3_175;
	add.s32 	%r4471, %r125, %r75;
	mul.wide.s32 	%rd117, %r4471, 4;
	add.s64 	%rd118, %rd1, %rd117;
	ld.global.f32 	%f57, [%rd118];
	shl.b32 	%r4472, %r124, 2;
	add.s32 	%r4473, %r76, %r4472;
	st.shared.f32 	[%r4473], %f57;
$L__BB3_175:
	add.s32 	%r126, %r124, %r6;
	setp.gt.u32 	%p119, %r126, 31;
	@%p119 bra 	$L__BB3_196;
	add.s32 	%r127, %r125, %r6;
	setp.ge.s32 	%p120, %r127, %r4297;
	@%p120 bra 	$L__BB3_178;
	add.s32 	%r4474, %r127, %r75;
	mul.wide.s32 	%rd119, %r4474, 4;
	add.s64 	%rd120, %rd1, %rd119;
	ld.global.f32 	%f58, [%rd120];
	shl.b32 	%r4475, %r126, 2;
	add.s32 	%r4476, %r76, %r4475;
	st.shared.f32 	[%r4476], %f58;
$L__BB3_178:
	add.s32 	%r128, %r126, %r6;
	setp.gt.u32 	%p121, %r128, 31;
	@%p121 bra 	$L__BB3_196;
	add.s32 	%r129, %r127, %r6;
	setp.ge.s32 	%p122, %r129, %r4297;
	@%p122 bra 	$L__BB3_181;
	add.s32 	%r4477, %r129, %r75;
	mul.wide.s32 	%rd121, %r4477, 4;
	add.s64 	%rd122, %rd1, %rd121;
	ld.global.f32 	%f59, [%rd122];
	shl.b32 	%r4478, %r128, 2;
	add.s32 	%r4479, %r76, %r4478;
	st.shared.f32 	[%r4479], %f59;
$L__BB3_181:
	add.s32 	%r130, %r128, %r6;
	setp.gt.u32 	%p123, %r130, 31;
	@%p123 bra 	$L__BB3_196;
	add.s32 	%r131, %r129, %r6;
	setp.ge.s32 	%p124, %r131, %r4297;
	@%p124 bra 	$L__BB3_184;
	add.s32 	%r4480, %r131, %r75;
	mul.wide.s32 	%rd123, %r4480, 4;
	add.s64 	%rd124, %rd1, %rd123;
	ld.global.f32 	%f60, [%rd124];
	shl.b32 	%r4481, %r130, 2;
	add.s32 	%r4482, %r76, %r4481;
	st.shared.f32 	[%r4482], %f60;
$L__BB3_184:
	add.s32 	%r132, %r130, %r6;
	setp.gt.u32 	%p125, %r132, 31;
	@%p125 bra 	$L__BB3_196;
	add.s32 	%r133, %r131, %r6;
	setp.ge.s32 	%p126, %r133, %r4297;
	@%p126 bra 	$L__BB3_187;
	add.s32 	%r4483, %r133, %r75;
	mul.wide.s32 	%rd125, %r4483, 4;
	add.s64 	%rd126, %rd1, %rd125;
	ld.global.f32 	%f61, [%rd126];
	shl.b32 	%r4484, %r132, 2;
	add.s32 	%r4485, %r76, %r4484;
	st.shared.f32 	[%r4485], %f61;
$L__BB3_187:
	add.s32 	%r134, %r132, %r6;
	setp.gt.u32 	%p127, %r134, 31;
	@%p127 bra 	$L__BB3_196;
	add.s32 	%r135, %r133, %r6;
	setp.ge.s32 	%p128, %r135, %r4297;
	@%p128 bra 	$L__BB3_190;
	add.s32 	%r4486, %r135, %r75;
	mul.wide.s32 	%rd127, %r4486, 4;
	add.s64 	%rd128, %rd1, %rd127;
	ld.global.f32 	%f62, [%rd128];
	shl.b32 	%r4487, %r134, 2;
	add.s32 	%r4488, %r76, %r4487;
	st.shared.f32 	[%r4488], %f62;
$L__BB3_190:
	add.s32 	%r136, %r134, %r6;
	setp.gt.u32 	%p129, %r136, 31;
	@%p129 bra 	$L__BB3_196;
	add.s32 	%r137, %r135, %r6;
	setp.ge.s32 	%p130, %r137, %r4297;
	@%p130 bra 	$L__BB3_193;
	add.s32 	%r4489, %r137, %r75;
	mul.wide.s32 	%rd129, %r4489, 4;
	add.s64 	%rd130, %rd1, %rd129;
	ld.global.f32 	%f63, [%rd130];
	shl.b32 	%r4490, %r136, 2;
	add.s32 	%r4491, %r76, %r4490;
	st.shared.f32 	[%r4491], %f63;
$L__BB3_193:
	add.s32 	%r138, %r136, %r6;
	setp.gt.u32 	%p131, %r138, 31;
	@%p131 bra 	$L__BB3_196;
	add.s32 	%r139, %r137, %r6;
	setp.ge.s32 	%p132, %r139, %r4297;
	@%p132 bra 	$L__BB3_196;
	add.s32 	%r4492, %r139, %r75;
	mul.wide.s32 	%rd131, %r4492, 4;
	add.s64 	%rd132, %rd1, %rd131;
	ld.global.f32 	%f64, [%rd132];
	shl.b32 	%r4493, %r138, 2;
	add.s32 	%r4494, %r76, %r4493;
	st.shared.f32 	[%r4494], %f64;
$L__BB3_196:
	add.s32 	%r140, %r73, %r7;
	setp.gt.u32 	%p133, %r140, 31;
	@%p133 bra 	$L__BB3_3135;
	add.s32 	%r141, %r74, %r7;
	setp.ge.u32 	%p134, %r141, %r4296;
	@%p134 bra 	$L__BB3_3135;
	setp.gt.u32 	%p135, %r5, 31;
	@%p135 bra 	$L__BB3_294;
	mul.lo.s32 	%r142, %r141, %r4297;
	shl.b32 	%r4495, %r140, 7;
	add.s32 	%r143, %r4301, %r4495;
	add.s32 	%r144, %r5, %r2;
	setp.ge.s32 	%p136, %r144, %r4297;
	@%p136 bra 	$L__BB3_201;
	add.s32 	%r4497, %r144, %r142;
	mul.wide.s32 	%rd133, %r4497, 4;
	add.s64 	%rd134, %rd1, %rd133;
	ld.global.f32 	%f65, [%rd134];
	shl.b32 	%r4498, %r5, 2;
	add.s32 	%r4499, %r143, %r4498;
	st.shared.f32 	[%r4499], %f65;
$L__BB3_201:
	add.s32 	%r145, %r5, %r6;
	setp.gt.u32 	%p137, %r145, 31;
	@%p137 bra 	$L__BB3_294;
	add.s32 	%r146, %r144, %r6;
	setp.ge.s32 	%p138, %r146, %r4297;
	@%p138 bra 	$L__BB3_204;
	add.s32 	%r4500, %r146, %r142;
	mul.wide.s32 	%rd135, %r4500, 4;
	add.s64 	%rd136, %rd1, %rd135;
	ld.global.f32 	%f66, [%rd136];
	shl.b32 	%r4501, %r145, 2;
	add.s32 	%r4502, %r143, %r4501;
	st.shared.f32 	[%r4502], %f66;
$L__BB3_204:
	add.s32 	%r147, %r145, %r6;
	setp.gt.u32 	%p139, %r147, 31;
	@%p139 bra 	$L__BB3_294;
	add.s32 	%r148, %r146, %r6;
	setp.ge.s32 	%p140, %r148, %r4297;
	@%p140 bra 	$L__BB3_207;
	add.s32 	%r4503, %r148, %r142;
	mul.wide.s32 	%rd137, %r4503, 4;
	add.s64 	%rd138, %rd1, %rd137;
	ld.global.f32 	%f67, [%rd138];
	shl.b32 	%r4504, %r147, 2;
	add.s32 	%r4505, %r143, %r4504;
	st.shared.f32 	[%r4505], %f67;
$L__BB3_207:
	add.s32 	%r149, %r147, %r6;
	setp.gt.u32 	%p141, %r149, 31;
	@%p141 bra 	$L__BB3_294;
	add.s32 	%r150, %r148, %r6;
	setp.ge.s32 	%p142, %r150, %r4297;
	@%p142 bra 	$L__BB3_210;
	add.s32 	%r4506, %r150, %r142;
	mul.wide.s32 	%rd139, %r4506, 4;
	add.s64 	%rd140, %rd1, %rd139;
	ld.global.f32 	%f68, [%rd140];
	shl.b32 	%r4507, %r149, 2;
	add.s32 	%r4508, %r143, %r4507;
	st.shared.f32 	[%r4508], %f68;
$L__BB3_210:
	add.s32 	%r151, %r149, %r6;
	setp.gt.u32 	%p143, %r151, 31;
	@%p143 bra 	$L__BB3_294;
	add.s32 	%r152, %r150, %r6;
	setp.ge.s32 	%p144, %r152, %r4297;
	@%p144 bra 	$L__BB3_213;
	add.s32 	%r4509, %r152, %r142;
	mul.wide.s32 	%rd141, %r4509, 4;
	add.s64 	%rd142, %rd1, %rd141;
	ld.global.f32 	%f69, [%rd142];
	shl.b32 	%r4510, %r151, 2;
	add.s32 	%r4511, %r143, %r4510;
	st.shared.f32 	[%r4511], %f69;
$L__BB3_213:
	add.s32 	%r153, %r151, %r6;
	setp.gt.u32 	%p145, %r153, 31;
	@%p145 bra 	$L__BB3_294;
	add.s32 	%r154, %r152, %r6;
	setp.ge.s32 	%p146, %r154, %r4297;
	@%p146 bra 	$L__BB3_216;
	add.s32 	%r4512, %r154, %r142;
	mul.wide.s32 	%rd143, %r4512, 4;
	add.s64 	%rd144, %rd1, %rd143;
	ld.global.f32 	%f70, [%rd144];
	shl.b32 	%r4513, %r153, 2;
	add.s32 	%r4514, %r143, %r4513;
	st.shared.f32 	[%r4514], %f70;
$L__BB3_216:
	add.s32 	%r155, %r153, %r6;
	setp.gt.u32 	%p147, %r155, 31;
	@%p147 bra 	$L__BB3_294;
	add.s32 	%r156, %r154, %r6;
	setp.ge.s32 	%p148, %r156, %r4297;
	@%p148 bra 	$L__BB3_219;
	add.s32 	%r4515, %r156, %r142;
	mul.wide.s32 	%rd145, %r4515, 4;
	add.s64 	%rd146, %rd1, %rd145;
	ld.global.f32 	%f71, [%rd146];
	shl.b32 	%r4516, %r155, 2;
	add.s32 	%r4517, %r143, %r4516;
	st.shared.f32 	[%r4517], %f71;
$L__BB3_219:
	add.s32 	%r157, %r155, %r6;
	setp.gt.u32 	%p149, %r157, 31;
	@%p149 bra 	$L__BB3_294;
	add.s32 	%r158, %r156, %r6;
	setp.ge.s32 	%p150, %r158, %r4297;
	@%p150 bra 	$L__BB3_222;
	add.s32 	%r4518, %r158, %r142;
	mul.wide.s32 	%rd147, %r4518, 4;
	add.s64 	%rd148, %rd1, %rd147;
	ld.global.f32 	%f72, [%rd148];
	shl.b32 	%r4519, %r157, 2;
	add.s32 	%r4520, %r143, %r4519;
	st.shared.f32 	[%r4520], %f72;
$L__BB3_222:
	add.s32 	%r159, %r157, %r6;
	setp.gt.u32 	%p151, %r159, 31;
	@%p151 bra 	$L__BB3_294;
	add.s32 	%r160, %r158, %r6;
	setp.ge.s32 	%p152, %r160, %r4297;
	@%p152 bra 	$L__BB3_225;
	add.s32 	%r4521, %r160, %r142;
	mul.wide.s32 	%rd149, %r4521, 4;
	add.s64 	%rd150, %rd1, %rd149;
	ld.global.f32 	%f73, [%rd150];
	shl.b32 	%r4522, %r159, 2;
	add.s32 	%r4523, %r143, %r4522;
	st.shared.f32 	[%r4523], %f73;
$L__BB3_225:
	add.s32 	%r161, %r159, %r6;
	setp.gt.u32 	%p153, %r161, 31;
	@%p153 bra 	$L__BB3_294;
	add.s32 	%r162, %r160, %r6;
	setp.ge.s32 	%p154, %r162, %r4297;
	@%p154 bra 	$L__BB3_228;
	add.s32 	%r4524, %r162, %r142;
	mul.wide.s32 	%rd151, %r4524, 4;
	add.s64 	%rd152, %rd1, %rd151;
	ld.global.f32 	%f74, [%rd152];
	shl.b32 	%r4525, %r161, 2;
	add.s32 	%r4526, %r143, %r4525;
	st.shared.f32 	[%r4526], %f74;
$L__BB3_228:
	add.s32 	%r163, %r161, %r6;
	setp.gt.u32 	%p155, %r163, 31;
	@%p155 bra 	$L__BB3_294;
	add.s32 	%r164, %r162, %r6;
	setp.ge.s32 	%p156, %r164, %r4297;
	@%p156 bra 	$L__BB3_231;
	add.s32 	%r4527, %r164, %r142;
	mul.wide.s32 	%rd153, %r4527, 4;
	add.s64 	%rd154, %rd1, %rd153;
	ld.global.f32 	%f75, [%rd154];
	shl.b32 	%r4528, %r163, 2;
	add.s32 	%r4529, %r143, %r4528;
	st.shared.f32 	[%r4529], %f75;
$L__BB3_231:
	add.s32 	%r165, %r163, %r6;
	setp.gt.u32 	%p157, %r165, 31;
	@%p157 bra 	$L__BB3_294;
	add.s32 	%r166, %r164, %r6;
	setp.ge.s32 	%p158, %r166, %r4297;
	@%p158 bra 	$L__BB3_234;
	add.s32 	%r4530, %r166, %r142;
	mul.wide.s32 	%rd155, %r4530, 4;
	add.s64 	%rd156, %rd1, %rd155;
	ld.global.f32 	%f76, [%rd156];
	shl.b32 	%r4531, %r165, 2;
	add.s32 	%r4532, %r143, %r4531;
	st.shared.f32 	[%r4532], %f76;
$L__BB3_234:
	add.s32 	%r167, %r165, %r6;
	setp.gt.u32 	%p159, %r167, 31;
	@%p159 bra 	$L__BB3_294;
	add.s32 	%r168, %r166, %r6;
	setp.ge.s32 	%p160, %r168, %r4297;
	@%p160 bra 	$L__BB3_237;
	add.s32 	%r4533, %r168, %r142;
	mul.wide.s32 	%rd157, %r4533, 4;
	add.s64 	%rd158, %rd1, %rd157;
	ld.global.f32 	%f77, [%rd158];
	shl.b32 	%r4534, %r167, 2;
	add.s32 	%r4535, %r143, %r4534;
	st.shared.f32 	[%r4535], %f77;
$L__BB3_237:
	add.s32 	%r169, %r167, %r6;
	setp.gt.u32 	%p161, %r169, 31;
	@%p161 bra 	$L__BB3_294;
	add.s32 	%r170, %r168, %r6;
	setp.ge.s32 	%p162, %r170, %r4297;
	@%p162 bra 	$L__BB3_240;
	add.s32 	%r4536, %r170, %r142;
	mul.wide.s32 	%rd159, %r4536, 4;
	add.s64 	%rd160, %rd1, %rd159;
	ld.global.f32 	%f78, [%rd160];
	shl.b32 	%r4537, %r169, 2;
	add.s32 	%r4538, %r143, %r4537;
	st.shared.f32 	[%r4538], %f78;
$L__BB3_240:
	add.s32 	%r171, %r169, %r6;
	setp.gt.u32 	%p163, %r171, 31;
	@%p163 bra 	$L__BB3_294;
	add.s32 	%r172, %r170, %r6;
	setp.ge.s32 	%p164, %r172, %r4297;
	@%p164 bra 	$L__BB3_243;
	add.s32 	%r4539, %r172, %r142;
	mul.wide.s32 	%rd161, %r4539, 4;
	add.s64 	%rd162, %rd1, %rd161;
	ld.global.f32 	%f79, [%rd162];
	shl.b32 	%r4540, %r171, 2;
	add.s32 	%r4541, %r143, %r4540;
	st.shared.f32 	[%r4541], %f79;
$L__BB3_243:
	add.s32 	%r173, %r171, %r6;
	setp.gt.u32 	%p165, %r173, 31;
	@%p165 bra 	$L__BB3_294;
	add.s32 	%r174, %r172, %r6;
	setp.ge.s32 	%p166, %r174, %r4297;
	@%p166 bra 	$L__BB3_246;
	add.s32 	%r4542, %r174, %r142;
	mul.wide.s32 	%rd163, %r4542, 4;
	add.s64 	%rd164, %rd1, %rd163;
	ld.global.f32 	%f80, [%rd164];
	shl.b32 	%r4543, %r173, 2;
	add.s32 	%r4544, %r143, %r4543;
	st.shared.f32 	[%r4544], %f80;
$L__BB3_246:
	add.s32 	%r175, %r173, %r6;
	setp.gt.u32 	%p167, %r175, 31;
	@%p167 bra 	$L__BB3_294;
	add.s32 	%r176, %r174, %r6;
	setp.ge.s32 	%p168, %r176, %r4297;
	@%p168 bra 	$L__BB3_249;
	add.s32 	%r4545, %r176, %r142;
	mul.wide.s32 	%rd165, %r4545, 4;
	add.s64 	%rd166, %rd1, %rd165;
	ld.global.f32 	%f81, [%rd166];
	shl.b32 	%r4546, %r175, 2;
	add.s32 	%r4547, %r143, %r4546;
	st.shared.f32 	[%r4547], %f81;
$L__BB3_249:
	add.s32 	%r177, %r175, %r6;
	setp.gt.u32 	%p169, %r177, 31;
	@%p169 bra 	$L__BB3_294;
	add.s32 	%r178, %r176, %r6;
	setp.ge.s32 	%p170, %r178, %r4297;
	@%p170 bra 	$L__BB3_252;
	add.s32 	%r4548, %r178, %r142;
	mul.wide.s32 	%rd167, %r4548, 4;
	add.s64 	%rd168, %rd1, %rd167;
	ld.global.f32 	%f82, [%rd168];
	shl.b32 	%r4549, %r177, 2;
	add.s32 	%r4550, %r143, %r4549;
	st.shared.f32 	[%r4550], %f82;
$L__BB3_252:
	add.s32 	%r179, %r177, %r6;
	setp.gt.u32 	%p171, %r179, 31;
	@%p171 bra 	$L__BB3_294;
	add.s32 	%r180, %r178, %r6;
	setp.ge.s32 	%p172, %r180, %r4297;
	@%p172 bra 	$L__BB3_255;
	add.s32 	%r4551, %r180, %r142;
	mul.wide.s32 	%rd169, %r4551, 4;
	add.s64 	%rd170, %rd1, %rd169;
	ld.global.f32 	%f83, [%rd170];
	shl.b32 	%r4552, %r179, 2;
	add.s32 	%r4553, %r143, %r4552;
	st.shared.f32 	[%r4553], %f83;
$L__BB3_255:
	add.s32 	%r181, %r179, %r6;
	setp.gt.u32 	%p173, %r181, 31;
	@%p173 bra 	$L__BB3_294;
	add.s32 	%r182, %r180, %r6;
	setp.ge.s32 	%p174, %r182, %r4297;
	@%p174 bra 	$L__BB3_258;
	add.s32 	%r4554, %r182, %r142;
	mul.wide.s32 	%rd171, %r4554, 4;
	add.s64 	%rd172, %rd1, %rd171;
	ld.global.f32 	%f84, [%rd172];
	shl.b32 	%r4555, %r181, 2;
	add.s32 	%r4556, %r143, %r4555;
	st.shared.f32 	[%r4556], %f84;
$L__BB3_258:
	add.s32 	%r183, %r181, %r6;
	setp.gt.u32 	%p175, %r183, 31;
	@%p175 bra 	$L__BB3_294;
	add.s32 	%r184, %r182, %r6;
	setp.ge.s32 	%p176, %r184, %r4297;
	@%p176 bra 	$L__BB3_261;
	add.s32 	%r4557, %r184, %r142;
	mul.wide.s32 	%rd173, %r4557, 4;
	add.s64 	%rd174, %rd1, %rd173;
	ld.global.f32 	%f85, [%rd174];
	shl.b32 	%r4558, %r183, 2;
	add.s32 	%r4559, %r143, %r4558;
	st.shared.f32 	[%r4559], %f85;
$L__BB3_261:
	add.s32 	%r185, %r183, %r6;
	setp.gt.u32 	%p177, %r185, 31;
	@%p177 bra 	$L__BB3_294;
	add.s32 	%r186, %r184, %r6;
	setp.ge.s32 	%p178, %r186, %r4297;
	@%p178 bra 	$L__BB3_264;
	add.s32 	%r4560, %r186, %r142;
	mul.wide.s32 	%rd175, %r4560, 4;
	add.s64 	%rd176, %rd1, %rd175;
	ld.global.f32 	%f86, [%rd176];
	shl.b32 	%r4561, %r185, 2;
	add.s32 	%r4562, %r143, %r4561;
	st.shared.f32 	[%r4562], %f86;
$L__BB3_264:
	add.s32 	%r187, %r185, %r6;
	setp.gt.u32 	%p179, %r187, 31;
	@%p179 bra 	$L__BB3_294;
	add.s32 	%r188, %r186, %r6;
	setp.ge.s32 	%p180, %r188, %r4297;
	@%p180 bra 	$L__BB3_267;
	add.s32 	%r4563, %r188, %r142;
	mul.wide.s32 	%rd177, %r4563, 4;
	add.s64 	%rd178, %rd1, %rd177;
	ld.global.f32 	%f87, [%rd178];
	shl.b32 	%r4564, %r187, 2;
	add.s32 	%r4565, %r143, %r4564;
	st.shared.f32 	[%r4565], %f87;
$L__BB3_267:
	add.s32 	%r189, %r187, %r6;
	setp.gt.u32 	%p181, %r189, 31;
	@%p181 bra 	$L__BB3_294;
	add.s32 	%r190, %r188, %r6;
	setp.ge.s32 	%p182, %r190, %r4297;
	@%p182 bra 	$L__BB3_270;
	add.s32 	%r4566, %r190, %r142;
	mul.wide.s32 	%rd179, %r4566, 4;
	add.s64 	%rd180, %rd1, %rd179;
	ld.global.f32 	%f88, [%rd180];
	shl.b32 	%r4567, %r189, 2;
	add.s32 	%r4568, %r143, %r4567;
	st.shared.f32 	[%r4568], %f88;
$L__BB3_270:
	add.s32 	%r191, %r189, %r6;
	setp.gt.u32 	%p183, %r191, 31;
	@%p183 bra 	$L__BB3_294;
	add.s32 	%r192, %r190, %r6;
	setp.ge.s32 	%p184, %r192, %r4297;
	@%p184 bra 	$L__BB3_273;
	add.s32 	%r4569, %r192, %r142;
	mul.wide.s32 	%rd181, %r4569, 4;
	add.s64 	%rd182, %rd1, %rd181;
	ld.global.f32 	%f89, [%rd182];
	shl.b32 	%r4570, %r191, 2;
	add.s32 	%r4571, %r143, %r4570;
	st.shared.f32 	[%r4571], %f89;
$L__BB3_273:
	add.s32 	%r193, %r191, %r6;
	setp.gt.u32 	%p185, %r193, 31;
	@%p185 bra 	$L__BB3_294;
	add.s32 	%r194, %r192, %r6;
	setp.ge.s32 	%p186, %r194, %r4297;
	@%p186 bra 	$L__BB3_276;
	add.s32 	%r4572, %r194, %r142;
	mul.wide.s32 	%rd183, %r4572, 4;
	add.s64 	%rd184, %rd1, %rd183;
	ld.global.f32 	%f90, [%rd184];
	shl.b32 	%r4573, %r193, 2;
	add.s32 	%r4574, %r143, %r4573;
	st.shared.f32 	[%r4574], %f90;
$L__BB3_276:
	add.s32 	%r195, %r193, %r6;
	setp.gt.u32 	%p187, %r195, 31;
	@%p187 bra 	$L__BB3_294;
	add.s32 	%r196, %r194, %r6;
	setp.ge.s32 	%p188, %r196, %r4297;
	@%p188 bra 	$L__BB3_279;
	add.s32 	%r4575, %r196, %r142;
	mul.wide.s32 	%rd185, %r4575, 4;
	add.s64 	%rd186, %rd1, %rd185;
	ld.global.f32 	%f91, [%rd186];
	shl.b32 	%r4576, %r195, 2;
	add.s32 	%r4577, %r143, %r4576;
	st.shared.f32 	[%r4577], %f91;
$L__BB3_279:
	add.s32 	%r197, %r195, %r6;
	setp.gt.u32 	%p189, %r197, 31;
	@%p189 bra 	$L__BB3_294;
	add.s32 	%r198, %r196, %r6;
	setp.ge.s32 	%p190, %r198, %r4297;
	@%p190 bra 	$L__BB3_282;
	add.s32 	%r4578, %r198, %r142;
	mul.wide.s32 	%rd187, %r4578, 4;
	add.s64 	%rd188, %rd1, %rd187;
	ld.global.f32 	%f92, [%rd188];
	shl.b32 	%r4579, %r197, 2;
	add.s32 	%r4580, %r143, %r4579;
	st.shared.f32 	[%r4580], %f92;
$L__BB3_282:
	add.s32 	%r199, %r197, %r6;
	setp.gt.u32 	%p191, %r199, 31;
	@%p191 bra 	$L__BB3_294;
	add.s32 	%r200, %r198, %r6;
	setp.ge.s32 	%p192, %r200, %r4297;
	@%p192 bra 	$L__BB3_285;
	add.s32 	%r4581, %r200, %r142;
	mul.wide.s32 	%rd189, %r4581, 4;
	add.s64 	%rd190, %rd1, %rd189;
	ld.global.f32 	%f93, [%rd190];
	shl.b32 	%r4582, %r199, 2;
	add.s32 	%r4583, %r143, %r4582;
	st.shared.f32 	[%r4583], %f93;
$L__BB3_285:
	add.s32 	%r201, %r199, %r6;
	setp.gt.u32 	%p193, %r201, 31;
	@%p193 bra 	$L__BB3_294;
	add.s32 	%r202, %r200, %r6;
	setp.ge.s32 	%p194, %r202, %r4297;
	@%p194 bra 	$L__BB3_288;
	add.s32 	%r4584, %r202, %r142;
	mul.wide.s32 	%rd191, %r4584, 4;
	add.s64 	%rd192, %rd1, %rd191;
	ld.global.f32 	%f94, [%rd192];
	shl.b32 	%r4585, %r201, 2;
	add.s32 	%r4586, %r143, %r4585;
	st.shared.f32 	[%r4586], %f94;
$L__BB3_288:
	add.s32 	%r203, %r201, %r6;
	setp.gt.u32 	%p195, %r203, 31;
	@%p195 bra 	$L__BB3_294;
	add.s32 	%r204, %r202, %r6;
	setp.ge.s32 	%p196, %r204, %r4297;
	@%p196 bra 	$L__BB3_291;
	add.s32 	%r4587, %r204, %r142;
	mul.wide.s32 	%rd193, %r4587, 4;
	add.s64 	%rd194, %rd1, %rd193;
	ld.global.f32 	%f95, [%rd194];
	shl.b32 	%r4588, %r203, 2;
	add.s32 	%r4589, %r143, %r4588;
	st.shared.f32 	[%r4589], %f95;
$L__BB3_291:
	add.s32 	%r205, %r203, %r6;
	setp.gt.u32 	%p197, %r205, 31;
	@%p197 bra 	$L__BB3_294;
	add.s32 	%r206, %r204, %r6;
	setp.ge.s32 	%p198, %r206, %r4297;
	@%p198 bra 	$L__BB3_294;
	add.s32 	%r4590, %r206, %r142;
	mul.wide.s32 	%rd195, %r4590, 4;
	add.s64 	%rd196, %rd1, %rd195;
	ld.global.f32 	%f96, [%rd196];
	shl.b32 	%r4591, %r205, 2;
	add.s32 	%r4592, %r143, %r4591;
	st.shared.f32 	[%r4592], %f96;
$L__BB3_294:
	add.s32 	%r207, %r140, %r7;
	setp.gt.u32 	%p199, %r207, 31;
	@%p199 bra 	$L__BB3_3135;
	add.s32 	%r208, %r141, %r7;
	setp.ge.u32 	%p200, %r208, %r4296;
	@%p200 bra 	$L__BB3_3135;
	setp.gt.u32 	%p201, %r5, 31;
	@%p201 bra 	$L__BB3_392;
	mul.lo.s32 	%r209, %r208, %r4297;
	shl.b32 	%r4593, %r207, 7;
	add.s32 	%r210, %r4301, %r4593;
	add.s32 	%r211, %r5, %r2;
	setp.ge.s32 	%p202, %r211, %r4297;
	@%p202 bra 	$L__BB3_299;
	add.s32 	%r4595, %r211, %r209;
	mul.wide.s32 	%rd197, %r4595, 4;
	add.s64 	%rd198, %rd1, %rd197;
	ld.global.f32 	%f97, [%rd198];
	shl.b32 	%r4596, %r5, 2;
	add.s32 	%r4597, %r210, %r4596;
	st.shared.f32 	[%r4597], %f97;
$L__BB3_299:
	add.s32 	%r212, %r5, %r6;
	setp.gt.u32 	%p203, %r212, 31;
	@%p203 bra 	$L__BB3_392;
	add.s32 	%r213, %r211, %r6;
	setp.ge.s32 	%p204, %r213, %r4297;
	@%p204 bra 	$L__BB3_302;
	add.s32 	%r4598, %r213, %r209;
	mul.wide.s32 	%rd199, %r4598, 4;
	add.s64 	%rd200, %rd1, %rd199;
	ld.global.f32 	%f98, [%rd200];
	shl.b32 	%r4599, %r212, 2;
	add.s32 	%r4600, %r210, %r4599;
	st.shared.f32 	[%r4600], %f98;
$L__BB3_302:
	add.s32 	%r214, %r212, %r6;
	setp.gt.u32 	%p205, %r214, 31;
	@%p205 bra 	$L__BB3_392;
	add.s32 	%r215, %r213, %r6;
	setp.ge.s32 	%p206, %r215, %r4297;
	@%p206 bra 	$L__BB3_305;
	add.s32 	%r4601, %r215, %r209;
	mul.wide.s32 	%rd201, %r4601, 4;
	add.s64 	%rd202, %rd1, %rd201;
	ld.global.f32 	%f99, [%rd202];
	shl.b32 	%r4602, %r214, 2;
	add.s32 	%r4603, %r210, %r4602;
	st.shared.f32 	[%r4603], %f99;
$L__BB3_305:
	add.s32 	%r216, %r214, %r6;
	setp.gt.u32 	%p207, %r216, 31;
	@%p207 bra 	$L__BB3_392;
	add.s32 	%r217, %r215, %r6;
	setp.ge.s32 	%p208, %r217, %r4297;
	@%p208 bra 	$L__BB3_308;
	add.s32 	%r4604, %r217, %r209;
	mul.wide.s32 	%rd203, %r4604, 4;
	add.s64 	%rd204, %rd1, %rd203;
	ld.global.f32 	%f100, [%rd204];
	shl.b32 	%r4605, %r216, 2;
	add.s32 	%r4606, %r210, %r4605;
	st.shared.f32 	[%r4606], %f100;
$L__BB3_308:
	add.s32 	%r218, %r216, %r6;
	setp.gt.u32 	%p209, %r218, 31;
	@%p209 bra 	$L__BB3_392;
	add.s32 	%r219, %r217, %r6;
	setp.ge.s32 	%p210, %r219, %r4297;
	@%p210 bra 	$L__BB3_311;
	add.s32 	%r4607, %r219, %r209;
	mul.wide.s32 	%rd205, %r4607, 4;
	add.s64 	%rd206, %rd1, %rd205;
	ld.global.f32 	%f101, [%rd206];
	shl.b32 	%r4608, %r218, 2;
	add.s32 	%r4609, %r210, %r4608;
	st.shared.f32 	[%r4609], %f101;
$L__BB3_311:
	add.s32 	%r220, %r218, %r6;
	setp.gt.u32 	%p211, %r220, 31;
	@%p211 bra 	$L__BB3_392;
	add.s32 	%r221, %r219, %r6;
	setp.ge.s32 	%p212, %r221, %r4297;
	@%p212 bra 	$L__BB3_314;
	add.s32 	%r4610, %r221, %r209;
	mul.wide.s32 	%rd207, %r4610, 4;
	add.s64 	%rd208, %rd1, %rd207;
	ld.global.f32 	%f102, [%rd208];
	shl.b32 	%r4611, %r220, 2;
	add.s32 	%r4612, %r210, %r4611;
	st.shared.f32 	[%r4612], %f102;
$L__BB3_314:
	add.s32 	%r222, %r220, %r6;
	setp.gt.u32 	%p213, %r222, 31;
	@%p213 bra 	$L__BB3_392;
	add.s32 	%r223, %r221, %r6;
	setp.ge.s32 	%p214, %r223, %r4297;
	@%p214 bra 	$L__BB3_317;
	add.s32 	%r4613, %r223, %r209;
	mul.wide.s32 	%rd209, %r4613, 4;
	add.s64 	%rd210, %rd1, %rd209;
	ld.global.f32 	%f103, [%rd210];
	shl.b32 	%r4614, %r222, 2;
	add.s32 	%r4615, %r210, %r4614;
	st.shared.f32 	[%r4615], %f103;
$L__BB3_317:
	add.s32 	%r224, %r222, %r6;
	setp.gt.u32 	%p215, %r224, 31;
	@%p215 bra 	$L__BB3_392;
	add.s32 	%r225, %r223, %r6;
	setp.ge.s32 	%p216, %r225, %r4297;
	@%p216 bra 	$L__BB3_320;
	add.s32 	%r4616, %r225, %r209;
	mul.wide.s32 	%rd211, %r4616, 4;
	add.s64 	%rd212, %rd1, %rd211;
	ld.global.f32 	%f104, [%rd212];
	shl.b32 	%r4617, %r224, 2;
	add.s32 	%r4618, %r210, %r4617;
	st.shared.f32 	[%r4618], %f104;
$L__BB3_320:
	add.s32 	%r226, %r224, %r6;
	setp.gt.u32 	%p217, %r226, 31;
	@%p217 bra 	$L__BB3_392;
	add.s32 	%r227, %r225, %r6;
	setp.ge.s32 	%p218, %r227, %r4297;
	@%p218 bra 	$L__BB3_323;
	add.s32 	%r4619, %r227, %r209;
	mul.wide.s32 	%rd213, %r4619, 4;
	add.s64 	%rd214, %rd1, %rd213;
	ld.global.f32 	%f105, [%rd214];
	shl.b32 	%r4620, %r226, 2;
	add.s32 	%r4621, %r210, %r4620;
	st.shared.f32 	[%r4621], %f105;
$L__BB3_323:
	add.s32 	%r228, %r226, %r6;
	setp.gt.u32 	%p219, %r228, 31;
	@%p219 bra 	$L__BB3_392;
	add.s32 	%r229, %r227, %r6;
	setp.ge.s32 	%p220, %r229, %r4297;
	@%p220 bra 	$L__BB3_326;
	add.s32 	%r4622, %r229, %r209;
	mul.wide.s32 	%rd215, %r4622, 4;
	add.s64 	%rd216, %rd1, %rd215;
	ld.global.f32 	%f106, [%rd216];
	shl.b32 	%r4623, %r228, 2;
	add.s32 	%r4624, %r210, %r4623;
	st.shared.f32 	[%r4624], %f106;
$L__BB3_326:
	add.s32 	%r230, %r228, %r6;
	setp.gt.u32 	%p221, %r230, 31;
	@%p221 bra 	$L__BB3_392;
	add.s32 	%r231, %r229, %r6;
	setp.ge.s32 	%p222, %r231, %r4297;
	@%p222 bra 	$L__BB3_329;
	add.s32 	%r4625, %r231, %r209;
	mul.wide.s32 	%rd217, %r4625, 4;
	add.s64 	%rd218, %rd1, %rd217;
	ld.global.f32 	%f107, [%rd218];
	shl.b32 	%r4626, %r230, 2;
	add.s32 	%r4627, %r210, %r4626;
	st.shared.f32 	[%r4627], %f107;
$L__BB3_329:
	add.s32 	%r232, %r230, %r6;
	setp.gt.u32 	%p223, %r232, 31;
	@%p223 bra 	$L__BB3_392;
	add.s32 	%r233, %r231, %r6;
	setp.ge.s32 	%p224, %r233, %r4297;
	@%p224 bra 	$L__BB3_332;
	add.s32 	%r4628, %r233, %r209;
	mul.wide.s32 	%rd219, %r4628, 4;
	add.s64 	%rd220, %rd1, %rd219;
	ld.global.f32 	%f108, [%rd220];
	shl.b32 	%r4629, %r232, 2;
	add.s32 	%r4630, %r210, %r4629;
	st.shared.f32 	[%r4630], %f108;
$L__BB3_332:
	add.s32 	%r234, %r232, %r6;
	setp.gt.u32 	%p225, %r234, 31;
	@%p225 bra 	$L__BB3_392;
	add.s32 	%r235, %r233, %r6;
	setp.ge.s32 	%p226, %r235, %r4297;
	@%p226 bra 	$L__BB3_335;
	add.s32 	%r4631, %r235, %r209;
	mul.wide.s32 	%rd221, %r4631, 4;
	add.s64 	%rd222, %rd1, %rd221;
	ld.global.f32 	%f109, [%rd222];
	shl.b32 	%r4632, %r234, 2;
	add.s32 	%r4633, %r210, %r4632;
	st.shared.f32 	[%r4633], %f109;
$L__BB3_335:
	add.s32 	%r236, %r234, %r6;
	setp.gt.u32 	%p227, %r236, 31;
	@%p227 bra 	$L__BB3_392;
	add.s32 	%r237, %r235, %r6;
	setp.ge.s32 	%p228, %r237, %r4297;
	@%p228 bra 	$L__BB3_338;
	add.s32 	%r4634, %r237, %r209;
	mul.wide.s32 	%rd223, %r4634, 4;
	add.s64 	%rd224, %rd1, %rd223;
	ld.global.f32 	%f110, [%rd224];
	shl.b32 	%r4635, %r236, 2;
	add.s32 	%r4636, %r210, %r4635;
	st.shared.f32 	[%r4636], %f110;
$L__BB3_338:
	add.s32 	%r238, %r236, %r6;
	setp.gt.u32 	%p229, %r238, 31;
	@%p229 bra 	$L__BB3_392;
	add.s32 	%r239, %r237, %r6;
	setp.ge.s32 	%p230, %r239, %r4297;
	@%p230 bra 	$L__BB3_341;
	add.s32 	%r4637, %r239, %r209;
	mul.wide.s32 	%rd225, %r4637, 4;
	add.s64 	%rd226, %rd1, %rd225;
	ld.global.f32 	%f111, [%rd226];
	shl.b32 	%r4638, %r238, 2;
	add.s32 	%r4639, %r210, %r4638;
	st.shared.f32 	[%r4639], %f111;
$L__BB3_341:
	add.s32 	%r240, %r238, %r6;
	setp.gt.u32 	%p231, %r240, 31;
	@%p231 bra 	$L__BB3_392;
	add.s32 	%r241, %r239, %r6;
	setp.ge.s32 	%p232, %r241, %r4297;
	@%p232 bra 	$L__BB3_344;
	add.s32 	%r4640, %r241, %r209;
	mul.wide.s32 	%rd227, %r4640, 4;
	add.s64 	%rd228, %rd1, %rd227;
	ld.global.f32 	%f112, [%rd228];
	shl.b32 	%r4641, %r240, 2;
	add.s32 	%r4642, %r210, %r4641;
	st.shared.f32 	[%r4642], %f112;
$L__BB3_344:
	add.s32 	%r242, %r240, %r6;
	setp.gt.u32 	%p233, %r242, 31;
	@%p233 bra 	$L__BB3_392;
	add.s32 	%r243, %r241, %r6;
	setp.ge.s32 	%p234, %r243, %r4297;
	@%p234 bra 	$L__BB3_347;
	add.s32 	%r4643, %r243, %r209;
	mul.wide.s32 	%rd229, %r4643, 4;
	add.s64 	%rd230, %rd1, %rd229;
	ld.global.f32 	%f113, [%rd230];
	shl.b32 	%r4644, %r242, 2;
	add.s32 	%r4645, %r210, %r4644;
	st.shared.f32 	[%r4645], %f113;
$L__BB3_347:
	add.s32 	%r244, %r242, %r6;
	setp.gt.u32 	%p235, %r244, 31;
	@%p235 bra 	$L__BB3_392;
	add.s32 	%r245, %r243, %r6;
	setp.ge.s32 	%p236, %r245, %r4297;
	@%p236 bra 	$L__BB3_350;
	add.s32 	%r4646, %r245, %r209;
	mul.wide.s32 	%rd231, %r4646, 4;
	add.s64 	%rd232, %rd1, %rd231;
	ld.global.f32 	%f114, [%rd232];
	shl.b32 	%r4647, %r244, 2;
	add.s32 	%r4648, %r210, %r4647;
	st.shared.f32 	[%r4648], %f114;
$L__BB3_350:
	add.s32 	%r246, %r244, %r6;
	setp.gt.u32 	%p237, %r246, 31;
	@%p237 bra 	$L__BB3_392;
	add.s32 	%r247, %r245, %r6;
	setp.ge.s32 	%p238, %r247, %r4297;
	@%p238 bra 	$L__BB3_353;
	add.s32 	%r4649, %r247, %r209;
	mul.wide.s32 	%rd233, %r4649, 4;
	add.s64 	%rd234, %rd1, %rd233;
	ld.global.f32 	%f115, [%rd234];
	shl.b32 	%r4650, %r246, 2;
	add.s32 	%r4651, %r210, %r4650;
	st.shared.f32 	[%r4651], %f115;
$L__BB3_353:
	add.s32 	%r248, %r246, %r6;
	setp.gt.u32 	%p239, %r248, 31;
	@%p239 bra 	$L__BB3_392;
	add.s32 	%r249, %r247, %r6;
	setp.ge.s32 	%p240, %r249, %r4297;
	@%p240 bra 	$L__BB3_356;
	add.s32 	%r4652, %r249, %r209;
	mul.wide.s32 	%rd235, %r4652, 4;
	add.s64 	%rd236, %rd1, %rd235;
	ld.global.f32 	%f116, [%rd236];
	shl.b32 	%r4653, %r248, 2;
	add.s32 	%r4654, %r210, %r4653;
	st.shared.f32 	[%r4654], %f116;
$L__BB3_356:
	add.s32 	%r250, %r248, %r6;
	setp.gt.u32 	%p241, %r250, 31;
	@%p241 bra 	$L__BB3_392;
	add.s32 	%r251, %r249, %r6;
	setp.ge.s32 	%p242, %r251, %r4297;
	@%p242 bra 	$L__BB3_359;
	add.s32 	%r4655, %r251, %r209;
	mul.wide.s32 	%rd237, %r4655, 4;
	add.s64 	%rd238, %rd1, %rd237;
	ld.global.f32 	%f117, [%rd238];
	shl.b32 	%r4656, %r250, 2;
	add.s32 	%r4657, %r210, %r4656;
	st.shared.f32 	[%r4657], %f117;
$L__BB3_359:
	add.s32 	%r252, %r250, %r6;
	setp.gt.u32 	%p243, %r252, 31;
	@%p243 bra 	$L__BB3_392;
	add.s32 	%r253, %r251, %r6;
	setp.ge.s32 	%p244, %r253, %r4297;
	@%p244 bra 	$L__BB3_362;
	add.s32 	%r4658, %r253, %r209;
	mul.wide.s32 	%rd239, %r4658, 4;
	add.s64 	%rd240, %rd1, %rd239;
	ld.global.f32 	%f118, [%rd240];
	shl.b32 	%r4659, %r252, 2;
	add.s32 	%r4660, %r210, %r4659;
	st.shared.f32 	[%r4660], %f118;
$L__BB3_362:
	add.s32 	%r254, %r252, %r6;
	setp.gt.u32 	%p245, %r254, 31;
	@%p245 bra 	$L__BB3_392;
	add.s32 	%r255, %r253, %r6;
	setp.ge.s32 	%p246, %r255, %r4297;
	@%p246 bra 	$L__BB3_365;
	add.s32 	%r4661, %r255, %r209;
	mul.wide.s32 	%rd241, %r4661, 4;
	add.s64 	%rd242, %rd1, %rd241;
	ld.global.f32 	%f119, [%rd242];
	shl.b32 	%r4662, %r254, 2;
	add.s32 	%r4663, %r210, %r4662;
	st.shared.f32 	[%r4663], %f119;
$L__BB3_365:
	add.s32 	%r256, %r254, %r6;
	setp.gt.u32 	%p247, %r256, 31;
	@%p247 bra 	$L__BB3_392;
	add.s32 	%r257, %r255, %r6;
	setp.ge.s32 	%p248, %r257, %r4297;
	@%p248 bra 	$L__BB3_368;
	add.s32 	%r4664, %r257, %r209;
	mul.wide.s32 	%rd243, %r4664, 4;
	add.s64 	%rd244, %rd1, %rd243;
	ld.global.f32 	%f120, [%rd244];
	shl.b32 	%r4665, %r256, 2;
	add.s32 	%r4666, %r210, %r4665;
	st.shared.f32 	[%r4666], %f120;
$L__BB3_368:
	add.s32 	%r258, %r256, %r6;
	setp.gt.u32 	%p249, %r258, 31;
	@%p249 bra 	$L__BB3_392;
	add.s32 	%r259, %r257, %r6;
	setp.ge.s32 	%p250, %r259, %r4297;
	@%p250 bra 	$L__BB3_371;
	add.s32 	%r4667, %r259, %r209;
	mul.wide.s32 	%rd245, %r4667, 4;
	add.s64 	%rd246, %rd1, %rd245;
	ld.global.f32 	%f121, [%rd246];
	shl.b32 	%r4668, %r258, 2;
	add.s32 	%r4669, %r210, %r4668;
	st.shared.f32 	[%r4669], %f121;
$L__BB3_371:
	add.s32 	%r260, %r258, %r6;
	setp.gt.u32 	%p251, %r260, 31;
	@%p251 bra 	$L__BB3_392;
	add.s32 	%r261, %r259, %r6;
	setp.ge.s32 	%p252, %r261, %r4297;
	@%p252 bra 	$L__BB3_374;
	add.s32 	%r4670, %r261, %r209;
	mul.wide.s32 	%rd247, %r4670, 4;
	add.s64 	%rd248, %rd1, %rd247;
	ld.global.f32 	%f122, [%rd248];
	shl.b32 	%r4671, %r260, 2;
	add.s32 	%r4672, %r210, %r4671;
	st.shared.f32 	[%r4672], %f122;
$L__BB3_374:
	add.s32 	%r262, %r260, %r6;
	setp.gt.u32 	%p253, %r262, 31;
	@%p253 bra 	$L__BB3_392;
	add.s32 	%r263, %r261, %r6;
	setp.ge.s32 	%p254, %r263, %r4297;
	@%p254 bra 	$L__BB3_377;
	add.s32 	%r4673, %r263, %r209;
	mul.wide.s32 	%rd249, %r4673, 4;
	add.s64 	%rd250, %rd1, %rd249;
	ld.global.f32 	%f123, [%rd250];
	shl.b32 	%r4674, %r262, 2;
	add.s32 	%r4675, %r210, %r4674;
	st.shared.f32 	[%r4675], %f123;
$L__BB3_377:
	add.s32 	%r264, %r262, %r6;
	setp.gt.u32 	%p255, %r264, 31;
	@%p255 bra 	$L__BB3_392;
	add.s32 	%r265, %r263, %r6;
	setp.ge.s32 	%p256, %r265, %r4297;
	@%p256 bra 	$L__BB3_380;
	add.s32 	%r4676, %r265, %r209;
	mul.wide.s32 	%rd251, %r4676, 4;
	add.s64 	%rd252, %rd1, %rd251;
	ld.global.f32 	%f124, [%rd252];
	shl.b32 	%r4677, %r264, 2;
	add.s32 	%r4678, %r210, %r4677;
	st.shared.f32 	[%r4678], %f124;
$L__BB3_380:
	add.s32 	%r266, %r264, %r6;
	setp.gt.u32 	%p257, %r266, 31;
	@%p257 bra 	$L__BB3_392;
	add.s32 	%r267, %r265, %r6;
	setp.ge.s32 	%p258, %r267, %r4297;
	@%p258 bra 	$L__BB3_383;
	add.s32 	%r4679, %r267, %r209;
	mul.wide.s32 	%rd253, %r4679, 4;
	add.s64 	%rd254, %rd1, %rd253;
	ld.global.f32 	%f125, [%rd254];
	shl.b32 	%r4680, %r266, 2;
	add.s32 	%r4681, %r210, %r4680;
	st.shared.f32 	[%r4681], %f125;
$L__BB3_383:
	add.s32 	%r268, %r266, %r6;
	setp.gt.u32 	%p259, %r268, 31;
	@%p259 bra 	$L__BB3_392;
	add.s32 	%r269, %r267, %r6;
	setp.ge.s32 	%p260, %r269, %r4297;
	@%p260 bra 	$L__BB3_386;
	add.s32 	%r4682, %r269, %r209;
	mul.wide.s32 	%rd255, %r4682, 4;
	add.s64 	%rd256, %rd1, %rd255;
	ld.global.f32 	%f126, [%rd256];
	shl.b32 	%r4683, %r268, 2;
	add.s32 	%r4684, %r210, %r4683;
	st.shared.f32 	[%r4684], %f126;
$L__BB3_386:
	add.s32 	%r270, %r268, %r6;
	setp.gt.u32 	%p261, %r270, 31;
	@%p261 bra 	$L__BB3_392;
	add.s32 	%r271, %r269, %r6;
	setp.ge.s32 	%p262, %r271, %r4297;
	@%p262 bra 	$L__BB3_389;
	add.s32 	%r4685, %r271, %r209;
	mul.wide.s32 	%rd257, %r4685, 4;
	add.s64 	%rd258, %rd1, %rd257;
	ld.global.f32 	%f127, [%rd258];
	shl.b32 	%r4686, %r270, 2;
	add.s32 	%r4687, %r210, %r4686;
	st.shared.f32 	[%r4687], %f127;
$L__BB3_389:
	add.s32 	%r272, %r270, %r6;
	setp.gt.u32 	%p263, %r272, 31;
	@%p263 bra 	$L__BB3_392;
	add.s32 	%r273, %r271, %r6;
	setp.ge.s32 	%p264, %r273, %r4297;
	@%p264 bra 	$L__BB3_392;
	add.s32 	%r4688, %r273, %r209;
	mul.wide.s32 	%rd259, %r4688, 4;
	add.s64 	%rd260, %rd1, %rd259;
	ld.global.f32 	%f128, [%rd260];
	shl.b32 	%r4689, %r272, 2;
	add.s32 	%r4690, %r210, %r4689;
	st.shared.f32 	[%r4690], %f128;
$L__BB3_392:
	add.s32 	%r274, %r207, %r7;
	setp.gt.u32 	%p265, %r274, 31;
	@%p265 bra 	$L__BB3_3135;
	add.s32 	%r275, %r208, %r7;
	setp.ge.u32 	%p266, %r275, %r4296;
	@%p266 bra 	$L__BB3_3135;
	setp.gt.u32 	%p267, %r5, 31;
	@%p267 bra 	$L__BB3_490;
	mul.lo.s32 	%r276, %r275, %r4297;
	shl.b32 	%r4691, %r274, 7;
	add.s32 	%r277, %r4301, %r4691;
	add.s32 	%r278, %r5, %r2;
	setp.ge.s32 	%p268, %r278, %r4297;
	@%p268 bra 	$L__BB3_397;
	add.s32 	%r4693, %r278, %r276;
	mul.wide.s32 	%rd261, %r4693, 4;
	add.s64 	%rd262, %rd1, %rd261;
	ld.global.f32 	%f129, [%rd262];
	shl.b32 	%r4694, %r5, 2;
	add.s32 	%r4695, %r277, %r4694;
	st.shared.f32 	[%r4695], %f129;
$L__BB3_397:
	add.s32 	%r279, %r5, %r6;
	setp.gt.u32 	%p269, %r279, 31;
	@%p269 bra 	$L__BB3_490;
	add.s32 	%r280, %r278, %r6;
	setp.ge.s32 	%p270, %r280, %r4297;
	@%p270 bra 	$L__BB3_400;
	add.s32 	%r4696, %r280, %r276;
	mul.wide.s32 	%rd263, %r4696, 4;
	add.s64 	%rd264, %rd1, %rd263;
	ld.global.f32 	%f130, [%rd264];
	shl.b32 	%r4697, %r279, 2;
	add.s32 	%r4698, %r277, %r4697;
	st.shared.f32 	[%r4698], %f130;
$L__BB3_400:
	add.s32 	%r281, %r279, %r6;
	setp.gt.u32 	%p271, %r281, 31;
	@%p271 bra 	$L__BB3_490;
	add.s32 	%r282, %r280, %r6;
	setp.ge.s32 	%p272, %r282, %r4297;
	@%p272 bra 	$L__BB3_403;
	add.s32 	%r4699, %r282, %r276;
	mul.wide.s32 	%rd265, %r4699, 4;
	add.s64 	%rd266, %rd1, %rd265;
	ld.global.f32 	%f131, [%rd266];
	shl.b32 	%r4700, %r281, 2;
	add.s32 	%r4701, %r277, %r4700;
	st.shared.f32 	[%r4701], %f131;
$L__BB3_403:
	add.s32 	%r283, %r281, %r6;
	setp.gt.u32 	%p273, %r283, 31;
	@%p273 bra 	$L__BB3_490;
	add.s32 	%r284, %r282, %r6;
	setp.ge.s32 	%p274, %r284, %r4297;
	@%p274 bra 	$L__BB3_406;
	add.s32 	%r4702, %r284, %r276;
	mul.wide.s32 	%rd267, %r4702, 4;
	add.s64 	%rd268, %rd1, %rd267;
	ld.global.f32 	%f132, [%rd268];
	shl.b32 	%r4703, %r283, 2;
	add.s32 	%r4704, %r277, %r4703;
	st.shared.f32 	[%r4704], %f132;
$L__BB3_406:
	add.s32 	%r285, %r283, %r6;
	setp.gt.u32 	%p275, %r285, 31;
	@%p275 bra 	$L__BB3_490;
	add.s32 	%r286, %r284, %r6;
	setp.ge.s32 	%p276, %r286, %r4297;
	@%p276 bra 	$L__BB3_409;
	add.s32 	%r4705, %r286, %r276;
	mul.wide.s32 	%rd269, %r4705, 4;
	add.s64 	%rd270, %rd1, %rd269;
	ld.global.f32 	%f133, [%rd270];
	shl.b32 	%r4706, %r285, 2;
	add.s32 	%r4707, %r277, %r4706;
	st.shared.f32 	[%r4707], %f133;
$L__BB3_409:
	add.s32 	%r287, %r285, %r6;
	setp.gt.u32 	%p277, %r287, 31;
	@%p277 bra 	$L__BB3_490;
	add.s32 	%r288, %r286, %r6;
	setp.ge.s32 	%p278, %r288, %r4297;
	@%p278 bra 	$L__BB3_412;
	add.s32 	%r4708, %r288, %r276;
	mul.wide.s32 	%rd271, %r4708, 4;
	add.s64 	%rd272, %rd1, %rd271;
	ld.global.f32 	%f134, [%rd272];
	shl.b32 	%r4709, %r287, 2;
	add.s32 	%r4710, %r277, %r4709;
	st.shared.f32 	[%r4710], %f134;
$L__BB3_412:
	add.s32 	%r289, %r287, %r6;
	setp.gt.u32 	%p279, %r289, 31;
	@%p279 bra 	$L__BB3_490;
	add.s32 	%r290, %r288, %r6;
	setp.ge.s32 	%p280, %r290, %r4297;
	@%p280 bra 	$L__BB3_415;
	add.s32 	%r4711, %r290, %r276;
	mul.wide.s32 	%rd273, %r4711, 4;
	add.s64 	%rd274, %rd1, %rd273;
	ld.global.f32 	%f135, [%rd274];
	shl.b32 	%r4712, %r289, 2;
	add.s32 	%r4713, %r277, %r4712;
	st.shared.f32 	[%r4713], %f135;
$L__BB3_415:
	add.s32 	%r291, %r289, %r6;
	setp.gt.u32 	%p281, %r291, 31;
	@%p281 bra 	$L__BB3_490;
	add.s32 	%r292, %r290, %r6;
	setp.ge.s32 	%p282, %r292, %r4297;
	@%p282 bra 	$L__BB3_418;
	add.s32 	%r4714, %r292, %r276;
	mul.wide.s32 	%rd275, %r4714, 4;
	add.s64 	%rd276, %rd1, %rd275;
	ld.global.f32 	%f136, [%rd276];
	shl.b32 	%r4715, %r291, 2;
	add.s32 	%r4716, %r277, %r4715;
	st.shared.f32 	[%r4716], %f136;
$L__BB3_418:
	add.s32 	%r293, %r291, %r6;
	setp.gt.u32 	%p283, %r293, 31;
	@%p283 bra 	$L__BB3_490;
	add.s32 	%r294, %r292, %r6;
	setp.ge.s32 	%p284, %r294, %r4297;
	@%p284 bra 	$L__BB3_421;
	add.s32 	%r4717, %r294, %r276;
	mul.wide.s32 	%rd277, %r4717, 4;
	add.s64 	%rd278, %rd1, %rd277;
	ld.global.f32 	%f137, [%rd278];
	shl.b32 	%r4718, %r293, 2;
	add.s32 	%r4719, %r277, %r4718;
	st.shared.f32 	[%r4719], %f137;
$L__BB3_421:
	add.s32 	%r295, %r293, %r6;
	setp.gt.u32 	%p285, %r295, 31;
	@%p285 bra 	$L__BB3_490;
	add.s32 	%r296, %r294, %r6;
	setp.ge.s32 	%p286, %r296, %r4297;
	@%p286 bra 	$L__BB3_424;
	add.s32 	%r4720, %r296, %r276;
	mul.wide.s32 	%rd279, %r4720, 4;
	add.s64 	%rd280, %rd1, %rd279;
	ld.global.f32 	%f138, [%rd280];
	shl.b32 	%r4721, %r295, 2;
	add.s32 	%r4722, %r277, %r4721;
	st.shared.f32 	[%r4722], %f138;
$L__BB3_424:
	add.s32 	%r297, %r295, %r6;
	setp.gt.u32 	%p287, %r297, 31;
	@%p287 bra 	$L__BB3_490;
	add.s32 	%r298, %r296, %r6;
	setp.ge.s32 	%p288, %r298, %r4297;
	@%p288 bra 	$L__BB3_427;
	add.s32 	%r4723, %r298, %r276;
	mul.wide.s32 	%rd281, %r4723, 4;
	add.s64 	%rd282, %rd1, %rd281;
	ld.global.f32 	%f139, [%rd282];
	shl.b32 	%r4724, %r297, 2;
	add.s32 	%r4725, %r277, %r4724;
	st.shared.f32 	[%r4725], %f139;
$L__BB3_427:
	add.s32 	%r299, %r297, %r6;
	setp.gt.u32 	%p289, %r299, 31;
	@%p289 bra 	$L__BB3_490;
	add.s32 	%r300, %r298, %r6;
	setp.ge.s32 	%p290, %r300, %r4297;
	@%p290 bra 	$L__BB3_430;
	add.s32 	%r4726, %r300, %r276;
	mul.wide.s32 	%rd283, %r4726, 4;
	add.s64 	%rd284, %rd1, %rd283;
	ld.global.f32 	%f140, [%rd284];
	shl.b32 	%r4727, %r299, 2;
	add.s32 	%r4728, %r277, %r4727;
	st.shared.f32 	[%r4728], %f140;
$L__BB3_430:
	add.s32 	%r301, %r299, %r6;
	setp.gt.u32 	%p291, %r301, 31;
	@%p291 bra 	$L__BB3_490;
	add.s32 	%r302, %r300, %r6;
	setp.ge.s32 	%p292, %r302, %r4297;
	@%p292 bra 	$L__BB3_433;
	add.s32 	%r4729, %r302, %r276;
	mul.wide.s32 	%rd285, %r4729, 4;
	add.s64 	%rd286, %rd1, %rd285;
	ld.global.f32 	%f141, [%rd286];
	shl.b32 	%r4730, %r301, 2;
	add.s32 	%r4731, %r277, %r4730;
	st.shared.f32 	[%r4731], %f141;
$L__BB3_433:
	add.s32 	%r303, %r301, %r6;
	setp.gt.u32 	%p293, %r303, 31;
	@%p293 bra 	$L__BB3_490;
	add.s32 	%r304, %r302, %r6;
	setp.ge.s32 	%p294, %r304, %r4297;
	@%p294 bra 	$L__BB3_436;
	add.s32 	%r4732, %r304, %r276;
	mul.wide.s32 	%rd287, %r4732, 4;
	add.s64 	%rd288, %rd1, %rd287;
	ld.global.f32 	%f142, [%rd288];
	shl.b32 	%r4733, %r303, 2;
	add.s32 	%r4734, %r277, %r4733;
	st.shared.f32 	[%r4734], %f142;
$L__BB3_436:
	add.s32 	%r305, %r303, %r6;
	setp.gt.u32 	%p295, %r305, 31;
	@%p295 bra 	$L__BB3_490;
	add.s32 	%r306, %r304, %r6;
	setp.ge.s32 	%p296, %r306, %r4297;
	@%p296 bra 	$L__BB3_439;
	add.s32 	%r4735, %r306, %r276;
	mul.wide.s32 	%rd289, %r4735, 4;
	add.s64 	%rd290, %rd1, %rd289;
	ld.global.f32 	%f143, [%rd290];
	shl.b32 	%r4736, %r305, 2;
	add.s32 	%r4737, %r277, %r4736;
	st.shared.f32 	[%r4737], %f143;
$L__BB3_439:
	add.s32 	%r307, %r305, %r6;
	setp.gt.u32 	%p297, %r307, 31;
	@%p297 bra 	$L__BB3_490;
	add.s32 	%r308, %r306, %r6;
	setp.ge.s32 	%p298, %r308, %r4297;
	@%p298 bra 	$L__BB3_442;
	add.s32 	%r4738, %r308, %r276;
	mul.wide.s32 	%rd291, %r4738, 4;
	add.s64 	%rd292, %rd1, %rd291;
	ld.global.f32 	%f144, [%rd292];
	shl.b32 	%r4739, %r307, 2;
	add.s32 	%r4740, %r277, %r4739;
	st.shared.f32 	[%r4740], %f144;
$L__BB3_442:
	add.s32 	%r309, %r307, %r6;
	setp.gt.u32 	%p299, %r309, 31;
	@%p299 bra 	$L__BB3_490;
	add.s32 	%r310, %r308, %r6;
	setp.ge.s32 	%p300, %r310, %r4297;
	@%p300 bra 	$L__BB3_445;
	add.s32 	%r4741, %r310, %r276;
	mul.wide.s32 	%rd293, %r4741, 4;
	add.s64 	%rd294, %rd1, %rd293;
	ld.global.f32 	%f145, [%rd294];
	shl.b32 	%r4742, %r309, 2;
	add.s32 	%r4743, %r277, %r4742;
	st.shared.f32 	[%r4743], %f145;
$L__BB3_445:
	add.s32 	%r311, %r309, %r6;
	setp.gt.u32 	%p301, %r311, 31;
	@%p301 bra 	$L__BB3_490;
	add.s32 	%r312, %r310, %r6;
	setp.ge.s32 	%p302, %r312, %r4297;
	@%p302 bra 	$L__BB3_448;
	add.s32 	%r4744, %r312, %r276;
	mul.wide.s32 	%rd295, %r4744, 4;
	add.s64 	%rd296, %rd1, %rd295;
	ld.global.f32 	%f146, [%rd296];
	shl.b32 	%r4745, %r311, 2;
	add.s32 	%r4746, %r277, %r4745;
	st.shared.f32 	[%r4746], %f146;
$L__BB3_448:
	add.s32 	%r313, %r311, %r6;
	setp.gt.u32 	%p303, %r313, 31;
	@%p303 bra 	$L__BB3_490;
	add.s32 	%r314, %r312, %r6;
	setp.ge.s32 	%p304, %r314, %r4297;
	@%p304 bra 	$L__BB3_451;
	add.s32 	%r4747, %r314, %r276;
	mul.wide.s32 	%rd297, %r4747, 4;
	add.s64 	%rd298, %rd1, %rd297;
	ld.global.f32 	%f147, [%rd298];
	shl.b32 	%r4748, %r313, 2;
	add.s32 	%r4749, %r277, %r4748;
	st.shared.f32 	[%r4749], %f147;
$L__BB3_451:
	add.s32 	%r315, %r313, %r6;
	setp.gt.u32 	%p305, %r315, 31;
	@%p305 bra 	$L__BB3_490;
	add.s32 	%r316, %r314, %r6;
	setp.ge.s32 	%p306, %r316, %r4297;
	@%p306 bra 	$L__BB3_454;
	add.s32 	%r4750, %r316, %r276;
	mul.wide.s32 	%rd299, %r4750, 4;
	add.s64 	%rd300, %rd1, %rd299;
	ld.global.f32 	%f148, [%rd300];
	shl.b32 	%r4751, %r315, 2;
	add.s32 	%r4752, %r277, %r4751;
	st.shared.f32 	[%r4752], %f148;
$L__BB3_454:
	add.s32 	%r317, %r315, %r6;
	setp.gt.u32 	%p307, %r317, 31;
	@%p307 bra 	$L__BB3_490;
	add.s32 	%r318, %r316, %r6;
	setp.ge.s32 	%p308, %r318, %r4297;
	@%p308 bra 	$L__BB3_457;
	add.s32 	%r4753, %r318, %r276;
	mul.wide.s32 	%rd301, %r4753, 4;
	add.s64 	%rd302, %rd1, %rd301;
	ld.global.f32 	%f149, [%rd302];
	shl.b32 	%r4754, %r317, 2;
	add.s32 	%r4755, %r277, %r4754;
	st.shared.f32 	[%r4755], %f149;
$L__BB3_457:
	add.s32 	%r319, %r317, %r6;
	setp.gt.u32 	%p309, %r319, 31;
	@%p309 bra 	$L__BB3_490;
	add.s32 	%r320, %r318, %r6;
	setp.ge.s32 	%p310, %r320, %r4297;
	@%p310 bra 	$L__BB3_460;
	add.s32 	%r4756, %r320, %r276;
	mul.wide.s32 	%rd303, %r4756, 4;
	add.s64 	%rd304, %rd1, %rd303;
	ld.global.f32 	%f150, [%rd304];
	shl.b32 	%r4757, %r319, 2;
	add.s32 	%r4758, %r277, %r4757;
	st.shared.f32 	[%r4758], %f150;
$L__BB3_460:
	add.s32 	%r321, %r319, %r6;
	setp.gt.u32 	%p311, %r321, 31;
	@%p311 bra 	$L__BB3_490;
	add.s32 	%r322, %r320, %r6;
	setp.ge.s32 	%p312, %r322, %r4297;
	@%p312 bra 	$L__BB3_463;
	add.s32 	%r4759, %r322, %r276;
	mul.wide.s32 	%rd305, %r4759, 4;
	add.s64 	%rd306, %rd1, %rd305;
	ld.global.f32 	%f151, [%rd306];
	shl.b32 	%r4760, %r321, 2;
	add.s32 	%r4761, %r277, %r4760;
	st.shared.f32 	[%r4761], %f151;
$L__BB3_463:
	add.s32 	%r323, %r321, %r6;
	setp.gt.u32 	%p313, %r323, 31;
	@%p313 bra 	$L__BB3_490;
	add.s32 	%r324, %r322, %r6;
	setp.ge.s32 	%p314, %r324, %r4297;
	@%p314 bra 	$L__BB3_466;
	add.s32 	%r4762, %r324, %r276;
	mul.wide.s32 	%rd307, %r4762, 4;
	add.s64 	%rd308, %rd1, %rd307;
	ld.global.f32 	%f152, [%rd308];
	shl.b32 	%r4763, %r323, 2;
	add.s32 	%r4764, %r277, %r4763;
	st.shared.f32 	[%r4764], %f152;
$L__BB3_466:
	add.s32 	%r325, %r323, %r6;
	setp.gt.u32 	%p315, %r325, 31;
	@%p315 bra 	$L__BB3_490;
	add.s32 	%r326, %r324, %r6;
	setp.ge.s32 	%p316, %r326, %r4297;
	@%p316 bra 	$L__BB3_469;
	add.s32 	%r4765, %r326, %r276;
	mul.wide.s32 	%rd309, %r4765, 4;
	add.s64 	%rd310, %rd1, %rd309;
	ld.global.f32 	%f153, [%rd310];
	shl.b32 	%r4766, %r325, 2;
	add.s32 	%r4767, %r277, %r4766;
	st.shared.f32 	[%r4767], %f153;
$L__BB3_469:
	add.s32 	%r327, %r325, %r6;
	setp.gt.u32 	%p317, %r327, 31;
	@%p317 bra 	$L__BB3_490;
	add.s32 	%r328, %r326, %r6;
	setp.ge.s32 	%p318, %r328, %r4297;
	@%p318 bra 	$L__BB3_472;
	add.s32 	%r4768, %r328, %r276;
	mul.wide.s32 	%rd311, %r4768, 4;
	add.s64 	%rd312, %rd1, %rd311;
	ld.global.f32 	%f154, [%rd312];
	shl.b32 	%r4769, %r327, 2;
	add.s32 	%r4770, %r277, %r4769;
	st.shared.f32 	[%r4770], %f154;
$L__BB3_472:
	add.s32 	%r329, %r327, %r6;
	setp.gt.u32 	%p319, %r329, 31;
	@%p319 bra 	$L__BB3_490;
	add.s32 	%r330, %r328, %r6;
	setp.ge.s32 	%p320, %r330, %r4297;
	@%p320 bra 	$L__BB3_475;
	add.s32 	%r4771, %r330, %r276;
	mul.wide.s32 	%rd313, %r4771, 4;
	add.s64 	%rd314, %rd1, %rd313;
	ld.global.f32 	%f155, [%rd314];
	shl.b32 	%r4772, %r329, 2;
	add.s32 	%r4773, %r277, %r4772;
	st.shared.f32 	[%r4773], %f155;
$L__BB3_475:
	add.s32 	%r331, %r329, %r6;
	setp.gt.u32 	%p321, %r331, 31;
	@%p321 bra 	$L__BB3_490;
	add.s32 	%r332, %r330, %r6;
	setp.ge.s32 	%p322, %r332, %r4297;
	@%p322 bra 	$L__BB3_478;
	add.s32 	%r4774, %r332, %r276;
	mul.wide.s32 	%rd315, %r4774, 4;
	add.s64 	%rd316, %rd1, %rd315;
	ld.global.f32 	%f156, [%rd316];
	shl.b32 	%r4775, %r331, 2;
	add.s32 	%r4776, %r277, %r4775;
	st.shared.f32 	[%r4776], %f156;
$L__BB3_478:
	add.s32 	%r333, %r331, %r6;
	setp.gt.u32 	%p323, %r333, 31;
	@%p323 bra 	$L__BB3_490;
	add.s32 	%r334, %r332, %r6;
	setp.ge.s32 	%p324, %r334, %r4297;
	@%p324 bra 	$L__BB3_481;
	add.s32 	%r4777, %r334, %r276;
	mul.wide.s32 	%rd317, %r4777, 4;
	add.s64 	%rd318, %rd1, %rd317;
	ld.global.f32 	%f157, [%rd318];
	shl.b32 	%r4778, %r333, 2;
	add.s32 	%r4779, %r277, %r4778;
	st.shared.f32 	[%r4779], %f157;
$L__BB3_481:
	add.s32 	%r335, %r333, %r6;
	setp.gt.u32 	%p325, %r335, 31;
	@%p325 bra 	$L__BB3_490;
	add.s32 	%r336, %r334, %r6;
	setp.ge.s32 	%p326, %r336, %r4297;
	@%p326 bra 	$L__BB3_484;
	add.s32 	%r4780, %r336, %r276;
	mul.wide.s32 	%rd319, %r4780, 4;
	add.s64 	%rd320, %rd1, %rd319;
	ld.global.f32 	%f158, [%rd320];
	shl.b32 	%r4781, %r335, 2;
	add.s32 	%r4782, %r277, %r4781;
	st.shared.f32 	[%r4782], %f158;
$L__BB3_484:
	add.s32 	%r337, %r335, %r6;
	setp.gt.u32 	%p327, %r337, 31;
	@%p327 bra 	$L__BB3_490;
	add.s32 	%r338, %r336, %r6;
	setp.ge.s32 	%p328, %r338, %r4297;
	@%p328 bra 	$L__BB3_487;
	add.s32 	%r4783, %r338, %r276;
	mul.wide.s32 	%rd321, %r4783, 4;
	add.s64 	%rd322, %rd1, %rd321;
	ld.global.f32 	%f159, [%rd322];
	shl.b32 	%r4784, %r337, 2;
	add.s32 	%r4785, %r277, %r4784;
	st.shared.f32 	[%r4785], %f159;
$L__BB3_487:
	add.s32 	%r339, %r337, %r6;
	setp.gt.u32 	%p329, %r339, 31;
	@%p329 bra 	$L__BB3_490;
	add.s32 	%r340, %r338, %r6;
	setp.ge.s32 	%p330, %r340, %r4297;
	@%p330 bra 	$L__BB3_490;
	add.s32 	%r4786, %r340, %r276;
	mul.wide.s32 	%rd323, %r4786, 4;
	add.s64 	%rd324, %rd1, %rd323;
	ld.global.f32 	%f160, [%rd324];
	shl.b32 	%r4787, %r339, 2;
	add.s32 	%r4788, %r277, %r4787;
	st.shared.f32 	[%r4788], %f160;
$L__BB3_490:
	add.s32 	%r341, %r274, %r7;
	setp.gt.u32 	%p331, %r341, 31;
	@%p331 bra 	$L__BB3_3135;
	add.s32 	%r342, %r275, %r7;
	setp.ge.u32 	%p332, %r342, %r4296;
	@%p332 bra 	$L__BB3_3135;
	setp.gt.u32 	%p333, %r5, 31;
	@%p333 bra 	$L__BB3_588;
	mul.lo.s32 	%r343, %r342, %r4297;
	shl.b32 	%r4789, %r341, 7;
	add.s32 	%r344, %r4301, %r4789;
	add.s32 	%r345, %r5, %r2;
	setp.ge.s32 	%p334, %r345, %r4297;
	@%p334 bra 	$L__BB3_495;
	add.s32 	%r4791, %r345, %r343;
	mul.wide.s32 	%rd325, %r4791, 4;
	add.s64 	%rd326, %rd1, %rd325;
	ld.global.f32 	%f161, [%rd326];
	shl.b32 	%r4792, %r5, 2;
	add.s32 	%r4793, %r344, %r4792;
	st.shared.f32 	[%r4793], %f161;
$L__BB3_495:
	add.s32 	%r346, %r5, %r6;
	setp.gt.u32 	%p335, %r346, 31;
	@%p335 bra 	$L__BB3_588;
	add.s32 	%r347, %r345, %r6;
	setp.ge.s32 	%p336, %r347, %r4297;
	@%p336 bra 	$L__BB3_498;
	add.s32 	%r4794, %r347, %r343;
	mul.wide.s32 	%rd327, %r4794, 4;
	add.s64 	%rd328, %rd1, %rd327;
	ld.global.f32 	%f162, [%rd328];
	shl.b32 	%r4795, %r346, 2;
	add.s32 	%r4796, %r344, %r4795;
	st.shared.f32 	[%r4796], %f162;
$L__BB3_498:
	add.s32 	%r348, %r346, %r6;
	setp.gt.u32 	%p337, %r348, 31;
	@%p337 bra 	$L__BB3_588;
	add.s32 	%r349, %r347, %r6;
	setp.ge.s32 	%p338, %r349, %r4297;
	@%p338 bra 	$L__BB3_501;
	add.s32 	%r4797, %r349, %r343;
	mul.wide.s32 	%rd329, %r4797, 4;
	add.s64 	%rd330, %rd1, %rd329;
	ld.global.f32 	%f163, [%rd330];
	shl.b32 	%r4798, %r348, 2;
	add.s32 	%r4799, %r344, %r4798;
	st.shared.f32 	[%r4799], %f163;
$L__BB3_501:
	add.s32 	%r350, %r348, %r6;
	setp.gt.u32 	%p339, %r350, 31;
	@%p339 bra 	$L__BB3_588;
	add.s32 	%r351, %r349, %r6;
	setp.ge.s32 	%p340, %r351, %r4297;
	@%p340 bra 	$L__BB3_504;
	add.s32 	%r4800, %r351, %r343;
	mul.wide.s32 	%rd331, %r4800, 4;
	add.s64 	%rd332, %rd1, %rd331;
	ld.global.f32 	%f164, [%rd332];
	shl.b32 	%r4801, %r350, 2;
	add.s32 	%r4802, %r344, %r4801;
	st.shared.f32 	[%r4802], %f164;
$L__BB3_504:
	add.s32 	%r352, %r350, %r6;
	setp.gt.u32 	%p341, %r352, 31;
	@%p341 bra 	$L__BB3_588;
	add.s32 	%r353, %r351, %r6;
	setp.ge.s32 	%p342, %r353, %r4297;
	@%p342 bra 	$L__BB3_507;
	add.s32 	%r4803, %r353, %r343;
	mul.wide.s32 	%rd333, %r4803, 4;
	add.s64 	%rd334, %rd1, %rd333;
	ld.global.f32 	%f165, [%rd334];
	shl.b32 	%r4804, %r352, 2;
	add.s32 	%r4805, %r344, %r4804;
	st.shared.f32 	[%r4805], %f165;
$L__BB3_507:
	add.s32 	%r354, %r352, %r6;
	setp.gt.u32 	%p343, %r354, 31;
	@%p343 bra 	$L__BB3_588;
	add.s32 	%r355, %r353, %r6;
	setp.ge.s32 	%p344, %r355, %r4297;
	@%p344 bra 	$L__BB3_510;
	add.s32 	%r4806, %r355, %r343;
	mul.wide.s32 	%rd335, %r4806, 4;
	add.s64 	%rd336, %rd1, %rd335;
	ld.global.f32 	%f166, [%rd336];
	shl.b32 	%r4807, %r354, 2;
	add.s32 	%r4808, %r344, %r4807;
	st.shared.f32 	[%r4808], %f166;
$L__BB3_510:
	add.s32 	%r356, %r354, %r6;
	setp.gt.u32 	%p345, %r356, 31;
	@%p345 bra 	$L__BB3_588;
	add.s32 	%r357, %r355, %r6;
	setp.ge.s32 	%p346, %r357, %r4297;
	@%p346 bra 	$L__BB3_513;
	add.s32 	%r4809, %r357, %r343;
	mul.wide.s32 	%rd337, %r4809, 4;
	add.s64 	%rd338, %rd1, %rd337;
	ld.global.f32 	%f167, [%rd338];
	shl.b32 	%r4810, %r356, 2;
	add.s32 	%r4811, %r344, %r4810;
	st.shared.f32 	[%r4811], %f167;
$L__BB3_513:
	add.s32 	%r358, %r356, %r6;
	setp.gt.u32 	%p347, %r358, 31;
	@%p347 bra 	$L__BB3_588;
	add.s32 	%r359, %r357, %r6;
	setp.ge.s32 	%p348, %r359, %r4297;
	@%p348 bra 	$L__BB3_516;
	add.s32 	%r4812, %r359, %r343;
	mul.wide.s32 	%rd339, %r4812, 4;
	add.s64 	%rd340, %rd1, %rd339;
	ld.global.f32 	%f168, [%rd340];
	shl.b32 	%r4813, %r358, 2;
	add.s32 	%r4814, %r344, %r4813;
	st.shared.f32 	[%r4814], %f168;
$L__BB3_516:
	add.s32 	%r360, %r358, %r6;
	setp.gt.u32 	%p349, %r360, 31;
	@%p349 bra 	$L__BB3_588;
	add.s32 	%r361, %r359, %r6;
	setp.ge.s32 	%p350, %r361, %r4297;
	@%p350 bra 	$L__BB3_519;
	add.s32 	%r4815, %r361, %r343;
	mul.wide.s32 	%rd341, %r4815, 4;
	add.s64 	%rd342, %rd1, %rd341;
	ld.global.f32 	%f169, [%rd342];
	shl.b32 	%r4816, %r360, 2;
	add.s32 	%r4817, %r344, %r4816;
	st.shared.f32 	[%r4817], %f169;
$L__BB3_519:
	add.s32 	%r362, %r360, %r6;
	setp.gt.u32 	%p351, %r362, 31;
	@%p351 bra 	$L__BB3_588;
	add.s32 	%r363, %r361, %r6;
	setp.ge.s32 	%p352, %r363, %r4297;
	@%p352 bra 	$L__BB3_522;
	add.s32 	%r4818, %r363, %r343;
	mul.wide.s32 	%rd343, %r4818, 4;
	add.s64 	%rd344, %rd1, %rd343;
	ld.global.f32 	%f170, [%rd344];
	shl.b32 	%r4819, %r362, 2;
	add.s32 	%r4820, %r344, %r4819;
	st.shared.f32 	[%r4820], %f170;
$L__BB3_522:
	add.s32 	%r364, %r362, %r6;
	setp.gt.u32 	%p353, %r364, 31;
	@%p353 bra 	$L__BB3_588;
	add.s32 	%r365, %r363, %r6;
	setp.ge.s32 	%p354, %r365, %r4297;
	@%p354 bra 	$L__BB3_525;
	add.s32 	%r4821, %r365, %r343;
	mul.wide.s32 	%rd345, %r4821, 4;
	add.s64 	%rd346, %rd1, %rd345;
	ld.global.f32 	%f171, [%rd346];
	shl.b32 	%r4822, %r364, 2;
	add.s32 	%r4823, %r344, %r4822;
	st.shared.f32 	[%r4823], %f171;
$L__BB3_525:
	add.s32 	%r366, %r364, %r6;
	setp.gt.u32 	%p355, %r366, 31;
	@%p355 bra 	$L__BB3_588;
	add.s32 	%r367, %r365, %r6;
	setp.ge.s32 	%p356, %r367, %r4297;
	@%p356 bra 	$L__BB3_528;
	add.s32 	%r4824, %r367, %r343;
	mul.wide.s32 	%rd347, %r4824, 4;
	add.s64 	%rd348, %rd1, %rd347;
	ld.global.f32 	%f172, [%rd348];
	shl.b32 	%r4825, %r366, 2;
	add.s32 	%r4826, %r344, %r4825;
	st.shared.f32 	[%r4826], %f172;
$L__BB3_528:
	add.s32 	%r368, %r366, %r6;
	setp.gt.u32 	%p357, %r368, 31;
	@%p357 bra 	$L__BB3_588;
	add.s32 	%r369, %r367, %r6;
	setp.ge.s32 	%p358, %r369, %r4297;
	@%p358 bra 	$L__BB3_531;
	add.s32 	%r4827, %r369, %r343;
	mul.wide.s32 	%rd349, %r4827, 4;
	add.s64 	%rd350, %rd1, %rd349;
	ld.global.f32 	%f173, [%rd350];
	shl.b32 	%r4828, %r368, 2;
	add.s32 	%r4829, %r344, %r4828;
	st.shared.f32 	[%r4829], %f173;
$L__BB3_531:
	add.s32 	%r370, %r368, %r6;
	setp.gt.u32 	%p359, %r370, 31;
	@%p359 bra 	$L__BB3_588;
	add.s32 	%r371, %r369, %r6;
	setp.ge.s32 	%p360, %r371, %r4297;
	@%p360 bra 	$L__BB3_534;
	add.s32 	%r4830, %r371, %r343;
	mul.wide.s32 	%rd351, %r4830, 4;
	add.s64 	%rd352, %rd1, %rd351;
	ld.global.f32 	%f174, [%rd352];
	shl.b32 	%r4831, %r370, 2;
	add.s32 	%r4832, %r344, %r4831;
	st.shared.f32 	[%r4832], %f174;
$L__BB3_534:
	add.s32 	%r372, %r370, %r6;
	setp.gt.u32 	%p361, %r372, 31;
	@%p361 bra 	$L__BB3_588;
	add.s32 	%r373, %r371, %r6;
	setp.ge.s32 	%p362, %r373, %r4297;
	@%p362 bra 	$L__BB3_537;
	add.s32 	%r4833, %r373, %r343;
	mul.wide.s32 	%rd353, %r4833, 4;
	add.s64 	%rd354, %rd1, %rd353;
	ld.global.f32 	%f175, [%rd354];
	shl.b32 	%r4834, %r372, 2;
	add.s32 	%r4835, %r344, %r4834;
	st.shared.f32 	[%r4835], %f175;
$L__BB3_537:
	add.s32 	%r374, %r372, %r6;
	setp.gt.u32 	%p363, %r374, 31;
	@%p363 bra 	$L__BB3_588;
	add.s32 	%r375, %r373, %r6;
	setp.ge.s32 	%p364, %r375, %r4297;
	@%p364 bra 	$L__BB3_540;
	add.s32 	%r4836, %r375, %r343;
	mul.wide.s32 	%rd355, %r4836, 4;
	add.s64 	%rd356, %rd1, %rd355;
	ld.global.f32 	%f176, [%rd356];
	shl.b32 	%r4837, %r374, 2;
	add.s32 	%r4838, %r344, %r4837;
	st.shared.f32 	[%r4838], %f176;
$L__BB3_540:
	add.s32 	%r376, %r374, %r6;
	setp.gt.u32 	%p365, %r376, 31;
	@%p365 bra 	$L__BB3_588;
	add.s32 	%r377, %r375, %r6;
	setp.ge.s32 	%p366, %r377, %r4297;
	@%p366 bra 	$L__BB3_543;
	add.s32 	%r4839, %r377, %r343;
	mul.wide.s32 	%rd357, %r4839, 4;
	add.s64 	%rd358, %rd1, %rd357;
	ld.global.f32 	%f177, [%rd358];
	shl.b32 	%r4840, %r376, 2;
	add.s32 	%r4841, %r344, %r4840;
	st.shared.f32 	[%r4841], %f177;
$L__BB3_543:
	add.s32 	%r378, %r376, %r6;
	setp.gt.u32 	%p367, %r378, 31;
	@%p367 bra 	$L__BB3_588;
	add.s32 	%r379, %r377, %r6;
	setp.ge.s32 	%p368, %r379, %r4297;
	@%p368 bra 	$L__BB3_546;
	add.s32 	%r4842, %r379, %r343;
	mul.wide.s32 	%rd359, %r4842, 4;
	add.s64 	%rd360, %rd1, %rd359;
	ld.global.f32 	%f178, [%rd360];
	shl.b32 	%r4843, %r378, 2;
	add.s32 	%r4844, %r344, %r4843;
	st.shared.f32 	[%r4844], %f178;
$L__BB3_546:
	add.s32 	%r380, %r378, %r6;
	setp.gt.u32 	%p369, %r380, 31;
	@%p369 bra 	$L__BB3_588;
	add.s32 	%r381, %r379, %r6;
	setp.ge.s32 	%p370, %r381, %r4297;
	@%p370 bra 	$L__BB3_549;
	add.s32 	%r4845, %r381, %r343;
	mul.wide.s32 	%rd361, %r4845, 4;
	add.s64 	%rd362, %rd1, %rd361;
	ld.global.f32 	%f179, [%rd362];
	shl.b32 	%r4846, %r380, 2;
	add.s32 	%r4847, %r344, %r4846;
	st.shared.f32 	[%r4847], %f179;
$L__BB3_549:
	add.s32 	%r382, %r380, %r6;
	setp.gt.u32 	%p371, %r382, 31;
	@%p371 bra 	$L__BB3_588;
	add.s32 	%r383, %r381, %r6;
	setp.ge.s32 	%p372, %r383, %r4297;
	@%p372 bra 	$L__BB3_552;
	add.s32 	%r4848, %r383, %r343;
	mul.wide.s32 	%rd363, %r4848, 4;
	add.s64 	%rd364, %rd1, %rd363;
	ld.global.f32 	%f180, [%rd364];
	shl.b32 	%r4849, %r382, 2;
	add.s32 	%r4850, %r344, %r4849;
	st.shared.f32 	[%r4850], %f180;
$L__BB3_552:
	add.s32 	%r384, %r382, %r6;
	setp.gt.u32 	%p373, %r384, 31;
	@%p373 bra 	$L__BB3_588;
	add.s32 	%r385, %r383, %r6;
	setp.ge.s32 	%p374, %r385, %r4297;
	@%p374 bra 	$L__BB3_555;
	add.s32 	%r4851, %r385, %r343;
	mul.wide.s32 	%rd365, %r4851, 4;
	add.s64 	%rd366, %rd1, %rd365;
	ld.global.f32 	%f181, [%rd366];
	shl.b32 	%r4852, %r384, 2;
	add.s32 	%r4853, %r344, %r4852;
	st.shared.f32 	[%r4853], %f181;
$L__BB3_555:
	add.s32 	%r386, %r384, %r6;
	setp.gt.u32 	%p375, %r386, 31;
	@%p375 bra 	$L__BB3_588;
	add.s32 	%r387, %r385, %r6;
	setp.ge.s32 	%p376, %r387, %r4297;
	@%p376 bra 	$L__BB3_558;
	add.s32 	%r4854, %r387, %r343;
	mul.wide.s32 	%rd367, %r4854, 4;
	add.s64 	%rd368, %rd1, %rd367;
	ld.global.f32 	%f182, [%rd368];
	shl.b32 	%r4855, %r386, 2;
	add.s32 	%r4856, %r344, %r4855;
	st.shared.f32 	[%r4856], %f182;
$L__BB3_558:
	add.s32 	%r388, %r386, %r6;
	setp.gt.u32 	%p377, %r388, 31;
	@%p377 bra 	$L__BB3_588;
	add.s32 	%r389, %r387, %r6;
	setp.ge.s32 	%p378, %r389, %r4297;
	@%p378 bra 	$L__BB3_561;
	add.s32 	%r4857, %r389, %r343;
	mul.wide.s32 	%rd369, %r4857, 4;
	add.s64 	%rd370, %rd1, %rd369;
	ld.global.f32 	%f183, [%rd370];
	shl.b32 	%r4858, %r388, 2;
	add.s32 	%r4859, %r344, %r4858;
	st.shared.f32 	[%r4859], %f183;
$L__BB3_561:
	add.s32 	%r390, %r388, %r6;
	setp.gt.u32 	%p379, %r390, 31;
	@%p379 bra 	$L__BB3_588;
	add.s32 	%r391, %r389, %r6;
	setp.ge.s32 	%p380, %r391, %r4297;
	@%p380 bra 	$L__BB3_564;
	add.s32 	%r4860, %r391, %r343;
	mul.wide.s32 	%rd371, %r4860, 4;
	add.s64 	%rd372, %rd1, %rd371;
	ld.global.f32 	%f184, [%rd372];
	shl.b32 	%r4861, %r390, 2;
	add.s32 	%r4862, %r344, %r4861;
	st.shared.f32 	[%r4862], %f184;
$L__BB3_564:
	add.s32 	%r392, %r390, %r6;
	setp.gt.u32 	%p381, %r392, 31;
	@%p381 bra 	$L__BB3_588;
	add.s32 	%r393, %r391, %r6;
	setp.ge.s32 	%p382, %r393, %r4297;
	@%p382 bra 	$L__BB3_567;
	add.s32 	%r4863, %r393, %r343;
	mul.wide.s32 	%rd373, %r4863, 4;
	add.s64 	%rd374, %rd1, %rd373;
	ld.global.f32 	%f185, [%rd374];
	shl.b32 	%r4864, %r392, 2;
	add.s32 	%r4865, %r344, %r4864;
	st.shared.f32 	[%r4865], %f185;
$L__BB3_567:
	add.s32 	%r394, %r392, %r6;
	setp.gt.u32 	%p383, %r394, 31;
	@%p383 bra 	$L__BB3_588;
	add.s32 	%r395, %r393, %r6;
	setp.ge.s32 	%p384, %r395, %r4297;
	@%p384 bra 	$L__BB3_570;
	add.s32 	%r4866, %r395, %r343;
	mul.wide.s32 	%rd375, %r4866, 4;
	add.s64 	%rd376, %rd1, %rd375;
	ld.global.f32 	%f186, [%rd376];
	shl.b32 	%r4867, %r394, 2;
	add.s32 	%r4868, %r344, %r4867;
	st.shared.f32 	[%r4868], %f186;
$L__BB3_570:
	add.s32 	%r396, %r394, %r6;
	setp.gt.u32 	%p385, %r396, 31;
	@%p385 bra 	$L__BB3_588;
	add.s32 	%r397, %r395, %r6;
	setp.ge.s32 	%p386, %r397, %r4297;
	@%p386 bra 	$L__BB3_573;
	add.s32 	%r4869, %r397, %r343;
	mul.wide.s32 	%rd377, %r4869, 4;
	add.s64 	%rd378, %rd1, %rd377;
	ld.global.f32 	%f187, [%rd378];
	shl.b32 	%r4870, %r396, 2;
	add.s32 	%r4871, %r344, %r4870;
	st.shared.f32 	[%r4871], %f187;
$L__BB3_573:
	add.s32 	%r398, %r396, %r6;
	setp.gt.u32 	%p387, %r398, 31;
	@%p387 bra 	$L__BB3_588;
	add.s32 	%r399, %r397, %r6;
	setp.ge.s32 	%p388, %r399, %r4297;
	@%p388 bra 	$L__BB3_576;
	add.s32 	%r4872, %r399, %r343;
	mul.wide.s32 	%rd379, %r4872, 4;
	add.s64 	%rd380, %rd1, %rd379;
	ld.global.f32 	%f188, [%rd380];
	shl.b32 	%r4873, %r398, 2;
	add.s32 	%r4874, %r344, %r4873;
	st.shared.f32 	[%r4874], %f188;
$L__BB3_576:
	add.s32 	%r400, %r398, %r6;
	setp.gt.u32 	%p389, %r400, 31;
	@%p389 bra 	$L__BB3_588;
	add.s32 	%r401, %r399, %r6;
	setp.ge.s32 	%p390, %r401, %r4297;
	@%p390 bra 	$L__BB3_579;
	add.s32 	%r4875, %r401, %r343;
	mul.wide.s32 	%rd381, %r4875, 4;
	add.s64 	%rd382, %rd1, %rd381;
	ld.global.f32 	%f189, [%rd382];
	shl.b32 	%r4876, %r400, 2;
	add.s32 	%r4877, %r344, %r4876;
	st.shared.f32 	[%r4877], %f189;
$L__BB3_579:
	add.s32 	%r402, %r400, %r6;
	setp.gt.u32 	%p391, %r402, 31;
	@%p391 bra 	$L__BB3_588;
	add.s32 	%r403, %r401, %r6;
	setp.ge.s32 	%p392, %r403, %r4297;
	@%p392 bra 	$L__BB3_582;
	add.s32 	%r4878, %r403, %r343;
	mul.wide.s32 	%rd383, %r4878, 4;
	add.s64 	%rd384, %rd1, %rd383;
	ld.global.f32 	%f190, [%rd384];
	shl.b32 	%r4879, %r402, 2;
	add.s32 	%r4880, %r344, %r4879;
	st.shared.f32 	[%r4880], %f190;
$L__BB3_582:
	add.s32 	%r404, %r402, %r6;
	setp.gt.u32 	%p393, %r404, 31;
	@%p393 bra 	$L__BB3_588;
	add.s32 	%r405, %r403, %r6;
	setp.ge.s32 	%p394, %r405, %r4297;
	@%p394 bra 	$L__BB3_585;
	add.s32 	%r4881, %r405, %r343;
	mul.wide.s32 	%rd385, %r4881, 4;
	add.s64 	%rd386, %rd1, %rd385;
	ld.global.f32 	%f191, [%rd386];
	shl.b32 	%r4882, %r404, 2;
	add.s32 	%r4883, %r344, %r4882;
	st.shared.f32 	[%r4883], %f191;
$L__BB3_585:
	add.s32 	%r406, %r404, %r6;
	setp.gt.u32 	%p395, %r406, 31;
	@%p395 bra 	$L__BB3_588;
	add.s32 	%r407, %r405, %r6;
	setp.ge.s32 	%p396, %r407, %r4297;
	@%p396 bra 	$L__BB3_588;
	add.s32 	%r4884, %r407, %r343;
	mul.wide.s32 	%rd387, %r4884, 4;
	add.s64 	%rd388, %rd1, %rd387;
	ld.global.f32 	%f192, [%rd388];
	shl.b32 	%r4885, %r406, 2;
	add.s32 	%r4886, %r344, %r4885;
	st.shared.f32 	[%r4886], %f192;
$L__BB3_588:
	add.s32 	%r408, %r341, %r7;
	setp.gt.u32 	%p397, %r408, 31;
	@%p397 bra 	$L__BB3_3135;
	add.s32 	%r409, %r342, %r7;
	setp.ge.u32 	%p398, %r409, %r4296;
	@%p398 bra 	$L__BB3_3135;
	setp.gt.u32 	%p399, %r5, 31;
	@%p399 bra 	$L__BB3_686;
	mul.lo.s32 	%r410, %r409, %r4297;
	shl.b32 	%r4887, %r408, 7;
	add.s32 	%r411, %r4301, %r4887;
	add.s32 	%r412, %r5, %r2;
	setp.ge.s32 	%p400, %r412, %r4297;
	@%p400 bra 	$L__BB3_593;
	add.s32 	%r4889, %r412, %r410;
	mul.wide.s32 	%rd389, %r4889, 4;
	add.s64 	%rd390, %rd1, %rd389;
	ld.global.f32 	%f193, [%rd390];
	shl.b32 	%r4890, %r5, 2;
	add.s32 	%r4891, %r411, %r4890;
	st.shared.f32 	[%r4891], %f193;
$L__BB3_593:
	add.s32 	%r413, %r5, %r6;
	setp.gt.u32 	%p401, %r413, 31;
	@%p401 bra 	$L__BB3_686;
	add.s32 	%r414, %r412, %r6;
	setp.ge.s32 	%p402, %r414, %r4297;
	@%p402 bra 	$L__BB3_596;
	add.s32 	%r4892, %r414, %r410;
	mul.wide.s32 	%rd391, %r4892, 4;
	add.s64 	%rd392, %rd1, %rd391;
	ld.global.f32 	%f194, [%rd392];
	shl.b32 	%r4893, %r413, 2;
	add.s32 	%r4894, %r411, %r4893;
	st.shared.f32 	[%r4894], %f194;
$L__BB3_596:
	add.s32 	%r415, %r413, %r6;
	setp.gt.u32 	%p403, %r415, 31;
	@%p403 bra 	$L__BB3_686;
	add.s32 	%r416, %r414, %r6;
	setp.ge.s32 	%p404, %r416, %r4297;
	@%p404 bra 	$L__BB3_599;
	add.s32 	%r4895, %r416, %r410;
	mul.wide.s32 	%rd393, %r4895, 4;
	add.s64 	%rd394, %rd1, %rd393;
	ld.global.f32 	%f195, [%rd394];
	shl.b32 	%r4896, %r415, 2;
	add.s32 	%r4897, %r411, %r4896;
	st.shared.f32 	[%r4897], %f195;
$L__BB3_599:
	add.s32 	%r417, %r415, %r6;
	setp.gt.u32 	%p405, %r417, 31;
	@%p405 bra 	$L__BB3_686;
	add.s32 	%r418, %r416, %r6;
	setp.ge.s32 	%p406, %r418, %r4297;
	@%p406 bra 	$L__BB3_602;
	add.s32 	%r4898, %r418, %r410;
	mul.wide.s32 	%rd395, %r4898, 4;
	add.s64 	%rd396, %rd1, %rd395;
	ld.global.f32 	%f196, [%rd396];
	shl.b32 	%r4899, %r417, 2;
	add.s32 	%r4900, %r411, %r4899;
	st.shared.f32 	[%r4900], %f196;
$L__BB3_602:
	add.s32 	%r419, %r417, %r6;
	setp.gt.u32 	%p407, %r419, 31;
	@%p407 bra 	$L__BB3_686;
	add.s32 	%r420, %r418, %r6;
	setp.ge.s32 	%p408, %r420, %r4297;
	@%p408 bra 	$L__BB3_605;
	add.s32 	%r4901, %r420, %r410;
	mul.wide.s32 	%rd397, %r4901, 4;
	add.s64 	%rd398, %rd1, %rd397;
	ld.global.f32 	%f197, [%rd398];
	shl.b32 	%r4902, %r419, 2;
	add.s32 	%r4903, %r411, %r4902;
	st.shared.f32 	[%r4903], %f197;
$L__BB3_605:
	add.s32 	%r421, %r419, %r6;
	setp.gt.u32 	%p409, %r421, 31;
	@%p409 bra 	$L__BB3_686;
	add.s32 	%r422, %r420, %r6;
	setp.ge.s32 	%p410, %r422, %r4297;
	@%p410 bra 	$L__BB3_608;
	add.s32 	%r4904, %r422, %r410;
	mul.wide.s32 	%rd399, %r4904, 4;
	add.s64 	%rd400, %rd1, %rd399;
	ld.global.f32 	%f198, [%rd400];
	shl.b32 	%r4905, %r421, 2;
	add.s32 	%r4906, %r411, %r4905;
	st.shared.f32 	[%r4906], %f198;
$L__BB3_608:
	add.s32 	%r423, %r421, %r6;
	setp.gt.u32 	%p411, %r423, 31;
	@%p411 bra 	$L__BB3_686;
	add.s32 	%r424, %r422, %r6;
	setp.ge.s32 	%p412, %r424, %r4297;
	@%p412 bra 	$L__BB3_611;
	add.s32 	%r4907, %r424, %r410;
	mul.wide.s32 	%rd401, %r4907, 4;
	add.s64 	%rd402, %rd1, %rd401;
	ld.global.f32 	%f199, [%rd402];
	shl.b32 	%r4908, %r423, 2;
	add.s32 	%r4909, %r411, %r4908;
	st.shared.f32 	[%r4909], %f199;
$L__BB3_611:
	add.s32 	%r425, %r423, %r6;
	setp.gt.u32 	%p413, %r425, 31;
	@%p413 bra 	$L__BB3_686;
	add.s32 	%r426, %r424, %r6;
	setp.ge.s32 	%p414, %r426, %r4297;
	@%p414 bra 	$L__BB3_614;
	add.s32 	%r4910, %r426, %r410;
	mul.wide.s32 	%rd403, %r4910, 4;
	add.s64 	%rd404, %rd1, %rd403;
	ld.global.f32 	%f200, [%rd404];
	shl.b32 	%r4911, %r425, 2;
	add.s32 	%r4912, %r411, %r4911;
	st.shared.f32 	[%r4912], %f200;
$L__BB3_614:
	add.s32 	%r427, %r425, %r6;
	setp.gt.u32 	%p415, %r427, 31;
	@%p415 bra 	$L__BB3_686;
	add.s32 	%r428, %r426, %r6;
	setp.ge.s32 	%p416, %r428, %r4297;
	@%p416 bra 	$L__BB3_617;
	add.s32 	%r4913, %r428, %r410;
	mul.wide.s32 	%rd405, %r4913, 4;
	add.s64 	%rd406, %rd1, %rd405;
	ld.global.f32 	%f201, [%rd406];
	shl.b32 	%r4914, %r427, 2;
	add.s32 	%r4915, %r411, %r4914;
	st.shared.f32 	[%r4915], %f201;
$L__BB3_617:
	add.s32 	%r429, %r427, %r6;
	setp.gt.u32 	%p417, %r429, 31;
	@%p417 bra 	$L__BB3_686;
	add.s32 	%r430, %r428, %r6;
	setp.ge.s32 	%p418, %r430, %r4297;
	@%p418 bra 	$L__BB3_620;
	add.s32 	%r4916, %r430, %r410;
	mul.wide.s32 	%rd407, %r4916, 4;
	add.s64 	%rd408, %rd1, %rd407;
	ld.global.f32 	%f202, [%rd408];
	shl.b32 	%r4917, %r429, 2;
	add.s32 	%r4918, %r411, %r4917;
	st.shared.f32 	[%r4918], %f202;
$L__BB3_620:
	add.s32 	%r431, %r429, %r6;
	setp.gt.u32 	%p419, %r431, 31;
	@%p419 bra 	$L__BB3_686;
	add.s32 	%r432, %r430, %r6;
	setp.ge.s32 	%p420, %r432, %r4297;
	@%p420 bra 	$L__BB3_623;
	add.s32 	%r4919, %r432, %r410;
	mul.wide.s32 	%rd409, %r4919, 4;
	add.s64 	%rd410, %rd1, %rd409;
	ld.global.f32 	%f203, [%rd410];
	shl.b32 	%r4920, %r431, 2;
	add.s32 	%r4921, %r411, %r4920;
	st.shared.f32 	[%r4921], %f203;
$L__BB3_623:
	add.s32 	%r433, %r431, %r6;
	setp.gt.u32 	%p421, %r433, 31;
	@%p421 bra 	$L__BB3_686;
	add.s32 	%r434, %r432, %r6;
	setp.ge.s32 	%p422, %r434, %r4297;
	@%p422 bra 	$L__BB3_626;
	add.s32 	%r4922, %r434, %r410;
	mul.wide.s32 	%rd411, %r4922, 4;
	add.s64 	%rd412, %rd1, %rd411;
	ld.global.f32 	%f204, [%rd412];
	shl.b32 	%r4923, %r433, 2;
	add.s32 	%r4924, %r411, %r4923;
	st.shared.f32 	[%r4924], %f204;
$L__BB3_626:
	add.s32 	%r435, %r433, %r6;
	setp.gt.u32 	%p423, %r435, 31;
	@%p423 bra 	$L__BB3_686;
	add.s32 	%r436, %r434, %r6;
	setp.ge.s32 	%p424, %r436, %r4297;
	@%p424 bra 	$L__BB3_629;
	add.s32 	%r4925, %r436, %r410;
	mul.wide.s32 	%rd413, %r4925, 4;
	add.s64 	%rd414, %rd1, %rd413;
	ld.global.f32 	%f205, [%rd414];
	shl.b32 	%r4926, %r435, 2;
	add.s32 	%r4927, %r411, %r4926;
	st.shared.f32 	[%r4927], %f205;
$L__BB3_629:
	add.s32 	%r437, %r435, %r6;
	setp.gt.u32 	%p425, %r437, 31;
	@%p425 bra 	$L__BB3_686;
	add.s32 	%r438, %r436, %r6;
	setp.ge.s32 	%p426, %r438, %r4297;
	@%p426 bra 	$L__BB3_632;
	add.s32 	%r4928, %r438, %r410;
	mul.wide.s32 	%rd415, %r4928, 4;
	add.s64 	%rd416, %rd1, %rd415;
	ld.global.f32 	%f206, [%rd416];
	shl.b32 	%r4929, %r437, 2;
	add.s32 	%r4930, %r411, %r4929;
	st.shared.f32 	[%r4930], %f206;
$L__BB3_632:
	add.s32 	%r439, %r437, %r6;
	setp.gt.u32 	%p427, %r439, 31;
	@%p427 bra 	$L__BB3_686;
	add.s32 	%r440, %r438, %r6;
	setp.ge.s32 	%p428, %r440, %r4297;
	@%p428 bra 	$L__BB3_635;
	add.s32 	%r4931, %r440, %r410;
	mul.wide.s32 	%rd417, %r4931, 4;
	add.s64 	%rd418, %rd1, %rd417;
	ld.global.f32 	%f207, [%rd418];
	shl.b32 	%r4932, %r439, 2;
	add.s32 	%r4933, %r411, %r4932;
	st.shared.f32 	[%r4933], %f207;
$L__BB3_635:
	add.s32 	%r441, %r439, %r6;
	setp.gt.u32 	%p429, %r441, 31;
	@%p429 bra 	$L__BB3_686;
	add.s32 	%r442, %r440, %r6;
	setp.ge.s32 	%p430, %r442, %r4297;
	@%p430 bra 	$L__BB3_638;
	add.s32 	%r4934, %r442, %r410;
	mul.wide.s32 	%rd419, %r4934, 4;
	add.s64 	%rd420, %rd1, %rd419;
	ld.global.f32 	%f208, [%rd420];
	shl.b32 	%r4935, %r441, 2;
	add.s32 	%r4936, %r411, %r4935;
	st.shared.f32 	[%r4936], %f208;
$L__BB3_638:
	add.s32 	%r443, %r441, %r6;
	setp.gt.u32 	%p431, %r443, 31;
	@%p431 bra 	$L__BB3_686;
	add.s32 	%r444, %r442, %r6;
	setp.ge.s32 	%p432, %r444, %r4297;
	@%p432 bra 	$L__BB3_641;
	add.s32 	%r4937, %r444, %r410;
	mul.wide.s32 	%rd421, %r4937, 4;
	add.s64 	%rd422, %rd1, %rd421;
	ld.global.f32 	%f209, [%rd422];
	shl.b32 	%r4938, %r443, 2;
	add.s32 	%r4939, %r411, %r4938;
	st.shared.f32 	[%r4939], %f209;
$L__BB3_641:
	add.s32 	%r445, %r443, %r6;
	setp.gt.u32 	%p433, %r445, 31;
	@%p433 bra 	$L__BB3_686;
	add.s32 	%r446, %r444, %r6;
	setp.ge.s32 	%p434, %r446, %r4297;
	@%p434 bra 	$L__BB3_644;
	add.s32 	%r4940, %r446, %r410;
	mul.wide.s32 	%rd423, %r4940, 4;
	add.s64 	%rd424, %rd1, %rd423;
	ld.global.f32 	%f210, [%rd424];
	shl.b32 	%r4941, %r445, 2;
	add.s32 	%r4942, %r411, %r4941;
	st.shared.f32 	[%r4942], %f210;
$L__BB3_644:
	add.s32 	%r447, %r445, %r6;
	setp.gt.u32 	%p435, %r447, 31;
	@%p435 bra 	$L__BB3_686;
	add.s32 	%r448, %r446, %r6;
	setp.ge.s32 	%p436, %r448, %r4297;
	@%p436 bra 	$L__BB3_647;
	add.s32 	%r4943, %r448, %r410;
	mul.wide.s32 	%rd425, %r4943, 4;
	add.s64 	%rd426, %rd1, %rd425;
	ld.global.f32 	%f211, [%rd426];
	shl.b32 	%r4944, %r447, 2;
	add.s32 	%r4945, %r411, %r4944;
	st.shared.f32 	[%r4945], %f211;
$L__BB3_647:
	add.s32 	%r449, %r447, %r6;
	setp.gt.u32 	%p437, %r449, 31;
	@%p437 bra 	$L__BB3_686;
	add.s32 	%r450, %r448, %r6;
	setp.ge.s32 	%p438, %r450, %r4297;
	@%p438 bra 	$L__BB3_650;
	add.s32 	%r4946, %r450, %r410;
	mul.wide.s32 	%rd427, %r4946, 4;
	add.s64 	%rd428, %rd1, %rd427;
	ld.global.f32 	%f212, [%rd428];
	shl.b32 	%r4947, %r449, 2;
	add.s32 	%r4948, %r411, %r4947;
	st.shared.f32 	[%r4948], %f212;
$L__BB3_650:
	add.s32 	%r451, %r449, %r6;
	setp.gt.u32 	%p439, %r451, 31;
	@%p439 bra 	$L__BB3_686;
	add.s32 	%r452, %r450, %r6;
	setp.ge.s32 	%p440, %r452, %r4297;
	@%p440 bra 	$L__BB3_653;
	add.s32 	%r4949, %r452, %r410;
	mul.wide.s32 	%rd429, %r4949, 4;
	add.s64 	%rd430, %rd1, %rd429;
	ld.global.f32 	%f213, [%rd430];
	shl.b32 	%r4950, %r451, 2;
	add.s32 	%r4951, %r411, %r4950;
	st.shared.f32 	[%r4951], %f213;
$L__BB3_653:
	add.s32 	%r453, %r451, %r6;
	setp.gt.u32 	%p441, %r453, 31;
	@%p441 bra 	$L__BB3_686;
	add.s32 	%r454, %r452, %r6;
	setp.ge.s32 	%p442, %r454, %r4297;
	@%p442 bra 	$L__BB3_656;
	add.s32 	%r4952, %r454, %r410;
	mul.wide.s32 	%rd431, %r4952, 4;
	add.s64 	%rd432, %rd1, %rd431;
	ld.global.f32 	%f214, [%rd432];
	shl.b32 	%r4953, %r453, 2;
	add.s32 	%r4954, %r411, %r4953;
	st.shared.f32 	[%r4954], %f214;
$L__BB3_656:
	add.s32 	%r455, %r453, %r6;
	setp.gt.u32 	%p443, %r455, 31;
	@%p443 bra 	$L__BB3_686;
	add.s32 	%r456, %r454, %r6;
	setp.ge.s32 	%p444, %r456, %r4297;
	@%p444 bra 	$L__BB3_659;
	add.s32 	%r4955, %r456, %r410;
	mul.wide.s32 	%rd433, %r4955, 4;
	add.s64 	%rd434, %rd1, %rd433;
	ld.global.f32 	%f215, [%rd434];
	shl.b32 	%r4956, %r455, 2;
	add.s32 	%r4957, %r411, %r4956;
	st.shared.f32 	[%r4957], %f215;
$L__BB3_659:
	add.s32 	%r457, %r455, %r6;
	setp.gt.u32 	%p445, %r457, 31;
	@%p445 bra 	$L__BB3_686;
	add.s32 	%r458, %r456, %r6;
	setp.ge.s32 	%p446, %r458, %r4297;
	@%p446 bra 	$L__BB3_662;
	add.s32 	%r4958, %r458, %r410;
	mul.wide.s32 	%rd435, %r4958, 4;
	add.s64 	%rd436, %rd1, %rd435;
	ld.global.f32 	%f216, [%rd436];
	shl.b32 	%r4959, %r457, 2;
	add.s32 	%r4960, %r411, %r4959;
	st.shared.f32 	[%r4960], %f216;
$L__BB3_662:
	add.s32 	%r459, %r457, %r6;
	setp.gt.u32 	%p447, %r459, 31;
	@%p447 bra 	$L__BB3_686;
	add.s32 	%r460, %r458, %r6;
	setp.ge.s32 	%p448, %r460, %r4297;
	@%p448 bra 	$L__BB3_665;
	add.s32 	%r4961, %r460, %r410;
	mul.wide.s32 	%rd437, %r4961, 4;
	add.s64 	%rd438, %rd1, %rd437;
	ld.global.f32 	%f217, [%rd438];
	shl.b32 	%r4962, %r459, 2;
	add.s32 	%r4963, %r411, %r4962;
	st.shared.f32 	[%r4963], %f217;
$L__BB3_665:
	add.s32 	%r461, %r459, %r6;
	setp.gt.u32 	%p449, %r461, 31;
	@%p449 bra 	$L__BB3_686;
	add.s32 	%r462, %r460, %r6;
	setp.ge.s32 	%p450, %r462, %r4297;
	@%p450 bra 	$L__BB3_668;
	add.s32 	%r4964, %r462, %r410;
	mul.wide.s32 	%rd439, %r4964, 4;
	add.s64 	%rd440, %rd1, %rd439;
	ld.global.f32 	%f218, [%rd440];
	shl.b32 	%r4965, %r461, 2;
	add.s32 	%r4966, %r411, %r4965;
	st.shared.f32 	[%r4966], %f218;
$L__BB3_668:
	add.s32 	%r463, %r461, %r6;
	setp.gt.u32 	%p451, %r463, 31;
	@%p451 bra 	$L__BB3_686;
	add.s32 	%r464, %r462, %r6;
	setp.ge.s32 	%p452, %r464, %r4297;
	@%p452 bra 	$L__BB3_671;
	add.s32 	%r4967, %r464, %r410;
	mul.wide.s32 	%rd441, %r4967, 4;
	add.s64 	%rd442, %rd1, %rd441;
	ld.global.f32 	%f219, [%rd442];
	shl.b32 	%r4968, %r463, 2;
	add.s32 	%r4969, %r411, %r4968;
	st.shared.f32 	[%r4969], %f219;
$L__BB3_671:
	add.s32 	%r465, %r463, %r6;
	setp.gt.u32 	%p453, %r465, 31;
	@%p453 bra 	$L__BB3_686;
	add.s32 	%r466, %r464, %r6;
	setp.ge.s32 	%p454, %r466, %r4297;
	@%p454 bra 	$L__BB3_674;
	add.s32 	%r4970, %r466, %r410;
	mul.wide.s32 	%rd443, %r4970, 4;
	add.s64 	%rd444, %rd1, %rd443;
	ld.global.f32 	%f220, [%rd444];
	shl.b32 	%r4971, %r465, 2;
	add.s32 	%r4972, %r411, %r4971;
	st.shared.f32 	[%r4972], %f220;
$L__BB3_674:
	add.s32 	%r467, %r465, %r6;
	setp.gt.u32 	%p455, %r467, 31;
	@%p455 bra 	$L__BB3_686;
	add.s32 	%r468, %r466, %r6;
	setp.ge.s32 	%p456, %r468, %r4297;
	@%p456 bra 	$L__BB3_677;
	add.s32 	%r4973, %r468, %r410;
	mul.wide.s32 	%rd445, %r4973, 4;
	add.s64 	%rd446, %rd1, %rd445;
	ld.global.f32 	%f221, [%rd446];
	shl.b32 	%r4974, %r467, 2;
	add.s32 	%r4975, %r411, %r4974;
	st.shared.f32 	[%r4975], %f221;
$L__BB3_677:
	add.s32 	%r469, %r467, %r6;
	setp.gt.u32 	%p457, %r469, 31;
	@%p457 bra 	$L__BB3_686;
	add.s32 	%r470, %r468, %r6;
	setp.ge.s32 	%p458, %r470, %r4297;
	@%p458 bra 	$L__BB3_680;
	add.s32 	%r4976, %r470, %r410;
	mul.wide.s32 	%rd447, %r4976, 4;
	add.s64 	%rd448, %rd1, %rd447;
	ld.global.f32 	%f222, [%rd448];
	shl.b32 	%r4977, %r469, 2;
	add.s32 	%r4978, %r411, %r4977;
	st.shared.f32 	[%r4978], %f222;
$L__BB3_680:
	add.s32 	%r471, %r469, %r6;
	setp.gt.u32 	%p459, %r471, 31;
	@%p459 bra 	$L__BB3_686;
	add.s32 	%r472, %r470, %r6;
	setp.ge.s32 	%p460, %r472, %r4297;
	@%p460 bra 	$L__BB3_683;
	add.s32 	%r4979, %r472, %r410;
	mul.wide.s32 	%rd449, %r4979, 4;
	add.s64 	%rd450, %rd1, %rd449;
	ld.global.f32 	%f223, [%rd450];
	shl.b32 	%r4980, %r471, 2;
	add.s32 	%r4981, %r411, %r4980;
	st.shared.f32 	[%r4981], %f223;
$L__BB3_683:
	add.s32 	%r473, %r471, %r6;
	setp.gt.u32 	%p461, %r473, 31;
	@%p461 bra 	$L__BB3_686;
	add.s32 	%r474, %r472, %r6;
	setp.ge.s32 	%p462, %r474, %r4297;
	@%p462 bra 	$L__BB3_686;
	add.s32 	%r4982, %r474, %r410;
	mul.wide.s32 	%rd451, %r4982, 4;
	add.s64 	%rd452, %rd1, %rd451;
	ld.global.f32 	%f224, [%rd452];
	shl.b32 	%r4983, %r473, 2;
	add.s32 	%r4984, %r411, %r4983;
	st.shared.f32 	[%r4984], %f224;
$L__BB3_686:
	add.s32 	%r475, %r408, %r7;
	setp.gt.u32 	%p463, %r475, 31;
	@%p463 bra 	$L__BB3_3135;
	add.s32 	%r476, %r409, %r7;
	setp.ge.u32 	%p464, %r476, %r4296;
	@%p464 bra 	$L__BB3_3135;
	setp.gt.u32 	%p465, %r5, 31;
	@%p465 bra 	$L__BB3_784;
	mul.lo.s32 	%r477, %r476, %r4297;
	shl.b32 	%r4985, %r475, 7;
	add.s32 	%r478, %r4301, %r4985;
	add.s32 	%r479, %r5, %r2;
	setp.ge.s32 	%p466, %r479, %r4297;
	@%p466 bra 	$L__BB3_691;
	add.s32 	%r4987, %r479, %r477;
	mul.wide.s32 	%rd453, %r4987, 4;
	add.s64 	%rd454, %rd1, %rd453;
	ld.global.f32 	%f225, [%rd454];
	shl.b32 	%r4988, %r5, 2;
	add.s32 	%r4989, %r478, %r4988;
	st.shared.f32 	[%r4989], %f225;
$L__BB3_691:
	add.s32 	%r480, %r5, %r6;
	setp.gt.u32 	%p467, %r480, 31;
	@%p467 bra 	$L__BB3_784;
	add.s32 	%r481, %r479, %r6;
	setp.ge.s32 	%p468, %r481, %r4297;
	@%p468 bra 	$L__BB3_694;
	add.s32 	%r4990, %r481, %r477;
	mul.wide.s32 	%rd455, %r4990, 4;
	add.s64 	%rd456, %rd1, %rd455;
	ld.global.f32 	%f226, [%rd456];
	shl.b32 	%r4991, %r480, 2;
	add.s32 	%r4992, %r478, %r4991;
	st.shared.f32 	[%r4992], %f226;
$L__BB3_694:
	add.s32 	%r482, %r480, %r6;
	setp.gt.u32 	%p469, %r482, 31;
	@%p469 bra 	$L__BB3_784;
	add.s32 	%r483, %r481, %r6;
	setp.ge.s32 	%p470, %r483, %r4297;
	@%p470 bra 	$L__BB3_697;
	add.s32 	%r4993, %r483, %r477;
	mul.wide.s32 	%rd457, %r4993, 4;
	add.s64 	%rd458, %rd1, %rd457;
	ld.global.f32 	%f227, [%rd458];
	shl.b32 	%r4994, %r482, 2;
	add.s32 	%r4995, %r478, %r4994;
	st.shared.f32 	[%r4995], %f227;
$L__BB3_697:
	add.s32 	%r484, %r482, %r6;
	setp.gt.u32 	%p471, %r484, 31;
	@%p471 bra 	$L__BB3_784;
	add.s32 	%r485, %r483, %r6;
	setp.ge.s32 	%p472, %r485, %r4297;
	@%p472 bra 	$L__BB3_700;
	add.s32 	%r4996, %r485, %r477;
	mul.wide.s32 	%rd459, %r4996, 4;
	add.s64 	%rd460, %rd1, %rd459;
	ld.global.f32 	%f228, [%rd460];
	shl.b32 	%r4997, %r484, 2;
	add.s32 	%r4998, %r478, %r4997;
	st.shared.f32 	[%r4998], %f228;
$L__BB3_700:
	add.s32 	%r486, %r484, %r6;
	setp.gt.u32 	%p473, %r486, 31;
	@%p473 bra 	$L__BB3_784;
	add.s32 	%r487, %r485, %r6;
	setp.ge.s32 	%p474, %r487, %r4297;
	@%p474 bra 	$L__BB3_703;
	add.s32 	%r4999, %r487, %r477;
	mul.wide.s32 	%rd461, %r4999, 4;
	add.s64 	%rd462, %rd1, %rd461;
	ld.global.f32 	%f229, [%rd462];
	shl.b32 	%r5000, %r486, 2;
	add.s32 	%r5001, %r478, %r5000;
	st.shared.f32 	[%r5001], %f229;
$L__BB3_703:
	add.s32 	%r488, %r486, %r6;
	setp.gt.u32 	%p475, %r488, 31;
	@%p475 bra 	$L__BB3_784;
	add.s32 	%r489, %r487, %r6;
	setp.ge.s32 	%p476, %r489, %r4297;
	@%p476 bra 	$L__BB3_706;
	add.s32 	%r5002, %r489, %r477;
	mul.wide.s32 	%rd463, %r5002, 4;
	add.s64 	%rd464, %rd1, %rd463;
	ld.global.f32 	%f230, [%rd464];
	shl.b32 	%r5003, %r488, 2;
	add.s32 	%r5004, %r478, %r5003;
	st.shared.f32 	[%r5004], %f230;
$L__BB3_706:
	add.s32 	%r490, %r488, %r6;
	setp.gt.u32 	%p477, %r490, 31;
	@%p477 bra 	$L__BB3_784;
	add.s32 	%r491, %r489, %r6;
	setp.ge.s32 	%p478, %r491, %r4297;
	@%p478 bra 	$L__BB3_709;
	add.s32 	%r5005, %r491, %r477;
	mul.wide.s32 	%rd465, %r5005, 4;
	add.s64 	%rd466, %rd1, %rd465;
	ld.global.f32 	%f231, [%rd466];
	shl.b32 	%r5006, %r490, 2;
	add.s32 	%r5007, %r478, %r5006;
	st.shared.f32 	[%r5007], %f231;
$L__BB3_709:
	add.s32 	%r492, %r490, %r6;
	setp.gt.u32 	%p479, %r492, 31;
	@%p479 bra 	$L__BB3_784;
	add.s32 	%r493, %r491, %r6;
	setp.ge.s32 	%p480, %r493, %r4297;
	@%p480 bra 	$L__BB3_712;
	add.s32 	%r5008, %r493, %r477;
	mul.wide.s32 	%rd467, %r5008, 4;
	add.s64 	%rd468, %rd1, %rd467;
	ld.global.f32 	%f232, [%rd468];
	shl.b32 	%r5009, %r492, 2;
	add.s32 	%r5010, %r478, %r5009;
	st.shared.f32 	[%r5010], %f232;
$L__BB3_712:
	add.s32 	%r494, %r492, %r6;
	setp.gt.u32 	%p481, %r494, 31;
	@%p481 bra 	$L__BB3_784;
	add.s32 	%r495, %r493, %r6;
	setp.ge.s32 	%p482, %r495, %r4297;
	@%p482 bra 	$L__BB3_715;
	add.s32 	%r5011, %r495, %r477;
	mul.wide.s32 	%rd469, %r5011, 4;
	add.s64 	%rd470, %rd1, %rd469;
	ld.global.f32 	%f233, [%rd470];
	shl.b32 	%r5012, %r494, 2;
	add.s32 	%r5013, %r478, %r5012;
	st.shared.f32 	[%r5013], %f233;
$L__BB3_715:
	add.s32 	%r496, %r494, %r6;
	setp.gt.u32 	%p483, %r496, 31;
	@%p483 bra 	$L__BB3_784;
	add.s32 	%r497, %r495, %r6;
	setp.ge.s32 	%p484, %r497, %r4297;
	@%p484 bra 	$L__BB3_718;
	add.s32 	%r5014, %r497, %r477;
	mul.wide.s32 	%rd471, %r5014, 4;
	add.s64 	%rd472, %rd1, %rd471;
	ld.global.f32 	%f234, [%rd472];
	shl.b32 	%r5015, %r496, 2;
	add.s32 	%r5016, %r478, %r5015;
	st.shared.f32 	[%r5016], %f234;
$L__BB3_718:
	add.s32 	%r498, %r496, %r6;
	setp.gt.u32 	%p485, %r498, 31;
	@%p485 bra 	$L__BB3_784;
	add.s32 	%r499, %r497, %r6;
	setp.ge.s32 	%p486, %r499, %r4297;
	@%p486 bra 	$L__BB3_721;
	add.s32 	%r5017, %r499, %r477;
	mul.wide.s32 	%rd473, %r5017, 4;
	add.s64 	%rd474, %rd1, %rd473;
	ld.global.f32 	%f235, [%rd474];
	shl.b32 	%r5018, %r498, 2;
	add.s32 	%r5019, %r478, %r5018;
	st.shared.f32 	[%r5019], %f235;
$L__BB3_721:
	add.s32 	%r500, %r498, %r6;
	setp.gt.u32 	%p487, %r500, 31;
	@%p487 bra 	$L__BB3_784;
	add.s32 	%r501, %r499, %r6;
	setp.ge.s32 	%p488, %r501, %r4297;
	@%p488 bra 	$L__BB3_724;
	add.s32 	%r5020, %r501, %r477;
	mul.wide.s32 	%rd475, %r5020, 4;
	add.s64 	%rd476, %rd1, %rd475;
	ld.global.f32 	%f236, [%rd476];
	shl.b32 	%r5021, %r500, 2;
	add.s32 	%r5022, %r478, %r5021;
	st.shared.f32 	[%r5022], %f236;
$L__BB3_724:
	add.s32 	%r502, %r500, %r6;
	setp.gt.u32 	%p489, %r502, 31;
	@%p489 bra 	$L__BB3_784;
	add.s32 	%r503, %r501, %r6;
	setp.ge.s32 	%p490, %r503, %r4297;
	@%p490 bra 	$L__BB3_727;
	add.s32 	%r5023, %r503, %r477;
	mul.wide.s32 	%rd477, %r5023, 4;
	add.s64 	%rd478, %rd1, %rd477;
	ld.global.f32 	%f237, [%rd478];
	shl.b32 	%r5024, %r502, 2;
	add.s32 	%r5025, %r478, %r5024;
	st.shared.f32 	[%r5025], %f237;
$L__BB3_727:
	add.s32 	%r504, %r502, %r6;
	setp.gt.u32 	%p491, %r504, 31;
	@%p491 bra 	$L__BB3_784;
	add.s32 	%r505, %r503, %r6;
	setp.ge.s32 	%p492, %r505, %r4297;
	@%p492 bra 	$L__BB3_730;
	add.s32 	%r5026, %r505, %r477;
	mul.wide.s32 	%rd479, %r5026, 4;
	add.s64 	%rd480, %rd1, %rd479;
	ld.global.f32 	%f238, [%rd480];
	shl.b32 	%r5027, %r504, 2;
	add.s32 	%r5028, %r478, %r5027;
	st.shared.f32 	[%r5028], %f238;
$L__BB3_730:
	add.s32 	%r506, %r504, %r6;
	setp.gt.u32 	%p493, %r506, 31;
	@%p493 bra 	$L__BB3_784;
	add.s32 	%r507, %r505, %r6;
	setp.ge.s32 	%p494, %r507, %r4297;
	@%p494 bra 	$L__BB3_733;
	add.s32 	%r5029, %r507, %r477;
	mul.wide.s32 	%rd481, %r5029, 4;
	add.s64 	%rd482, %rd1, %rd481;
	ld.global.f32 	%f239, [%rd482];
	shl.b32 	%r5030, %r506, 2;
	add.s32 	%r5031, %r478, %r5030;
	st.shared.f32 	[%r5031], %f239;
$L__BB3_733:
	add.s32 	%r508, %r506, %r6;
	setp.gt.u32 	%p495, %r508, 31;
	@%p495 bra 	$L__BB3_784;
	add.s32 	%r509, %r507, %r6;
	setp.ge.s32 	%p496, %r509, %r4297;
	@%p496 bra 	$L__BB3_736;
	add.s32 	%r5032, %r509, %r477;
	mul.wide.s32 	%rd483, %r5032, 4;
	add.s64 	%rd484, %rd1, %rd483;
	ld.global.f32 	%f240, [%rd484];
	shl.b32 	%r5033, %r508, 2;
	add.s32 	%r5034, %r478, %r5033;
	st.shared.f32 	[%r5034], %f240;
$L__BB3_736:
	add.s32 	%r510, %r508, %r6;
	setp.gt.u32 	%p497, %r510, 31;
	@%p497 bra 	$L__BB3_784;
	add.s32 	%r511, %r509, %r6;
	setp.ge.s32 	%p498, %r511, %r4297;
	@%p498 bra 	$L__BB3_739;
	add.s32 	%r5035, %r511, %r477;
	mul.wide.s32 	%rd485, %r5035, 4;
	add.s64 	%rd486, %rd1, %rd485;
	ld.global.f32 	%f241, [%rd486];
	shl.b32 	%r5036, %r510, 2;
	add.s32 	%r5037, %r478, %r5036;
	st.shared.f32 	[%r5037], %f241;
$L__BB3_739:
	add.s32 	%r512, %r510, %r6;
	setp.gt.u32 	%p499, %r512, 31;
	@%p499 bra 	$L__BB3_784;
	add.s32 	%r513, %r511, %r6;
	setp.ge.s32 	%p500, %r513, %r4297;
	@%p500 bra 	$L__BB3_742;
	add.s32 	%r5038, %r513, %r477;
	mul.wide.s32 	%rd487, %r5038, 4;
	add.s64 	%rd488, %rd1, %rd487;
	ld.global.f32 	%f242, [%rd488];
	shl.b32 	%r5039, %r512, 2;
	add.s32 	%r5040, %r478, %r5039;
	st.shared.f32 	[%r5040], %f242;
$L__BB3_742:
	add.s32 	%r514, %r512, %r6;
	setp.gt.u32 	%p501, %r514, 31;
	@%p501 bra 	$L__BB3_784;
	add.s32 	%r515, %r513, %r6;
	setp.ge.s32 	%p502, %r515, %r4297;
	@%p502 bra 	$L__BB3_745;
	add.s32 	%r5041, %r515, %r477;
	mul.wide.s32 	%rd489, %r5041, 4;
	add.s64 	%rd490, %rd1, %rd489;
	ld.global.f32 	%f243, [%rd490];
	shl.b32 	%r5042, %r514, 2;
	add.s32 	%r5043, %r478, %r5042;
	st.shared.f32 	[%r5043], %f243;
$L__BB3_745:
	add.s32 	%r516, %r514, %r6;
	setp.gt.u32 	%p503, %r516, 31;
	@%p503 bra 	$L__BB3_784;
	add.s32 	%r517, %r515, %r6;
	setp.ge.s32 	%p504, %r517, %r4297;
	@%p504 bra 	$L__BB3_748;
	add.s32 	%r5044, %r517, %r477;
	mul.wide.s32 	%rd491, %r5044, 4;
	add.s64 	%rd492, %rd1, %rd491;
	ld.global.f32 	%f244, [%rd492];
	shl.b32 	%r5045, %r516, 2;
	add.s32 	%r5046, %r478, %r5045;
	st.shared.f32 	[%r5046], %f244;
$L__BB3_748:
	add.s32 	%r518, %r516, %r6;
	setp.gt.u32 	%p505, %r518, 31;
	@%p505 bra 	$L__BB3_784;
	add.s32 	%r519, %r517, %r6;
	setp.ge.s32 	%p506, %r519, %r4297;
	@%p506 bra 	$L__BB3_751;
	add.s32 	%r5047, %r519, %r477;
	mul.wide.s32 	%rd493, %r5047, 4;
	add.s64 	%rd494, %rd1, %rd493;
	ld.global.f32 	%f245, [%rd494];
	shl.b32 	%r5048, %r518, 2;
	add.s32 	%r5049, %r478, %r5048;
	st.shared.f32 	[%r5049], %f245;
$L__BB3_751:
	add.s32 	%r520, %r518, %r6;
	setp.gt.u32 	%p507, %r520, 31;
	@%p507 bra 	$L__BB3_784;
	add.s32 	%r521, %r519, %r6;
	setp.ge.s32 	%p508, %r521, %r4297;
	@%p508 bra 	$L__BB3_754;
	add.s32 	%r5050, %r521, %r477;
	mul.wide.s32 	%rd495, %r5050, 4;
	add.s64 	%rd496, %rd1, %rd495;
	ld.global.f32 	%f246, [%rd496];
	shl.b32 	%r5051, %r520, 2;
	add.s32 	%r5052, %r478, %r5051;
	st.shared.f32 	[%r5052], %f246;
$L__BB3_754:
	add.s32 	%r522, %r520, %r6;
	setp.gt.u32 	%p509, %r522, 31;
	@%p509 bra 	$L__BB3_784;
	add.s32 	%r523, %r521, %r6;
	setp.ge.s32 	%p510, %r523, %r4297;
	@%p510 bra 	$L__BB3_757;
	add.s32 	%r5053, %r523, %r477;
	mul.wide.s32 	%rd497, %r5053, 4;
	add.s64 	%rd498, %rd1, %rd497;
	ld.global.f32 	%f247, [%rd498];
	shl.b32 	%r5054, %r522, 2;
	add.s32 	%r5055, %r478, %r5054;
	st.shared.f32 	[%r5055], %f247;
$L__BB3_757:
	add.s32 	%r524, %r522, %r6;
	setp.gt.u32 	%p511, %r524, 31;
	@%p511 bra 	$L__BB3_784;
	add.s32 	%r525, %r523, %r6;
	setp.ge.s32 	%p512, %r525, %r4297;
	@%p512 bra 	$L__BB3_760;
	add.s32 	%r5056, %r525, %r477;
	mul.wide.s32 	%rd499, %r5056, 4;
	add.s64 	%rd500, %rd1, %rd499;
	ld.global.f32 	%f248, [%rd500];
	shl.b32 	%r5057, %r524, 2;
	add.s32 	%r5058, %r478, %r5057;
	st.shared.f32 	[%r5058], %f248;
$L__BB3_760:
	add.s32 	%r526, %r524, %r6;
	setp.gt.u32 	%p513, %r526, 31;
	@%p513 bra 	$L__BB3_784;
	add.s32 	%r527, %r525, %r6;
	setp.ge.s32 	%p514, %r527, %r4297;
	@%p514 bra 	$L__BB3_763;
	add.s32 	%r5059, %r527, %r477;
	mul.wide.s32 	%rd501, %r5059, 4;
	add.s64 	%rd502, %rd1, %rd501;
	ld.global.f32 	%f249, [%rd502];
	shl.b32 	%r5060, %r526, 2;
	add.s32 	%r5061, %r478, %r5060;
	st.shared.f32 	[%r5061], %f249;
$L__BB3_763:
	add.s32 	%r528, %r526, %r6;
	setp.gt.u32 	%p515, %r528, 31;
	@%p515 bra 	$L__BB3_784;
	add.s32 	%r529, %r527, %r6;
	setp.ge.s32 	%p516, %r529, %r4297;
	@%p516 bra 	$L__BB3_766;
	add.s32 	%r5062, %r529, %r477;
	mul.wide.s32 	%rd503, %r5062, 4;
	add.s64 	%rd504, %rd1, %rd503;
	ld.global.f32 	%f250, [%rd504];
	shl.b32 	%r5063, %r528, 2;
	add.s32 	%r5064, %r478, %r5063;
	st.shared.f32 	[%r5064], %f250;
$L__BB3_766:
	add.s32 	%r530, %r528, %r6;
	setp.gt.u32 	%p517, %r530, 31;
	@%p517 bra 	$L__BB3_784;
	add.s32 	%r531, %r529, %r6;
	setp.ge.s32 	%p518, %r531, %r4297;
	@%p518 bra 	$L__BB3_769;
	add.s32 	%r5065, %r531, %r477;
	mul.wide.s32 	%rd505, %r5065, 4;
	add.s64 	%rd506, %rd1, %rd505;
	ld.global.f32 	%f251, [%rd506];
	shl.b32 	%r5066, %r530, 2;
	add.s32 	%r5067, %r478, %r5066;
	st.shared.f32 	[%r5067], %f251;
$L__BB3_769:
	add.s32 	%r532, %r530, %r6;
	setp.gt.u32 	%p519, %r532, 31;
	@%p519 bra 	$L__BB3_784;
	add.s32 	%r533, %r531, %r6;
	setp.ge.s32 	%p520, %r533, %r4297;
	@%p520 bra 	$L__BB3_772;
	add.s32 	%r5068, %r533, %r477;
	mul.wide.s32 	%rd507, %r5068, 4;
	add.s64 	%rd508, %rd1, %rd507;
	ld.global.f32 	%f252, [%rd508];
	shl.b32 	%r5069, %r532, 2;
	add.s32 	%r5070, %r478, %r5069;
	st.shared.f32 	[%r5070], %f252;
$L__BB3_772:
	add.s32 	%r534, %r532, %r6;
	setp.gt.u32 	%p521, %r534, 31;
	@%p521 bra 	$L__BB3_784;
	add.s32 	%r535, %r533, %r6;
	setp.ge.s32 	%p522, %r535, %r4297;
	@%p522 bra 	$L__BB3_775;
	add.s32 	%r5071, %r535, %r477;
	mul.wide.s32 	%rd509, %r5071, 4;
	add.s64 	%rd510, %rd1, %rd509;
	ld.global.f32 	%f253, [%rd510];
	shl.b32 	%r5072, %r534, 2;
	add.s32 	%r5073, %r478, %r5072;
	st.shared.f32 	[%r5073], %f253;
$L__BB3_775:
	add.s32 	%r536, %r534, %r6;
	setp.gt.u32 	%p523, %r536, 31;
	@%p523 bra 	$L__BB3_784;
	add.s32 	%r537, %r535, %r6;
	setp.ge.s32 	%p524, %r537, %r4297;
	@%p524 bra 	$L__BB3_778;
	add.s32 	%r5074, %r537, %r477;
	mul.wide.s32 	%rd511, %r5074, 4;
	add.s64 	%rd512, %rd1, %rd511;
	ld.global.f32 	%f254, [%rd512];
	shl.b32 	%r5075, %r536, 2;
	add.s32 	%r5076, %r478, %r5075;
	st.shared.f32 	[%r5076], %f254;
$L__BB3_778:
	add.s32 	%r538, %r536, %r6;
	setp.gt.u32 	%p525, %r538, 31;
	@%p525 bra 	$L__BB3_784;
	add.s32 	%r539, %r537, %r6;
	setp.ge.s32 	%p526, %r539, %r4297;
	@%p526 bra 	$L__BB3_781;
	add.s32 	%r5077, %r539, %r477;
	mul.wide.s32 	%rd513, %r5077, 4;
	add.s64 	%rd514, %rd1, %rd513;
	ld.global.f32 	%f255, [%rd514];
	shl.b32 	%r5078, %r538, 2;
	add.s32 	%r5079, %r478, %r5078;
	st.shared.f32 	[%r5079], %f255;
$L__BB3_781:
	add.s32 	%r540, %r538, %r6;
	setp.gt.u32 	%p527, %r540, 31;
	@%p527 bra 	$L__BB3_784;
	add.s32 	%r541, %r539, %r6;
	setp.ge.s32 	%p528, %r541, %r4297;
	@%p528 bra 	$L__BB3_784;
	add.s32 	%r5080, %r541, %r477;
	mul.wide.s32 	%rd515, %r5080, 4;
	add.s64 	%rd516, %rd1, %rd515;
	ld.global.f32 	%f256, [%rd516];
	shl.b32 	%r5081, %r540, 2;
	add.s32 	%r5082, %r478, %r5081;
	st.shared.f32 	[%r5082], %f256;
$L__BB3_784:
	add.s32 	%r542, %r475, %r7;
	setp.gt.u32 	%p529, %r542, 31;
	@%p529 bra 	$L__BB3_3135;
	add.s32 	%r543, %r476, %r7;
	setp.ge.u32 	%p530, %r543, %r4296;
	@%p530 bra 	$L__BB3_3135;
	setp.gt.u32 	%p531, %r5, 31;
	@%p531 bra 	$L__BB3_882;
	mul.lo.s32 	%r544, %r543, %r4297;
	shl.b32 	%r5083, %r542, 7;
	add.s32 	%r545, %r4301, %r5083;
	add.s32 	%r546, %r5, %r2;
	setp.ge.s32 	%p532, %r546, %r4297;
	@%p532 bra 	$L__BB3_789;
	add.s32 	%r5085, %r546, %r544;
	mul.wide.s32 	%rd517, %r5085, 4;
	add.s64 	%rd518, %rd1, %rd517;
	ld.global.f32 	%f257, [%rd518];
	shl.b32 	%r5086, %r5, 2;
	add.s32 	%r5087, %r545, %r5086;
	st.shared.f32 	[%r5087], %f257;
$L__BB3_789:
	add.s32 	%r547, %r5, %r6;
	setp.gt.u32 	%p533, %r547, 31;
	@%p533 bra 	$L__BB3_882;
	add.s32 	%r548, %r546, %r6;
	setp.ge.s32 	%p534, %r548, %r4297;
	@%p534 bra 	$L__BB3_792;
	add.s32 	%r5088, %r548, %r544;
	mul.wide.s32 	%rd519, %r5088, 4;
	add.s64 	%rd520, %rd1, %rd519;
	ld.global.f32 	%f258, [%rd520];
	shl.b32 	%r5089, %r547, 2;
	add.s32 	%r5090, %r545, %r5089;
	st.shared.f32 	[%r5090], %f258;
$L__BB3_792:
	add.s32 	%r549, %r547, %r6;
	setp.gt.u32 	%p535, %r549, 31;
	@%p535 bra 	$L__BB3_882;
	add.s32 	%r550, %r548, %r6;
	setp.ge.s32 	%p536, %r550, %r4297;
	@%p536 bra 	$L__BB3_795;
	add.s32 	%r5091, %r550, %r544;
	mul.wide.s32 	%rd521, %r5091, 4;
	add.s64 	%rd522, %rd1, %rd521;
	ld.global.f32 	%f259, [%rd522];
	shl.b32 	%r5092, %r549, 2;
	add.s32 	%r5093, %r545, %r5092;
	st.shared.f32 	[%r5093], %f259;
$L__BB3_795:
	add.s32 	%r551, %r549, %r6;
	setp.gt.u32 	%p537, %r551, 31;
	@%p537 bra 	$L__BB3_882;
	add.s32 	%r552, %r550, %r6;
	setp.ge.s32 	%p538, %r552, %r4297;
	@%p538 bra 	$L__BB3_798;
	add.s32 	%r5094, %r552, %r544;
	mul.wide.s32 	%rd523, %r5094, 4;
	add.s64 	%rd524, %rd1, %rd523;
	ld.global.f32 	%f260, [%rd524];
	shl.b32 	%r5095, %r551, 2;
	add.s32 	%r5096, %r545, %r5095;
	st.shared.f32 	[%r5096], %f260;
$L__BB3_798:
	add.s32 	%r553, %r551, %r6;
	setp.gt.u32 	%p539, %r553, 31;
	@%p539 bra 	$L__BB3_882;
	add.s32 	%r554, %r552, %r6;
	setp.ge.s32 	%p540, %r554, %r4297;
	@%p540 bra 	$L__BB3_801;
	add.s32 	%r5097, %r554, %r544;
	mul.wide.s32 	%rd525, %r5097, 4;
	add.s64 	%rd526, %rd1, %rd525;
	ld.global.f32 	%f261, [%rd526];
	shl.b32 	%r5098, %r553, 2;
	add.s32 	%r5099, %r545, %r5098;
	st.shared.f32 	[%r5099], %f261;
$L__BB3_801:
	add.s32 	%r555, %r553, %r6;
	setp.gt.u32 	%p541, %r555, 31;
	@%p541 bra 	$L__BB3_882;
	add.s32 	%r556, %r554, %r6;
	setp.ge.s32 	%p542, %r556, %r4297;
	@%p542 bra 	$L__BB3_804;
	add.s32 	%r5100, %r556, %r544;
	mul.wide.s32 	%rd527, %r5100, 4;
	add.s64 	%rd528, %rd1, %rd527;
	ld.global.f32 	%f262, [%rd528];
	shl.b32 	%r5101, %r555, 2;
	add.s32 	%r5102, %r545, %r5101;
	st.shared.f32 	[%r5102], %f262;
$L__BB3_804:
	add.s32 	%r557, %r555, %r6;
	setp.gt.u32 	%p543, %r557, 31;
	@%p543 bra 	$L__BB3_882;
	add.s32 	%r558, %r556, %r6;
	setp.ge.s32 	%p544, %r558, %r4297;
	@%p544 bra 	$L__BB3_807;
	add.s32 	%r5103, %r558, %r544;
	mul.wide.s32 	%rd529, %r5103, 4;
	add.s64 	%rd530, %rd1, %rd529;
	ld.global.f32 	%f263, [%rd530];
	shl.b32 	%r5104, %r557, 2;
	add.s32 	%r5105, %r545, %r5104;
	st.shared.f32 	[%r5105], %f263;
$L__BB3_807:
	add.s32 	%r559, %r557, %r6;
	setp.gt.u32 	%p545, %r559, 31;
	@%p545 bra 	$L__BB3_882;
	add.s32 	%r560, %r558, %r6;
	setp.ge.s32 	%p546, %r560, %r4297;
	@%p546 bra 	$L__BB3_810;
	add.s32 	%r5106, %r560, %r544;
	mul.wide.s32 	%rd531, %r5106, 4;
	add.s64 	%rd532, %rd1, %rd531;
	ld.global.f32 	%f264, [%rd532];
	shl.b32 	%r5107, %r559, 2;
	add.s32 	%r5108, %r545, %r5107;
	st.shared.f32 	[%r5108], %f264;
$L__BB3_810:
	add.s32 	%r561, %r559, %r6;
	setp.gt.u32 	%p547, %r561, 31;
	@%p547 bra 	$L__BB3_882;
	add.s32 	%r562, %r560, %r6;
	setp.ge.s32 	%p548, %r562, %r4297;
	@%p548 bra 	$L__BB3_813;
	add.s32 	%r5109, %r562, %r544;
	mul.wide.s32 	%rd533, %r5109, 4;
	add.s64 	%rd534, %rd1, %rd533;
	ld.global.f32 	%f265, [%rd534];
	shl.b32 	%r5110, %r561, 2;
	add.s32 	%r5111, %r545, %r5110;
	st.shared.f32 	[%r5111], %f265;
$L__BB3_813:
	add.s32 	%r563, %r561, %r6;
	setp.gt.u32 	%p549, %r563, 31;
	@%p549 bra 	$L__BB3_882;
	add.s32 	%r564, %r562, %r6;
	setp.ge.s32 	%p550, %r564, %r4297;
	@%p550 bra 	$L__BB3_816;
	add.s32 	%r5112, %r564, %r544;
	mul.wide.s32 	%rd535, %r5112, 4;
	add.s64 	%rd536, %rd1, %rd535;
	ld.global.f32 	%f266, [%rd536];
	shl.b32 	%r5113, %r563, 2;
	add.s32 	%r5114, %r545, %r5113;
	st.shared.f32 	[%r5114], %f266;
$L__BB3_816:
	add.s32 	%r565, %r563, %r6;
	setp.gt.u32 	%p551, %r565, 31;
	@%p551 bra 	$L__BB3_882;
	add.s32 	%r566, %r564, %r6;
	setp.ge.s32 	%p552, %r566, %r4297;
	@%p552 bra 	$L__BB3_819;
	add.s32 	%r5115, %r566, %r544;
	mul.wide.s32 	%rd537, %r5115, 4;
	add.s64 	%rd538, %rd1, %rd537;
	ld.global.f32 	%f267, [%rd538];
	shl.b32 	%r5116, %r565, 2;
	add.s32 	%r5117, %r545, %r5116;
	st.shared.f32 	[%r5117], %f267;
$L__BB3_819:
	add.s32 	%r567, %r565, %r6;
	setp.gt.u32 	%p553, %r567, 31;
	@%p553 bra 	$L__BB3_882;
	add.s32 	%r568, %r566, %r6;
	setp.ge.s32 	%p554, %r568, %r4297;
	@%p554 bra 	$L__BB3_822;
	add.s32 	%r5118, %r568, %r544;
	mul.wide.s32 	%rd539, %r5118, 4;
	add.s64 	%rd540, %rd1, %rd539;
	ld.global.f32 	%f268, [%rd540];
	shl.b32 	%r5119, %r567, 2;
	add.s32 	%r5120, %r545, %r5119;
	st.shared.f32 	[%r5120], %f268;
$L__BB3_822:
	add.s32 	%r569, %r567, %r6;
	setp.gt.u32 	%p555, %r569, 31;
	@%p555 bra 	$L__BB3_882;
	add.s32 	%r570, %r568, %r6;
	setp.ge.s32 	%p556, %r570, %r4297;
	@%p556 bra 	$L__BB3_825;
	add.s32 	%r5121, %r570, %r544;
	mul.wide.s32 	%rd541, %r5121, 4;
	add.s64 	%rd542, %rd1, %rd541;
	ld.global.f32 	%f269, [%rd542];
	shl.b32 	%r5122, %r569, 2;
	add.s32 	%r5123, %r545, %r5122;
	st.shared.f32 	[%r5123], %f269;
$L__BB3_825:
	add.s32 	%r571, %r569, %r6;
	setp.gt.u32 	%p557, %r571, 31;
	@%p557 bra 	$L__BB3_882;
	add.s32 	%r572, %r570, %r6;
	setp.ge.s32 	%p558, %r572, %r4297;
	@%p558 bra 	$L__BB3_828;
	add.s32 	%r5124, %r572, %r544;
	mul.wide.s32 	%rd543, %r5124, 4;
	add.s64 	%rd544, %rd1, %rd543;
	ld.global.f32 	%f270, [%rd544];
	shl.b32 	%r5125, %r571, 2;
	add.s32 	%r5126, %r545, %r5125;
	st.shared.f32 	[%r5126], %f270;
$L__BB3_828:
	add.s32 	%r573, %r571, %r6;
	setp.gt.u32 	%p559, %r573, 31;
	@%p559 bra 	$L__BB3_882;
	add.s32 	%r574, %r572, %r6;
	setp.ge.s32 	%p560, %r574, %r4297;
	@%p560 bra 	$L__BB3_831;
	add.s32 	%r5127, %r574, %r544;
	mul.wide.s32 	%rd545, %r5127, 4;
	add.s64 	%rd546, %rd1, %rd545;
	ld.global.f32 	%f271, [%rd546];
	shl.b32 	%r5128, %r573, 2;
	add.s32 	%r5129, %r545, %r5128;
	st.shared.f32 	[%r5129], %f271;
$L__BB3_831:
	add.s32 	%r575, %r573, %r6;
	setp.gt.u32 	%p561, %r575, 31;
	@%p561 bra 	$L__BB3_882;
	add.s32 	%r576, %r574, %r6;
	setp.ge.s32 	%p562, %r576, %r4297;
	@%p562 bra 	$L__BB3_834;
	add.s32 	%r5130, %r576, %r544;
	mul.wide.s32 	%rd547, %r5130, 4;
	add.s64 	%rd548, %rd1, %rd547;
	ld.global.f32 	%f272, [%rd548];
	shl.b32 	%r5131, %r575, 2;
	add.s32 	%r5132, %r545, %r5131;
	st.shared.f32 	[%r5132], %f272;
$L__BB3_834:
	add.s32 	%r577, %r575, %r6;
	setp.gt.u32 	%p563, %r577, 31;
	@%p563 bra 	$L__BB3_882;
	add.s32 	%r578, %r576, %r6;
	setp.ge.s32 	%p564, %r578, %r4297;
	@%p564 bra 	$L__BB3_837;
	add.s32 	%r5133, %r578, %r544;
	mul.wide.s32 	%rd549, %r5133, 4;
	add.s64 	%rd550, %rd1, %rd549;
	ld.global.f32 	%f273, [%rd550];
	shl.b32 	%r5134, %r577, 2;
	add.s32 	%r5135, %r545, %r5134;
	st.shared.f32 	[%r5135], %f273;
$L__BB3_837:
	add.s32 	%r579, %r577, %r6;
	setp.gt.u32 	%p565, %r579, 31;
	@%p565 bra 	$L__BB3_882;
	add.s32 	%r580, %r578, %r6;
	setp.ge.s32 	%p566, %r580, %r4297;
	@%p566 bra 	$L__BB3_840;
	add.s32 	%r5136, %r580, %r544;
	mul.wide.s32 	%rd551, %r5136, 4;
	add.s64 	%rd552, %rd1, %rd551;
	ld.global.f32 	%f274, [%rd552];
	shl.b32 	%r5137, %r579, 2;
	add.s32 	%r5138, %r545, %r5137;
	st.shared.f32 	[%r5138], %f274;
$L__BB3_840:
	add.s32 	%r581, %r579, %r6;
	setp.gt.u32 	%p567, %r581, 31;
	@%p567 bra 	$L__BB3_882;
	add.s32 	%r582, %r580, %r6;
	setp.ge.s32 	%p568, %r582, %r4297;
	@%p568 bra 	$L__BB3_843;
	add.s32 	%r5139, %r582, %r544;
	mul.wide.s32 	%rd553, %r5139, 4;
	add.s64 	%rd554, %rd1, %rd553;
	ld.global.f32 	%f275, [%rd554];
	shl.b32 	%r5140, %r581, 2;
	add.s32 	%r5141, %r545, %r5140;
	st.shared.f32 	[%r5141], %f275;
$L__BB3_843:
	add.s32 	%r583, %r581, %r6;
	setp.gt.u32 	%p569, %r583, 31;
	@%p569 bra 	$L__BB3_882;
	add.s32 	%r584, %r582, %r6;
	setp.ge.s32 	%p570, %r584, %r4297;
	@%p570 bra 	$L__BB3_846;
	add.s32 	%r5142, %r584, %r544;
	mul.wide.s32 	%rd555, %r5142, 4;
	add.s64 	%rd556, %rd1, %rd555;
	ld.global.f32 	%f276, [%rd556];
	shl.b32 	%r5143, %r583, 2;
	add.s32 	%r5144, %r545, %r5143;
	st.shared.f32 	[%r5144], %f276;
$L__BB3_846:
	add.s32 	%r585, %r583, %r6;
	setp.gt.u32 	%p571, %r585, 31;
	@%p571 bra 	$L__BB3_882;
	add.s32 	%r586, %r584, %r6;
	setp.ge.s32 	%p572, %r586, %r4297;
	@%p572 bra 	$L__BB3_849;
	add.s32 	%r5145, %r586, %r544;
	mul.wide.s32 	%rd557, %r5145, 4;
	add.s64 	%rd558, %rd1, %rd557;
	ld.global.f32 	%f277, [%rd558];
	shl.b32 	%r5146, %r585, 2;
	add.s32 	%r5147, %r545, %r5146;
	st.shared.f32 	[%r5147], %f277;
$L__BB3_849:
	add.s32 	%r587, %r585, %r6;
	setp.gt.u32 	%p573, %r587, 31;
	@%p573 bra 	$L__BB3_882;
	add.s32 	%r588, %r586, %r6;
	setp.ge.s32 	%p574, %r588, %r4297;
	@%p574 bra 	$L__BB3_852;
	add.s32 	%r5148, %r588, %r544;
	mul.wide.s32 	%rd559, %r5148, 4;
	add.s64 	%rd560, %rd1, %rd559;
	ld.global.f32 	%f278, [%rd560];
	shl.b32 	%r5149, %r587, 2;
	add.s32 	%r5150, %r545, %r5149;
	st.shared.f32 	[%r5150], %f278;
$L__BB3_852:
	add.s32 	%r589, %r587, %r6;
	setp.gt.u32 	%p575, %r589, 31;
	@%p575 bra 	$L__BB3_882;
	add.s32 	%r590, %r588, %r6;
	setp.ge.s32 	%p576, %r590, %r4297;
	@%p576 bra 	$L__BB3_855;
	add.s32 	%r5151, %r590, %r544;
	mul.wide.s32 	%rd561, %r5151, 4;
	add.s64 	%rd562, %rd1, %rd561;
	ld.global.f32 	%f279, [%rd562];
	shl.b32 	%r5152, %r589, 2;
	add.s32 	%r5153, %r545, %r5152;
	st.shared.f32 	[%r5153], %f279;
$L__BB3_855:
	add.s32 	%r591, %r589, %r6;
	setp.gt.u32 	%p577, %r591, 31;
	@%p577 bra 	$L__BB3_882;
	add.s32 	%r592, %r590, %r6;
	setp.ge.s32 	%p578, %r592, %r4297;
	@%p578 bra 	$L__BB3_858;
	add.s32 	%r5154, %r592, %r544;
	mul.wide.s32 	%rd563, %r5154, 4;
	add.s64 	%rd564, %rd1, %rd563;
	ld.global.f32 	%f280, [%rd564];
	shl.b32 	%r5155, %r591, 2;
	add.s32 	%r5156, %r545, %r5155;
	st.shared.f32 	[%r5156], %f280;
$L__BB3_858:
	add.s32 	%r593, %r591, %r6;
	setp.gt.u32 	%p579, %r593, 31;
	@%p579 bra 	$L__BB3_882;
	add.s32 	%r594, %r592, %r6;
	setp.ge.s32 	%p580, %r594, %r4297;
	@%p580 bra 	$L__BB3_861;
	add.s32 	%r5157, %r594, %r544;
	mul.wide.s32 	%rd565, %r5157, 4;
	add.s64 	%rd566, %rd1, %rd565;
	ld.global.f32 	%f281, [%rd566];
	shl.b32 	%r5158, %r593, 2;
	add.s32 	%r5159, %r545, %r5158;
	st.shared.f32 	[%r5159], %f281;
$L__BB3_861:
	add.s32 	%r595, %r593, %r6;
	setp.gt.u32 	%p581, %r595, 31;
	@%p581 bra 	$L__BB3_882;
	add.s32 	%r596, %r594, %r6;
	setp.ge.s32 	%p582, %r596, %r4297;
	@%p582 bra 	$L__BB3_864;
	add.s32 	%r5160, %r596, %r544;
	mul.wide.s32 	%rd567, %r5160, 4;
	add.s64 	%rd568, %rd1, %rd567;
	ld.global.f32 	%f282, [%rd568];
	shl.b32 	%r5161, %r595, 2;
	add.s32 	%r5162, %r545, %r5161;
	st.shared.f32 	[%r5162], %f282;
$L__BB3_864:
	add.s32 	%r597, %r595, %r6;
	setp.gt.u32 	%p583, %r597, 31;
	@%p583 bra 	$L__BB3_882;
	add.s32 	%r598, %r596, %r6;
	setp.ge.s32 	%p584, %r598, %r4297;
	@%p584 bra 	$L__BB3_867;
	add.s32 	%r5163, %r598, %r544;
	mul.wide.s32 	%rd569, %r5163, 4;
	add.s64 	%rd570, %rd1, %rd569;
	ld.global.f32 	%f283, [%rd570];
	shl.b32 	%r5164, %r597, 2;
	add.s32 	%r5165, %r545, %r5164;
	st.shared.f32 	[%r5165], %f283;
$L__BB3_867:
	add.s32 	%r599, %r597, %r6;
	setp.gt.u32 	%p585, %r599, 31;
	@%p585 bra 	$L__BB3_882;
	add.s32 	%r600, %r598, %r6;
	setp.ge.s32 	%p586, %r600, %r4297;
	@%p586 bra 	$L__BB3_870;
	add.s32 	%r5166, %r600, %r544;
	mul.wide.s32 	%rd571, %r5166, 4;
	add.s64 	%rd572, %rd1, %rd571;
	ld.global.f32 	%f284, [%rd572];
	shl.b32 	%r5167, %r599, 2;
	add.s32 	%r5168, %r545, %r5167;
	st.shared.f32 	[%r5168], %f284;
$L__BB3_870:
	add.s32 	%r601, %r599, %r6;
	setp.gt.u32 	%p587, %r601, 31;
	@%p587 bra 	$L__BB3_882;
	add.s32 	%r602, %r600, %r6;
	setp.ge.s32 	%p588, %r602, %r4297;
	@%p588 bra 	$L__BB3_873;
	add.s32 	%r5169, %r602, %r544;
	mul.wide.s32 	%rd573, %r5169, 4;
	add.s64 	%rd574, %rd1, %rd573;
	ld.global.f32 	%f285, [%rd574];
	shl.b32 	%r5170, %r601, 2;
	add.s32 	%r5171, %r545, %r5170;
	st.shared.f32 	[%r5171], %f285;
$L__BB3_873:
	add.s32 	%r603, %r601, %r6;
	setp.gt.u32 	%p589, %r603, 31;
	@%p589 bra 	$L__BB3_882;
	add.s32 	%r604, %r602, %r6;
	setp.ge.s32 	%p590, %r604, %r4297;
	@%p590 bra 	$L__BB3_876;
	add.s32 	%r5172, %r604, %r544;
	mul.wide.s32 	%rd575, %r5172, 4;
	add.s64 	%rd576, %rd1, %rd575;
	ld.global.f32 	%f286, [%rd576];
	shl.b32 	%r5173, %r603, 2;
	add.s32 	%r5174, %r545, %r5173;
	st.shared.f32 	[%r5174], %f286;
$L__BB3_876:
	add.s32 	%r605, %r603, %r6;
	setp.gt.u32 	%p591, %r605, 31;
	@%p591 bra 	$L__BB3_882;
	add.s32 	%r606, %r604, %r6;
	setp.ge.s32 	%p592, %r606, %r4297;
	@%p592 bra 	$L__BB3_879;
	add.s32 	%r5175, %r606, %r544;
	mul.wide.s32 	%rd577, %r5175, 4;
	add.s64 	%rd578, %rd1, %rd577;
	ld.global.f32 	%f287, [%rd578];
	shl.b32 	%r5176, %r605, 2;
	add.s32 	%r5177, %r545, %r5176;
	st.shared.f32 	[%r5177], %f287;
$L__BB3_879:
	add.s32 	%r607, %r605, %r6;
	setp.gt.u32 	%p593, %r607, 31;
	@%p593 bra 	$L__BB3_882;
	add.s32 	%r608, %r606, %r6;
	setp.ge.s32 	%p594, %r608, %r4297;
	@%p594 bra 	$L__BB3_882;
	add.s32 	%r5178, %r608, %r544;
	mul.wide.s32 	%rd579, %r5178, 4;
	add.s64 	%rd580, %rd1, %rd579;
	ld.global.f32 	%f288, [%rd580];
	shl.b32 	%r5179, %r607, 2;
	add.s32 	%r5180, %r545, %r5179;
	st.shared.f32 	[%r5180], %f288;
$L__BB3_882:
	add.s32 	%r609, %r542, %r7;
	setp.gt.u32 	%p595, %r609, 31;
	@%p595 bra 	$L__BB3_3135;
	add.s32 	%r610, %r543, %r7;
	setp.ge.u32 	%p596, %r610, %r4296;
	@%p596 bra 	$L__BB3_3135;
	setp.gt.u32 	%p597, %r5, 31;
	@%p597 bra 	$L__BB3_980;
	mul.lo.s32 	%r611, %r610, %r4297;
	shl.b32 	%r5181, %r609, 7;
	add.s32 	%r612, %r4301, %r5181;
	add.s32 	%r613, %r5, %r2;
	setp.ge.s32 	%p598, %r613, %r4297;
	@%p598 bra 	$L__BB3_887;
	add.s32 	%r5183, %r613, %r611;
	mul.wide.s32 	%rd581, %r5183, 4;
	add.s64 	%rd582, %rd1, %rd581;
	ld.global.f32 	%f289, [%rd582];
	shl.b32 	%r5184, %r5, 2;
	add.s32 	%r5185, %r612, %r5184;
	st.shared.f32 	[%r5185], %f289;
$L__BB3_887:
	add.s32 	%r614, %r5, %r6;
	setp.gt.u32 	%p599, %r614, 31;
	@%p599 bra 	$L__BB3_980;
	add.s32 	%r615, %r613, %r6;
	setp.ge.s32 	%p600, %r615, %r4297;
	@%p600 bra 	$L__BB3_890;
	add.s32 	%r5186, %r615, %r611;
	mul.wide.s32 	%rd583, %r5186, 4;
	add.s64 	%rd584, %rd1, %rd583;
	ld.global.f32 	%f290, [%rd584];
	shl.b32 	%r5187, %r614, 2;
	add.s32 	%r5188, %r612, %r5187;
	st.shared.f32 	[%r5188], %f290;
$L__BB3_890:
	add.s32 	%r616, %r614, %r6;
	setp.gt.u32 	%p601, %r616, 31;
	@%p601 bra 	$L__BB3_980;
	add.s32 	%r617, %r615, %r6;
	setp.ge.s32 	%p602, %r617, %r4297;
	@%p602 bra 	$L__BB3_893;
	add.s32 	%r5189, %r617, %r611;
	mul.wide.s32 	%rd585, %r5189, 4;
	add.s64 	%rd586, %rd1, %rd585;
	ld.global.f32 	%f291, [%rd586];
	shl.b32 	%r5190, %r616, 2;
	add.s32 	%r5191, %r612, %r5190;
	st.shared.f32 	[%r5191], %f291;
$L__BB3_893:
	add.s32 	%r618, %r616, %r6;
	setp.gt.u32 	%p603, %r618, 31;
	@%p603 bra 	$L__BB3_980;
	add.s32 	%r619, %r617, %r6;
	setp.ge.s32 	%p604, %r619, %r4297;
	@%p604 bra 	$L__BB3_896;
	add.s32 	%r5192, %r619, %r611;
	mul.wide.s32 	%rd587, %r5192, 4;
	add.s64 	%rd588, %rd1, %rd587;
	ld.global.f32 	%f292, [%rd588];
	shl.b32 	%r5193, %r618, 2;
	add.s32 	%r5194, %r612, %r5193;
	st.shared.f32 	[%r5194], %f292;
$L__BB3_896:
	add.s32 	%r620, %r618, %r6;
	setp.gt.u32 	%p605, %r620, 31;
	@%p605 bra 	$L__BB3_980;
	add.s32 	%r621, %r619, %r6;
	setp.ge.s32 	%p606, %r621, %r4297;
	@%p606 bra 	$L__BB3_899;
	add.s32 	%r5195, %r621, %r611;
	mul.wide.s32 	%rd589, %r5195, 4;
	add.s64 	%rd590, %rd1, %rd589;
	ld.global.f32 	%f293, [%rd590];
	shl.b32 	%r5196, %r620, 2;
	add.s32 	%r5197, %r612, %r5196;
	st.shared.f32 	[%r5197], %f293;
$L__BB3_899:
	add.s32 	%r622, %r620, %r6;
	setp.gt.u32 	%p607, %r622, 31;
	@%p607 bra 	$L__BB3_980;
	add.s32 	%r623, %r621, %r6;
	setp.ge.s32 	%p608, %r623, %r4297;
	@%p608 bra 	$L__BB3_902;
	add.s32 	%r5198, %r623, %r611;
	mul.wide.s32 	%rd591, %r5198, 4;
	add.s64 	%rd592, %rd1, %rd591;
	ld.global.f32 	%f294, [%rd592];
	shl.b32 	%r5199, %r622, 2;
	add.s32 	%r5200, %r612, %r5199;
	st.shared.f32 	[%r5200], %f294;
$L__BB3_902:
	add.s32 	%r624, %r622, %r6;
	setp.gt.u32 	%p609, %r624, 31;
	@%p609 bra 	$L__BB3_980;
	add.s32 	%r625, %r623, %r6;
	setp.ge.s32 	%p610, %r625, %r4297;
	@%p610 bra 	$L__BB3_905;
	add.s32 	%r5201, %r625, %r611;
	mul.wide.s32 	%rd593, %r5201, 4;
	add.s64 	%rd594, %rd1, %rd593;
	ld.global.f32 	%f295, [%rd594];
	shl.b32 	%r5202, %r624, 2;
	add.s32 	%r5203, %r612, %r5202;
	st.shared.f32 	[%r5203], %f295;
$L__BB3_905:
	add.s32 	%r626, %r624, %r6;
	setp.gt.u32 	%p611, %r626, 31;
	@%p611 bra 	$L__BB3_980;
	add.s32 	%r627, %r625, %r6;
	setp.ge.s32 	%p612, %r627, %r4297;
	@%p612 bra 	$L__BB3_908;
	add.s32 	%r5204, %r627, %r611;
	mul.wide.s32 	%rd595, %r5204, 4;
	add.s64 	%rd596, %rd1, %rd595;
	ld.global.f32 	%f296, [%rd596];
	shl.b32 	%r5205, %r626, 2;
	add.s32 	%r5206, %r612, %r5205;
	st.shared.f32 	[%r5206], %f296;
$L__BB3_908:
	add.s32 	%r628, %r626, %r6;
	setp.gt.u32 	%p613, %r628, 31;
	@%p613 bra 	$L__BB3_980;
	add.s32 	%r629, %r627, %r6;
	setp.ge.s32 	%p614, %r629, %r4297;
	@%p614 bra 	$L__BB3_911;
	add.s32 	%r5207, %r629, %r611;
	mul.wide.s32 	%rd597, %r5207, 4;
	add.s64 	%rd598, %rd1, %rd597;
	ld.global.f32 	%f297, [%rd598];
	shl.b32 	%r5208, %r628, 2;
	add.s32 	%r5209, %r612, %r5208;
	st.shared.f32 	[%r5209], %f297;
$L__BB3_911:
	add.s32 	%r630, %r628, %r6;
	setp.gt.u32 	%p615, %r630, 31;
	@%p615 bra 	$L__BB3_980;
	add.s32 	%r631, %r629, %r6;
	setp.ge.s32 	%p616, %r631, %r4297;
	@%p616 bra 	$L__BB3_914;
	add.s32 	%r5210, %r631, %r611;
	mul.wide.s32 	%rd599, %r5210, 4;
	add.s64 	%rd600, %rd1, %rd599;
	ld.global.f32 	%f298, [%rd600];
	shl.b32 	%r5211, %r630, 2;
	add.s32 	%r5212, %r612, %r5211;
	st.shared.f32 	[%r5212], %f298;
$L__BB3_914:
	add.s32 	%r632, %r630, %r6;
	setp.gt.u32 	%p617, %r632, 31;
	@%p617 bra 	$L__BB3_980;
	add.s32 	%r633, %r631, %r6;
	setp.ge.s32 	%p618, %r633, %r4297;
	@%p618 bra 	$L__BB3_917;
	add.s32 	%r5213, %r633, %r611;
	mul.wide.s32 	%rd601, %r5213, 4;
	add.s64 	%rd602, %rd1, %rd601;
	ld.global.f32 	%f299, [%rd602];
	shl.b32 	%r5214, %r632, 2;
	add.s32 	%r5215, %r612, %r5214;
	st.shared.f32 	[%r5215], %f299;
$L__BB3_917:
	add.s32 	%r634, %r632, %r6;
	setp.gt.u32 	%p619, %r634, 31;
	@%p619 bra 	$L__BB3_980;
	add.s32 	%r635, %r633, %r6;
	setp.ge.s32 	%p620, %r635, %r4297;
	@%p620 bra 	$L__BB3_920;
	add.s32 	%r5216, %r635, %r611;
	mul.wide.s32 	%rd603, %r5216, 4;
	add.s64 	%rd604, %rd1, %rd603;
	ld.global.f32 	%f300, [%rd604];
	shl.b32 	%r5217, %r634, 2;
	add.s32 	%r5218, %r612, %r5217;
	st.shared.f32 	[%r5218], %f300;
$L__BB3_920:
	add.s32 	%r636, %r634, %r6;
	setp.gt.u32 	%p621, %r636, 31;
	@%p621 bra 	$L__BB3_980;
	add.s32 	%r637, %r635, %r6;
	setp.ge.s32 	%p622, %r637, %r4297;
	@%p622 bra 	$L__BB3_923;
	add.s32 	%r5219, %r637, %r611;
	mul.wide.s32 	%rd605, %r5219, 4;
	add.s64 	%rd606, %rd1, %rd605;
	ld.global.f32 	%f301, [%rd606];
	shl.b32 	%r5220, %r636, 2;
	add.s32 	%r5221, %r612, %r5220;
	st.shared.f32 	[%r5221], %f301;
$L__BB3_923:
	add.s32 	%r638, %r636, %r6;
	setp.gt.u32 	%p623, %r638, 31;
	@%p623 bra 	$L__BB3_980;
	add.s32 	%r639, %r637, %r6;
	setp.ge.s32 	%p624, %r639, %r4297;
	@%p624 bra 	$L__BB3_926;
	add.s32 	%r5222, %r639, %r611;
	mul.wide.s32 	%rd607, %r5222, 4;
	add.s64 	%rd608, %rd1, %rd607;
	ld.global.f32 	%f302, [%rd608];
	shl.b32 	%r5223, %r638, 2;
	add.s32 	%r5224, %r612, %r5223;
	st.shared.f32 	[%r5224], %f302;
$L__BB3_926:
	add.s32 	%r640, %r638, %r6;
	setp.gt.u32 	%p625, %r640, 31;
	@%p625 bra 	$L__BB3_980;
	add.s32 	%r641, %r639, %r6;
	setp.ge.s32 	%p626, %r641, %r4297;
	@%p626 bra 	$L__BB3_929;
	add.s32 	%r5225, %r641, %r611;
	mul.wide.s32 	%rd609, %r5225, 4;
	add.s64 	%rd610, %rd1, %rd609;
	ld.global.f32 	%f303, [%rd610];
	shl.b32 	%r5226, %r640, 2;
	add.s32 	%r5227, %r612, %r5226;
	st.shared.f32 	[%r5227], %f303;
$L__BB3_929:
	add.s32 	%r642, %r640, %r6;
	setp.gt.u32 	%p627, %r642, 31;
	@%p627 bra 	$L__BB3_980;
	add.s32 	%r643, %r641, %r6;
	setp.ge.s32 	%p628, %r643, %r4297;
	@%p628 bra 	$L__BB3_932;
	add.s32 	%r5228, %r643, %r611;
	mul.wide.s32 	%rd611, %r5228, 4;
	add.s64 	%rd612, %rd1, %rd611;
	ld.global.f32 	%f304, [%rd612];
	shl.b32 	%r5229, %r642, 2;
	add.s32 	%r5230, %r612, %r5229;
	st.shared.f32 	[%r5230], %f304;
$L__BB3_932:
	add.s32 	%r644, %r642, %r6;
	setp.gt.u32 	%p629, %r644, 31;
	@%p629 bra 	$L__BB3_980;
	add.s32 	%r645, %r643, %r6;
	setp.ge.s32 	%p630, %r645, %r4297;
	@%p630 bra 	$L__BB3_935;
	add.s32 	%r5231, %r645, %r611;
	mul.wide.s32 	%rd613, %r5231, 4;
	add.s64 	%rd614, %rd1, %rd613;
	ld.global.f32 	%f305, [%rd614];
	shl.b32 	%r5232, %r644, 2;
	add.s32 	%r5233, %r612, %r5232;
	st.shared.f32 	[%r5233], %f305;
$L__BB3_935:
	add.s32 	%r646, %r644, %r6;
	setp.gt.u32 	%p631, %r646, 31;
	@%p631 bra 	$L__BB3_980;
	add.s32 	%r647, %r645, %r6;
	setp.ge.s32 	%p632, %r647, %r4297;
	@%p632 bra 	$L__BB3_938;
	add.s32 	%r5234, %r647, %r611;
	mul.wide.s32 	%rd615, %r5234, 4;
	add.s64 	%rd616, %rd1, %rd615;
	ld.global.f32 	%f306, [%rd616];
	shl.b32 	%r5235, %r646, 2;
	add.s32 	%r5236, %r612, %r5235;
	st.shared.f32 	[%r5236], %f306;
$L__BB3_938:
	add.s32 	%r648, %r646, %r6;
	setp.gt.u32 	%p633, %r648, 31;
	@%p633 bra 	$L__BB3_980;
	add.s32 	%r649, %r647, %r6;
	setp.ge.s32 	%p634, %r649, %r4297;
	@%p634 bra 	$L__BB3_941;
	add.s32 	%r5237, %r649, %r611;
	mul.wide.s32 	%rd617, %r5237, 4;
	add.s64 	%rd618, %rd1, %rd617;
	ld.global.f32 	%f307, [%rd618];
	shl.b32 	%r5238, %r648, 2;
	add.s32 	%r5239, %r612, %r5238;
	st.shared.f32 	[%r5239], %f307;
$L__BB3_941:
	add.s32 	%r650, %r648, %r6;
	setp.gt.u32 	%p635, %r650, 31;
	@%p635 bra 	$L__BB3_980;
	add.s32 	%r651, %r649, %r6;
	setp.ge.s32 	%p636, %r651, %r4297;
	@%p636 bra 	$L__BB3_944;
	add.s32 	%r5240, %r651, %r611;
	mul.wide.s32 	%rd619, %r5240, 4;
	add.s64 	%rd620, %rd1, %rd619;
	ld.global.f32 	%f308, [%rd620];
	shl.b32 	%r5241, %r650, 2;
	add.s32 	%r5242, %r612, %r5241;
	st.shared.f32 	[%r5242], %f308;
$L__BB3_944:
	add.s32 	%r652, %r650, %r6;
	setp.gt.u32 	%p637, %r652, 31;
	@%p637 bra 	$L__BB3_980;
	add.s32 	%r653, %r651, %r6;
	setp.ge.s32 	%p638, %r653, %r4297;
	@%p638 bra 	$L__BB3_947;
	add.s32 	%r5243, %r653, %r611;
	mul.wide.s32 	%rd621, %r5243, 4;
	add.s64 	%rd622, %rd1, %rd621;
	ld.global.f32 	%f309, [%rd622];
	shl.b32 	%r5244, %r652, 2;
	add.s32 	%r5245, %r612, %r5244;
	st.shared.f32 	[%r5245], %f309;
$L__BB3_947:
	add.s32 	%r654, %r652, %r6;
	setp.gt.u32 	%p639, %r654, 31;
	@%p639 bra 	$L__BB3_980;
	add.s32 	%r655, %r653, %r6;
	setp.ge.s32 	%p640, %r655, %r4297;
	@%p640 bra 	$L__BB3_950;
	add.s32 	%r5246, %r655, %r611;
	mul.wide.s32 	%rd623, %r5246, 4;
	add.s64 	%rd624, %rd1, %rd623;
	ld.global.f32 	%f310, [%rd624];
	shl.b32 	%r5247, %r654, 2;
	add.s32 	%r5248, %r612, %r5247;
	st.shared.f32 	[%r5248], %f310;
$L__BB3_950:
	add.s32 	%r656, %r654, %r6;
	setp.gt.u32 	%p641, %r656, 31;
	@%p641 bra 	$L__BB3_980;
	add.s32 	%r657, %r655, %r6;
	setp.ge.s32 	%p642, %r657, %r4297;
	@%p642 bra 	$L__BB3_953;
	add.s32 	%r5249, %r657, %r611;
	mul.wide.s32 	%rd625, %r5249, 4;
	add.s64 	%rd626, %rd1, %rd625;
	ld.global.f32 	%f311, [%rd626];
	shl.b32 	%r5250, %r656, 2;
	add.s32 	%r5251, %r612, %r5250;
	st.shared.f32 	[%r5251], %f311;
$L__BB3_953:
	add.s32 	%r658, %r656, %r6;
	setp.gt.u32 	%p643, %r658, 31;
	@%p643 bra 	$L__BB3_980;
	add.s32 	%r659, %r657, %r6;
	setp.ge.s32 	%p644, %r659, %r4297;
	@%p644 bra 	$L__BB3_956;
	add.s32 	%r5252, %r659, %r611;
	mul.wide.s32 	%rd627, %r5252, 4;
	add.s64 	%rd628, %rd1, %rd627;
	ld.global.f32 	%f312, [%rd628];
	shl.b32 	%r5253, %r658, 2;
	add.s32 	%r5254, %r612, %r5253;
	st.shared.f32 	[%r5254], %f312;
$L__BB3_956:
	add.s32 	%r660, %r658, %r6;
	setp.gt.u32 	%p645, %r660, 31;
	@%p645 bra 	$L__BB3_980;
	add.s32 	%r661, %r659, %r6;
	setp.ge.s32 	%p646, %r661, %r4297;
	@%p646 bra 	$L__BB3_959;
	add.s32 	%r5255, %r661, %r611;
	mul.wide.s32 	%rd629, %r5255, 4;
	add.s64 	%rd630, %rd1, %rd629;
	ld.global.f32 	%f313, [%rd630];
	shl.b32 	%r5256, %r660, 2;
	add.s32 	%r5257, %r612, %r5256;
	st.shared.f32 	[%r5257], %f313;
$L__BB3_959:
	add.s32 	%r662, %r660, %r6;
	setp.gt.u32 	%p647, %r662, 31;
	@%p647 bra 	$L__BB3_980;
	add.s32 	%r663, %r661, %r6;
	setp.ge.s32 	%p648, %r663, %r4297;
	@%p648 bra 	$L__BB3_962;
	add.s32 	%r5258, %r663, %r611;
	mul.wide.s32 	%rd631, %r5258, 4;
	add.s64 	%rd632, %rd1, %rd631;
	ld.global.f32 	%f314, [%rd632];
	shl.b32 	%r5259, %r662, 2;
	add.s32 	%r5260, %r612, %r5259;
	st.shared.f32 	[%r5260], %f314;
$L__BB3_962:
	add.s32 	%r664, %r662, %r6;
	setp.gt.u32 	%p649, %r664, 31;
	@%p649 bra 	$L__BB3_980;
	add.s32 	%r665, %r663, %r6;
	setp.ge.s32 	%p650, %r665, %r4297;
	@%p650 bra 	$L__BB3_965;
	add.s32 	%r5261, %r665, %r611;
	mul.wide.s32 	%rd633, %r5261, 4;
	add.s64 	%rd634, %rd1, %rd633;
	ld.global.f32 	%f315, [%rd634];
	shl.b32 	%r5262, %r664, 2;
	add.s32 	%r5263, %r612, %r5262;
	st.shared.f32 	[%r5263], %f315;
$L__BB3_965:
	add.s32 	%r666, %r664, %r6;
	setp.gt.u32 	%p651, %r666, 31;
	@%p651 bra 	$L__BB3_980;
	add.s32 	%r667, %r665, %r6;
	setp.ge.s32 	%p652, %r667, %r4297;
	@%p652 bra 	$L__BB3_968;
	add.s32 	%r5264, %r667, %r611;
	mul.wide.s32 	%rd635, %r5264, 4;
	add.s64 	%rd636, %rd1, %rd635;
	ld.global.f32 	%f316, [%rd636];
	shl.b32 	%r5265, %r666, 2;
	add.s32 	%r5266, %r612, %r5265;
	st.shared.f32 	[%r5266], %f316;
$L__BB3_968:
	add.s32 	%r668, %r666, %r6;
	setp.gt.u32 	%p653, %r668, 31;
	@%p653 bra 	$L__BB3_980;
	add.s32 	%r669, %r667, %r6;
	setp.ge.s32 	%p654, %r669, %r4297;
	@%p654 bra 	$L__BB3_971;
	add.s32 	%r5267, %r669, %r611;
	mul.wide.s32 	%rd637, %r5267, 4;
	add.s64 	%rd638, %rd1, %rd637;
	ld.global.f32 	%f317, [%rd638];
	shl.b32 	%r5268, %r668, 2;
	add.s32 	%r5269, %r612, %r5268;
	st.shared.f32 	[%r5269], %f317;
$L__BB3_971:
	add.s32 	%r670, %r668, %r6;
	setp.gt.u32 	%p655, %r670, 31;
	@%p655 bra 	$L__BB3_980;
	add.s32 	%r671, %r669, %r6;
	setp.ge.s32 	%p656, %r671, %r4297;
	@%p656 bra 	$L__BB3_974;
	add.s32 	%r5270, %r671, %r611;
	mul.wide.s32 	%rd639, %r5270, 4;
	add.s64 	%rd640, %rd1, %rd639;
	ld.global.f32 	%f318, [%rd640];
	shl.b32 	%r5271, %r670, 2;
	add.s32 	%r5272, %r612, %r5271;
	st.shared.f32 	[%r5272], %f318;
$L__BB3_974:
	add.s32 	%r672, %r670, %r6;
	setp.gt.u32 	%p657, %r672, 31;
	@%p657 bra 	$L__BB3_980;
	add.s32 	%r673, %r671, %r6;
	setp.ge.s32 	%p658, %r673, %r4297;
	@%p658 bra 	$L__BB3_977;
	add.s32 	%r5273, %r673, %r611;
	mul.wide.s32 	%rd641, %r5273, 4;
	add.s64 	%rd642, %rd1, %rd641;
	ld.global.f32 	%f319, [%rd642];
	shl.b32 	%r5274, %r672, 2;
	add.s32 	%r5275, %r612, %r5274;
	st.shared.f32 	[%r5275], %f319;
$L__BB3_977:
	add.s32 	%r674, %r672, %r6;
	setp.gt.u32 	%p659, %r674, 31;
	@%p659 bra 	$L__BB3_980;
	add.s32 	%r675, %r673, %r6;
	setp.ge.s32 	%p660, %r675, %r4297;
	@%p660 bra 	$L__BB3_980;
	add.s32 	%r5276, %r675, %r611;
	mul.wide.s32 	%rd643, %r5276, 4;
	add.s64 	%rd644, %rd1, %rd643;
	ld.global.f32 	%f320, [%rd644];
	shl.b32 	%r5277, %r674, 2;
	add.s32 	%r5278, %r612, %r5277;
	st.shared.f32 	[%r5278], %f320;
$L__BB3_980:
	add.s32 	%r676, %r609, %r7;
	setp.gt.u32 	%p661, %r676, 31;
	@%p661 bra 	$L__BB3_3135;
	add.s32 	%r677, %r610, %r7;
	setp.ge.u32 	%p662, %r677, %r4296;
	@%p662 bra 	$L__BB3_3135;
	setp.gt.u32 	%p663, %r5, 31;
	@%p663 bra 	$L__BB3_1078;
	mul.lo.s32 	%r678, %r677, %r4297;
	shl.b32 	%r5279, %r676, 7;
	add.s32 	%r679, %r4301, %r5279;
	add.s32 	%r680, %r5, %r2;
	setp.ge.s32 	%p664, %r680, %r4297;
	@%p664 bra 	$L__BB3_985;
	add.s32 	%r5281, %r680, %r678;
	mul.wide.s32 	%rd645, %r5281, 4;
	add.s64 	%rd646, %rd1, %rd645;
	ld.global.f32 	%f321, [%rd646];
	shl.b32 	%r5282, %r5, 2;
	add.s32 	%r5283, %r679, %r5282;
	st.shared.f32 	[%r5283], %f321;
$L__BB3_985:
	add.s32 	%r681, %r5, %r6;
	setp.gt.u32 	%p665, %r681, 31;
	@%p665 bra 	$L__BB3_1078;
	add.s32 	%r682, %r680, %r6;
	setp.ge.s32 	%p666, %r682, %r4297;
	@%p666 bra 	$L__BB3_988;
	add.s32 	%r5284, %r682, %r678;
	mul.wide.s32 	%rd647, %r5284, 4;
	add.s64 	%rd648, %rd1, %rd647;
	ld.global.f32 	%f322, [%rd648];
	shl.b32 	%r5285, %r681, 2;
	add.s32 	%r5286, %r679, %r5285;
	st.shared.f32 	[%r5286], %f322;
$L__BB3_988:
	add.s32 	%r683, %r681, %r6;
	setp.gt.u32 	%p667, %r683, 31;
	@%p667 bra 	$L__BB3_1078;
	add.s32 	%r684, %r682, %r6;
	setp.ge.s32 	%p668, %r684, %r4297;
	@%p668 bra 	$L__BB3_991;
	add.s32 	%r5287, %r684, %r678;
	mul.wide.s32 	%rd649, %r5287, 4;
	add.s64 	%rd650, %rd1, %rd649;
	ld.global.f32 	%f323, [%rd650];
	shl.b32 	%r5288, %r683, 2;
	add.s32 	%r5289, %r679, %r5288;
	st.shared.f32 	[%r5289], %f323;
$L__BB3_991:
	add.s32 	%r685, %r683, %r6;
	setp.gt.u32 	%p669, %r685, 31;
	@%p669 bra 	$L__BB3_1078;
	add.s32 	%r686, %r684, %r6;
	setp.ge.s32 	%p670, %r686, %r4297;
	@%p670 bra 	$L__BB3_994;
	add.s32 	%r5290, %r686, %r678;
	mul.wide.s32 	%rd651, %r5290, 4;
	add.s64 	%rd652, %rd1, %rd651;
	ld.global.f32 	%f324, [%rd652];
	shl.b32 	%r5291, %r685, 2;
	add.s32 	%r5292, %r679, %r5291;
	st.shared.f32 	[%r5292], %f324;
$L__BB3_994:
	add.s32 	%r687, %r685, %r6;
	setp.gt.u32 	%p671, %r687, 31;
	@%p671 bra 	$L__BB3_1078;
	add.s32 	%r688, %r686, %r6;
	setp.ge.s32 	%p672, %r688, %r4297;
	@%p672 bra 	$L__BB3_997;
	add.s32 	%r5293, %r688, %r678;
	mul.wide.s32 	%rd653, %r5293, 4;
	add.s64 	%rd654, %rd1, %rd653;
	ld.global.f32 	%f325, [%rd654];
	shl.b32 	%r5294, %r687, 2;
	add.s32 	%r5295, %r679, %r5294;
	st.shared.f32 	[%r5295], %f325;
$L__BB3_997:
	add.s32 	%r689, %r687, %r6;
	setp.gt.u32 	%p673, %r689, 31;
	@%p673 bra 	$L__BB3_1078;
	add.s32 	%r690, %r688, %r6;
	setp.ge.s32 	%p674, %r690, %r4297;
	@%p674 bra 	$L__BB3_1000;
	add.s32 	%r5296, %r690, %r678;
	mul.wide.s32 	%rd655, %r5296, 4;
	add.s64 	%rd656, %rd1, %rd655;
	ld.global.f32 	%f326, [%rd656];
	shl.b32 	%r5297, %r689, 2;
	add.s32 	%r5298, %r679, %r5297;
	st.shared.f32 	[%r5298], %f326;
$L__BB3_1000:
	add.s32 	%r691, %r689, %r6;
	setp.gt.u32 	%p675, %r691, 31;
	@%p675 bra 	$L__BB3_1078;
	add.s32 	%r692, %r690, %r6;
	setp.ge.s32 	%p676, %r692, %r4297;
	@%p676 bra 	$L__BB3_1003;
	add.s32 	%r5299, %r692, %r678;
	mul.wide.s32 	%rd657, %r5299, 4;
	add.s64 	%rd658, %rd1, %rd657;
	ld.global.f32 	%f327, [%rd658];
	shl.b32 	%r5300, %r691, 2;
	add.s32 	%r5301, %r679, %r5300;
	st.shared.f32 	[%r5301], %f327;
$L__BB3_1003:
	add.s32 	%r693, %r691, %r6;
	setp.gt.u32 	%p677, %r693, 31;
	@%p677 bra 	$L__BB3_1078;
	add.s32 	%r694, %r692, %r6;
	setp.ge.s32 	%p678, %r694, %r4297;
	@%p678 bra 	$L__BB3_1006;
	add.s32 	%r5302, %r694, %r678;
	mul.wide.s32 	%rd659, %r5302, 4;
	add.s64 	%rd660, %rd1, %rd659;
	ld.global.f32 	%f328, [%rd660];
	shl.b32 	%r5303, %r693, 2;
	add.s32 	%r5304, %r679, %r5303;
	st.shared.f32 	[%r5304], %f328;
$L__BB3_1006:
	add.s32 	%r695, %r693, %r6;
	setp.gt.u32 	%p679, %r695, 31;
	@%p679 bra 	$L__BB3_1078;
	add.s32 	%r696, %r694, %r6;
	setp.ge.s32 	%p680, %r696, %r4297;
	@%p680 bra 	$L__BB3_1009;
	add.s32 	%r5305, %r696, %r678;
	mul.wide.s32 	%rd661, %r5305, 4;
	add.s64 	%rd662, %rd1, %rd661;
	ld.global.f32 	%f329, [%rd662];
	shl.b32 	%r5306, %r695, 2;
	add.s32 	%r5307, %r679, %r5306;
	st.shared.f32 	[%r5307], %f329;
$L__BB3_1009:
	add.s32 	%r697, %r695, %r6;
	setp.gt.u32 	%p681, %r697, 31;
	@%p681 bra 	$L__BB3_1078;
	add.s32 	%r698, %r696, %r6;
	setp.ge.s32 	%p682, %r698, %r4297;
	@%p682 bra 	$L__BB3_1012;
	add.s32 	%r5308, %r698, %r678;
	mul.wide.s32 	%rd663, %r5308, 4;
	add.s64 	%rd664, %rd1, %rd663;
	ld.global.f32 	%f330, [%rd664];
	shl.b32 	%r5309, %r697, 2;
	add.s32 	%r5310, %r679, %r5309;
	st.shared.f32 	[%r5310], %f330;
$L__BB3_1012:
	add.s32 	%r699, %r697, %r6;
	setp.gt.u32 	%p683, %r699, 31;
	@%p683 bra 	$L__BB3_1078;
	add.s32 	%r700, %r698, %r6;
	setp.ge.s32 	%p684, %r700, %r4297;
	@%p684 bra 	$L__BB3_1015;
	add.s32 	%r5311, %r700, %r678;
	mul.wide.s32 	%rd665, %r5311, 4;
	add.s64 	%rd666, %rd1, %rd665;
	ld.global.f32 	%f331, [%rd666];
	shl.b32 	%r5312, %r699, 2;
	add.s32 	%r5313, %r679, %r5312;
	st.shared.f32 	[%r5313], %f331;
$L__BB3_1015:
	add.s32 	%r701, %r699, %r6;
	setp.gt.u32 	%p685, %r701, 31;
	@%p685 bra 	$L__BB3_1078;
	add.s32 	%r702, %r700, %r6;
	setp.ge.s32 	%p686, %r702, %r4297;
	@%p686 bra 	$L__BB3_1018;
	add.s32 	%r5314, %r702, %r678;
	mul.wide.s32 	%rd667, %r5314, 4;
	add.s64 	%rd668, %rd1, %rd667;
	ld.global.f32 	%f332, [%rd668];
	shl.b32 	%r5315, %r701, 2;
	add.s32 	%r5316, %r679, %r5315;
	st.shared.f32 	[%r5316], %f332;
$L__BB3_1018:
	add.s32 	%r703, %r701, %r6;
	setp.gt.u32 	%p687, %r703, 31;
	@%p687 bra 	$L__BB3_1078;
	add.s32 	%r704, %r702, %r6;
	setp.ge.s32 	%p688, %r704, %r4297;
	@%p688 bra 	$L__BB3_1021;
	add.s32 	%r5317, %r704, %r678;
	mul.wide.s32 	%rd669, %r5317, 4;
	add.s64 	%rd670, %rd1, %rd669;
	ld.global.f32 	%f333, [%rd670];
	shl.b32 	%r5318, %r703, 2;
	add.s32 	%r5319, %r679, %r5318;
	st.shared.f32 	[%r5319], %f333;
$L__BB3_1021:
	add.s32 	%r705, %r703, %r6;
	setp.gt.u32 	%p689, %r705, 31;
	@%p689 bra 	$L__BB3_1078;
	add.s32 	%r706, %r704, %r6;
	setp.ge.s32 	%p690, %r706, %r4297;
	@%p690 bra 	$L__BB3_1024;
	add.s32 	%r5320, %r706, %r678;
	mul.wide.s32 	%rd671, %r5320, 4;
	add.s64 	%rd672, %rd1, %rd671;
	ld.global.f32 	%f334, [%rd672];
	shl.b32 	%r5321, %r705, 2;
	add.s32 	%r5322, %r679, %r5321;
	st.shared.f32 	[%r5322], %f334;
$L__BB3_1024:
	add.s32 	%r707, %r705, %r6;
	setp.gt.u32 	%p691, %r707, 31;
	@%p691 bra 	$L__BB3_1078;
	add.s32 	%r708, %r706, %r6;
	setp.ge.s32 	%p692, %r708, %r4297;
	@%p692 bra 	$L__BB3_1027;
	add.s32 	%r5323, %r708, %r678;
	mul.wide.s32 	%rd673, %r5323, 4;
	add.s64 	%rd674, %rd1, %rd673;
	ld.global.f32 	%f335, [%rd674];
	shl.b32 	%r5324, %r707, 2;
	add.s32 	%r5325, %r679, %r5324;
	st.shared.f32 	[%r5325], %f335;
$L__BB3_1027:
	add.s32 	%r709, %r707, %r6;
	setp.gt.u32 	%p693, %r709, 31;
	@%p693 bra 	$L__BB3_1078;
	add.s32 	%r710, %r708, %r6;
	setp.ge.s32 	%p694, %r710, %r4297;
	@%p694 bra 	$L__BB3_1030;
	add.s32 	%r5326, %r710, %r678;
	mul.wide.s32 	%rd675, %r5326, 4;
	add.s64 	%rd676, %rd1, %rd675;
	ld.global.f32 	%f336, [%rd676];
	shl.b32 	%r5327, %r709, 2;
	add.s32 	%r5328, %r679, %r5327;
	st.shared.f32 	[%r5328], %f336;
$L__BB3_1030:
	add.s32 	%r711, %r709, %r6;
	setp.gt.u32 	%p695, %r711, 31;
	@%p695 bra 	$L__BB3_1078;
	add.s32 	%r712, %r710, %r6;
	setp.ge.s32 	%p696, %r712, %r4297;
	@%p696 bra 	$L__BB3_1033;
	add.s32 	%r5329, %r712, %r678;
	mul.wide.s32 	%rd677, %r5329, 4;
	add.s64 	%rd678, %rd1, %rd677;
	ld.global.f32 	%f337, [%rd678];
	shl.b32 	%r5330, %r711, 2;
	add.s32 	%r5331, %r679, %r5330;
	st.shared.f32 	[%r5331], %f337;
$L__BB3_1033:
	add.s32 	%r713, %r711, %r6;
	setp.gt.u32 	%p697, %r713, 31;
	@%p697 bra 	$L__BB3_1078;
	add.s32 	%r714, %r712, %r6;
	setp.ge.s32 	%p698, %r714, %r4297;
	@%p698 bra 	$L__BB3_1036;
	add.s32 	%r5332, %r714, %r678;
	mul.wide.s32 	%rd679, %r5332, 4;
	add.s64 	%rd680, %rd1, %rd679;
	ld.global.f32 	%f338, [%rd680];
	shl.b32 	%r5333, %r713, 2;
	add.s32 	%r5334, %r679, %r5333;
	st.shared.f32 	[%r5334], %f338;
$L__BB3_1036:
	add.s32 	%r715, %r713, %r6;
	setp.gt.u32 	%p699, %r715, 31;
	@%p699 bra 	$L__BB3_1078;
	add.s32 	%r716, %r714, %r6;
	setp.ge.s32 	%p700, %r716, %r4297;
	@%p700 bra 	$L__BB3_1039;
	add.s32 	%r5335, %r716, %r678;
	mul.wide.s32 	%rd681, %r5335, 4;
	add.s64 	%rd682, %rd1, %rd681;
	ld.global.f32 	%f339, [%rd682];
	shl.b32 	%r5336, %r715, 2;
	add.s32 	%r5337, %r679, %r5336;
	st.shared.f32 	[%r5337], %f339;
$L__BB3_1039:
	add.s32 	%r717, %r715, %r6;
	setp.gt.u32 	%p701, %r717, 31;
	@%p701 bra 	$L__BB3_1078;
	add.s32 	%r718, %r716, %r6;
	setp.ge.s32 	%p702, %r718, %r4297;
	@%p702 bra 	$L__BB3_1042;
	add.s32 	%r5338, %r718, %r678;
	mul.wide.s32 	%rd683, %r5338, 4;
	add.s64 	%rd684, %rd1, %rd683;
	ld.global.f32 	%f340, [%rd684];
	shl.b32 	%r5339, %r717, 2;
	add.s32 	%r5340, %r679, %r5339;
	st.shared.f32 	[%r5340], %f340;
$L__BB3_1042:
	add.s32 	%r719, %r717, %r6;
	setp.gt.u32 	%p703, %r719, 31;
	@%p703 bra 	$L__BB3_1078;
	add.s32 	%r720, %r718, %r6;
	setp.ge.s32 	%p704, %r720, %r4297;
	@%p704 bra 	$L__BB3_1045;
	add.s32 	%r5341, %r720, %r678;
	mul.wide.s32 	%rd685, %r5341, 4;
	add.s64 	%rd686, %rd1, %rd685;
	ld.global.f32 	%f341, [%rd686];
	shl.b32 	%r5342, %r719, 2;
	add.s32 	%r5343, %r679, %r5342;
	st.shared.f32 	[%r5343], %f341;
$L__BB3_1045:
	add.s32 	%r721, %r719, %r6;
	setp.gt.u32 	%p705, %r721, 31;
	@%p705 bra 	$L__BB3_1078;
	add.s32 	%r722, %r720, %r6;
	setp.ge.s32 	%p706, %r722, %r4297;
	@%p706 bra 	$L__BB3_1048;
	add.s32 	%r5344, %r722, %r678;
	mul.wide.s32 	%rd687, %r5344, 4;
	add.s64 	%rd688, %rd1, %rd687;
	ld.global.f32 	%f342, [%rd688];
	shl.b32 	%r5345, %r721, 2;
	add.s32 	%r5346, %r679, %r5345;
	st.shared.f32 	[%r5346], %f342;
$L__BB3_1048:
	add.s32 	%r723, %r721, %r6;
	setp.gt.u32 	%p707, %r723, 31;
	@%p707 bra 	$L__BB3_1078;
	add.s32 	%r724, %r722, %r6;
	setp.ge.s32 	%p708, %r724, %r4297;
	@%p708 bra 	$L__BB3_1051;
	add.s32 	%r5347, %r724, %r678;
	mul.wide.s32 	%rd689, %r5347, 4;
	add.s64 	%rd690, %rd1, %rd689;
	ld.global.f32 	%f343, [%rd690];
	shl.b32 	%r5348, %r723, 2;
	add.s32 	%r5349, %r679, %r5348;
	st.shared.f32 	[%r5349], %f343;
$L__BB3_1051:
	add.s32 	%r725, %r723, %r6;
	setp.gt.u32 	%p709, %r725, 31;
	@%p709 bra 	$L__BB3_1078;
	add.s32 	%r726, %r724, %r6;
	setp.ge.s32 	%p710, %r726, %r4297;
	@%p710 bra 	$L__BB3_1054;
	add.s32 	%r5350, %r726, %r678;
	mul.wide.s32 	%rd691, %r5350, 4;
	add.s64 	%rd692, %rd1, %rd691;
	ld.global.f32 	%f344, [%rd692];
	shl.b32 	%r5351, %r725, 2;
	add.s32 	%r5352, %r679, %r5351;
	st.shared.f32 	[%r5352], %f344;
$L__BB3_1054:
	add.s32 	%r727, %r725, %r6;
	setp.gt.u32 	%p711, %r727, 31;
	@%p711 bra 	$L__BB3_1078;
	add.s32 	%r728, %r726, %r6;
	setp.ge.s32 	%p712, %r728, %r4297;
	@%p712 bra 	$L__BB3_1057;
	add.s32 	%r5353, %r728, %r678;
	mul.wide.s32 	%rd693, %r5353, 4;
	add.s64 	%rd694, %rd1, %rd693;
	ld.global.f32 	%f345, [%rd694];
	shl.b32 	%r5354, %r727, 2;
	add.s32 	%r5355, %r679, %r5354;
	st.shared.f32 	[%r5355], %f345;
$L__BB3_1057:
	add.s32 	%r729, %r727, %r6;
	setp.gt.u32 	%p713, %r729, 31;
	@%p713 bra 	$L__BB3_1078;
	add.s32 	%r730, %r728, %r6;
	setp.ge.s32 	%p714, %r730, %r4297;
	@%p714 bra 	$L__BB3_1060;
	add.s32 	%r5356, %r730, %r678;
	mul.wide.s32 	%rd695, %r5356, 4;
	add.s64 	%rd696, %rd1, %rd695;
	ld.global.f32 	%f346, [%rd696];
	shl.b32 	%r5357, %r729, 2;
	add.s32 	%r5358, %r679, %r5357;
	st.shared.f32 	[%r5358], %f346;
$L__BB3_1060:
	add.s32 	%r731, %r729, %r6;
	setp.gt.u32 	%p715, %r731, 31;
	@%p715 bra 	$L__BB3_1078;
	add.s32 	%r732, %r730, %r6;
	setp.ge.s32 	%p716, %r732, %r4297;
	@%p716 bra 	$L__BB3_1063;
	add.s32 	%r5359, %r732, %r678;
	mul.wide.s32 	%rd697, %r5359, 4;
	add.s64 	%rd698, %rd1, %rd697;
	ld.global.f32 	%f347, [%rd698];
	shl.b32 	%r5360, %r731, 2;
	add.s32 	%r5361, %r679, %r5360;
	st.shared.f32 	[%r5361], %f347;
$L__BB3_1063:
	add.s32 	%r733, %r731, %r6;
	setp.gt.u32 	%p717, %r733, 31;
	@%p717 bra 	$L__BB3_1078;
	add.s32 	%r734, %r732, %r6;
	setp.ge.s32 	%p718, %r734, %r4297;
	@%p718 bra 	$L__BB3_1066;
	add.s32 	%r5362, %r734, %r678;
	mul.wide.s32 	%rd699, %r5362, 4;
	add.s64 	%rd700, %rd1, %rd699;
	ld.global.f32 	%f348, [%rd700];
	shl.b32 	%r5363, %r733, 2;
	add.s32 	%r5364, %r679, %r5363;
	st.shared.f32 	[%r5364], %f348;
$L__BB3_1066:
	add.s32 	%r735, %r733, %r6;
	setp.gt.u32 	%p719, %r735, 31;
	@%p719 bra 	$L__BB3_1078;
	add.s32 	%r736, %r734, %r6;
	setp.ge.s32 	%p720, %r736, %r4297;
	@%p720 bra 	$L__BB3_1069;
	add.s32 	%r5365, %r736, %r678;
	mul.wide.s32 	%rd701, %r5365, 4;
	add.s64 	%rd702, %rd1, %rd701;
	ld.global.f32 	%f349, [%rd702];
	shl.b32 	%r5366, %r735, 2;
	add.s32 	%r5367, %r679, %r5366;
	st.shared.f32 	[%r5367], %f349;
$L__BB3_1069:
	add.s32 	%r737, %r735, %r6;
	setp.gt.u32 	%p721, %r737, 31;
	@%p721 bra 	$L__BB3_1078;
	add.s32 	%r738, %r736, %r6;
	setp.ge.s32 	%p722, %r738, %r4297;
	@%p722 bra 	$L__BB3_1072;
	add.s32 	%r5368, %r738, %r678;
	mul.wide.s32 	%rd703, %r5368, 4;
	add.s64 	%rd704, %rd1, %rd703;
	ld.global.f32 	%f350, [%rd704];
	shl.b32 	%r5369, %r737, 2;
	add.s32 	%r5370, %r679, %r5369;
	st.shared.f32 	[%r5370], %f350;
$L__BB3_1072:
	add.s32 	%r739, %r737, %r6;
	setp.gt.u32 	%p723, %r739, 31;
	@%p723 bra 	$L__BB3_1078;
	add.s32 	%r740, %r738, %r6;
	setp.ge.s32 	%p724, %r740, %r4297;
	@%p724 bra 	$L__BB3_1075;
	add.s32 	%r5371, %r740, %r678;
	mul.wide.s32 	%rd705, %r5371, 4;
	add.s64 	%rd706, %rd1, %rd705;
	ld.global.f32 	%f351, [%rd706];
	shl.b32 	%r5372, %r739, 2;
	add.s32 	%r5373, %r679, %r5372;
	st.shared.f32 	[%r5373], %f351;
$L__BB3_1075:
	add.s32 	%r741, %r739, %r6;
	setp.gt.u32 	%p725, %r741, 31;
	@%p725 bra 	$L__BB3_1078;
	add.s32 	%r742, %r740, %r6;
	setp.ge.s32 	%p726, %r742, %r4297;
	@%p726 bra 	$L__BB3_1078;
	add.s32 	%r5374, %r742, %r678;
	mul.wide.s32 	%rd707, %r5374, 4;
	add.s64 	%rd708, %rd1, %rd707;
	ld.global.f32 	%f352, [%rd708];
	shl.b32 	%r5375, %r741, 2;
	add.s32 	%r5376, %r679, %r5375;
	st.shared.f32 	[%r5376], %f352;
$L__BB3_1078:
	add.s32 	%r743, %r676, %r7;
	setp.gt.u32 	%p727, %r743, 31;
	@%p727 bra 	$L__BB3_3135;
	add.s32 	%r744, %r677, %r7;
	setp.ge.u32 	%p728, %r744, %r4296;
	@%p728 bra 	$L__BB3_3135;
	setp.gt.u32 	%p729, %r5, 31;
	@%p729 bra 	$L__BB3_1176;
	mul.lo.s32 	%r745, %r744, %r4297;
	shl.b32 	%r5377, %r743, 7;
	add.s32 	%r746, %r4301, %r5377;
	add.s32 	%r747, %r5, %r2;
	setp.ge.s32 	%p730, %r747, %r4297;
	@%p730 bra 	$L__BB3_1083;
	add.s32 	%r5379, %r747, %r745;
	mul.wide.s32 	%rd709, %r5379, 4;
	add.s64 	%rd710, %rd1, %rd709;
	ld.global.f32 	%f353, [%rd710];
	shl.b32 	%r5380, %r5, 2;
	add.s32 	%r5381, %r746, %r5380;
	st.shared.f32 	[%r5381], %f353;
$L__BB3_1083:
	add.s32 	%r748, %r5, %r6;
	setp.gt.u32 	%p731, %r748, 31;
	@%p731 bra 	$L__BB3_1176;
	add.s32 	%r749, %r747, %r6;
	setp.ge.s32 	%p732, %r749, %r4297;
	@%p732 bra 	$L__BB3_1086;
	add.s32 	%r5382, %r749, %r745;
	mul.wide.s32 	%rd711, %r5382, 4;
	add.s64 	%rd712, %rd1, %rd711;
	ld.global.f32 	%f354, [%rd712];
	shl.b32 	%r5383, %r748, 2;
	add.s32 	%r5384, %r746, %r5383;
	st.shared.f32 	[%r5384], %f354;
$L__BB3_1086:
	add.s32 	%r750, %r748, %r6;
	setp.gt.u32 	%p733, %r750, 31;
	@%p733 bra 	$L__BB3_1176;
	add.s32 	%r751, %r749, %r6;
	setp.ge.s32 	%p734, %r751, %r4297;
	@%p734 bra 	$L__BB3_1089;
	add.s32 	%r5385, %r751, %r745;
	mul.wide.s32 	%rd713, %r5385, 4;
	add.s64 	%rd714, %rd1, %rd713;
	ld.global.f32 	%f355, [%rd714];
	shl.b32 	%r5386, %r750, 2;
	add.s32 	%r5387, %r746, %r5386;
	st.shared.f32 	[%r5387], %f355;
$L__BB3_1089:
	add.s32 	%r752, %r750, %r6;
	setp.gt.u32 	%p735, %r752, 31;
	@%p735 bra 	$L__BB3_1176;
	add.s32 	%r753, %r751, %r6;
	setp.ge.s32 	%p736, %r753, %r4297;
	@%p736 bra 	$L__BB3_1092;
	add.s32 	%r5388, %r753, %r745;
	mul.wide.s32 	%rd715, %r5388, 4;
	add.s64 	%rd716, %rd1, %rd715;
	ld.global.f32 	%f356, [%rd716];
	shl.b32 	%r5389, %r752, 2;
	add.s32 	%r5390, %r746, %r5389;
	st.shared.f32 	[%r5390], %f356;
$L__BB3_1092:
	add.s32 	%r754, %r752, %r6;
	setp.gt.u32 	%p737, %r754, 31;
	@%p737 bra 	$L__BB3_1176;
	add.s32 	%r755, %r753, %r6;
	setp.ge.s32 	%p738, %r755, %r4297;
	@%p738 bra 	$L__BB3_1095;
	add.s32 	%r5391, %r755, %r745;
	mul.wide.s32 	%rd717, %r5391, 4;
	add.s64 	%rd718, %rd1, %rd717;
	ld.global.f32 	%f357, [%rd718];
	shl.b32 	%r5392, %r754, 2;
	add.s32 	%r5393, %r746, %r5392;
	st.shared.f32 	[%r5393], %f357;
$L__BB3_1095:
	add.s32 	%r756, %r754, %r6;
	setp.gt.u32 	%p739, %r756, 31;
	@%p739 bra 	$L__BB3_1176;
	add.s32 	%r757, %r755, %r6;
	setp.ge.s32 	%p740, %r757, %r4297;
	@%p740 bra 	$L__BB3_1098;
	add.s32 	%r5394, %r757, %r745;
	mul.wide.s32 	%rd719, %r5394, 4;
	add.s64 	%rd720, %rd1, %rd719;
	ld.global.f32 	%f358, [%rd720];
	shl.b32 	%r5395, %r756, 2;
	add.s32 	%r5396, %r746, %r5395;
	st.shared.f32 	[%r5396], %f358;
$L__BB3_1098:
	add.s32 	%r758, %r756, %r6;
	setp.gt.u32 	%p741, %r758, 31;
	@%p741 bra 	$L__BB3_1176;
	add.s32 	%r759, %r757, %r6;
	setp.ge.s32 	%p742, %r759, %r4297;
	@%p742 bra 	$L__BB3_1101;
	add.s32 	%r5397, %r759, %r745;
	mul.wide.s32 	%rd721, %r5397, 4;
	add.s64 	%rd722, %rd1, %rd721;
	ld.global.f32 	%f359, [%rd722];
	shl.b32 	%r5398, %r758, 2;
	add.s32 	%r5399, %r746, %r5398;
	st.shared.f32 	[%r5399], %f359;
$L__BB3_1101:
	add.s32 	%r760, %r758, %r6;
	setp.gt.u32 	%p743, %r760, 31;
	@%p743 bra 	$L__BB3_1176;
	add.s32 	%r761, %r759, %r6;
	setp.ge.s32 	%p744, %r761, %r4297;
	@%p744 bra 	$L__BB3_1104;
	add.s32 	%r5400, %r761, %r745;
	mul.wide.s32 	%rd723, %r5400, 4;
	add.s64 	%rd724, %rd1, %rd723;
	ld.global.f32 	%f360, [%rd724];
	shl.b32 	%r5401, %r760, 2;
	add.s32 	%r5402, %r746, %r5401;
	st.shared.f32 	[%r5402], %f360;
$L__BB3_1104:
	add.s32 	%r762, %r760, %r6;
	setp.gt.u32 	%p745, %r762, 31;
	@%p745 bra 	$L__BB3_1176;
	add.s32 	%r763, %r761, %r6;
	setp.ge.s32 	%p746, %r763, %r4297;
	@%p746 bra 	$L__BB3_1107;
	add.s32 	%r5403, %r763, %r745;
	mul.wide.s32 	%rd725, %r5403, 4;
	add.s64 	%rd726, %rd1, %rd725;
	ld.global.f32 	%f361, [%rd726];
	shl.b32 	%r5404, %r762, 2;
	add.s32 	%r5405, %r746, %r5404;
	st.shared.f32 	[%r5405], %f361;
$L__BB3_1107:
	add.s32 	%r764, %r762, %r6;
	setp.gt.u32 	%p747, %r764, 31;
	@%p747 bra 	$L__BB3_1176;
	add.s32 	%r765, %r763, %r6;
	setp.ge.s32 	%p748, %r765, %r4297;
	@%p748 bra 	$L__BB3_1110;
	add.s32 	%r5406, %r765, %r745;
	mul.wide.s32 	%rd727, %r5406, 4;
	add.s64 	%rd728, %rd1, %rd727;
	ld.global.f32 	%f362, [%rd728];
	shl.b32 	%r5407, %r764, 2;
	add.s32 	%r5408, %r746, %r5407;
	st.shared.f32 	[%r5408], %f362;
$L__BB3_1110:
	add.s32 	%r766, %r764, %r6;
	setp.gt.u32 	%p749, %r766, 31;
	@%p749 bra 	$L__BB3_1176;
	add.s32 	%r767, %r765, %r6;
	setp.ge.s32 	%p750, %r767, %r4297;
	@%p750 bra 	$L__BB3_1113;
	add.s32 	%r5409, %r767, %r745;
	mul.wide.s32 	%rd729, %r5409, 4;
	add.s64 	%rd730, %rd1, %rd729;
	ld.global.f32 	%f363, [%rd730];
	shl.b32 	%r5410, %r766, 2;
	add.s32 	%r5411, %r746, %r5410;
	st.shared.f32 	[%r5411], %f363;
$L__BB3_1113:
	add.s32 	%r768, %r766, %r6;
	setp.gt.u32 	%p751, %r768, 31;
	@%p751 bra 	$L__BB3_1176;
	add.s32 	%r769, %r767, %r6;
	setp.ge.s32 	%p752, %r769, %r4297;
	@%p752 bra 	$L__BB3_1116;
	add.s32 	%r5412, %r769, %r745;
	mul.wide.s32 	%rd731, %r5412, 4;
	add.s64 	%rd732, %rd1, %rd731;
	ld.global.f32 	%f364, [%rd732];
	shl.b32 	%r5413, %r768, 2;
	add.s32 	%r5414, %r746, %r5413;
	st.shared.f32 	[%r5414], %f364;
$L__BB3_1116:
	add.s32 	%r770, %r768, %r6;
	setp.gt.u32 	%p753, %r770, 31;
	@%p753 bra 	$L__BB3_1176;
	add.s32 	%r771, %r769, %r6;
	setp.ge.s32 	%p754, %r771, %r4297;
	@%p754 bra 	$L__BB3_1119;
	add.s32 	%r5415, %r771, %r745;
	mul.wide.s32 	%rd733, %r5415, 4;
	add.s64 	%rd734, %rd1, %rd733;
	ld.global.f32 	%f365, [%rd734];
	shl.b32 	%r5416, %r770, 2;
	add.s32 	%r5417, %r746, %r5416;
	st.shared.f32 	[%r5417], %f365;
$L__BB3_1119:
	add.s32 	%r772, %r770, %r6;
	setp.gt.u32 	%p755, %r772, 31;
	@%p755 bra 	$L__BB3_1176;
	add.s32 	%r773, %r771, %r6;
	setp.ge.s32 	%p756, %r773, %r4297;
	@%p756 bra 	$L__BB3_1122;
	add.s32 	%r5418, %r773, %r745;
	mul.wide.s32 	%rd735, %r5418, 4;
	add.s64 	%rd736, %rd1, %rd735;
	ld.global.f32 	%f366, [%rd736];
	shl.b32 	%r5419, %r772, 2;
	add.s32 	%r5420, %r746, %r5419;
	st.shared.f32 	[%r5420], %f366;
$L__BB3_1122:
	add.s32 	%r774, %r772, %r6;
	setp.gt.u32 	%p757, %r774, 31;
	@%p757 bra 	$L__BB3_1176;
	add.s32 	%r775, %r773, %r6;
	setp.ge.s32 	%p758, %r775, %r4297;
	@%p758 bra 	$L__BB3_1125;
	add.s32 	%r5421, %r775, %r745;
	mul.wide.s32 	%rd737, %r5421, 4;
	add.s64 	%rd738, %rd1, %rd737;
	ld.global.f32 	%f367, [%rd738];
	shl.b32 	%r5422, %r774, 2;
	add.s32 	%r5423, %r746, %r5422;
	st.shared.f32 	[%r5423], %f367;
$L__BB3_1125:
	add.s32 	%r776, %r774, %r6;
	setp.gt.u32 	%p759, %r776, 31;
	@%p759 bra 	$L__BB3_1176;
	add.s32 	%r777, %r775, %r6;
	setp.ge.s32 	%p760, %r777, %r4297;
	@%p760 bra 	$L__BB3_1128;
	add.s32 	%r5424, %r777, %r745;
	mul.wide.s32 	%rd739, %r5424, 4;
	add.s64 	%rd740, %rd1, %rd739;
	ld.global.f32 	%f368, [%rd740];
	shl.b32 	%r5425, %r776, 2;
	add.s32 	%r5426, %r746, %r5425;
	st.shared.f32 	[%r5426], %f368;
$L__BB3_1128:
	add.s32 	%r778, %r776, %r6;
	setp.gt.u32 	%p761, %r778, 31;
	@%p761 bra 	$L__BB3_1176;
	add.s32 	%r779, %r777, %r6;
	setp.ge.s32 	%p762, %r779, %r4297;
	@%p762 bra 	$L__BB3_1131;
	add.s32 	%r5427, %r779, %r745;
	mul.wide.s32 	%rd741, %r5427, 4;
	add.s64 	%rd742, %rd1, %rd741;
	ld.global.f32 	%f369, [%rd742];
	shl.b32 	%r5428, %r778, 2;
	add.s32 	%r5429, %r746, %r5428;
	st.shared.f32 	[%r5429], %f369;
$L__BB3_1131:
	add.s32 	%r780, %r778, %r6;
	setp.gt.u32 	%p763, %r780, 31;
	@%p763 bra 	$L__BB3_1176;
	add.s32 	%r781, %r779, %r6;
	setp.ge.s32 	%p764, %r781, %r4297;
	@%p764 bra 	$L__BB3_1134;
	add.s32 	%r5430, %r781, %r745;
	mul.wide.s32 	%rd743, %r5430, 4;
	add.s64 	%rd744, %rd1, %rd743;
	ld.global.f32 	%f370, [%rd744];
	shl.b32 	%r5431, %r780, 2;
	add.s32 	%r5432, %r746, %r5431;
	st.shared.f32 	[%r5432], %f370;
$L__BB3_1134:
	add.s32 	%r782, %r780, %r6;
	setp.gt.u32 	%p765, %r782, 31;
	@%p765 bra 	$L__BB3_1176;
	add.s32 	%r783, %r781, %r6;
	setp.ge.s32 	%p766, %r783, %r4297;
	@%p766 bra 	$L__BB3_1137;
	add.s32 	%r5433, %r783, %r745;
	mul.wide.s32 	%rd745, %r5433, 4;
	add.s64 	%rd746, %rd1, %rd745;
	ld.global.f32 	%f371, [%rd746];
	shl.b32 	%r5434, %r782, 2;
	add.s32 	%r5435, %r746, %r5434;
	st.shared.f32 	[%r5435], %f371;
$L__BB3_1137:
	add.s32 	%r784, %r782, %r6;
	setp.gt.u32 	%p767, %r784, 31;
	@%p767 bra 	$L__BB3_1176;
	add.s32 	%r785, %r783, %r6;
	setp.ge.s32 	%p768, %r785, %r4297;
	@%p768 bra 	$L__BB3_1140;
	add.s32 	%r5436, %r785, %r745;
	mul.wide.s32 	%rd747, %r5436, 4;
	add.s64 	%rd748, %rd1, %rd747;
	ld.global.f32 	%f372, [%rd748];
	shl.b32 	%r5437, %r784, 2;
	add.s32 	%r5438, %r746, %r5437;
	st.shared.f32 	[%r5438], %f372;
$L__BB3_1140:
	add.s32 	%r786, %r784, %r6;
	setp.gt.u32 	%p769, %r786, 31;
	@%p769 bra 	$L__BB3_1176;
	add.s32 	%r787, %r785, %r6;
	setp.ge.s32 	%p770, %r787, %r4297;
	@%p770 bra 	$L__BB3_1143;
	add.s32 	%r5439, %r787, %r745;
	mul.wide.s32 	%rd749, %r5439, 4;
	add.s64 	%rd750, %rd1, %rd749;
	ld.global.f32 	%f373, [%rd750];
	shl.b32 	%r5440, %r786, 2;
	add.s32 	%r5441, %r746, %r5440;
	st.shared.f32 	[%r5441], %f373;
$L__BB3_1143:
	add.s32 	%r788, %r786, %r6;
	setp.gt.u32 	%p771, %r788, 31;
	@%p771 bra 	$L__BB3_1176;
	add.s32 	%r789, %r787, %r6;
	setp.ge.s32 	%p772, %r789, %r4297;
	@%p772 bra 	$L__BB3_1146;
	add.s32 	%r5442, %r789, %r745;
	mul.wide.s32 	%rd751, %r5442, 4;
	add.s64 	%rd752, %rd1, %rd751;
	ld.global.f32 	%f374, [%rd752];
	shl.b32 	%r5443, %r788, 2;
	add.s32 	%r5444, %r746, %r5443;
	st.shared.f32 	[%r5444], %f374;
$L__BB3_1146:
	add.s32 	%r790, %r788, %r6;
	setp.gt.u32 	%p773, %r790, 31;
	@%p773 bra 	$L__BB3_1176;
	add.s32 	%r791, %r789, %r6;
	setp.ge.s32 	%p774, %r791, %r4297;
	@%p774 bra 	$L__BB3_1149;
	add.s32 	%r5445, %r791, %r745;
	mul.wide.s32 	%rd753, %r5445, 4;
	add.s64 	%rd754, %rd1, %rd753;
	ld.global.f32 	%f375, [%rd754];
	shl.b32 	%r5446, %r790, 2;
	add.s32 	%r5447, %r746, %r5446;
	st.shared.f32 	[%r5447], %f375;
$L__BB3_1149:
	add.s32 	%r792, %r790, %r6;
	setp.gt.u32 	%p775, %r792, 31;
	@%p775 bra 	$L__BB3_1176;
	add.s32 	%r793, %r791, %r6;
	setp.ge.s32 	%p776, %r793, %r4297;
	@%p776 bra 	$L__BB3_1152;
	add.s32 	%r5448, %r793, %r745;
	mul.wide.s32 	%rd755, %r5448, 4;
	add.s64 	%rd756, %rd1, %rd755;
	ld.global.f32 	%f376, [%rd756];
	shl.b32 	%r5449, %r792, 2;
	add.s32 	%r5450, %r746, %r5449;
	st.shared.f32 	[%r5450], %f376;
$L__BB3_1152:
	add.s32 	%r794, %r792, %r6;
	setp.gt.u32 	%p777, %r794, 31;
	@%p777 bra 	$L__BB3_1176;
	add.s32 	%r795, %r793, %r6;
	setp.ge.s32 	%p778, %r795, %r4297;
	@%p778 bra 	$L__BB3_1155;
	add.s32 	%r5451, %r795, %r745;
	mul.wide.s32 	%rd757, %r5451, 4;
	add.s64 	%rd758, %rd1, %rd757;
	ld.global.f32 	%f377, [%rd758];
	shl.b32 	%r5452, %r794, 2;
	add.s32 	%r5453, %r746, %r5452;
	st.shared.f32 	[%r5453], %f377;
$L__BB3_1155:
	add.s32 	%r796, %r794, %r6;
	setp.gt.u32 	%p779, %r796, 31;
	@%p779 bra 	$L__BB3_1176;
	add.s32 	%r797, %r795, %r6;
	setp.ge.s32 	%p780, %r797, %r4297;
	@%p780 bra 	$L__BB3_1158;
	add.s32 	%r5454, %r797, %r745;
	mul.wide.s32 	%rd759, %r5454, 4;
	add.s64 	%rd760, %rd1, %rd759;
	ld.global.f32 	%f378, [%rd760];
	shl.b32 	%r5455, %r796, 2;
	add.s32 	%r5456, %r746, %r5455;
	st.shared.f32 	[%r5456], %f378;
$L__BB3_1158:
	add.s32 	%r798, %r796, %r6;
	setp.gt.u32 	%p781, %r798, 31;
	@%p781 bra 	$L__BB3_1176;
	add.s32 	%r799, %r797, %r6;
	setp.ge.s32 	%p782, %r799, %r4297;
	@%p782 bra 	$L__BB3_1161;
	add.s32 	%r5457, %r799, %r745;
	mul.wide.s32 	%rd761, %r5457, 4;
	add.s64 	%rd762, %rd1, %rd761;
	ld.global.f32 	%f379, [%rd762];
	shl.b32 	%r5458, %r798, 2;
	add.s32 	%r5459, %r746, %r5458;
	st.shared.f32 	[%r5459], %f379;
$L__BB3_1161:
	add.s32 	%r800, %r798, %r6;
	setp.gt.u32 	%p783, %r800, 31;
	@%p783 bra 	$L__BB3_1176;
	add.s32 	%r801, %r799, %r6;
	setp.ge.s32 	%p784, %r801, %r4297;
	@%p784 bra 	$L__BB3_1164;
	add.s32 	%r5460, %r801, %r745;
	mul.wide.s32 	%rd763, %r5460, 4;
	add.s64 	%rd764, %rd1, %rd763;
	ld.global.f32 	%f380, [%rd764];
	shl.b32 	%r5461, %r800, 2;
	add.s32 	%r5462, %r746, %r5461;
	st.shared.f32 	[%r5462], %f380;
$L__BB3_1164:
	add.s32 	%r802, %r800, %r6;
	setp.gt.u32 	%p785, %r802, 31;
	@%p785 bra 	$L__BB3_1176;
	add.s32 	%r803, %r801, %r6;
	setp.ge.s32 	%p786, %r803, %r4297;
	@%p786 bra 	$L__BB3_1167;
	add.s32 	%r5463, %r803, %r745;
	mul.wide.s32 	%rd765, %r5463, 4;
	add.s64 	%rd766, %rd1, %rd765;
	ld.global.f32 	%f381, [%rd766];
	shl.b32 	%r5464, %r802, 2;
	add.s32 	%r5465, %r746, %r5464;
	st.shared.f32 	[%r5465], %f381;
$L__BB3_1167:
	add.s32 	%r804, %r802, %r6;
	setp.gt.u32 	%p787, %r804, 31;
	@%p787 bra 	$L__BB3_1176;
	add.s32 	%r805, %r803, %r6;
	setp.ge.s32 	%p788, %r805, %r4297;
	@%p788 bra 	$L__BB3_1170;
	add.s32 	%r5466, %r805, %r745;
	mul.wide.s32 	%rd767, %r5466, 4;
	add.s64 	%rd768, %rd1, %rd767;
	ld.global.f32 	%f382, [%rd768];
	shl.b32 	%r5467, %r804, 2;
	add.s32 	%r5468, %r746, %r5467;
	st.shared.f32 	[%r5468], %f382;
$L__BB3_1170:
	add.s32 	%r806, %r804, %r6;
	setp.gt.u32 	%p789, %r806, 31;
	@%p789 bra 	$L__BB3_1176;
	add.s32 	%r807, %r805, %r6;
	setp.ge.s32 	%p790, %r807, %r4297;
	@%p790 bra 	$L__BB3_1173;
	add.s32 	%r5469, %r807, %r745;
	mul.wide.s32 	%rd769, %r5469, 4;
	add.s64 	%rd770, %rd1, %rd769;
	ld.global.f32 	%f383, [%rd770];
	shl.b32 	%r5470, %r806, 2;
	add.s32 	%r5471, %r746, %r5470;
	st.shared.f32 	[%r5471], %f383;
$L__BB3_1173:
	add.s32 	%r808, %r806, %r6;
	setp.gt.u32 	%p791, %r808, 31;
	@%p791 bra 	$L__BB3_1176;
	add.s32 	%r809, %r807, %r6;
	setp.ge.s32 	%p792, %r809, %r4297;
	@%p792 bra 	$L__BB3_1176;
	add.s32 	%r5472, %r809, %r745;
	mul.wide.s32 	%rd771, %r5472, 4;
	add.s64 	%rd772, %rd1, %rd771;
	ld.global.f32 	%f384, [%rd772];
	shl.b32 	%r5473, %r808, 2;
	add.s32 	%r5474, %r746, %r5473;
	st.shared.f32 	[%r5474], %f384;
$L__BB3_1176:
	add.s32 	%r810, %r743, %r7;
	setp.gt.u32 	%p793, %r810, 31;
	@%p793 bra 	$L__BB3_3135;
	add.s32 	%r811, %r744, %r7;
	setp.ge.u32 	%p794, %r811, %r4296;
	@%p794 bra 	$L__BB3_3135;
	setp.gt.u32 	%p795, %r5, 31;
	@%p795 bra 	$L__BB3_1274;
	mul.lo.s32 	%r812, %r811, %r4297;
	shl.b32 	%r5475, %r810, 7;
	add.s32 	%r813, %r4301, %r5475;
	add.s32 	%r814, %r5, %r2;
	setp.ge.s32 	%p796, %r814, %r4297;
	@%p796 bra 	$L__BB3_1181;
	add.s32 	%r5477, %r814, %r812;
	mul.wide.s32 	%rd773, %r5477, 4;
	add.s64 	%rd774, %rd1, %rd773;
	ld.global.f32 	%f385, [%rd774];
	shl.b32 	%r5478, %r5, 2;
	add.s32 	%r5479, %r813, %r5478;
	st.shared.f32 	[%r5479], %f385;
$L__BB3_1181:
	add.s32 	%r815, %r5, %r6;
	setp.gt.u32 	%p797, %r815, 31;
	@%p797 bra 	$L__BB3_1274;
	add.s32 	%r816, %r814, %r6;
	setp.ge.s32 	%p798, %r816, %r4297;
	@%p798 bra 	$L__BB3_1184;
	add.s32 	%r5480, %r816, %r812;
	mul.wide.s32 	%rd775, %r5480, 4;
	add.s64 	%rd776, %rd1, %rd775;
	ld.global.f32 	%f386, [%rd776];
	shl.b32 	%r5481, %r815, 2;
	add.s32 	%r5482, %r813, %r5481;
	st.shared.f32 	[%r5482], %f386;
$L__BB3_1184:
	add.s32 	%r817, %r815, %r6;
	setp.gt.u32 	%p799, %r817, 31;
	@%p799 bra 	$L__BB3_1274;
	add.s32 	%r818, %r816, %r6;
	setp.ge.s32 	%p800, %r818, %r4297;
	@%p800 bra 	$L__BB3_1187;
	add.s32 	%r5483, %r818, %r812;
	mul.wide.s32 	%rd777, %r5483, 4;
	add.s64 	%rd778, %rd1, %rd777;
	ld.global.f32 	%f387, [%rd778];
	shl.b32 	%r5484, %r817, 2;
	add.s32 	%r5485, %r813, %r5484;
	st.shared.f32 	[%r5485], %f387;
$L__BB3_1187:
	add.s32 	%r819, %r817, %r6;
	setp.gt.u32 	%p801, %r819, 31;
	@%p801 bra 	$L__BB3_1274;
	add.s32 	%r820, %r818, %r6;
	setp.ge.s32 	%p802, %r820, %r4297;
	@%p802 bra 	$L__BB3_1190;
	add.s32 	%r5486, %r820, %r812;
	mul.wide.s32 	%rd779, %r5486, 4;
	add.s64 	%rd780, %rd1, %rd779;
	ld.global.f32 	%f388, [%rd780];
	shl.b32 	%r5487, %r819, 2;
	add.s32 	%r5488, %r813, %r5487;
	st.shared.f32 	[%r5488], %f388;
$L__BB3_1190:
	add.s32 	%r821, %r819, %r6;
	setp.gt.u32 	%p803, %r821, 31;
	@%p803 bra 	$L__BB3_1274;
	add.s32 	%r822, %r820, %r6;
	setp.ge.s32 	%p804, %r822, %r4297;
	@%p804 bra 	$L__BB3_1193;
	add.s32 	%r5489, %r822, %r812;
	mul.wide.s32 	%rd781, %r5489, 4;
	add.s64 	%rd782, %rd1, %rd781;
	ld.global.f32 	%f389, [%rd782];
	shl.b32 	%r5490, %r821, 2;
	add.s32 	%r5491, %r813, %r5490;
	st.shared.f32 	[%r5491], %f389;
$L__BB3_1193:
	add.s32 	%r823, %r821, %r6;
	setp.gt.u32 	%p805, %r823, 31;
	@%p805 bra 	$L__BB3_1274;
	add.s32 	%r824, %r822, %r6;
	setp.ge.s32 	%p806, %r824, %r4297;
	@%p806 bra 	$L__BB3_1196;
	add.s32 	%r5492, %r824, %r812;
	mul.wide.s32 	%rd783, %r5492, 4;
	add.s64 	%rd784, %rd1, %rd783;
	ld.global.f32 	%f390, [%rd784];
	shl.b32 	%r5493, %r823, 2;
	add.s32 	%r5494, %r813, %r5493;
	st.shared.f32 	[%r5494], %f390;
$L__BB3_1196:
	add.s32 	%r825, %r823, %r6;
	setp.gt.u32 	%p807, %r825, 31;
	@%p807 bra 	$L__BB3_1274;
	add.s32 	%r826, %r824, %r6;
	setp.ge.s32 	%p808, %r826, %r4297;
	@%p808 bra 	$L__BB3_1199;
	add.s32 	%r5495, %r826, %r812;
	mul.wide.s32 	%rd785, %r5495, 4;
	add.s64 	%rd786, %rd1, %rd785;
	ld.global.f32 	%f391, [%rd786];
	shl.b32 	%r5496, %r825, 2;
	add.s32 	%r5497, %r813, %r5496;
	st.shared.f32 	[%r5497], %f391;
$L__BB3_1199:
	add.s32 	%r827, %r825, %r6;
	setp.gt.u32 	%p809, %r827, 31;
	@%p809 bra 	$L__BB3_1274;
	add.s32 	%r828, %r826, %r6;
	setp.ge.s32 	%p810, %r828, %r4297;
	@%p810 bra 	$L__BB3_1202;
	add.s32 	%r5498, %r828, %r812;
	mul.wide.s32 	%rd787, %r5498, 4;
	add.s64 	%rd788, %rd1, %rd787;
	ld.global.f32 	%f392, [%rd788];
	shl.b32 	%r5499, %r827, 2;
	add.s32 	%r5500, %r813, %r5499;
	st.shared.f32 	[%r5500], %f392;
$L__BB3_1202:
	add.s32 	%r829, %r827, %r6;
	setp.gt.u32 	%p811, %r829, 31;
	@%p811 bra 	$L__BB3_1274;
	add.s32 	%r830, %r828, %r6;
	setp.ge.s32 	%p812, %r830, %r4297;
	@%p812 bra 	$L__BB3_1205;
	add.s32 	%r5501, %r830, %r812;
	mul.wide.s32 	%rd789, %r5501, 4;
	add.s64 	%rd790, %rd1, %rd789;
	ld.global.f32 	%f393, [%rd790];
	shl.b32 	%r5502, %r829, 2;
	add.s32 	%r5503, %r813, %r5502;
	st.shared.f32 	[%r5503], %f393;
$L__BB3_1205:
	add.s32 	%r831, %r829, %r6;
	setp.gt.u32 	%p813, %r831, 31;
	@%p813 bra 	$L__BB3_1274;
	add.s32 	%r832, %r830, %r6;
	setp.ge.s32 	%p814, %r832, %r4297;
	@%p814 bra 	$L__BB3_1208;
	add.s32 	%r5504, %r832, %r812;
	mul.wide.s32 	%rd791, %r5504, 4;
	add.s64 	%rd792, %rd1, %rd791;
	ld.global.f32 	%f394, [%rd792];
	shl.b32 	%r5505, %r831, 2;
	add.s32 	%r5506, %r813, %r5505;
	st.shared.f32 	[%r5506], %f394;
$L__BB3_1208:
	add.s32 	%r833, %r831, %r6;
	setp.gt.u32 	%p815, %r833, 31;
	@%p815 bra 	$L__BB3_1274;
	add.s32 	%r834, %r832, %r6;
	setp.ge.s32 	%p816, %r834, %r4297;
	@%p816 bra 	$L__BB3_1211;
	add.s32 	%r5507, %r834, %r812;
	mul.wide.s32 	%rd793, %r5507, 4;
	add.s64 	%rd794, %rd1, %rd793;
	ld.global.f32 	%f395, [%rd794];
	shl.b32 	%r5508, %r833, 2;
	add.s32 	%r5509, %r813, %r5508;
	st.shared.f32 	[%r5509], %f395;
$L__BB3_1211:
	add.s32 	%r835, %r833, %r6;
	setp.gt.u32 	%p817, %r835, 31;
	@%p817 bra 	$L__BB3_1274;
	add.s32 	%r836, %r834, %r6;
	setp.ge.s32 	%p818, %r836, %r4297;
	@%p818 bra 	$L__BB3_1214;
	add.s32 	%r5510, %r836, %r812;
	mul.wide.s32 	%rd795, %r5510, 4;
	add.s64 	%rd796, %rd1, %rd795;
	ld.global.f32 	%f396, [%rd796];
	shl.b32 	%r5511, %r835, 2;
	add.s32 	%r5512, %r813, %r5511;
	st.shared.f32 	[%r5512], %f396;
$L__BB3_1214:
	add.s32 	%r837, %r835, %r6;
	setp.gt.u32 	%p819, %r837, 31;
	@%p819 bra 	$L__BB3_1274;
	add.s32 	%r838, %r836, %r6;
	setp.ge.s32 	%p820, %r838, %r4297;
	@%p820 bra 	$L__BB3_1217;
	add.s32 	%r5513, %r838, %r812;
	mul.wide.s32 	%rd797, %r5513, 4;
	add.s64 	%rd798, %rd1, %rd797;
	ld.global.f32 	%f397, [%rd798];
	shl.b32 	%r5514, %r837, 2;
	add.s32 	%r5515, %r813, %r5514;
	st.shared.f32 	[%r5515], %f397;
$L__BB3_1217:
	add.s32 	%r839, %r837, %r6;
	setp.gt.u32 	%p821, %r839, 31;
	@%p821 bra 	$L__BB3_1274;
	add.s32 	%r840, %r838, %r6;
	setp.ge.s32 	%p822, %r840, %r4297;
	@%p822 bra 	$L__BB3_1220;
	add.s32 	%r5516, %r840, %r812;
	mul.wide.s32 	%rd799, %r5516, 4;
	add.s64 	%rd800, %rd1, %rd799;
	ld.global.f32 	%f398, [%rd800];
	shl.b32 	%r5517, %r839, 2;
	add.s32 	%r5518, %r813, %r5517;
	st.shared.f32 	[%r5518], %f398;
$L__BB3_1220:
	add.s32 	%r841, %r839, %r6;
	setp.gt.u32 	%p823, %r841, 31;
	@%p823 bra 	$L__BB3_1274;
	add.s32 	%r842, %r840, %r6;
	setp.ge.s32 	%p824, %r842, %r4297;
	@%p824 bra 	$L__BB3_1223;
	add.s32 	%r5519, %r842, %r812;
	mul.wide.s32 	%rd801, %r5519, 4;
	add.s64 	%rd802, %rd1, %rd801;
	ld.global.f32 	%f399, [%rd802];
	shl.b32 	%r5520, %r841, 2;
	add.s32 	%r5521, %r813, %r5520;
	st.shared.f32 	[%r5521], %f399;
$L__BB3_1223:
	add.s32 	%r843, %r841, %r6;
	setp.gt.u32 	%p825, %r843, 31;
	@%p825 bra 	$L__BB3_1274;
	add.s32 	%r844, %r842, %r6;
	setp.ge.s32 	%p826, %r844, %r4297;
	@%p826 bra 	$L__BB3_1226;
	add.s32 	%r5522, %r844, %r812;
	mul.wide.s32 	%rd803, %r5522, 4;
	add.s64 	%rd804, %rd1, %rd803;
	ld.global.f32 	%f400, [%rd804];
	shl.b32 	%r5523, %r843, 2;
	add.s32 	%r5524, %r813, %r5523;
	st.shared.f32 	[%r5524], %f400;
$L__BB3_1226:
	add.s32 	%r845, %r843, %r6;
	setp.gt.u32 	%p827, %r845, 31;
	@%p827 bra 	$L__BB3_1274;
	add.s32 	%r846, %r844, %r6;
	setp.ge.s32 	%p828, %r846, %r4297;
	@%p828 bra 	$L__BB3_1229;
	add.s32 	%r5525, %r846, %r812;
	mul.wide.s32 	%rd805, %r5525, 4;
	add.s64 	%rd806, %rd1, %rd805;
	ld.global.f32 	%f401, [%rd806];
	shl.b32 	%r5526, %r845, 2;
	add.s32 	%r5527, %r813, %r5526;
	st.shared.f32 	[%r5527], %f401;
$L__BB3_1229:
	add.s32 	%r847, %r845, %r6;
	setp.gt.u32 	%p829, %r847, 31;
	@%p829 bra 	$L__BB3_1274;
	add.s32 	%r848, %r846, %r6;
	setp.ge.s32 	%p830, %r848, %r4297;
	@%p830 bra 	$L__BB3_1232;
	add.s32 	%r5528, %r848, %r812;
	mul.wide.s32 	%rd807, %r5528, 4;
	add.s64 	%rd808, %rd1, %rd807;
	ld.global.f32 	%f402, [%rd808];
	shl.b32 	%r5529, %r847, 2;
	add.s32 	%r5530, %r813, %r5529;
	st.shared.f32 	[%r5530], %f402;
$L__BB3_1232:
	add.s32 	%r849, %r847, %r6;
	setp.gt.u32 	%p831, %r849, 31;
	@%p831 bra 	$L__BB3_1274;
	add.s32 	%r850, %r848, %r6;
	setp.ge.s32 	%p832, %r850, %r4297;
	@%p832 bra 	$L__BB3_1235;
	add.s32 	%r5531, %r850, %r812;
	mul.wide.s32 	%rd809, %r5531, 4;
	add.s64 	%rd810, %rd1, %rd809;
	ld.global.f32 	%f403, [%rd810];
	shl.b32 	%r5532, %r849, 2;
	add.s32 	%r5533, %r813, %r5532;
	st.shared.f32 	[%r5533], %f403;
$L__BB3_1235:
	add.s32 	%r851, %r849, %r6;
	setp.gt.u32 	%p833, %r851, 31;
	@%p833 bra 	$L__BB3_1274;
	add.s32 	%r852, %r850, %r6;
	setp.ge.s32 	%p834, %r852, %r4297;
	@%p834 bra 	$L__BB3_1238;
	add.s32 	%r5534, %r852, %r812;
	mul.wide.s32 	%rd811, %r5534, 4;
	add.s64 	%rd812, %rd1, %rd811;
	ld.global.f32 	%f404, [%rd812];
	shl.b32 	%r5535, %r851, 2;
	add.s32 	%r5536, %r813, %r5535;
	st.shared.f32 	[%r5536], %f404;
$L__BB3_1238:
	add.s32 	%r853, %r851, %r6;
	setp.gt.u32 	%p835, %r853, 31;
	@%p835 bra 	$L__BB3_1274;
	add.s32 	%r854, %r852, %r6;
	setp.ge.s32 	%p836, %r854, %r4297;
	@%p836 bra 	$L__BB3_1241;
	add.s32 	%r5537, %r854, %r812;
	mul.wide.s32 	%rd813, %r5537, 4;
	add.s64 	%rd814, %rd1, %rd813;
	ld.global.f32 	%f405, [%rd814];
	shl.b32 	%r5538, %r853, 2;
	add.s32 	%r5539, %r813, %r5538;
	st.shared.f32 	[%r5539], %f405;
$L__BB3_1241:
	add.s32 	%r855, %r853, %r6;
	setp.gt.u32 	%p837, %r855, 31;
	@%p837 bra 	$L__BB3_1274;
	add.s32 	%r856, %r854, %r6;
	setp.ge.s32 	%p838, %r856, %r4297;
	@%p838 bra 	$L__BB3_1244;
	add.s32 	%r5540, %r856, %r812;
	mul.wide.s32 	%rd815, %r5540, 4;
	add.s64 	%rd816, %rd1, %rd815;
	ld.global.f32 	%f406, [%rd816];
	shl.b32 	%r5541, %r855, 2;
	add.s32 	%r5542, %r813, %r5541;
	st.shared.f32 	[%r5542], %f406;
$L__BB3_1244:
	add.s32 	%r857, %r855, %r6;
	setp.gt.u32 	%p839, %r857, 31;
	@%p839 bra 	$L__BB3_1274;
	add.s32 	%r858, %r856, %r6;
	setp.ge.s32 	%p840, %r858, %r4297;
	@%p840 bra 	$L__BB3_1247;
	add.s32 	%r5543, %r858, %r812;
	mul.wide.s32 	%rd817, %r5543, 4;
	add.s64 	%rd818, %rd1, %rd817;
	ld.global.f32 	%f407, [%rd818];
	shl.b32 	%r5544, %r857, 2;
	add.s32 	%r5545, %r813, %r5544;
	st.shared.f32 	[%r5545], %f407;
$L__BB3_1247:
	add.s32 	%r859, %r857, %r6;
	setp.gt.u32 	%p841, %r859, 31;
	@%p841 bra 	$L__BB3_1274;
	add.s32 	%r860, %r858, %r6;
	setp.ge.s32 	%p842, %r860, %r4297;
	@%p842 bra 	$L__BB3_1250;
	add.s32 	%r5546, %r860, %r812;
	mul.wide.s32 	%rd819, %r5546, 4;
	add.s64 	%rd820, %rd1, %rd819;
	ld.global.f32 	%f408, [%rd820];
	shl.b32 	%r5547, %r859, 2;
	add.s32 	%r5548, %r813, %r5547;
	st.shared.f32 	[%r5548], %f408;
$L__BB3_1250:
	add.s32 	%r861, %r859, %r6;
	setp.gt.u32 	%p843, %r861, 31;
	@%p843 bra 	$L__BB3_1274;
	add.s32 	%r862, %r860, %r6;
	setp.ge.s32 	%p844, %r862, %r4297;
	@%p844 bra 	$L__BB3_1253;
	add.s32 	%r5549, %r862, %r812;
	mul.wide.s32 	%rd821, %r5549, 4;
	add.s64 	%rd822, %rd1, %rd821;
	ld.global.f32 	%f409, [%rd822];
	shl.b32 	%r5550, %r861, 2;
	add.s32 	%r5551, %r813, %r5550;
	st.shared.f32 	[%r5551], %f409;
$L__BB3_1253:
	add.s32 	%r863, %r861, %r6;
	setp.gt.u32 	%p845, %r863, 31;
	@%p845 bra 	$L__BB3_1274;
	add.s32 	%r864, %r862, %r6;
	setp.ge.s32 	%p846, %r864, %r4297;
	@%p846 bra 	$L__BB3_1256;
	add.s32 	%r5552, %r864, %r812;
	mul.wide.s32 	%rd823, %r5552, 4;
	add.s64 	%rd824, %rd1, %rd823;
	ld.global.f32 	%f410, [%rd824];
	shl.b32 	%r5553, %r863, 2;
	add.s32 	%r5554, %r813, %r5553;
	st.shared.f32 	[%r5554], %f410;
$L__BB3_1256:
	add.s32 	%r865, %r863, %r6;
	setp.gt.u32 	%p847, %r865, 31;
	@%p847 bra 	$L__BB3_1274;
	add.s32 	%r866, %r864, %r6;
	setp.ge.s32 	%p848, %r866, %r4297;
	@%p848 bra 	$L__BB3_1259;
	add.s32 	%r5555, %r866, %r812;
	mul.wide.s32 	%rd825, %r5555, 4;
	add.s64 	%rd826, %rd1, %rd825;
	ld.global.f32 	%f411, [%rd826];
	shl.b32 	%r5556, %r865, 2;
	add.s32 	%r5557, %r813, %r5556;
	st.shared.f32 	[%r5557], %f411;
$L__BB3_1259:
	add.s32 	%r867, %r865, %r6;
	setp.gt.u32 	%p849, %r867, 31;
	@%p849 bra 	$L__BB3_1274;
	add.s32 	%r868, %r866, %r6;
	setp.ge.s32 	%p850, %r868, %r4297;
	@%p850 bra 	$L__BB3_1262;
	add.s32 	%r5558, %r868, %r812;
	mul.wide.s32 	%rd827, %r5558, 4;
	add.s64 	%rd828, %rd1, %rd827;
	ld.global.f32 	%f412, [%rd828];
	shl.b32 	%r5559, %r867, 2;
	add.s32 	%r5560, %r813, %r5559;
	st.shared.f32 	[%r5560], %f412;
$L__BB3_1262:
	add.s32 	%r869, %r867, %r6;
	setp.gt.u32 	%p851, %r869, 31;
	@%p851 bra 	$L__BB3_1274;
	add.s32 	%r870, %r868, %r6;
	setp.ge.s32 	%p852, %r870, %r4297;
	@%p852 bra 	$L__BB3_1265;
	add.s32 	%r5561, %r870, %r812;
	mul.wide.s32 	%rd829, %r5561, 4;
	add.s64 	%rd830, %rd1, %rd829;
	ld.global.f32 	%f413, [%rd830];
	shl.b32 	%r5562, %r869, 2;
	add.s32 	%r5563, %r813, %r5562;
	st.shared.f32 	[%r5563], %f413;
$L__BB3_1265:
	add.s32 	%r871, %r869, %r6;
	setp.gt.u32 	%p853, %r871, 31;
	@%p853 bra 	$L__BB3_1274;
	add.s32 	%r872, %r870, %r6;
	setp.ge.s32 	%p854, %r872, %r4297;
	@%p854 bra 	$L__BB3_1268;
	add.s32 	%r5564, %r872, %r812;
	mul.wide.s32 	%rd831, %r5564, 4;
	add.s64 	%rd832, %rd1, %rd831;
	ld.global.f32 	%f414, [%rd832];
	shl.b32 	%r5565, %r871, 2;
	add.s32 	%r5566, %r813, %r5565;
	st.shared.f32 	[%r5566], %f414;
$L__BB3_1268:
	add.s32 	%r873, %r871, %r6;
	setp.gt.u32 	%p855, %r873, 31;
	@%p855 bra 	$L__BB3_1274;
	add.s32 	%r874, %r872, %r6;
	setp.ge.s32 	%p856, %r874, %r4297;
	@%p856 bra 	$L__BB3_1271;
	add.s32 	%r5567, %r874, %r812;
	mul.wide.s32 	%rd833, %r5567, 4;
	add.s64 	%rd834, %rd1, %rd833;
	ld.global.f32 	%f415, [%rd834];
	shl.b32 	%r5568, %r873, 2;
	add.s32 	%r5569, %r813, %r5568;
	st.shared.f32 	[%r5569], %f415;
$L__BB3_1271:
	add.s32 	%r875, %r873, %r6;
	setp.gt.u32 	%p857, %r875, 31;
	@%p857 bra 	$L__BB3_1274;
	add.s32 	%r876, %r874, %r6;
	setp.ge.s32 	%p858, %r876, %r4297;
	@%p858 bra 	$L__BB3_1274;
	add.s32 	%r5570, %r876, %r812;
	mul.wide.s32 	%rd835, %r5570, 4;
	add.s64 	%rd836, %rd1, %rd835;
	ld.global.f32 	%f416, [%rd836];
	shl.b32 	%r5571, %r875, 2;
	add.s32 	%r5572, %r813, %r5571;
	st.shared.f32 	[%r5572], %f416;
$L__BB3_1274:
	add.s32 	%r877, %r810, %r7;
	setp.gt.u32 	%p859, %r877, 31;
	@%p859 bra 	$L__BB3_3135;
	add.s32 	%r878, %r811, %r7;
	setp.ge.u32 	%p860, %r878, %r4296;
	@%p860 bra 	$L__BB3_3135;
	setp.gt.u32 	%p861, %r5, 31;
	@%p861 bra 	$L__BB3_1372;
	mul.lo.s32 	%r879, %r878, %r4297;
	shl.b32 	%r5573, %r877, 7;
	add.s32 	%r880, %r4301, %r5573;
	add.s32 	%r881, %r5, %r2;
	setp.ge.s32 	%p862, %r881, %r4297;
	@%p862 bra 	$L__BB3_1279;
	add.s32 	%r5575, %r881, %r879;
	mul.wide.s32 	%rd837, %r5575, 4;
	add.s64 	%rd838, %rd1, %rd837;
	ld.global.f32 	%f417, [%rd838];
	shl.b32 	%r5576, %r5, 2;
	add.s32 	%r5577, %r880, %r5576;
	st.shared.f32 	[%r5577], %f417;
$L__BB3_1279:
	add.s32 	%r882, %r5, %r6;
	setp.gt.u32 	%p863, %r882, 31;
	@%p863 bra 	$L__BB3_1372;
	add.s32 	%r883, %r881, %r6;
	setp.ge.s32 	%p864, %r883, %r4297;
	@%p864 bra 	$L__BB3_1282;
	add.s32 	%r5578, %r883, %r879;
	mul.wide.s32 	%rd839, %r5578, 4;
	add.s64 	%rd840, %rd1, %rd839;
	ld.global.f32 	%f418, [%rd840];
	shl.b32 	%r5579, %r882, 2;
	add.s32 	%r5580, %r880, %r5579;
	st.shared.f32 	[%r5580], %f418;
$L__BB3_1282:
	add.s32 	%r884, %r882, %r6;
	setp.gt.u32 	%p865, %r884, 31;
	@%p865 bra 	$L__BB3_1372;
	add.s32 	%r885, %r883, %r6;
	setp.ge.s32 	%p866, %r885, %r4297;
	@%p866 bra 	$L__BB3_1285;
	add.s32 	%r5581, %r885, %r879;
	mul.wide.s32 	%rd841, %r5581, 4;
	add.s64 	%rd842, %rd1, %rd841;
	ld.global.f32 	%f419, [%rd842];
	shl.b32 	%r5582, %r884, 2;
	add.s32 	%r5583, %r880, %r5582;
	st.shared.f32 	[%r5583], %f419;
$L__BB3_1285:
	add.s32 	%r886, %r884, %r6;
	setp.gt.u32 	%p867, %r886, 31;
	@%p867 bra 	$L__BB3_1372;
	add.s32 	%r887, %r885, %r6;
	setp.ge.s32 	%p868, %r887, %r4297;
	@%p868 bra 	$L__BB3_1288;
	add.s32 	%r5584, %r887, %r879;
	mul.wide.s32 	%rd843, %r5584, 4;
	add.s64 	%rd844, %rd1, %rd843;
	ld.global.f32 	%f420, [%rd844];
	shl.b32 	%r5585, %r886, 2;
	add.s32 	%r5586, %r880, %r5585;
	st.shared.f32 	[%r5586], %f420;
$L__BB3_1288:
	add.s32 	%r888, %r886, %r6;
	setp.gt.u32 	%p869, %r888, 31;
	@%p869 bra 	$L__BB3_1372;
	add.s32 	%r889, %r887, %r6;
	setp.ge.s32 	%p870, %r889, %r4297;
	@%p870 bra 	$L__BB3_1291;
	add.s32 	%r5587, %r889, %r879;
	mul.wide.s32 	%rd845, %r5587, 4;
	add.s64 	%rd846, %rd1, %rd845;
	ld.global.f32 	%f421, [%rd846];
	shl.b32 	%r5588, %r888, 2;
	add.s32 	%r5589, %r880, %r5588;
	st.shared.f32 	[%r5589], %f421;
$L__BB3_1291:
	add.s32 	%r890, %r888, %r6;
	setp.gt.u32 	%p871, %r890, 31;
	@%p871 bra 	$L__BB3_1372;
	add.s32 	%r891, %r889, %r6;
	setp.ge.s32 	%p872, %r891, %r4297;
	@%p872 bra 	$L__BB3_1294;
	add.s32 	%r5590, %r891, %r879;
	mul.wide.s32 	%rd847, %r5590, 4;
	add.s64 	%rd848, %rd1, %rd847;
	ld.global.f32 	%f422, [%rd848];
	shl.b32 	%r5591, %r890, 2;
	add.s32 	%r5592, %r880, %r5591;
	st.shared.f32 	[%r5592], %f422;
$L__BB3_1294:
	add.s32 	%r892, %r890, %r6;
	setp.gt.u32 	%p873, %r892, 31;
	@%p873 bra 	$L__BB3_1372;
	add.s32 	%r893, %r891, %r6;
	setp.ge.s32 	%p874, %r893, %r4297;
	@%p874 bra 	$L__BB3_1297;
	add.s32 	%r5593, %r893, %r879;
	mul.wide.s32 	%rd849, %r5593, 4;
	add.s64 	%rd850, %rd1, %rd849;
	ld.global.f32 	%f423, [%rd850];
	shl.b32 	%r5594, %r892, 2;
	add.s32 	%r5595, %r880, %r5594;
	st.shared.f32 	[%r5595], %f423;
$L__BB3_1297:
	add.s32 	%r894, %r892, %r6;
	setp.gt.u32 	%p875, %r894, 31;
	@%p875 bra 	$L__BB3_1372;
	add.s32 	%r895, %r893, %r6;
	setp.ge.s32 	%p876, %r895, %r4297;
	@%p876 bra 	$L__BB3_1300;
	add.s32 	%r5596, %r895, %r879;
	mul.wide.s32 	%rd851, %r5596, 4;
	add.s64 	%rd852, %rd1, %rd851;
	ld.global.f32 	%f424, [%rd852];
	shl.b32 	%r5597, %r894, 2;
	add.s32 	%r5598, %r880, %r5597;
	st.shared.f32 	[%r5598], %f424;
$L__BB3_1300:
	add.s32 	%r896, %r894, %r6;
	setp.gt.u32 	%p877, %r896, 31;
	@%p877 bra 	$L__BB3_1372;
	add.s32 	%r897, %r895, %r6;
	setp.ge.s32 	%p878, %r897, %r4297;
	@%p878 bra 	$L__BB3_1303;
	add.s32 	%r5599, %r897, %r879;
	mul.wide.s32 	%rd853, %r5599, 4;
	add.s64 	%rd854, %rd1, %rd853;
	ld.global.f32 	%f425, [%rd854];
	shl.b32 	%r5600, %r896, 2;
	add.s32 	%r5601, %r880, %r5600;
	st.shared.f32 	[%r5601], %f425;
$L__BB3_1303:
	add.s32 	%r898, %r896, %r6;
	setp.gt.u32 	%p879, %r898, 31;
	@%p879 bra 	$L__BB3_1372;
	add.s32 	%r899, %r897, %r6;
	setp.ge.s32 	%p880, %r899, %r4297;
	@%p880 bra 	$L__BB3_1306;
	add.s32 	%r5602, %r899, %r879;
	mul.wide.s32 	%rd855, %r5602, 4;
	add.s64 	%rd856, %rd1, %rd855;
	ld.global.f32 	%f426, [%rd856];
	shl.b32 	%r5603, %r898, 2;
	add.s32 	%r5604, %r880, %r5603;
	st.shared.f32 	[%r5604], %f426;
$L__BB3_1306:
	add.s32 	%r900, %r898, %r6;
	setp.gt.u32 	%p881, %r900, 31;
	@%p881 bra 	$L__BB3_1372;
	add.s32 	%r901, %r899, %r6;
	setp.ge.s32 	%p882, %r901, %r4297;
	@%p882 bra 	$L__BB3_1309;
	add.s32 	%r5605, %r901, %r879;
	mul.wide.s32 	%rd857, %r5605, 4;
	add.s64 	%rd858, %rd1, %rd857;
	ld.global.f32 	%f427, [%rd858];
	shl.b32 	%r5606, %r900, 2;
	add.s32 	%r5607, %r880, %r5606;
	st.shared.f32 	[%r5607], %f427;
$L__BB3_1309:
	add.s32 	%r902, %r900, %r6;
	setp.gt.u32 	%p883, %r902, 31;
	@%p883 bra 	$L__BB3_1372;
	add.s32 	%r903, %r901, %r6;
	setp.ge.s32 	%p884, %r903, %r4297;
	@%p884 bra 	$L__BB3_1312;
	add.s32 	%r5608, %r903, %r879;
	mul.wide.s32 	%rd859, %r5608, 4;
	add.s64 	%rd860, %rd1, %rd859;
	ld.global.f32 	%f428, [%rd860];
	shl.b32 	%r5609, %r902, 2;
	add.s32 	%r5610, %r880, %r5609;
	st.shared.f32 	[%r5610], %f428;
$L__BB3_1312:
	add.s32 	%r904, %r902, %r6;
	setp.gt.u32 	%p885, %r904, 31;
	@%p885 bra 	$L__BB3_1372;
	add.s32 	%r905, %r903, %r6;
	setp.ge.s32 	%p886, %r905, %r4297;
	@%p886 bra 	$L__BB3_1315;
	add.s32 	%r5611, %r905, %r879;
	mul.wide.s32 	%rd861, %r5611, 4;
	add.s64 	%rd862, %rd1, %rd861;
	ld.global.f32 	%f429, [%rd862];
	shl.b32 	%r5612, %r904, 2;
	add.s32 	%r5613, %r880, %r5612;
	st.shared.f32 	[%r5613], %f429;
$L__BB3_1315:
	add.s32 	%r906, %r904, %r6;
	setp.gt.u32 	%p887, %r906, 31;
	@%p887 bra 	$L__BB3_1372;
	add.s32 	%r907, %r905, %r6;
	setp.ge.s32 	%p888, %r907, %r4297;
	@%p888 bra 	$L__BB3_1318;
	add.s32 	%r5614, %r907, %r879;
	mul.wide.s32 	%rd863, %r5614, 4;
	add.s64 	%rd864, %rd1, %rd863;
	ld.global.f32 	%f430, [%rd864];
	shl.b32 	%r5615, %r906, 2;
	add.s32 	%r5616, %r880, %r5615;
	st.shared.f32 	[%r5616], %f430;
$L__BB3_1318:
	add.s32 	%r908, %r906, %r6;
	setp.gt.u32 	%p889, %r908, 31;
	@%p889 bra 	$L__BB3_1372;
	add.s32 	%r909, %r907, %r6;
	setp.ge.s32 	%p890, %r909, %r4297;
	@%p890 bra 	$L__BB3_1321;
	add.s32 	%r5617, %r909, %r879;
	mul.wide.s32 	%rd865, %r5617, 4;
	add.s64 	%rd866, %rd1, %rd865;
	ld.global.f32 	%f431, [%rd866];
	shl.b32 	%r5618, %r908, 2;
	add.s32 	%r5619, %r880, %r5618;
	st.shared.f32 	[%r5619], %f431;
$L__BB3_1321:
	add.s32 	%r910, %r908, %r6;
	setp.gt.u32 	%p891, %r910, 31;
	@%p891 bra 	$L__BB3_1372;
	add.s32 	%r911, %r909, %r6;
	setp.ge.s32 	%p892, %r911, %r4297;
	@%p892 bra 	$L__BB3_1324;
	add.s32 	%r5620, %r911, %r879;
	mul.wide.s32 	%rd867, %r5620, 4;
	add.s64 	%rd868, %rd1, %rd867;
	ld.global.f32 	%f432, [%rd868];
	shl.b32 	%r5621, %r910, 2;
	add.s32 	%r5622, %r880, %r5621;
	st.shared.f32 	[%r5622], %f432;
$L__BB3_1324:
	add.s32 	%r912, %r910, %r6;
	setp.gt.u32 	%p893, %r912, 31;
	@%p893 bra 	$L__BB3_1372;
	add.s32 	%r913, %r911, %r6;
	setp.ge.s32 	%p894, %r913, %r4297;
	@%p894 bra 	$L__BB3_1327;
	add.s32 	%r5623, %r913, %r879;
	mul.wide.s32 	%rd869, %r5623, 4;
	add.s64 	%rd870, %rd1, %rd869;
	ld.global.f32 	%f433, [%rd870];
	shl.b32 	%r5624, %r912, 2;
	add.s32 	%r5625, %r880, %r5624;
	st.shared.f32 	[%r5625], %f433;
$L__BB3_1327:
	add.s32 	%r914, %r912, %r6;
	setp.gt.u32 	%p895, %r914, 31;
	@%p895 bra 	$L__BB3_1372;
	add.s32 	%r915, %r913, %r6;
	setp.ge.s32 	%p896, %r915, %r4297;
	@%p896 bra 	$L__BB3_1330;
	add.s32 	%r5626, %r915, %r879;
	mul.wide.s32 	%rd871, %r5626, 4;
	add.s64 	%rd872, %rd1, %rd871;
	ld.global.f32 	%f434, [%rd872];
	shl.b32 	%r5627, %r914, 2;
	add.s32 	%r5628, %r880, %r5627;
	st.shared.f32 	[%r5628], %f434;
$L__BB3_1330:
	add.s32 	%r916, %r914, %r6;
	setp.gt.u32 	%p897, %r916, 31;
	@%p897 bra 	$L__BB3_1372;
	add.s32 	%r917, %r915, %r6;
	setp.ge.s32 	%p898, %r917, %r4297;
	@%p898 bra 	$L__BB3_1333;
	add.s32 	%r5629, %r917, %r879;
	mul.wide.s32 	%rd873, %r5629, 4;
	add.s64 	%rd874, %rd1, %rd873;
	ld.global.f32 	%f435, [%rd874];
	shl.b32 	%r5630, %r916, 2;
	add.s32 	%r5631, %r880, %r5630;
	st.shared.f32 	[%r5631], %f435;
$L__BB3_1333:
	add.s32 	%r918, %r916, %r6;
	setp.gt.u32 	%p899, %r918, 31;
	@%p899 bra 	$L__BB3_1372;
	add.s32 	%r919, %r917, %r6;
	setp.ge.s32 	%p900, %r919, %r4297;
	@%p900 bra 	$L__BB3_1336;
	add.s32 	%r5632, %r919, %r879;
	mul.wide.s32 	%rd875, %r5632, 4;
	add.s64 	%rd876, %rd1, %rd875;
	ld.global.f32 	%f436, [%rd876];
	shl.b32 	%r5633, %r918, 2;
	add.s32 	%r5634, %r880, %r5633;
	st.shared.f32 	[%r5634], %f436;
$L__BB3_1336:
	add.s32 	%r920, %r918, %r6;
	setp.gt.u32 	%p901, %r920, 31;
	@%p901 bra 	$L__BB3_1372;
	add.s32 	%r921, %r919, %r6;
	setp.ge.s32 	%p902, %r921, %r4297;
	@%p902 bra 	$L__BB3_1339;
	add.s32 	%r5635, %r921, %r879;
	mul.wide.s32 	%rd877, %r5635, 4;
	add.s64 	%rd878, %rd1, %rd877;
	ld.global.f32 	%f437, [%rd878];
	shl.b32 	%r5636, %r920, 2;
	add.s32 	%r5637, %r880, %r5636;
	st.shared.f32 	[%r5637], %f437;
$L__BB3_1339:
	add.s32 	%r922, %r920, %r6;
	setp.gt.u32 	%p903, %r922, 31;
	@%p903 bra 	$L__BB3_1372;
	add.s32 	%r923, %r921, %r6;
	setp.ge.s32 	%p904, %r923, %r4297;
	@%p904 bra 	$L__BB3_1342;
	add.s32 	%r5638, %r923, %r879;
	mul.wide.s32 	%rd879, %r5638, 4;
	add.s64 	%rd880, %rd1, %rd879;
	ld.global.f32 	%f438, [%rd880];
	shl.b32 	%r5639, %r922, 2;
	add.s32 	%r5640, %r880, %r5639;
	st.shared.f32 	[%r5640], %f438;
$L__BB3_1342:
	add.s32 	%r924, %r922, %r6;
	setp.gt.u32 	%p905, %r924, 31;
	@%p905 bra 	$L__BB3_1372;
	add.s32 	%r925, %r923, %r6;
	setp.ge.s32 	%p906, %r925, %r4297;
	@%p906 bra 	$L__BB3_1345;
	add.s32 	%r5641, %r925, %r879;
	mul.wide.s32 	%rd881, %r5641, 4;
	add.s64 	%rd882, %rd1, %rd881;
	ld.global.f32 	%f439, [%rd882];
	shl.b32 	%r5642, %r924, 2;
	add.s32 	%r5643, %r880, %r5642;
	st.shared.f32 	[%r5643], %f439;
$L__BB3_1345:
	add.s32 	%r926, %r924, %r6;
	setp.gt.u32 	%p907, %r926, 31;
	@%p907 bra 	$L__BB3_1372;
	add.s32 	%r927, %r925, %r6;
	setp.ge.s32 	%p908, %r927, %r4297;
	@%p908 bra 	$L__BB3_1348;
	add.s32 	%r5644, %r927, %r879;
	mul.wide.s32 	%rd883, %r5644, 4;
	add.s64 	%rd884, %rd1, %rd883;
	ld.global.f32 	%f440, [%rd884];
	shl.b32 	%r5645, %r926, 2;
	add.s32 	%r5646, %r880, %r5645;
	st.shared.f32 	[%r5646], %f440;
$L__BB3_1348:
	add.s32 	%r928, %r926, %r6;
	setp.gt.u32 	%p909, %r928, 31;
	@%p909 bra 	$L__BB3_1372;
	add.s32 	%r929, %r927, %r6;
	setp.ge.s32 	%p910, %r929, %r4297;
	@%p910 bra 	$L__BB3_1351;
	add.s32 	%r5647, %r929, %r879;
	mul.wide.s32 	%rd885, %r5647, 4;
	add.s64 	%rd886, %rd1, %rd885;
	ld.global.f32 	%f441, [%rd886];
	shl.b32 	%r5648, %r928, 2;
	add.s32 	%r5649, %r880, %r5648;
	st.shared.f32 	[%r5649], %f441;
$L__BB3_1351:
	add.s32 	%r930, %r928, %r6;
	setp.gt.u32 	%p911, %r930, 31;
	@%p911 bra 	$L__BB3_1372;
	add.s32 	%r931, %r929, %r6;
	setp.ge.s32 	%p912, %r931, %r4297;
	@%p912 bra 	$L__BB3_1354;
	add.s32 	%r5650, %r931, %r879;
	mul.wide.s32 	%rd887, %r5650, 4;
	add.s64 	%rd888, %rd1, %rd887;
	ld.global.f32 	%f442, [%rd888];
	shl.b32 	%r5651, %r930, 2;
	add.s32 	%r5652, %r880, %r5651;
	st.shared.f32 	[%r5652], %f442;
$L__BB3_1354:
	add.s32 	%r932, %r930, %r6;
	setp.gt.u32 	%p913, %r932, 31;
	@%p913 bra 	$L__BB3_1372;
	add.s32 	%r933, %r931, %r6;
	setp.ge.s32 	%p914, %r933, %r4297;
	@%p914 bra 	$L__BB3_1357;
	add.s32 	%r5653, %r933, %r879;
	mul.wide.s32 	%rd889, %r5653, 4;
	add.s64 	%rd890, %rd1, %rd889;
	ld.global.f32 	%f443, [%rd890];
	shl.b32 	%r5654, %r932, 2;
	add.s32 	%r5655, %r880, %r5654;
	st.shared.f32 	[%r5655], %f443;
$L__BB3_1357:
	add.s32 	%r934, %r932, %r6;
	setp.gt.u32 	%p915, %r934, 31;
	@%p915 bra 	$L__BB3_1372;
	add.s32 	%r935, %r933, %r6;
	setp.ge.s32 	%p916, %r935, %r4297;
	@%p916 bra 	$L__BB3_1360;
	add.s32 	%r5656, %r935, %r879;
	mul.wide.s32 	%rd891, %r5656, 4;
	add.s64 	%rd892, %rd1, %rd891;
	ld.global.f32 	%f444, [%rd892];
	shl.b32 	%r5657, %r934, 2;
	add.s32 	%r5658, %r880, %r5657;
	st.shared.f32 	[%r5658], %f444;
$L__BB3_1360:
	add.s32 	%r936, %r934, %r6;
	setp.gt.u32 	%p917, %r936, 31;
	@%p917 bra 	$L__BB3_1372;
	add.s32 	%r937, %r935, %r6;
	setp.ge.s32 	%p918, %r937, %r4297;
	@%p918 bra 	$L__BB3_1363;
	add.s32 	%r5659, %r937, %r879;
	mul.wide.s32 	%rd893, %r5659, 4;
	add.s64 	%rd894, %rd1, %rd893;
	ld.global.f32 	%f445, [%rd894];
	shl.b32 	%r5660, %r936, 2;
	add.s32 	%r5661, %r880, %r5660;
	st.shared.f32 	[%r5661], %f445;
$L__BB3_1363:
	add.s32 	%r938, %r936, %r6;
	setp.gt.u32 	%p919, %r938, 31;
	@%p919 bra 	$L__BB3_1372;
	add.s32 	%r939, %r937, %r6;
	setp.ge.s32 	%p920, %r939, %r4297;
	@%p920 bra 	$L__BB3_1366;
	add.s32 	%r5662, %r939, %r879;
	mul.wide.s32 	%rd895, %r5662, 4;
	add.s64 	%rd896, %rd1, %rd895;
	ld.global.f32 	%f446, [%rd896];
	shl.b32 	%r5663, %r938, 2;
	add.s32 	%r5664, %r880, %r5663;
	st.shared.f32 	[%r5664], %f446;
$L__BB3_1366:
	add.s32 	%r940, %r938, %r6;
	setp.gt.u32 	%p921, %r940, 31;
	@%p921 bra 	$L__BB3_1372;
	add.s32 	%r941, %r939, %r6;
	setp.ge.s32 	%p922, %r941, %r4297;
	@%p922 bra 	$L__BB3_1369;
	add.s32 	%r5665, %r941, %r879;
	mul.wide.s32 	%rd897, %r5665, 4;
	add.s64 	%rd898, %rd1, %rd897;
	ld.global.f32 	%f447, [%rd898];
	shl.b32 	%r5666, %r940, 2;
	add.s32 	%r5667, %r880, %r5666;
	st.shared.f32 	[%r5667], %f447;
$L__BB3_1369:
	add.s32 	%r942, %r940, %r6;
	setp.gt.u32 	%p923, %r942, 31;
	@%p923 bra 	$L__BB3_1372;
	add.s32 	%r943, %r941, %r6;
	setp.ge.s32 	%p924, %r943, %r4297;
	@%p924 bra 	$L__BB3_1372;
	add.s32 	%r5668, %r943, %r879;
	mul.wide.s32 	%rd899, %r5668, 4;
	add.s64 	%rd900, %rd1, %rd899;
	ld.global.f32 	%f448, [%rd900];
	shl.b32 	%r5669, %r942, 2;
	add.s32 	%r5670, %r880, %r5669;
	st.shared.f32 	[%r5670], %f448;
$L__BB3_1372:
	add.s32 	%r944, %r877, %r7;
	setp.gt.u32 	%p925, %r944, 31;
	@%p925 bra 	$L__BB3_3135;
	add.s32 	%r945, %r878, %r7;
	setp.ge.u32 	%p926, %r945, %r4296;
	@%p926 bra 	$L__BB3_3135;
	setp.gt.u32 	%p927, %r5, 31;
	@%p927 bra 	$L__BB3_1470;
	mul.lo.s32 	%r946, %r945, %r4297;
	shl.b32 	%r5671, %r944, 7;
	add.s32 	%r947, %r4301, %r5671;
	add.s32 	%r948, %r5, %r2;
	setp.ge.s32 	%p928, %r948, %r4297;
	@%p928 bra 	$L__BB3_1377;
	add.s32 	%r5673, %r948, %r946;
	mul.wide.s32 	%rd901, %r5673, 4;
	add.s64 	%rd902, %rd1, %rd901;
	ld.global.f32 	%f449, [%rd902];
	shl.b32 	%r5674, %r5, 2;
	add.s32 	%r5675, %r947, %r5674;
	st.shared.f32 	[%r5675], %f449;
$L__BB3_1377:
	add.s32 	%r949, %r5, %r6;
	setp.gt.u32 	%p929, %r949, 31;
	@%p929 bra 	$L__BB3_1470;
	add.s32 	%r950, %r948, %r6;
	setp.ge.s32 	%p930, %r950, %r4297;
	@%p930 bra 	$L__BB3_1380;
	add.s32 	%r5676, %r950, %r946;
	mul.wide.s32 	%rd903, %r5676, 4;
	add.s64 	%rd904, %rd1, %rd903;
	ld.global.f32 	%f450, [%rd904];
	shl.b32 	%r5677, %r949, 2;
	add.s32 	%r5678, %r947, %r5677;
	st.shared.f32 	[%r5678], %f450;
$L__BB3_1380:
	add.s32 	%r951, %r949, %r6;
	setp.gt.u32 	%p931, %r951, 31;
	@%p931 bra 	$L__BB3_1470;
	add.s32 	%r952, %r950, %r6;
	setp.ge.s32 	%p932, %r952, %r4297;
	@%p932 bra 	$L__BB3_1383;
	add.s32 	%r5679, %r952, %r946;
	mul.wide.s32 	%rd905, %r5679, 4;
	add.s64 	%rd906, %rd1, %rd905;
	ld.global.f32 	%f451, [%rd906];
	shl.b32 	%r5680, %r951, 2;
	add.s32 	%r5681, %r947, %r5680;
	st.shared.f32 	[%r5681], %f451;
$L__BB3_1383:
	add.s32 	%r953, %r951, %r6;
	setp.gt.u32 	%p933, %r953, 31;
	@%p933 bra 	$L__BB3_1470;
	add.s32 	%r954, %r952, %r6;
	setp.ge.s32 	%p934, %r954, %r4297;
	@%p934 bra 	$L__BB3_1386;
	add.s32 	%r5682, %r954, %r946;
	mul.wide.s32 	%rd907, %r5682, 4;
	add.s64 	%rd908, %rd1, %rd907;
	ld.global.f32 	%f452, [%rd908];
	shl.b32 	%r5683, %r953, 2;
	add.s32 	%r5684, %r947, %r5683;
	st.shared.f32 	[%r5684], %f452;
$L__BB3_1386:
	add.s32 	%r955, %r953, %r6;
	setp.gt.u32 	%p935, %r955, 31;
	@%p935 bra 	$L__BB3_1470;
	add.s32 	%r956, %r954, %r6;
	setp.ge.s32 	%p936, %r956, %r4297;
	@%p936 bra 	$L__BB3_1389;
	add.s32 	%r5685, %r956, %r946;
	mul.wide.s32 	%rd909, %r5685, 4;
	add.s64 	%rd910, %rd1, %rd909;
	ld.global.f32 	%f453, [%rd910];
	shl.b32 	%r5686, %r955, 2;
	add.s32 	%r5687, %r947, %r5686;
	st.shared.f32 	[%r5687], %f453;
$L__BB3_1389:
	add.s32 	%r957, %r955, %r6;
	setp.gt.u32 	%p937, %r957, 31;
	@%p937 bra 	$L__BB3_1470;
	add.s32 	%r958, %r956, %r6;
	setp.ge.s32 	%p938, %r958, %r4297;
	@%p938 bra 	$L__BB3_1392;
	add.s32 	%r5688, %r958, %r946;
	mul.wide.s32 	%rd911, %r5688, 4;
	add.s64 	%rd912, %rd1, %rd911;
	ld.global.f32 	%f454, [%rd912];
	shl.b32 	%r5689, %r957, 2;
	add.s32 	%r5690, %r947, %r5689;
	st.shared.f32 	[%r5690], %f454;
$L__BB3_1392:
	add.s32 	%r959, %r957, %r6;
	setp.gt.u32 	%p939, %r959, 31;
	@%p939 bra 	$L__BB3_1470;
	add.s32 	%r960, %r958, %r6;
	setp.ge.s32 	%p940, %r960, %r4297;
	@%p940 bra 	$L__BB3_1395;
	add.s32 	%r5691, %r960, %r946;
	mul.wide.s32 	%rd913, %r5691, 4;
	add.s64 	%rd914, %rd1, %rd913;
	ld.global.f32 	%f455, [%rd914];
	shl.b32 	%r5692, %r959, 2;
	add.s32 	%r5693, %r947, %r5692;
	st.shared.f32 	[%r5693], %f455;
$L__BB3_1395:
	add.s32 	%r961, %r959, %r6;
	setp.gt.u32 	%p941, %r961, 31;
	@%p941 bra 	$L__BB3_1470;
	add.s32 	%r962, %r960, %r6;
	setp.ge.s32 	%p942, %r962, %r4297;
	@%p942 bra 	$L__BB3_1398;
	add.s32 	%r5694, %r962, %r946;
	mul.wide.s32 	%rd915, %r5694, 4;
	add.s64 	%rd916, %rd1, %rd915;
	ld.global.f32 	%f456, [%rd916];
	shl.b32 	%r5695, %r961, 2;
	add.s32 	%r5696, %r947, %r5695;
	st.shared.f32 	[%r5696], %f456;
$L__BB3_1398:
	add.s32 	%r963, %r961, %r6;
	setp.gt.u32 	%p943, %r963, 31;
	@%p943 bra 	$L__BB3_1470;
	add.s32 	%r964, %r962, %r6;
	setp.ge.s32 	%p944, %r964, %r4297;
	@%p944 bra 	$L__BB3_1401;
	add.s32 	%r5697, %r964, %r946;
	mul.wide.s32 	%rd917, %r5697, 4;
	add.s64 	%rd918, %rd1, %rd917;
	ld.global.f32 	%f457, [%rd918];
	shl.b32 	%r5698, %r963, 2;
	add.s32 	%r5699, %r947, %r5698;
	st.shared.f32 	[%r5699], %f457;
$L__BB3_1401:
	add.s32 	%r965, %r963, %r6;
	setp.gt.u32 	%p945, %r965, 31;
	@%p945 bra 	$L__BB3_1470;
	add.s32 	%r966, %r964, %r6;
	setp.ge.s32 	%p946, %r966, %r4297;
	@%p946 bra 	$L__BB3_1404;
	add.s32 	%r5700, %r966, %r946;
	mul.wide.s32 	%rd919, %r5700, 4;
	add.s64 	%rd920, %rd1, %rd919;
	ld.global.f32 	%f458, [%rd920];
	shl.b32 	%r5701, %r965, 2;
	add.s32 	%r5702, %r947, %r5701;
	st.shared.f32 	[%r5702], %f458;
$L__BB3_1404:
	add.s32 	%r967, %r965, %r6;
	setp.gt.u32 	%p947, %r967, 31;
	@%p947 bra 	$L__BB3_1470;
	add.s32 	%r968, %r966, %r6;
	setp.ge.s32 	%p948, %r968, %r4297;
	@%p948 bra 	$L__BB3_1407;
	add.s32 	%r5703, %r968, %r946;
	mul.wide.s32 	%rd921, %r5703, 4;
	add.s64 	%rd922, %rd1, %rd921;
	ld.global.f32 	%f459, [%rd922];
	shl.b32 	%r5704, %r967, 2;
	add.s32 	%r5705, %r947, %r5704;
	st.shared.f32 	[%r5705], %f459;
$L__BB3_1407:
	add.s32 	%r969, %r967, %r6;
	setp.gt.u32 	%p949, %r969, 31;
	@%p949 bra 	$L__BB3_1470;
	add.s32 	%r970, %r968, %r6;
	setp.ge.s32 	%p950, %r970, %r4297;
	@%p950 bra 	$L__BB3_1410;
	add.s32 	%r5706, %r970, %r946;
	mul.wide.s32 	%rd923, %r5706, 4;
	add.s64 	%rd924, %rd1, %rd923;
	ld.global.f32 	%f460, [%rd924];
	shl.b32 	%r5707, %r969, 2;
	add.s32 	%r5708, %r947, %r5707;
	st.shared.f32 	[%r5708], %f460;
$L__BB3_1410:
	add.s32 	%r971, %r969, %r6;
	setp.gt.u32 	%p951, %r971, 31;
	@%p951 bra 	$L__BB3_1470;
	add.s32 	%r972, %r970, %r6;
	setp.ge.s32 	%p952, %r972, %r4297;
	@%p952 bra 	$L__BB3_1413;
	add.s32 	%r5709, %r972, %r946;
	mul.wide.s32 	%rd925, %r5709, 4;
	add.s64 	%rd926, %rd1, %rd925;
	ld.global.f32 	%f461, [%rd926];
	shl.b32 	%r5710, %r971, 2;
	add.s32 	%r5711, %r947, %r5710;
	st.shared.f32 	[%r5711], %f461;
$L__BB3_1413:
	add.s32 	%r973, %r971, %r6;
	setp.gt.u32 	%p953, %r973, 31;
	@%p953 bra 	$L__BB3_1470;
	add.s32 	%r974, %r972, %r6;
	setp.ge.s32 	%p954, %r974, %r4297;
	@%p954 bra 	$L__BB3_1416;
	add.s32 	%r5712, %r974, %r946;
	mul.wide.s32 	%rd927, %r5712, 4;
	add.s64 	%rd928, %rd1, %rd927;
	ld.global.f32 	%f462, [%rd928];
	shl.b32 	%r5713, %r973, 2;
	add.s32 	%r5714, %r947, %r5713;
	st.shared.f32 	[%r5714], %f462;
$L__BB3_1416:
	add.s32 	%r975, %r973, %r6;
	setp.gt.u32 	%p955, %r975, 31;
	@%p955 bra 	$L__BB3_1470;
	add.s32 	%r976, %r974, %r6;
	setp.ge.s32 	%p956, %r976, %r4297;
	@%p956 bra 	$L__BB3_1419;
	add.s32 	%r5715, %r976, %r946;
	mul.wide.s32 	%rd929, %r5715, 4;
	add.s64 	%rd930, %rd1, %rd929;
	ld.global.f32 	%f463, [%rd930];
	shl.b32 	%r5716, %r975, 2;
	add.s32 	%r5717, %r947, %r5716;
	st.shared.f32 	[%r5717], %f463;
$L__BB3_1419:
	add.s32 	%r977, %r975, %r6;
	setp.gt.u32 	%p957, %r977, 31;
	@%p957 bra 	$L__BB3_1470;
	add.s32 	%r978, %r976, %r6;
	setp.ge.s32 	%p958, %r978, %r4297;
	@%p958 bra 	$L__BB3_1422;
	add.s32 	%r5718, %r978, %r946;
	mul.wide.s32 	%rd931, %r5718, 4;
	add.s64 	%rd932, %rd1, %rd931;
	ld.global.f32 	%f464, [%rd932];
	shl.b32 	%r5719, %r977, 2;
	add.s32 	%r5720, %r947, %r5719;
	st.shared.f32 	[%r5720], %f464;
$L__BB3_1422:
	add.s32 	%r979, %r977, %r6;
	setp.gt.u32 	%p959, %r979, 31;
	@%p959 bra 	$L__BB3_1470;
	add.s32 	%r980, %r978, %r6;
	setp.ge.s32 	%p960, %r980, %r4297;
	@%p960 bra 	$L__BB3_1425;
	add.s32 	%r5721, %r980, %r946;
	mul.wide.s32 	%rd933, %r5721, 4;
	add.s64 	%rd934, %rd1, %rd933;
	ld.global.f32 	%f465, [%rd934];
	shl.b32 	%r5722, %r979, 2;
	add.s32 	%r5723, %r947, %r5722;
	st.shared.f32 	[%r5723], %f465;
$L__BB3_1425:
	add.s32 	%r981, %r979, %r6;
	setp.gt.u32 	%p961, %r981, 31;
	@%p961 bra 	$L__BB3_1470;
	add.s32 	%r982, %r980, %r6;
	setp.ge.s32 	%p962, %r982, %r4297;
	@%p962 bra 	$L__BB3_1428;
	add.s32 	%r5724, %r982, %r946;
	mul.wide.s32 	%rd935, %r5724, 4;
	add.s64 	%rd936, %rd1, %rd935;
	ld.global.f32 	%f466, [%rd936];
	shl.b32 	%r5725, %r981, 2;
	add.s32 	%r5726, %r947, %r5725;
	st.shared.f32 	[%r5726], %f466;
$L__BB3_1428:
	add.s32 	%r983, %r981, %r6;
	setp.gt.u32 	%p963, %r983, 31;
	@%p963 bra 	$L__BB3_1470;
	add.s32 	%r984, %r982, %r6;
	setp.ge.s32 	%p964, %r984, %r4297;
	@%p964 bra 	$L__BB3_1431;
	add.s32 	%r5727, %r984, %r946;
	mul.wide.s32 	%rd937, %r5727, 4;
	add.s64 	%rd938, %rd1, %rd937;
	ld.global.f32 	%f467, [%rd938];
	shl.b32 	%r5728, %r983, 2;
	add.s32 	%r5729, %r947, %r5728;
	st.shared.f32 	[%r5729], %f467;
$L__BB3_1431:
	add.s32 	%r985, %r983, %r6;
	setp.gt.u32 	%p965, %r985, 31;
	@%p965 bra 	$L__BB3_1470;
	add.s32 	%r986, %r984, %r6;
	setp.ge.s32 	%p966, %r986, %r4297;
	@%p966 bra 	$L__BB3_1434;
	add.s32 	%r5730, %r986, %r946;
	mul.wide.s32 	%rd939, %r5730, 4;
	add.s64 	%rd940, %rd1, %rd939;
	ld.global.f32 	%f468, [%rd940];
	shl.b32 	%r5731, %r985, 2;
	add.s32 	%r5732, %r947, %r5731;
	st.shared.f32 	[%r5732], %f468;
$L__BB3_1434:
	add.s32 	%r987, %r985, %r6;
	setp.gt.u32 	%p967, %r987, 31;
	@%p967 bra 	$L__BB3_1470;
	add.s32 	%r988, %r986, %r6;
	setp.ge.s32 	%p968, %r988, %r4297;
	@%p968 bra 	$L__BB3_1437;
	add.s32 	%r5733, %r988, %r946;
	mul.wide.s32 	%rd941, %r5733, 4;
	add.s64 	%rd942, %rd1, %rd941;
	ld.global.f32 	%f469, [%rd942];
	shl.b32 	%r5734, %r987, 2;
	add.s32 	%r5735, %r947, %r5734;
	st.shared.f32 	[%r5735], %f469;
$L__BB3_1437:
	add.s32 	%r989, %r987, %r6;
	setp.gt.u32 	%p969, %r989, 31;
	@%p969 bra 	$L__BB3_1470;
	add.s32 	%r990, %r988, %r6;
	setp.ge.s32 	%p970, %r990, %r4297;
	@%p970 bra 	$L__BB3_1440;
	add.s32 	%r5736, %r990, %r946;
	mul.wide.s32 	%rd943, %r5736, 4;
	add.s64 	%rd944, %rd1, %rd943;
	ld.global.f32 	%f470, [%rd944];
	shl.b32 	%r5737, %r989, 2;
	add.s32 	%r5738, %r947, %r5737;
	st.shared.f32 	[%r5738], %f470;
$L__BB3_1440:
	add.s32 	%r991, %r989, %r6;
	setp.gt.u32 	%p971, %r991, 31;
	@%p971 bra 	$L__BB3_1470;
	add.s32 	%r992, %r990, %r6;
	setp.ge.s32 	%p972, %r992, %r4297;
	@%p972 bra 	$L__BB3_1443;
	add.s32 	%r5739, %r992, %r946;
	mul.wide.s32 	%rd945, %r5739, 4;
	add.s64 	%rd946, %rd1, %rd945;
	ld.global.f32 	%f471, [%rd946];
	shl.b32 	%r5740, %r991, 2;
	add.s32 	%r5741, %r947, %r5740;
	st.shared.f32 	[%r5741], %f471;
$L__BB3_1443:
	add.s32 	%r993, %r991, %r6;
	setp.gt.u32 	%p973, %r993, 31;
	@%p973 bra 	$L__BB3_1470;
	add.s32 	%r994, %r992, %r6;
	setp.ge.s32 	%p974, %r994, %r4297;
	@%p974 bra 	$L__BB3_1446;
	add.s32 	%r5742, %r994, %r946;
	mul.wide.s32 	%rd947, %r5742, 4;
	add.s64 	%rd948, %rd1, %rd947;
	ld.global.f32 	%f472, [%rd948];
	shl.b32 	%r5743, %r993, 2;
	add.s32 	%r5744, %r947, %r5743;
	st.shared.f32 	[%r5744], %f472;
$L__BB3_1446:
	add.s32 	%r995, %r993, %r6;
	setp.gt.u32 	%p975, %r995, 31;
	@%p975 bra 	$L__BB3_1470;
	add.s32 	%r996, %r994, %r6;
	setp.ge.s32 	%p976, %r996, %r4297;
	@%p976 bra 	$L__BB3_1449;
	add.s32 	%r5745, %r996, %r946;
	mul.wide.s32 	%rd949, %r5745, 4;
	add.s64 	%rd950, %rd1, %rd949;
	ld.global.f32 	%f473, [%rd950];
	shl.b32 	%r5746, %r995, 2;
	add.s32 	%r5747, %r947, %r5746;
	st.shared.f32 	[%r5747], %f473;
$L__BB3_1449:
	add.s32 	%r997, %r995, %r6;
	setp.gt.u32 	%p977, %r997, 31;
	@%p977 bra 	$L__BB3_1470;
	add.s32 	%r998, %r996, %r6;
	setp.ge.s32 	%p978, %r998, %r4297;
	@%p978 bra 	$L__BB3_1452;
	add.s32 	%r5748, %r998, %r946;
	mul.wide.s32 	%rd951, %r5748, 4;
	add.s64 	%rd952, %rd1, %rd951;
	ld.global.f32 	%f474, [%rd952];
	shl.b32 	%r5749, %r997, 2;
	add.s32 	%r5750, %r947, %r5749;
	st.shared.f32 	[%r5750], %f474;
$L__BB3_1452:
	add.s32 	%r999, %r997, %r6;
	setp.gt.u32 	%p979, %r999, 31;
	@%p979 bra 	$L__BB3_1470;
	add.s32 	%r1000, %r998, %r6;
	setp.ge.s32 	%p980, %r1000, %r4297;
	@%p980 bra 	$L__BB3_1455;
	add.s32 	%r5751, %r1000, %r946;
	mul.wide.s32 	%rd953, %r5751, 4;
	add.s64 	%rd954, %rd1, %rd953;
	ld.global.f32 	%f475, [%rd954];
	shl.b32 	%r5752, %r999, 2;
	add.s32 	%r5753, %r947, %r5752;
	st.shared.f32 	[%r5753], %f475;
$L__BB3_1455:
	add.s32 	%r1001, %r999, %r6;
	setp.gt.u32 	%p981, %r1001, 31;
	@%p981 bra 	$L__BB3_1470;
	add.s32 	%r1002, %r1000, %r6;
	setp.ge.s32 	%p982, %r1002, %r4297;
	@%p982 bra 	$L__BB3_1458;
	add.s32 	%r5754, %r1002, %r946;
	mul.wide.s32 	%rd955, %r5754, 4;
	add.s64 	%rd956, %rd1, %rd955;
	ld.global.f32 	%f476, [%rd956];
	shl.b32 	%r5755, %r1001, 2;
	add.s32 	%r5756, %r947, %r5755;
	st.shared.f32 	[%r5756], %f476;
$L__BB3_1458:
	add.s32 	%r1003, %r1001, %r6;
	setp.gt.u32 	%p983, %r1003, 31;
	@%p983 bra 	$L__BB3_1470;
	add.s32 	%r1004, %r1002, %r6;
	setp.ge.s32 	%p984, %r1004, %r4297;
	@%p984 bra 	$L__BB3_1461;
	add.s32 	%r5757, %r1004, %r946;
	mul.wide.s32 	%rd957, %r5757, 4;
	add.s64 	%rd958, %rd1, %rd957;
	ld.global.f32 	%f477, [%rd958];
	shl.b32 	%r5758, %r1003, 2;
	add.s32 	%r5759, %r947, %r5758;
	st.shared.f32 	[%r5759], %f477;
$L__BB3_1461:
	add.s32 	%r1005, %r1003, %r6;
	setp.gt.u32 	%p985, %r1005, 31;
	@%p985 bra 	$L__BB3_1470;
	add.s32 	%r1006, %r1004, %r6;
	setp.ge.s32 	%p986, %r1006, %r4297;
	@%p986 bra 	$L__BB3_1464;
	add.s32 	%r5760, %r1006, %r946;
	mul.wide.s32 	%rd959, %r5760, 4;
	add.s64 	%rd960, %rd1, %rd959;
	ld.global.f32 	%f478, [%rd960];
	shl.b32 	%r5761, %r1005, 2;
	add.s32 	%r5762, %r947, %r5761;
	st.shared.f32 	[%r5762], %f478;
$L__BB3_1464:
	add.s32 	%r1007, %r1005, %r6;
	setp.gt.u32 	%p987, %r1007, 31;
	@%p987 bra 	$L__BB3_1470;
	add.s32 	%r1008, %r1006, %r6;
	setp.ge.s32 	%p988, %r1008, %r4297;
	@%p988 bra 	$L__BB3_1467;
	add.s32 	%r5763, %r1008, %r946;
	mul.wide.s32 	%rd961, %r5763, 4;
	add.s64 	%rd962, %rd1, %rd961;
	ld.global.f32 	%f479, [%rd962];
	shl.b32 	%r5764, %r1007, 2;
	add.s32 	%r5765, %r947, %r5764;
	st.shared.f32 	[%r5765], %f479;
$L__BB3_1467:
	add.s32 	%r1009, %r1007, %r6;
	setp.gt.u32 	%p989, %r1009, 31;
	@%p989 bra 	$L__BB3_1470;
	add.s32 	%r1010, %r1008, %r6;
	setp.ge.s32 	%p990, %r1010, %r4297;
	@%p990 bra 	$L__BB3_1470;
	add.s32 	%r5766, %r1010, %r946;
	mul.wide.s32 	%rd963, %r5766, 4;
	add.s64 	%rd964, %rd1, %rd963;
	ld.global.f32 	%f480, [%rd964];
	shl.b32 	%r5767, %r1009, 2;
	add.s32 	%r5768, %r947, %r5767;
	st.shared.f32 	[%r5768], %f480;
$L__BB3_1470:
	add.s32 	%r1011, %r944, %r7;
	setp.gt.u32 	%p991, %r1011, 31;
	@%p991 bra 	$L__BB3_3135;
	add.s32 	%r1012, %r945, %r7;
	setp.ge.u32 	%p992, %r1012, %r4296;
	@%p992 bra 	$L__BB3_3135;
	setp.gt.u32 	%p993, %r5, 31;
	@%p993 bra 	$L__BB3_1568;
	mul.lo.s32 	%r1013, %r1012, %r4297;
	shl.b32 	%r5769, %r1011, 7;
	add.s32 	%r1014, %r4301, %r5769;
	add.s32 	%r1015, %r5, %r2;
	setp.ge.s32 	%p994, %r1015, %r4297;
	@%p994 bra 	$L__BB3_1475;
	add.s32 	%r5771, %r1015, %r1013;
	mul.wide.s32 	%rd965, %r5771, 4;
	add.s64 	%rd966, %rd1, %rd965;
	ld.global.f32 	%f481, [%rd966];
	shl.b32 	%r5772, %r5, 2;
	add.s32 	%r5773, %r1014, %r5772;
	st.shared.f32 	[%r5773], %f481;
$L__BB3_1475:
	add.s32 	%r1016, %r5, %r6;
	setp.gt.u32 	%p995, %r1016, 31;
	@%p995 bra 	$L__BB3_1568;
	add.s32 	%r1017, %r1015, %r6;
	setp.ge.s32 	%p996, %r1017, %r4297;
	@%p996 bra 	$L__BB3_1478;
	add.s32 	%r5774, %r1017, %r1013;
	mul.wide.s32 	%rd967, %r5774, 4;
	add.s64 	%rd968, %rd1, %rd967;
	ld.global.f32 	%f482, [%rd968];
	shl.b32 	%r5775, %r1016, 2;
	add.s32 	%r5776, %r1014, %r5775;
	st.shared.f32 	[%r5776], %f482;
$L__BB3_1478:
	add.s32 	%r1018, %r1016, %r6;
	setp.gt.u32 	%p997, %r1018, 31;
	@%p997 bra 	$L__BB3_1568;
	add.s32 	%r1019, %r1017, %r6;
	setp.ge.s32 	%p998, %r1019, %r4297;
	@%p998 bra 	$L__BB3_1481;
	add.s32 	%r5777, %r1019, %r1013;
	mul.wide.s32 	%rd969, %r5777, 4;
	add.s64 	%rd970, %rd1, %rd969;
	ld.global.f32 	%f483, [%rd970];
	shl.b32 	%r5778, %r1018, 2;
	add.s32 	%r5779, %r1014, %r5778;
	st.shared.f32 	[%r5779], %f483;
$L__BB3_1481:
	add.s32 	%r1020, %r1018, %r6;
	setp.gt.u32 	%p999, %r1020, 31;
	@%p999 bra 	$L__BB3_1568;
	add.s32 	%r1021, %r1019, %r6;
	setp.ge.s32 	%p1000, %r1021, %r4297;
	@%p1000 bra 	$L__BB3_1484;
	add.s32 	%r5780, %r1021, %r1013;
	mul.wide.s32 	%rd971, %r5780, 4;
	add.s64 	%rd972, %rd1, %rd971;
	ld.global.f32 	%f484, [%rd972];
	shl.b32 	%r5781, %r1020, 2;
	add.s32 	%r5782, %r1014, %r5781;
	st.shared.f32 	[%r5782], %f484;
$L__BB3_1484:
	add.s32 	%r1022, %r1020, %r6;
	setp.gt.u32 	%p1001, %r1022, 31;
	@%p1001 bra 	$L__BB3_1568;
	add.s32 	%r1023, %r1021, %r6;
	setp.ge.s32 	%p1002, %r1023, %r4297;
	@%p1002 bra 	$L__BB3_1487;
	add.s32 	%r5783, %r1023, %r1013;
	mul.wide.s32 	%rd973, %r5783, 4;
	add.s64 	%rd974, %rd1, %rd973;
	ld.global.f32 	%f485, [%rd974];
	shl.b32 	%r5784, %r1022, 2;
	add.s32 	%r5785, %r1014, %r5784;
	st.shared.f32 	[%r5785], %f485;
$L__BB3_1487:
	add.s32 	%r1024, %r1022, %r6;
	setp.gt.u32 	%p1003, %r1024, 31;
	@%p1003 bra 	$L__BB3_1568;
	add.s32 	%r1025, %r1023, %r6;
	setp.ge.s32 	%p1004, %r1025, %r4297;
	@%p1004 bra 	$L__BB3_1490;
	add.s32 	%r5786, %r1025, %r1013;
	mul.wide.s32 	%rd975, %r5786, 4;
	add.s64 	%rd976, %rd1, %rd975;
	ld.global.f32 	%f486, [%rd976];
	shl.b32 	%r5787, %r1024, 2;
	add.s32 	%r5788, %r1014, %r5787;
	st.shared.f32 	[%r5788], %f486;
$L__BB3_1490:
	add.s32 	%r1026, %r1024, %r6;
	setp.gt.u32 	%p1005, %r1026, 31;
	@%p1005 bra 	$L__BB3_1568;
	add.s32 	%r1027, %r1025, %r6;
	setp.ge.s32 	%p1006, %r1027, %r4297;
	@%p1006 bra 	$L__BB3_1493;
	add.s32 	%r5789, %r1027, %r1013;
	mul.wide.s32 	%rd977, %r5789, 4;
	add.s64 	%rd978, %rd1, %rd977;
	ld.global.f32 	%f487, [%rd978];
	shl.b32 	%r5790, %r1026, 2;
	add.s32 	%r5791, %r1014, %r5790;
	st.shared.f32 	[%r5791], %f487;
$L__BB3_1493:
	add.s32 	%r1028, %r1026, %r6;
	setp.gt.u32 	%p1007, %r1028, 31;
	@%p1007 bra 	$L__BB3_1568;
	add.s32 	%r1029, %r1027, %r6;
	setp.ge.s32 	%p1008, %r1029, %r4297;
	@%p1008 bra 	$L__BB3_1496;
	add.s32 	%r5792, %r1029, %r1013;
	mul.wide.s32 	%rd979, %r5792, 4;
	add.s64 	%rd980, %rd1, %rd979;
	ld.global.f32 	%f488, [%rd980];
	shl.b32 	%r5793, %r1028, 2;
	add.s32 	%r5794, %r1014, %r5793;
	st.shared.f32 	[%r5794], %f488;
$L__BB3_1496:
	add.s32 	%r1030, %r1028, %r6;
	setp.gt.u32 	%p1009, %r1030, 31;
	@%p1009 bra 	$L__BB3_1568;
	add.s32 	%r1031, %r1029, %r6;
	setp.ge.s32 	%p1010, %r1031, %r4297;
	@%p1010 bra 	$L__BB3_1499;
	add.s32 	%r5795, %r1031, %r1013;
	mul.wide.s32 	%rd981, %r5795, 4;
	add.s64 	%rd982, %rd1, %rd981;
	ld.global.f32 	%f489, [%rd982];
	shl.b32 	%r5796, %r1030, 2;
	add.s32 	%r5797, %r1014, %r5796;
	st.shared.f32 	[%r5797], %f489;
$L__BB3_1499:
	add.s32 	%r1032, %r1030, %r6;
	setp.gt.u32 	%p1011, %r1032, 31;
	@%p1011 bra 	$L__BB3_1568;
	add.s32 	%r1033, %r1031, %r6;
	setp.ge.s32 	%p1012, %r1033, %r4297;
	@%p1012 bra 	$L__BB3_1502;
	add.s32 	%r5798, %r1033, %r1013;
	mul.wide.s32 	%rd983, %r5798, 4;
	add.s64 	%rd984, %rd1, %rd983;
	ld.global.f32 	%f490, [%rd984];
	shl.b32 	%r5799, %r1032, 2;
	add.s32 	%r5800, %r1014, %r5799;
	st.shared.f32 	[%r5800], %f490;
$L__BB3_1502:
	add.s32 	%r1034, %r1032, %r6;
	setp.gt.u32 	%p1013, %r1034, 31;
	@%p1013 bra 	$L__BB3_1568;
	add.s32 	%r1035, %r1033, %r6;
	setp.ge.s32 	%p1014, %r1035, %r4297;
	@%p1014 bra 	$L__BB3_1505;
	add.s32 	%r5801, %r1035, %r1013;
	mul.wide.s32 	%rd985, %r5801, 4;
	add.s64 	%rd986, %rd1, %rd985;
	ld.global.f32 	%f491, [%rd986];
	shl.b32 	%r5802, %r1034, 2;
	add.s32 	%r5803, %r1014, %r5802;
	st.shared.f32 	[%r5803], %f491;
$L__BB3_1505:
	add.s32 	%r1036, %r1034, %r6;
	setp.gt.u32 	%p1015, %r1036, 31;
	@%p1015 bra 	$L__BB3_1568;
	add.s32 	%r1037, %r1035, %r6;
	setp.ge.s32 	%p1016, %r1037, %r4297;
	@%p1016 bra 	$L__BB3_1508;
	add.s32 	%r5804, %r1037, %r1013;
	mul.wide.s32 	%rd987, %r5804, 4;
	add.s64 	%rd988, %rd1, %rd987;
	ld.global.f32 	%f492, [%rd988];
	shl.b32 	%r5805, %r1036, 2;
	add.s32 	%r5806, %r1014, %r5805;
	st.shared.f32 	[%r5806], %f492;
$L__BB3_1508:
	add.s32 	%r1038, %r1036, %r6;
	setp.gt.u32 	%p1017, %r1038, 31;
	@%p1017 bra 	$L__BB3_1568;
	add.s32 	%r1039, %r1037, %r6;
	setp.ge.s32 	%p1018, %r1039, %r4297;
	@%p1018 bra 	$L__BB3_1511;
	add.s32 	%r5807, %r1039, %r1013;
	mul.wide.s32 	%rd989, %r5807, 4;
	add.s64 	%rd990, %rd1, %rd989;
	ld.global.f32 	%f493, [%rd990];
	shl.b32 	%r5808, %r1038, 2;
	add.s32 	%r5809, %r1014, %r5808;
	st.shared.f32 	[%r5809], %f493;
$L__BB3_1511:
	add.s32 	%r1040, %r1038, %r6;
	setp.gt.u32 	%p1019, %r1040, 31;
	@%p1019 bra 	$L__BB3_1568;
	add.s32 	%r1041, %r1039, %r6;
	setp.ge.s32 	%p1020, %r1041, %r4297;
	@%p1020 bra 	$L__BB3_1514;
	add.s32 	%r5810, %r1041, %r1013;
	mul.wide.s32 	%rd991, %r5810, 4;
	add.s64 	%rd992, %rd1, %rd991;
	ld.global.f32 	%f494, [%rd992];
	shl.b32 	%r5811, %r1040, 2;
	add.s32 	%r5812, %r1014, %r5811;
	st.shared.f32 	[%r5812], %f494;
$L__BB3_1514:
	add.s32 	%r1042, %r1040, %r6;
	setp.gt.u32 	%p1021, %r1042, 31;
	@%p1021 bra 	$L__BB3_1568;
	add.s32 	%r1043, %r1041, %r6;
	setp.ge.s32 	%p1022, %r1043, %r4297;
	@%p1022 bra 	$L__BB3_1517;
	add.s32 	%r5813, %r1043, %r1013;
	mul.wide.s32 	%rd993, %r5813, 4;
	add.s64 	%rd994, %rd1, %rd993;
	ld.global.f32 	%f495, [%rd994];
	shl.b32 	%r5814, %r1042, 2;
	add.s32 	%r5815, %r1014, %r5814;
	st.shared.f32 	[%r5815], %f495;
$L__BB3_1517:
	add.s32 	%r1044, %r1042, %r6;
	setp.gt.u32 	%p1023, %r1044, 31;
	@%p1023 bra 	$L__BB3_1568;
	add.s32 	%r1045, %r1043, %r6;
	setp.ge.s32 	%p1024, %r1045, %r4297;
	@%p1024 bra 	$L__BB3_1520;
	add.s32 	%r5816, %r1045, %r1013;
	mul.wide.s32 	%rd995, %r5816, 4;
	add.s64 	%rd996, %rd1, %rd995;
	ld.global.f32 	%f496, [%rd996];
	shl.b32 	%r5817, %r1044, 2;
	add.s32 	%r5818, %r1014, %r5817;
	st.shared.f32 	[%r5818], %f496;
$L__BB3_1520:
	add.s32 	%r1046, %r1044, %r6;
	setp.gt.u32 	%p1025, %r1046, 31;
	@%p1025 bra 	$L__BB3_1568;
	add.s32 	%r1047, %r1045, %r6;
	setp.ge.s32 	%p1026, %r1047, %r4297;
	@%p1026 bra 	$L__BB3_1523;
	add.s32 	%r5819, %r1047, %r1013;
	mul.wide.s32 	%rd997, %r5819, 4;
	add.s64 	%rd998, %rd1, %rd997;
	ld.global.f32 	%f497, [%rd998];
	shl.b32 	%r5820, %r1046, 2;
	add.s32 	%r5821, %r1014, %r5820;
	st.shared.f32 	[%r5821], %f497;
$L__BB3_1523:
	add.s32 	%r1048, %r1046, %r6;
	setp.gt.u32 	%p1027, %r1048, 31;
	@%p1027 bra 	$L__BB3_1568;
	add.s32 	%r1049, %r1047, %r6;
	setp.ge.s32 	%p1028, %r1049, %r4297;
	@%p1028 bra 	$L__BB3_1526;
	add.s32 	%r5822, %r1049, %r1013;
	mul.wide.s32 	%rd999, %r5822, 4;
	add.s64 	%rd1000, %rd1, %rd999;
	ld.global.f32 	%f498, [%rd1000];
	shl.b32 	%r5823, %r1048, 2;
	add.s32 	%r5824, %r1014, %r5823;
	st.shared.f32 	[%r5824], %f498;
$L__BB3_1526:
	add.s32 	%r1050, %r1048, %r6;
	setp.gt.u32 	%p1029, %r1050, 31;
	@%p1029 bra 	$L__BB3_1568;
	add.s32 	%r1051, %r1049, %r6;
	setp.ge.s32 	%p1030, %r1051, %r4297;
	@%p1030 bra 	$L__BB3_1529;
	add.s32 	%r5825, %r1051, %r1013;
	mul.wide.s32 	%rd1001, %r5825, 4;
	add.s64 	%rd1002, %rd1, %rd1001;
	ld.global.f32 	%f499, [%rd1002];
	shl.b32 	%r5826, %r1050, 2;
	add.s32 	%r5827, %r1014, %r5826;
	st.shared.f32 	[%r5827], %f499;
$L__BB3_1529:
	add.s32 	%r1052, %r1050, %r6;
	setp.gt.u32 	%p1031, %r1052, 31;
	@%p1031 bra 	$L__BB3_1568;
	add.s32 	%r1053, %r1051, %r6;
	setp.ge.s32 	%p1032, %r1053, %r4297;
	@%p1032 bra 	$L__BB3_1532;
	add.s32 	%r5828, %r1053, %r1013;
	mul.wide.s32 	%rd1003, %r5828, 4;
	add.s64 	%rd1004, %rd1, %rd1003;
	ld.global.f32 	%f500, [%rd1004];
	shl.b32 	%r5829, %r1052, 2;
	add.s32 	%r5830, %r1014, %r5829;
	st.shared.f32 	[%r5830], %f500;
$L__BB3_1532:
	add.s32 	%r1054, %r1052, %r6;
	setp.gt.u32 	%p1033, %r1054, 31;
	@%p1033 bra 	$L__BB3_1568;
	add.s32 	%r1055, %r1053, %r6;
	setp.ge.s32 	%p1034, %r1055, %r4297;
	@%p1034 bra 	$L__BB3_1535;
	add.s32 	%r5831, %r1055, %r1013;
	mul.wide.s32 	%rd1005, %r5831, 4;
	add.s64 	%rd1006, %rd1, %rd1005;
	ld.global.f32 	%f501, [%rd1006];
	shl.b32 	%r5832, %r1054, 2;
	add.s32 	%r5833, %r1014, %r5832;
	st.shared.f32 	[%r5833], %f501;
$L__BB3_1535:
	add.s32 	%r1056, %r1054, %r6;
	setp.gt.u32 	%p1035, %r1056, 31;
	@%p1035 bra 	$L__BB3_1568;
	add.s32 	%r1057, %r1055, %r6;
	setp.ge.s32 	%p1036, %r1057, %r4297;
	@%p1036 bra 	$L__BB3_1538;
	add.s32 	%r5834, %r1057, %r1013;
	mul.wide.s32 	%rd1007, %r5834, 4;
	add.s64 	%rd1008, %rd1, %rd1007;
	ld.global.f32 	%f502, [%rd1008];
	shl.b32 	%r5835, %r1056, 2;
	add.s32 	%r5836, %r1014, %r5835;
	st.shared.f32 	[%r5836], %f502;
$L__BB3_1538:
	add.s32 	%r1058, %r1056, %r6;
	setp.gt.u32 	%p1037, %r1058, 31;
	@%p1037 bra 	$L__BB3_1568;
	add.s32 	%r1059, %r1057, %r6;
	setp.ge.s32 	%p1038, %r1059, %r4297;
	@%p1038 bra 	$L__BB3_1541;
	add.s32 	%r5837, %r1059, %r1013;
	mul.wide.s32 	%rd1009, %r5837, 4;
	add.s64 	%rd1010, %rd1, %rd1009;
	ld.global.f32 	%f503, [%rd1010];
	shl.b32 	%r5838, %r1058, 2;
	add.s32 	%r5839, %r1014, %r5838;
	st.shared.f32 	[%r5839], %f503;
$L__BB3_1541:
	add.s32 	%r1060, %r1058, %r6;
	setp.gt.u32 	%p1039, %r1060, 31;
	@%p1039 bra 	$L__BB3_1568;
	add.s32 	%r1061, %r1059, %r6;
	setp.ge.s32 	%p1040, %r1061, %r4297;
	@%p1040 bra 	$L__BB3_1544;
	add.s32 	%r5840, %r1061, %r1013;
	mul.wide.s32 	%rd1011, %r5840, 4;
	add.s64 	%rd1012, %rd1, %rd1011;
	ld.global.f32 	%f504, [%rd1012];
	shl.b32 	%r5841, %r1060, 2;
	add.s32 	%r5842, %r1014, %r5841;
	st.shared.f32 	[%r5842], %f504;
$L__BB3_1544:
	add.s32 	%r1062, %r1060, %r6;
	setp.gt.u32 	%p1041, %r1062, 31;
	@%p1041 bra 	$L__BB3_1568;
	add.s32 	%r1063, %r1061, %r6;
	setp.ge.s32 	%p1042, %r1063, %r4297;
	@%p1042 bra 	$L__BB3_1547;
	add.s32 	%r5843, %r1063, %r1013;
	mul.wide.s32 	%rd1013, %r5843, 4;
	add.s64 	%rd1014, %rd1, %rd1013;
	ld.global.f32 	%f505, [%rd1014];
	shl.b32 	%r5844, %r1062, 2;
	add.s32 	%r5845, %r1014, %r5844;
	st.shared.f32 	[%r5845], %f505;
$L__BB3_1547:
	add.s32 	%r1064, %r1062, %r6;
	setp.gt.u32 	%p1043, %r1064, 31;
	@%p1043 bra 	$L__BB3_1568;
	add.s32 	%r1065, %r1063, %r6;
	setp.ge.s32 	%p1044, %r1065, %r4297;
	@%p1044 bra 	$L__BB3_1550;
	add.s32 	%r5846, %r1065, %r1013;
	mul.wide.s32 	%rd1015, %r5846, 4;
	add.s64 	%rd1016, %rd1, %rd1015;
	ld.global.f32 	%f506, [%rd1016];
	shl.b32 	%r5847, %r1064, 2;
	add.s32 	%r5848, %r1014, %r5847;
	st.shared.f32 	[%r5848], %f506;
$L__BB3_1550:
	add.s32 	%r1066, %r1064, %r6;
	setp.gt.u32 	%p1045, %r1066, 31;
	@%p1045 bra 	$L__BB3_1568;
	add.s32 	%r1067, %r1065, %r6;
	setp.ge.s32 	%p1046, %r1067, %r4297;
	@%p1046 bra 	$L__BB3_1553;
	add.s32 	%r5849, %r1067, %r1013;
	mul.wide.s32 	%rd1017, %r5849, 4;
	add.s64 	%rd1018, %rd1, %rd1017;
	ld.global.f32 	%f507, [%rd1018];
	shl.b32 	%r5850, %r1066, 2;
	add.s32 	%r5851, %r1014, %r5850;
	st.shared.f32 	[%r5851], %f507;
$L__BB3_1553:
	add.s32 	%r1068, %r1066, %r6;
	setp.gt.u32 	%p1047, %r1068, 31;
	@%p1047 bra 	$L__BB3_1568;
	add.s32 	%r1069, %r1067, %r6;
	setp.ge.s32 	%p1048, %r1069, %r4297;
	@%p1048 bra 	$L__BB3_1556;
	add.s32 	%r5852, %r1069, %r1013;
	mul.wide.s32 	%rd1019, %r5852, 4;
	add.s64 	%rd1020, %rd1, %rd1019;
	ld.global.f32 	%f508, [%rd1020];
	shl.b32 	%r5853, %r1068, 2;
	add.s32 	%r5854, %r1014, %r5853;
	st.shared.f32 	[%r5854], %f508;
$L__BB3_1556:
	add.s32 	%r1070, %r1068, %r6;
	setp.gt.u32 	%p1049, %r1070, 31;
	@%p1049 bra 	$L__BB3_1568;
	add.s32 	%r1071, %r1069, %r6;
	setp.ge.s32 	%p1050, %r1071, %r4297;
	@%p1050 bra 	$L__BB3_1559;
	add.s32 	%r5855, %r1071, %r1013;
	mul.wide.s32 	%rd1021, %r5855, 4;
	add.s64 	%rd1022, %rd1, %rd1021;
	ld.global.f32 	%f509, [%rd1022];
	shl.b32 	%r5856, %r1070, 2;
	add.s32 	%r5857, %r1014, %r5856;
	st.shared.f32 	[%r5857], %f509;
$L__BB3_1559:
	add.s32 	%r1072, %r1070, %r6;
	setp.gt.u32 	%p1051, %r1072, 31;
	@%p1051 bra 	$L__BB3_1568;
	add.s32 	%r1073, %r1071, %r6;
	setp.ge.s32 	%p1052, %r1073, %r4297;
	@%p1052 bra 	$L__BB3_1562;
	add.s32 	%r5858, %r1073, %r1013;
	mul.wide.s32 	%rd1023, %r5858, 4;
	add.s64 	%rd1024, %rd1, %rd1023;
	ld.global.f32 	%f510, [%rd1024];
	shl.b32 	%r5859, %r1072, 2;
	add.s32 	%r5860, %r1014, %r5859;
	st.shared.f32 	[%r5860], %f510;
$L__BB3_1562:
	add.s32 	%r1074, %r1072, %r6;
	setp.gt.u32 	%p1053, %r1074, 31;
	@%p1053 bra 	$L__BB3_1568;
	add.s32 	%r1075, %r1073, %r6;
	setp.ge.s32 	%p1054, %r1075, %r4297;
	@%p1054 bra 	$L__BB3_1565;
	add.s32 	%r5861, %r1075, %r1013;
	mul.wide.s32 	%rd1025, %r5861, 4;
	add.s64 	%rd1026, %rd1, %rd1025;
	ld.global.f32 	%f511, [%rd1026];
	shl.b32 	%r5862, %r1074, 2;
	add.s32 	%r5863, %r1014, %r5862;
	st.shared.f32 	[%r5863], %f511;
$L__BB3_1565:
	add.s32 	%r1076, %r1074, %r6;
	setp.gt.u32 	%p1055, %r1076, 31;
	@%p1055 bra 	$L__BB3_1568;
	add.s32 	%r1077, %r1075, %r6;
	setp.ge.s32 	%p1056, %r1077, %r4297;
	@%p1056 bra 	$L__BB3_1568;
	add.s32 	%r5864, %r1077, %r1013;
	mul.wide.s32 	%rd1027, %r5864, 4;
	add.s64 	%rd1028, %rd1, %rd1027;
	ld.global.f32 	%f512, [%rd1028];
	shl.b32 	%r5865, %r1076, 2;
	add.s32 	%r5866, %r1014, %r5865;
	st.shared.f32 	[%r5866], %f512;
$L__BB3_1568:
	add.s32 	%r1078, %r1011, %r7;
	setp.gt.u32 	%p1057, %r1078, 31;
	@%p1057 bra 	$L__BB3_3135;
	add.s32 	%r1079, %r1012, %r7;
	setp.ge.u32 	%p1058, %r1079, %r4296;
	@%p1058 bra 	$L__BB3_3135;
	setp.gt.u32 	%p1059, %r5, 31;
	@%p1059 bra 	$L__BB3_1666;
	mul.lo.s32 	%r1080, %r1079, %r4297;
	shl.b32 	%r5867, %r1078, 7;
	add.s32 	%r1081, %r4301, %r5867;
	add.s32 	%r1082, %r5, %r2;
	setp.ge.s32 	%p1060, %r1082, %r4297;
	@%p1060 bra 	$L__BB3_1573;
	add.s32 	%r5869, %r1082, %r1080;
	mul.wide.s32 	%rd1029, %r5869, 4;
	add.s64 	%rd1030, %rd1, %rd1029;
	ld.global.f32 	%f513, [%rd1030];
	shl.b32 	%r5870, %r5, 2;
	add.s32 	%r5871, %r1081, %r5870;
	st.shared.f32 	[%r5871], %f513;
$L__BB3_1573:
	add.s32 	%r1083, %r5, %r6;
	setp.gt.u32 	%p1061, %r1083, 31;
	@%p1061 bra 	$L__BB3_1666;
	add.s32 	%r1084, %r1082, %r6;
	setp.ge.s32 	%p1062, %r1084, %r4297;
	@%p1062 bra 	$L__BB3_1576;
	add.s32 	%r5872, %r1084, %r1080;
	mul.wide.s32 	%rd1031, %r5872, 4;
	add.s64 	%rd1032, %rd1, %rd1031;
	ld.global.f32 	%f514, [%rd1032];
	shl.b32 	%r5873, %r1083, 2;
	add.s32 	%r5874, %r1081, %r5873;
	st.shared.f32 	[%r5874], %f514;
$L__BB3_1576:
	add.s32 	%r1085, %r1083, %r6;
	setp.gt.u32 	%p1063, %r1085, 31;
	@%p1063 bra 	$L__BB3_1666;
	add.s32 	%r1086, %r1084, %r6;
	setp.ge.s32 	%p1064, %r1086, %r4297;
	@%p1064 bra 	$L__BB3_1579;
	add.s32 	%r5875, %r1086, %r1080;
	mul.wide.s32 	%rd1033, %r5875, 4;
	add.s64 	%rd1034, %rd1, %rd1033;
	ld.global.f32 	%f515, [%rd1034];
	shl.b32 	%r5876, %r1085, 2;
	add.s32 	%r5877, %r1081, %r5876;
	st.shared.f32 	[%r5877], %f515;
$L__BB3_1579:
	add.s32 	%r1087, %r1085, %r6;
	setp.gt.u32 	%p1065, %r1087, 31;
	@%p1065 bra 	$L__BB3_1666;
	add.s32 	%r1088, %r1086, %r6;
	setp.ge.s32 	%p1066, %r1088, %r4297;
	@%p1066 bra 	$L__BB3_1582;
	add.s32 	%r5878, %r1088, %r1080;
	mul.wide.s32 	%rd1035, %r5878, 4;
	add.s64 	%rd1036, %rd1, %rd1035;
	ld.global.f32 	%f516, [%rd1036];
	shl.b32 	%r5879, %r1087, 2;
	add.s32 	%r5880, %r1081, %r5879;
	st.shared.f32 	[%r5880], %f516;
$L__BB3_1582:
	add.s32 	%r1089, %r1087, %r6;
	setp.gt.u32 	%p1067, %r1089, 31;
	@%p1067 bra 	$L__BB3_1666;
	add.s32 	%r1090, %r1088, %r6;
	setp.ge.s32 	%p1068, %r1090, %r4297;
	@%p1068 bra 	$L__BB3_1585;
	add.s32 	%r5881, %r1090, %r1080;
	mul.wide.s32 	%rd1037, %r5881, 4;
	add.s64 	%rd1038, %rd1, %rd1037;
	ld.global.f32 	%f517, [%rd1038];
	shl.b32 	%r5882, %r1089, 2;
	add.s32 	%r5883, %r1081, %r5882;
	st.shared.f32 	[%r5883], %f517;
$L__BB3_1585:
	add.s32 	%r1091, %r1089, %r6;
	setp.gt.u32 	%p1069, %r1091, 31;
	@%p1069 bra 	$L__BB3_1666;
	add.s32 	%r1092, %r1090, %r6;
	setp.ge.s32 	%p1070, %r1092, %r4297;
	@%p1070 bra 	$L__BB3_1588;
	add.s32 	%r5884, %r1092, %r1080;
	mul.wide.s32 	%rd1039, %r5884, 4;
	add.s64 	%rd1040, %rd1, %rd1039;
	ld.global.f32 	%f518, [%rd1040];
	shl.b32 	%r5885, %r1091, 2;
	add.s32 	%r5886, %r1081, %r5885;
	st.shared.f32 	[%r5886], %f518;
$L__BB3_1588:
	add.s32 	%r1093, %r1091, %r6;
	setp.gt.u32 	%p1071, %r1093, 31;
	@%p1071 bra 	$L__BB3_1666;
	add.s32 	%r1094, %r1092, %r6;
	setp.ge.s32 	%p1072, %r1094, %r4297;
	@%p1072 bra 	$L__BB3_1591;
	add.s32 	%r5887, %r1094, %r1080;
	mul.wide.s32 	%rd1041, %r5887, 4;
	add.s64 	%rd1042, %rd1, %rd1041;
	ld.global.f32 	%f519, [%rd1042];
	shl.b32 	%r5888, %r1093, 2;
	add.s32 	%r5889, %r1081, %r5888;
	st.shared.f32 	[%r5889], %f519;
$L__BB3_1591:
	add.s32 	%r1095, %r1093, %r6;
	setp.gt.u32 	%p1073, %r1095, 31;
	@%p1073 bra 	$L__BB3_1666;
	add.s32 	%r1096, %r1094, %r6;
	setp.ge.s32 	%p1074, %r1096, %r4297;
	@%p1074 bra 	$L__BB3_1594;
	add.s32 	%r5890, %r1096, %r1080;
	mul.wide.s32 	%rd1043, %r5890, 4;
	add.s64 	%rd1044, %rd1, %rd1043;
	ld.global.f32 	%f520, [%rd1044];
	shl.b32 	%r5891, %r1095, 2;
	add.s32 	%r5892, %r1081, %r5891;
	st.shared.f32 	[%r5892], %f520;
$L__BB3_1594:
	add.s32 	%r1097, %r1095, %r6;
	setp.gt.u32 	%p1075, %r1097, 31;
	@%p1075 bra 	$L__BB3_1666;
	add.s32 	%r1098, %r1096, %r6;
	setp.ge.s32 	%p1076, %r1098, %r4297;
	@%p1076 bra 	$L__BB3_1597;
	add.s32 	%r5893, %r1098, %r1080;
	mul.wide.s32 	%rd1045, %r5893, 4;
	add.s64 	%rd1046, %rd1, %rd1045;
	ld.global.f32 	%f521, [%rd1046];
	shl.b32 	%r5894, %r1097, 2;
	add.s32 	%r5895, %r1081, %r5894;
	st.shared.f32 	[%r5895], %f521;
$L__BB3_1597:
	add.s32 	%r1099, %r1097, %r6;
	setp.gt.u32 	%p1077, %r1099, 31;
	@%p1077 bra 	$L__BB3_1666;
	add.s32 	%r1100, %r1098, %r6;
	setp.ge.s32 	%p1078, %r1100, %r4297;
	@%p1078 bra 	$L__BB3_1600;
	add.s32 	%r5896, %r1100, %r1080;
	mul.wide.s32 	%rd1047, %r5896, 4;
	add.s64 	%rd1048, %rd1, %rd1047;
	ld.global.f32 	%f522, [%rd1048];
	shl.b32 	%r5897, %r1099, 2;
	add.s32 	%r5898, %r1081, %r5897;
	st.shared.f32 	[%r5898], %f522;
$L__BB3_1600:
	add.s32 	%r1101, %r1099, %r6;
	setp.gt.u32 	%p1079, %r1101, 31;
	@%p1079 bra 	$L__BB3_1666;
	add.s32 	%r1102, %r1100, %r6;
	setp.ge.s32 	%p1080, %r1102, %r4297;
	@%p1080 bra 	$L__BB3_1603;
	add.s32 	%r5899, %r1102, %r1080;
	mul.wide.s32 	%rd1049, %r5899, 4;
	add.s64 	%rd1050, %rd1, %rd1049;
	ld.global.f32 	%f523, [%rd1050];
	shl.b32 	%r5900, %r1101, 2;
	add.s32 	%r5901, %r1081, %r5900;
	st.shared.f32 	[%r5901], %f523;
$L__BB3_1603:
	add.s32 	%r1103, %r1101, %r6;
	setp.gt.u32 	%p1081, %r1103, 31;
	@%p1081 bra 	$L__BB3_1666;
	add.s32 	%r1104, %r1102, %r6;
	setp.ge.s32 	%p1082, %r1104, %r4297;
	@%p1082 bra 	$L__BB3_1606;
	add.s32 	%r5902, %r1104, %r1080;
	mul.wide.s32 	%rd1051, %r5902, 4;
	add.s64 	%rd1052, %rd1, %rd1051;
	ld.global.f32 	%f524, [%rd1052];
	shl.b32 	%r5903, %r1103, 2;
	add.s32 	%r5904, %r1081, %r5903;
	st.shared.f32 	[%r5904], %f524;
$L__BB3_1606:
	add.s32 	%r1105, %r1103, %r6;
	setp.gt.u32 	%p1083, %r1105, 31;
	@%p1083 bra 	$L__BB3_1666;
	add.s32 	%r1106, %r1104, %r6;
	setp.ge.s32 	%p1084, %r1106, %r4297;
	@%p1084 bra 	$L__BB3_1609;
	add.s32 	%r5905, %r1106, %r1080;
	mul.wide.s32 	%rd1053, %r5905, 4;
	add.s64 	%rd1054, %rd1, %rd1053;
	ld.global.f32 	%f525, [%rd1054];
	shl.b32 	%r5906, %r1105, 2;
	add.s32 	%r5907, %r1081, %r5906;
	st.shared.f32 	[%r5907], %f525;
$L__BB3_1609:
	add.s32 	%r1107, %r1105, %r6;
	setp.gt.u32 	%p1085, %r1107, 31;
	@%p1085 bra 	$L__BB3_1666;
	add.s32 	%r1108, %r1106, %r6;
	setp.ge.s32 	%p1086, %r1108, %r4297;
	@%p1086 bra 	$L__BB3_1612;
	add.s32 	%r5908, %r1108, %r1080;
	mul.wide.s32 	%rd1055, %r5908, 4;
	add.s64 	%rd1056, %rd1, %rd1055;
	ld.global.f32 	%f526, [%rd1056];
	shl.b32 	%r5909, %r1107, 2;
	add.s32 	%r5910, %r1081, %r5909;
	st.shared.f32 	[%r5910], %f526;
$L__BB3_1612:
	add.s32 	%r1109, %r1107, %r6;
	setp.gt.u32 	%p1087, %r1109, 31;
	@%p1087 bra 	$L__BB3_1666;
	add.s32 	%r1110, %r1108, %r6;
	setp.ge.s32 	%p1088, %r1110, %r4297;
	@%p1088 bra 	$L__BB3_1615;
	add.s32 	%r5911, %r1110, %r1080;
	mul.wide.s32 	%rd1057, %r5911, 4;
	add.s64 	%rd1058, %rd1, %rd1057;
	ld.global.f32 	%f527, [%rd1058];
	shl.b32 	%r5912, %r1109, 2;
	add.s32 	%r5913, %r1081, %r5912;
	st.shared.f32 	[%r5913], %f527;
$L__BB3_1615:
	add.s32 	%r1111, %r1109, %r6;
	setp.gt.u32 	%p1089, %r1111, 31;
	@%p1089 bra 	$L__BB3_1666;
	add.s32 	%r1112, %r1110, %r6;
	setp.ge.s32 	%p1090, %r1112, %r4297;
	@%p1090 bra 	$L__BB3_1618;
	add.s32 	%r5914, %r1112, %r1080;
	mul.wide.s32 	%rd1059, %r5914, 4;
	add.s64 	%rd1060, %rd1, %rd1059;
	ld.global.f32 	%f528, [%rd1060];
	shl.b32 	%r5915, %r1111, 2;
	add.s32 	%r5916, %r1081, %r5915;
	st.shared.f32 	[%r5916], %f528;
$L__BB3_1618:
	add.s32 	%r1113, %r1111, %r6;
	setp.gt.u32 	%p1091, %r1113, 31;
	@%p1091 bra 	$L__BB3_1666;
	add.s32 	%r1114, %r1112, %r6;
	setp.ge.s32 	%p1092, %r1114, %r4297;
	@%p1092 bra 	$L__BB3_1621;
	add.s32 	%r5917, %r1114, %r1080;
	mul.wide.s32 	%rd1061, %r5917, 4;
	add.s64 	%rd1062, %rd1, %rd1061;
	ld.global.f32 	%f529, [%rd1062];
	shl.b32 	%r5918, %r1113, 2;
	add.s32 	%r5919, %r1081, %r5918;
	st.shared.f32 	[%r5919], %f529;
$L__BB3_1621:
	add.s32 	%r1115, %r1113, %r6;
	setp.gt.u32 	%p1093, %r1115, 31;
	@%p1093 bra 	$L__BB3_1666;
	add.s32 	%r1116, %r1114, %r6;
	setp.ge.s32 	%p1094, %r1116, %r4297;
	@%p1094 bra 	$L__BB3_1624;
	add.s32 	%r5920, %r1116, %r1080;
	mul.wide.s32 	%rd1063, %r5920, 4;
	add.s64 	%rd1064, %rd1, %rd1063;
	ld.global.f32 	%f530, [%rd1064];
	shl.b32 	%r5921, %r1115, 2;
	add.s32 	%r5922, %r1081, %r5921;
	st.shared.f32 	[%r5922], %f530;
$L__BB3_1624:
	add.s32 	%r1117, %r1115, %r6;
	setp.gt.u32 	%p1095, %r1117, 31;
	@%p1095 bra 	$L__BB3_1666;
	add.s32 	%r1118, %r1116, %r6;
	setp.ge.s32 	%p1096, %r1118, %r4297;
	@%p1096 bra 	$L__BB3_1627;
	add.s32 	%r5923, %r1118, %r1080;
	mul.wide.s32 	%rd1065, %r5923, 4;
	add.s64 	%rd1066, %rd1, %rd1065;
	ld.global.f32 	%f531, [%rd1066];
	shl.b32 	%r5924, %r1117, 2;
	add.s32 	%r5925, %r1081, %r5924;
	st.shared.f32 	[%r5925], %f531;
$L__BB3_1627:
	add.s32 	%r1119, %r1117, %r6;
	setp.gt.u32 	%p1097, %r1119, 31;
	@%p1097 bra 	$L__BB3_1666;
	add.s32 	%r1120, %r1118, %r6;
	setp.ge.s32 	%p1098, %r1120, %r4297;
	@%p1098 bra 	$L__BB3_1630;
	add.s32 	%r5926, %r1120, %r1080;
	mul.wide.s32 	%rd1067, %r5926, 4;
	add.s64 	%rd1068, %rd1, %rd1067;
	ld.global.f32 	%f532, [%rd1068];
	shl.b32 	%r5927, %r1119, 2;
	add.s32 	%r5928, %r1081, %r5927;
	st.shared.f32 	[%r5928], %f532;
$L__BB3_1630:
	add.s32 	%r1121, %r1119, %r6;
	setp.gt.u32 	%p1099, %r1121, 31;
	@%p1099 bra 	$L__BB3_1666;
	add.s32 	%r1122, %r1120, %r6;
	setp.ge.s32 	%p1100, %r1122, %r4297;
	@%p1100 bra 	$L__BB3_1633;
	add.s32 	%r5929, %r1122, %r1080;
	mul.wide.s32 	%rd1069, %r5929, 4;
	add.s64 	%rd1070, %rd1, %rd1069;
	ld.global.f32 	%f533, [%rd1070];
	shl.b32 	%r5930, %r1121, 2;
	add.s32 	%r5931, %r1081, %r5930;
	st.shared.f32 	[%r5931], %f533;
$L__BB3_1633:
	add.s32 	%r1123, %r1121, %r6;
	setp.gt.u32 	%p1101, %r1123, 31;
	@%p1101 bra 	$L__BB3_1666;
	add.s32 	%r1124, %r1122, %r6;
	setp.ge.s32 	%p1102, %r1124, %r4297;
	@%p1102 bra 	$L__BB3_1636;
	add.s32 	%r5932, %r1124, %r1080;
	mul.wide.s32 	%rd1071, %r5932, 4;
	add.s64 	%rd1072, %rd1, %rd1071;
	ld.global.f32 	%f534, [%rd1072];
	shl.b32 	%r5933, %r1123, 2;
	add.s32 	%r5934, %r1081, %r5933;
	st.shared.f32 	[%r5934], %f534;
$L__BB3_1636:
	add.s32 	%r1125, %r1123, %r6;
	setp.gt.u32 	%p1103, %r1125, 31;
	@%p1103 bra 	$L__BB3_1666;
	add.s32 	%r1126, %r1124, %r6;
	setp.ge.s32 	%p1104, %r1126, %r4297;
	@%p1104 bra 	$L__BB3_1639;
	add.s32 	%r5935, %r1126, %r1080;
	mul.wide.s32 	%rd1073, %r5935, 4;
	add.s64 	%rd1074, %rd1, %rd1073;
	ld.global.f32 	%f535, [%rd1074];
	shl.b32 	%r5936, %r1125, 2;
	add.s32 	%r5937, %r1081, %r5936;
	st.shared.f32 	[%r5937], %f535;
$L__BB3_1639:
	add.s32 	%r1127, %r1125, %r6;
	setp.gt.u32 	%p1105, %r1127, 31;
	@%p1105 bra 	$L__BB3_1666;
	add.s32 	%r1128, %r1126, %r6;
	setp.ge.s32 	%p1106, %r1128, %r4297;
	@%p1106 bra 	$L__BB3_1642;
	add.s32 	%r5938, %r1128, %r1080;
	mul.wide.s32 	%rd1075, %r5938, 4;
	add.s64 	%rd1076, %rd1, %rd1075;
	ld.global.f32 	%f536, [%rd1076];
	shl.b32 	%r5939, %r1127, 2;
	add.s32 	%r5940, %r1081, %r5939;
	st.shared.f32 	[%r5940], %f536;
$L__BB3_1642:
	add.s32 	%r1129, %r1127, %r6;
	setp.gt.u32 	%p1107, %r1129, 31;
	@%p1107 bra 	$L__BB3_1666;
	add.s32 	%r1130, %r1128, %r6;
	setp.ge.s32 	%p1108, %r1130, %r4297;
	@%p1108 bra 	$L__BB3_1645;
	add.s32 	%r5941, %r1130, %r1080;
	mul.wide.s32 	%rd1077, %r5941, 4;
	add.s64 	%rd1078, %rd1, %rd1077;
	ld.global.f32 	%f537, [%rd1078];
	shl.b32 	%r5942, %r1129, 2;
	add.s32 	%r5943, %r1081, %r5942;
	st.shared.f32 	[%r5943], %f537;
$L__BB3_1645:
	add.s32 	%r1131, %r1129, %r6;
	setp.gt.u32 	%p1109, %r1131, 31;
	@%p1109 bra 	$L__BB3_1666;
	add.s32 	%r1132, %r1130, %r6;
	setp.ge.s32 	%p1110, %r1132, %r4297;
	@%p1110 bra 	$L__BB3_1648;
	add.s32 	%r5944, %r1132, %r1080;
	mul.wide.s32 	%rd1079, %r5944, 4;
	add.s64 	%rd1080, %rd1, %rd1079;
	ld.global.f32 	%f538, [%rd1080];
	shl.b32 	%r5945, %r1131, 2;
	add.s32 	%r5946, %r1081, %r5945;
	st.shared.f32 	[%r5946], %f538;
$L__BB3_1648:
	add.s32 	%r1133, %r1131, %r6;
	setp.gt.u32 	%p1111, %r1133, 31;
	@%p1111 bra 	$L__BB3_1666;
	add.s32 	%r1134, %r1132, %r6;
	setp.ge.s32 	%p1112, %r1134, %r4297;
	@%p1112 bra 	$L__BB3_1651;
	add.s32 	%r5947, %r1134, %r1080;
	mul.wide.s32 	%rd1081, %r5947, 4;
	add.s64 	%rd1082, %rd1, %rd1081;
	ld.global.f32 	%f539, [%rd1082];
	shl.b32 	%r5948, %r1133, 2;
	add.s32 	%r5949, %r1081, %r5948;
	st.shared.f32 	[%r5949], %f539;
$L__BB3_1651:
	add.s32 	%r1135, %r1133, %r6;
	setp.gt.u32 	%p1113, %r1135, 31;
	@%p1113 bra 	$L__BB3_1666;
	add.s32 	%r1136, %r1134, %r6;
	setp.ge.s32 	%p1114, %r1136, %r4297;
	@%p1114 bra 	$L__BB3_1654;
	add.s32 	%r5950, %r1136, %r1080;
	mul.wide.s32 	%rd1083, %r5950, 4;
	add.s64 	%rd1084, %rd1, %rd1083;
	ld.global.f32 	%f540, [%rd1084];
	shl.b32 	%r5951, %r1135, 2;
	add.s32 	%r5952, %r1081, %r5951;
	st.shared.f32 	[%r5952], %f540;
$L__BB3_1654:
	add.s32 	%r1137, %r1135, %r6;
	setp.gt.u32 	%p1115, %r1137, 31;
	@%p1115 bra 	$L__BB3_1666;
	add.s32 	%r1138, %r1136, %r6;
	setp.ge.s32 	%p1116, %r1138, %r4297;
	@%p1116 bra 	$L__BB3_1657;
	add.s32 	%r5953, %r1138, %r1080;
	mul.wide.s32 	%rd1085, %r5953, 4;
	add.s64 	%rd1086, %rd1, %rd1085;
	ld.global.f32 	%f541, [%rd1086];
	shl.b32 	%r5954, %r1137, 2;
	add.s32 	%r5955, %r1081, %r5954;
	st.shared.f32 	[%r5955], %f541;
$L__BB3_1657:
	add.s32 	%r1139, %r1137, %r6;
	setp.gt.u32 	%p1117, %r1139, 31;
	@%p1117 bra 	$L__BB3_1666;
	add.s32 	%r1140, %r1138, %r6;
	setp.ge.s32 	%p1118, %r1140, %r4297;
	@%p1118 bra 	$L__BB3_1660;
	add.s32 	%r5956, %r1140, %r1080;
	mul.wide.s32 	%rd1087, %r5956, 4;
	add.s64 	%rd1088, %rd1, %rd1087;
	ld.global.f32 	%f542, [%rd1088];
	shl.b32 	%r5957, %r1139, 2;
	add.s32 	%r5958, %r1081, %r5957;
	st.shared.f32 	[%r5958], %f542;
$L__BB3_1660:
	add.s32 	%r1141, %r1139, %r6;
	setp.gt.u32 	%p1119, %r1141, 31;
	@%p1119 bra 	$L__BB3_1666;
	add.s32 	%r1142, %r1140, %r6;
	setp.ge.s32 	%p1120, %r1142, %r4297;
	@%p1120 bra 	$L__BB3_1663;
	add.s32 	%r5959, %r1142, %r1080;
	mul.wide.s32 	%rd1089, %r5959, 4;
	add.s64 	%rd1090, %rd1, %rd1089;
	ld.global.f32 	%f543, [%rd1090];
	shl.b32 	%r5960, %r1141, 2;
	add.s32 	%r5961, %r1081, %r5960;
	st.shared.f32 	[%r5961], %f543;
$L__BB3_1663:
	add.s32 	%r1143, %r1141, %r6;
	setp.gt.u32 	%p1121, %r1143, 31;
	@%p1121 bra 	$L__BB3_1666;
	add.s32 	%r1144, %r1142, %r6;
	setp.ge.s32 	%p1122, %r1144, %r4297;
	@%p1122 bra 	$L__BB3_1666;
	add.s32 	%r5962, %r1144, %r1080;
	mul.wide.s32 	%rd1091, %r5962, 4;
	add.s64 	%rd1092, %rd1, %rd1091;
	ld.global.f32 	%f544, [%rd1092];
	shl.b32 	%r5963, %r1143, 2;
	add.s32 	%r5964, %r1081, %r5963;
	st.shared.f32 	[%r5964], %f544;
$L__BB3_1666:
	add.s32 	%r1145, %r1078, %r7;
	setp.gt.u32 	%p1123, %r1145, 31;
	@%p1123 bra 	$L__BB3_3135;
	add.s32 	%r1146, %r1079, %r7;
	setp.ge.u32 	%p1124, %r1146, %r4296;
	@%p1124 bra 	$L__BB3_3135;
	setp.gt.u32 	%p1125, %r5, 31;
	@%p1125 bra 	$L__BB3_1764;
	mul.lo.s32 	%r1147, %r1146, %r4297;
	shl.b32 	%r5965, %r1145, 7;
	add.s32 	%r1148, %r4301, %r5965;
	add.s32 	%r1149, %r5, %r2;
	setp.ge.s32 	%p1126, %r1149, %r4297;
	@%p1126 bra 	$L__BB3_1671;
	add.s32 	%r5967, %r1149, %r1147;
	mul.wide.s32 	%rd1093, %r5967, 4;
	add.s64 	%rd1094, %rd1, %rd1093;
	ld.global.f32 	%f545, [%rd1094];
	shl.b32 	%r5968, %r5, 2;
	add.s32 	%r5969, %r1148, %r5968;
	st.shared.f32 	[%r5969], %f545;
$L__BB3_1671:
	add.s32 	%r1150, %r5, %r6;
	setp.gt.u32 	%p1127, %r1150, 31;
	@%p1127 bra 	$L__BB3_1764;
	add.s32 	%r1151, %r1149, %r6;
	setp.ge.s32 	%p1128, %r1151, %r4297;
	@%p1128 bra 	$L__BB3_1674;
	add.s32 	%r5970, %r1151, %r1147;
	mul.wide.s32 	%rd1095, %r5970, 4;
	add.s64 	%rd1096, %rd1, %rd1095;
	ld.global.f32 	%f546, [%rd1096];
	shl.b32 	%r5971, %r1150, 2;
	add.s32 	%r5972, %r1148, %r5971;
	st.shared.f32 	[%r5972], %f546;
$L__BB3_1674:
	add.s32 	%r1152, %r1150, %r6;
	setp.gt.u32 	%p1129, %r1152, 31;
	@%p1129 bra 	$L__BB3_1764;
	add.s32 	%r1153, %r1151, %r6;
	setp.ge.s32 	%p1130, %r1153, %r4297;
	@%p1130 bra 	$L__BB3_1677;
	add.s32 	%r5973, %r1153, %r1147;
	mul.wide.s32 	%rd1097, %r5973, 4;
	add.s64 	%rd1098, %rd1, %rd1097;
	ld.global.f32 	%f547, [%rd1098];
	shl.b32 	%r5974, %r1152, 2;
	add.s32 	%r5975, %r1148, %r5974;
	st.shared.f32 	[%r5975], %f547;
$L__BB3_1677:
	add.s32 	%r1154, %r1152, %r6;
	setp.gt.u32 	%p1131, %r1154, 31;
	@%p1131 bra 	$L__BB3_1764;
	add.s32 	%r1155, %r1153, %r6;
	setp.ge.s32 	%p1132, %r1155, %r4297;
	@%p1132 bra 	$L__BB3_1680;
	add.s32 	%r5976, %r1155, %r1147;
	mul.wide.s32 	%rd1099, %r5976, 4;
	add.s64 	%rd1100, %rd1, %rd1099;
	ld.global.f32 	%f548, [%rd1100];
	shl.b32 	%r5977, %r1154, 2;
	add.s32 	%r5978, %r1148, %r5977;
	st.shared.f32 	[%r5978], %f548;
$L__BB3_1680:
	add.s32 	%r1156, %r1154, %r6;
	setp.gt.u32 	%p1133, %r1156, 31;
	@%p1133 bra 	$L__BB3_1764;
	add.s32 	%r1157, %r1155, %r6;
	setp.ge.s32 	%p1134, %r1157, %r4297;
	@%p1134 bra 	$L__BB3_1683;
	add.s32 	%r5979, %r1157, %r1147;
	mul.wide.s32 	%rd1101, %r5979, 4;
	add.s64 	%rd1102, %rd1, %rd1101;
	ld.global.f32 	%f549, [%rd1102];
	shl.b32 	%r5980, %r1156, 2;
	add.s32 	%r5981, %r1148, %r5980;
	st.shared.f32 	[%r5981], %f549;
$L__BB3_1683:
	add.s32 	%r1158, %r1156, %r6;
	setp.gt.u32 	%p1135, %r1158, 31;
	@%p1135 bra 	$L__BB3_1764;
	add.s32 	%r1159, %r1157, %r6;
	setp.ge.s32 	%p1136, %r1159, %r4297;
	@%p1136 bra 	$L__BB3_1686;
	add.s32 	%r5982, %r1159, %r1147;
	mul.wide.s32 	%rd1103, %r5982, 4;
	add.s64 	%rd1104, %rd1, %rd1103;
	ld.global.f32 	%f550, [%rd1104];
	shl.b32 	%r5983, %r1158, 2;
	add.s32 	%r5984, %r1148, %r5983;
	st.shared.f32 	[%r5984], %f550;
$L__BB3_1686:
	add.s32 	%r1160, %r1158, %r6;
	setp.gt.u32 	%p1137, %r1160, 31;
	@%p1137 bra 	$L__BB3_1764;
	add.s32 	%r1161, %r1159, %r6;
	setp.ge.s32 	%p1138, %r1161, %r4297;
	@%p1138 bra 	$L__BB3_1689;
	add.s32 	%r5985, %r1161, %r1147;
	mul.wide.s32 	%rd1105, %r5985, 4;
	add.s64 	%rd1106, %rd1, %rd1105;
	ld.global.f32 	%f551, [%rd1106];
	shl.b32 	%r5986, %r1160, 2;
	add.s32 	%r5987, %r1148, %r5986;
	st.shared.f32 	[%r5987], %f551;
$L__BB3_1689:
	add.s32 	%r1162, %r1160, %r6;
	setp.gt.u32 	%p1139, %r1162, 31;
	@%p1139 bra 	$L__BB3_1764;
	add.s32 	%r1163, %r1161, %r6;
	setp.ge.s32 	%p1140, %r1163, %r4297;
	@%p1140 bra 	$L__BB3_1692;
	add.s32 	%r5988, %r1163, %r1147;
	mul.wide.s32 	%rd1107, %r5988, 4;
	add.s64 	%rd1108, %rd1, %rd1107;
	ld.global.f32 	%f552, [%rd1108];
	shl.b32 	%r5989, %r1162, 2;
	add.s32 	%r5990, %r1148, %r5989;
	st.shared.f32 	[%r5990], %f552;
$L__BB3_1692:
	add.s32 	%r1164, %r1162, %r6;
	setp.gt.u32 	%p1141, %r1164, 31;
	@%p1141 bra 	$L__BB3_1764;
	add.s32 	%r1165, %r1163, %r6;
	setp.ge.s32 	%p1142, %r1165, %r4297;
	@%p1142 bra 	$L__BB3_1695;
	add.s32 	%r5991, %r1165, %r1147;
	mul.wide.s32 	%rd1109, %r5991, 4;
	add.s64 	%rd1110, %rd1, %rd1109;
	ld.global.f32 	%f553, [%rd1110];
	shl.b32 	%r5992, %r1164, 2;
	add.s32 	%r5993, %r1148, %r5992;
	st.shared.f32 	[%r5993], %f553;
$L__BB3_1695:
	add.s32 	%r1166, %r1164, %r6;
	setp.gt.u32 	%p1143, %r1166, 31;
	@%p1143 bra 	$L__BB3_1764;
	add.s32 	%r1167, %r1165, %r6;
	setp.ge.s32 	%p1144, %r1167, %r4297;
	@%p1144 bra 	$L__BB3_1698;
	add.s32 	%r5994, %r1167, %r1147;
	mul.wide.s32 	%rd1111, %r5994, 4;
	add.s64 	%rd1112, %rd1, %rd1111;
	ld.global.f32 	%f554, [%rd1112];
	shl.b32 	%r5995, %r1166, 2;
	add.s32 	%r5996, %r1148, %r5995;
	st.shared.f32 	[%r5996], %f554;
$L__BB3_1698:
	add.s32 	%r1168, %r1166, %r6;
	setp.gt.u32 	%p1145, %r1168, 31;
	@%p1145 bra 	$L__BB3_1764;
	add.s32 	%r1169, %r1167, %r6;
	setp.ge.s32 	%p1146, %r1169, %r4297;
	@%p1146 bra 	$L__BB3_1701;
	add.s32 	%r5997, %r1169, %r1147;
	mul.wide.s32 	%rd1113, %r5997, 4;
	add.s64 	%rd1114, %rd1, %rd1113;
	ld.global.f32 	%f555, [%rd1114];
	shl.b32 	%r5998, %r1168, 2;
	add.s32 	%r5999, %r1148, %r5998;
	st.shared.f32 	[%r5999], %f555;
$L__BB3_1701:
	add.s32 	%r1170, %r1168, %r6;
	setp.gt.u32 	%p1147, %r1170, 31;
	@%p1147 bra 	$L__BB3_1764;
	add.s32 	%r1171, %r1169, %r6;
	setp.ge.s32 	%p1148, %r1171, %r4297;
	@%p1148 bra 	$L__BB3_1704;
	add.s32 	%r6000, %r1171, %r1147;
	mul.wide.s32 	%rd1115, %r6000, 4;
	add.s64 	%rd1116, %rd1, %rd1115;
	ld.global.f32 	%f556, [%rd1116];
	shl.b32 	%r6001, %r1170, 2;
	add.s32 	%r6002, %r1148, %r6001;
	st.shared.f32 	[%r6002], %f556;
$L__BB3_1704:
	add.s32 	%r1172, %r1170, %r6;
	setp.gt.u32 	%p1149, %r1172, 31;
	@%p1149 bra 	$L__BB3_1764;
	add.s32 	%r1173, %r1171, %r6;
	setp.ge.s32 	%p1150, %r1173, %r4297;
	@%p1150 bra 	$L__BB3_1707;
	add.s32 	%r6003, %r1173, %r1147;
	mul.wide.s32 	%rd1117, %r6003, 4;
	add.s64 	%rd1118, %rd1, %rd1117;
	ld.global.f32 	%f557, [%rd1118];
	shl.b32 	%r6004, %r1172, 2;
	add.s32 	%r6005, %r1148, %r6004;
	st.shared.f32 	[%r6005], %f557;
$L__BB3_1707:
	add.s32 	%r1174, %r1172, %r6;
	setp.gt.u32 	%p1151, %r1174, 31;
	@%p1151 bra 	$L__BB3_1764;
	add.s32 	%r1175, %r1173, %r6;
	setp.ge.s32 	%p1152, %r1175, %r4297;
	@%p1152 bra 	$L__BB3_1710;
	add.s32 	%r6006, %r1175, %r1147;
	mul.wide.s32 	%rd1119, %r6006, 4;
	add.s64 	%rd1120, %rd1, %rd1119;
	ld.global.f32 	%f558, [%rd1120];
	shl.b32 	%r6007, %r1174, 2;
	add.s32 	%r6008, %r1148, %r6007;
	st.shared.f32 	[%r6008], %f558;
$L__BB3_1710:
	add.s32 	%r1176, %r1174, %r6;
	setp.gt.u32 	%p1153, %r1176, 31;
	@%p1153 bra 	$L__BB3_1764;
	add.s32 	%r1177, %r1175, %r6;
	setp.ge.s32 	%p1154, %r1177, %r4297;
	@%p1154 bra 	$L__BB3_1713;
	add.s32 	%r6009, %r1177, %r1147;
	mul.wide.s32 	%rd1121, %r6009, 4;
	add.s64 	%rd1122, %rd1, %rd1121;
	ld.global.f32 	%f559, [%rd1122];
	shl.b32 	%r6010, %r1176, 2;
	add.s32 	%r6011, %r1148, %r6010;
	st.shared.f32 	[%r6011], %f559;
$L__BB3_1713:
	add.s32 	%r1178, %r1176, %r6;
	setp.gt.u32 	%p1155, %r1178, 31;
	@%p1155 bra 	$L__BB3_1764;
	add.s32 	%r1179, %r1177, %r6;
	setp.ge.s32 	%p1156, %r1179, %r4297;
	@%p1156 bra 	$L__BB3_1716;
	add.s32 	%r6012, %r1179, %r1147;
	mul.wide.s32 	%rd1123, %r6012, 4;
	add.s64 	%rd1124, %rd1, %rd1123;
	ld.global.f32 	%f560, [%rd1124];
	shl.b32 	%r6013, %r1178, 2;
	add.s32 	%r6014, %r1148, %r6013;
	st.shared.f32 	[%r6014], %f560;
$L__BB3_1716:
	add.s32 	%r1180, %r1178, %r6;
	setp.gt.u32 	%p1157, %r1180, 31;
	@%p1157 bra 	$L__BB3_1764;
	add.s32 	%r1181, %r1179, %r6;
	setp.ge.s32 	%p1158, %r1181, %r4297;
	@%p1158 bra 	$L__BB3_1719;
	add.s32 	%r6015, %r1181, %r1147;
	mul.wide.s32 	%rd1125, %r6015, 4;
	add.s64 	%rd1126, %rd1, %rd1125;
	ld.global.f32 	%f561, [%rd1126];
	shl.b32 	%r6016, %r1180, 2;
	add.s32 	%r6017, %r1148, %r6016;
	st.shared.f32 	[%r6017], %f561;
$L__BB3_1719:
	add.s32 	%r1182, %r1180, %r6;
	setp.gt.u32 	%p1159, %r1182, 31;
	@%p1159 bra 	$L__BB3_1764;
	add.s32 	%r1183, %r1181, %r6;
	setp.ge.s32 	%p1160, %r1183, %r4297;
	@%p1160 bra 	$L__BB3_1722;
	add.s32 	%r6018, %r1183, %r1147;
	mul.wide.s32 	%rd1127, %r6018, 4;
	add.s64 	%rd1128, %rd1, %rd1127;
	ld.global.f32 	%f562, [%rd1128];
	shl.b32 	%r6019, %r1182, 2;
	add.s32 	%r6020, %r1148, %r6019;
	st.shared.f32 	[%r6020], %f562;
$L__BB3_1722:
	add.s32 	%r1184, %r1182, %r6;
	setp.gt.u32 	%p1161, %r1184, 31;
	@%p1161 bra 	$L__BB3_1764;
	add.s32 	%r1185, %r1183, %r6;
	setp.ge.s32 	%p1162, %r1185, %r4297;
	@%p1162 bra 	$L__BB3_1725;
	add.s32 	%r6021, %r1185, %r1147;
	mul.wide.s32 	%rd1129, %r6021, 4;
	add.s64 	%rd1130, %rd1, %rd1129;
	ld.global.f32 	%f563, [%rd1130];
	shl.b32 	%r6022, %r1184, 2;
	add.s32 	%r6023, %r1148, %r6022;
	st.shared.f32 	[%r6023], %f563;
$L__BB3_1725:
	add.s32 	%r1186, %r1184, %r6;
	setp.gt.u32 	%p1163, %r1186, 31;
	@%p1163 bra 	$L__BB3_1764;
	add.s32 	%r1187, %r1185, %r6;
	setp.ge.s32 	%p1164, %r1187, %r4297;
	@%p1164 bra 	$L__BB3_1728;
	add.s32 	%r6024, %r1187, %r1147;
	mul.wide.s32 	%rd1131, %r6024, 4;
	add.s64 	%rd1132, %rd1, %rd1131;
	ld.global.f32 	%f564, [%rd1132];
	shl.b32 	%r6025, %r1186, 2;
	add.s32 	%r6026, %r1148, %r6025;
	st.shared.f32 	[%r6026], %f564;
$L__BB3_1728:
	add.s32 	%r1188, %r1186, %r6;
	setp.gt.u32 	%p1165, %r1188, 31;
	@%p1165 bra 	$L__BB3_1764;
	add.s32 	%r1189, %r1187, %r6;
	setp.ge.s32 	%p1166, %r1189, %r4297;
	@%p1166 bra 	$L__BB3_1731;
	add.s32 	%r6027, %r1189, %r1147;
	mul.wide.s32 	%rd1133, %r6027, 4;
	add.s64 	%rd1134, %rd1, %rd1133;
	ld.global.f32 	%f565, [%rd1134];
	shl.b32 	%r6028, %r1188, 2;
	add.s32 	%r6029, %r1148, %r6028;
	st.shared.f32 	[%r6029], %f565;
$L__BB3_1731:
	add.s32 	%r1190, %r1188, %r6;
	setp.gt.u32 	%p1167, %r1190, 31;
	@%p1167 bra 	$L__BB3_1764;
	add.s32 	%r1191, %r1189, %r6;
	setp.ge.s32 	%p1168, %r1191, %r4297;
	@%p1168 bra 	$L__BB3_1734;
	add.s32 	%r6030, %r1191, %r1147;
	mul.wide.s32 	%rd1135, %r6030, 4;
	add.s64 	%rd1136, %rd1, %rd1135;
	ld.global.f32 	%f566, [%rd1136];
	shl.b32 	%r6031, %r1190, 2;
	add.s32 	%r6032, %r1148, %r6031;
	st.shared.f32 	[%r6032], %f566;
$L__BB3_1734:
	add.s32 	%r1192, %r1190, %r6;
	setp.gt.u32 	%p1169, %r1192, 31;
	@%p1169 bra 	$L__BB3_1764;
	add.s32 	%r1193, %r1191, %r6;
	setp.ge.s32 	%p1170, %r1193, %r4297;
	@%p1170 bra 	$L__BB3_1737;
	add.s32 	%r6033, %r1193, %r1147;
	mul.wide.s32 	%rd1137, %r6033, 4;
	add.s64 	%rd1138, %rd1, %rd1137;
	ld.global.f32 	%f567, [%rd1138];
	shl.b32 	%r6034, %r1192, 2;
	add.s32 	%r6035, %r1148, %r6034;
	st.shared.f32 	[%r6035], %f567;
$L__BB3_1737:
	add.s32 	%r1194, %r1192, %r6;
	setp.gt.u32 	%p1171, %r1194, 31;
	@%p1171 bra 	$L__BB3_1764;
	add.s32 	%r1195, %r1193, %r6;
	setp.ge.s32 	%p1172, %r1195, %r4297;
	@%p1172 bra 	$L__BB3_1740;
	add.s32 	%r6036, %r1195, %r1147;
	mul.wide.s32 	%rd1139, %r6036, 4;
	add.s64 	%rd1140, %rd1, %rd1139;
	ld.global.f32 	%f568, [%rd1140];
	shl.b32 	%r6037, %r1194, 2;
	add.s32 	%r6038, %r1148, %r6037;
	st.shared.f32 	[%r6038], %f568;
$L__BB3_1740:
	add.s32 	%r1196, %r1194, %r6;
	setp.gt.u32 	%p1173, %r1196, 31;
	@%p1173 bra 	$L__BB3_1764;
	add.s32 	%r1197, %r1195, %r6;
	setp.ge.s32 	%p1174, %r1197, %r4297;
	@%p1174 bra 	$L__BB3_1743;
	add.s32 	%r6039, %r1197, %r1147;
	mul.wide.s32 	%rd1141, %r6039, 4;
	add.s64 	%rd1142, %rd1, %rd1141;
	ld.global.f32 	%f569, [%rd1142];
	shl.b32 	%r6040, %r1196, 2;
	add.s32 	%r6041, %r1148, %r6040;
	st.shared.f32 	[%r6041], %f569;
$L__BB3_1743:
	add.s32 	%r1198, %r1196, %r6;
	setp.gt.u32 	%p1175, %r1198, 31;
	@%p1175 bra 	$L__BB3_1764;
	add.s32 	%r1199, %r1197, %r6;
	setp.ge.s32 	%p1176, %r1199, %r4297;
	@%p1176 bra 	$L__BB3_1746;
	add.s32 	%r6042, %r1199, %r1147;
	mul.wide.s32 	%rd1143, %r6042, 4;
	add.s64 	%rd1144, %rd1, %rd1143;
	ld.global.f32 	%f570, [%rd1144];
	shl.b32 	%r6043, %r1198, 2;
	add.s32 	%r6044, %r1148, %r6043;
	st.shared.f32 	[%r6044], %f570;
$L__BB3_1746:
	add.s32 	%r1200, %r1198, %r6;
	setp.gt.u32 	%p1177, %r1200, 31;
	@%p1177 bra 	$L__BB3_1764;
	add.s32 	%r1201, %r1199, %r6;
	setp.ge.s32 	%p1178, %r1201, %r4297;
	@%p1178 bra 	$L__BB3_1749;
	add.s32 	%r6045, %r1201, %r1147;
	mul.wide.s32 	%rd1145, %r6045, 4;
	add.s64 	%rd1146, %rd1, %rd1145;
	ld.global.f32 	%f571, [%rd1146];
	shl.b32 	%r6046, %r1200, 2;
	add.s32 	%r6047, %r1148, %r6046;
	st.shared.f32 	[%r6047], %f571;
$L__BB3_1749:
	add.s32 	%r1202, %r1200, %r6;
	setp.gt.u32 	%p1179, %r1202, 31;
	@%p1179 bra 	$L__BB3_1764;
	add.s32 	%r1203, %r1201, %r6;
	setp.ge.s32 	%p1180, %r1203, %r4297;
	@%p1180 bra 	$L__BB3_1752;
	add.s32 	%r6048, %r1203, %r1147;
	mul.wide.s32 	%rd1147, %r6048, 4;
	add.s64 	%rd1148, %rd1, %rd1147;
	ld.global.f32 	%f572, [%rd1148];
	shl.b32 	%r6049, %r1202, 2;
	add.s32 	%r6050, %r1148, %r6049;
	st.shared.f32 	[%r6050], %f572;
$L__BB3_1752:
	add.s32 	%r1204, %r1202, %r6;
	setp.gt.u32 	%p1181, %r1204, 31;
	@%p1181 bra 	$L__BB3_1764;
	add.s32 	%r1205, %r1203, %r6;
	setp.ge.s32 	%p1182, %r1205, %r4297;
	@%p1182 bra 	$L__BB3_1755;
	add.s32 	%r6051, %r1205, %r1147;
	mul.wide.s32 	%rd1149, %r6051, 4;
	add.s64 	%rd1150, %rd1, %rd1149;
	ld.global.f32 	%f573, [%rd1150];
	shl.b32 	%r6052, %r1204, 2;
	add.s32 	%r6053, %r1148, %r6052;
	st.shared.f32 	[%r6053], %f573;
$L__BB3_1755:
	add.s32 	%r1206, %r1204, %r6;
	setp.gt.u32 	%p1183, %r1206, 31;
	@%p1183 bra 	$L__BB3_1764;
	add.s32 	%r1207, %r1205, %r6;
	setp.ge.s32 	%p1184, %r1207, %r4297;
	@%p1184 bra 	$L__BB3_1758;
	add.s32 	%r6054, %r1207, %r1147;
	mul.wide.s32 	%rd1151, %r6054, 4;
	add.s64 	%rd1152, %rd1, %rd1151;
	ld.global.f32 	%f574, [%rd1152];
	shl.b32 	%r6055, %r1206, 2;
	add.s32 	%r6056, %r1148, %r6055;
	st.shared.f32 	[%r6056], %f574;
$L__BB3_1758:
	add.s32 	%r1208, %r1206, %r6;
	setp.gt.u32 	%p1185, %r1208, 31;
	@%p1185 bra 	$L__BB3_1764;
	add.s32 	%r1209, %r1207, %r6;
	setp.ge.s32 	%p1186, %r1209, %r4297;
	@%p1186 bra 	$L__BB3_1761;
	add.s32 	%r6057, %r1209, %r1147;
	mul.wide.s32 	%rd1153, %r6057, 4;
	add.s64 	%rd1154, %rd1, %rd1153;
	ld.global.f32 	%f575, [%rd1154];
	shl.b32 	%r6058, %r1208, 2;
	add.s32 	%r6059, %r1148, %r6058;
	st.shared.f32 	[%r6059], %f575;
$L__BB3_1761:
	add.s32 	%r1210, %r1208, %r6;
	setp.gt.u32 	%p1187, %r1210, 31;
	@%p1187 bra 	$L__BB3_1764;
	add.s32 	%r1211, %r1209, %r6;
	setp.ge.s32 	%p1188, %r1211, %r4297;
	@%p1188 bra 	$L__BB3_1764;
	add.s32 	%r6060, %r1211, %r1147;
	mul.wide.s32 	%rd1155, %r6060, 4;
	add.s64 	%rd1156, %rd1, %rd1155;
	ld.global.f32 	%f576, [%rd1156];
	shl.b32 	%r6061, %r1210, 2;
	add.s32 	%r6062, %r1148, %r6061;
	st.shared.f32 	[%r6062], %f576;
$L__BB3_1764:
	add.s32 	%r1212, %r1145, %r7;
	setp.gt.u32 	%p1189, %r1212, 31;
	@%p1189 bra 	$L__BB3_3135;
	add.s32 	%r1213, %r1146, %r7;
	setp.ge.u32 	%p1190, %r1213, %r4296;
	@%p1190 bra 	$L__BB3_3135;
	setp.gt.u32 	%p1191, %r5, 31;
	@%p1191 bra 	$L__BB3_1862;
	mul.lo.s32 	%r1214, %r1213, %r4297;
	shl.b32 	%r6063, %r1212, 7;
	add.s32 	%r1215, %r4301, %r6063;
	add.s32 	%r1216, %r5, %r2;
	setp.ge.s32 	%p1192, %r1216, %r4297;
	@%p1192 bra 	$L__BB3_1769;
	add.s32 	%r6065, %r1216, %r1214;
	mul.wide.s32 	%rd1157, %r6065, 4;
	add.s64 	%rd1158, %rd1, %rd1157;
	ld.global.f32 	%f577, [%rd1158];
	shl.b32 	%r6066, %r5, 2;
	add.s32 	%r6067, %r1215, %r6066;
	st.shared.f32 	[%r6067], %f577;
$L__BB3_1769:
	add.s32 	%r1217, %r5, %r6;
	setp.gt.u32 	%p1193, %r1217, 31;
	@%p1193 bra 	$L__BB3_1862;
	add.s32 	%r1218, %r1216, %r6;
	setp.ge.s32 	%p1194, %r1218, %r4297;
	@%p1194 bra 	$L__BB3_1772;
	add.s32 	%r6068, %r1218, %r1214;
	mul.wide.s32 	%rd1159, %r6068, 4;
	add.s64 	%rd1160, %rd1, %rd1159;
	ld.global.f32 	%f578, [%rd1160];
	shl.b32 	%r6069, %r1217, 2;
	add.s32 	%r6070, %r1215, %r6069;
	st.shared.f32 	[%r6070], %f578;
$L__BB3_1772:
	add.s32 	%r1219, %r1217, %r6;
	setp.gt.u32 	%p1195, %r1219, 31;
	@%p1195 bra 	$L__BB3_1862;
	add.s32 	%r1220, %r1218, %r6;
	setp.ge.s32 	%p1196, %r1220, %r4297;
	@%p1196 bra 	$L__BB3_1775;
	add.s32 	%r6071, %r1220, %r1214;
	mul.wide.s32 	%rd1161, %r6071, 4;
	add.s64 	%rd1162, %rd1, %rd1161;
	ld.global.f32 	%f579, [%rd1162];
	shl.b32 	%r6072, %r1219, 2;
	add.s32 	%r6073, %r1215, %r6072;
	st.shared.f32 	[%r6073], %f579;
$L__BB3_1775:
	add.s32 	%r1221, %r1219, %r6;
	setp.gt.u32 	%p1197, %r1221, 31;
	@%p1197 bra 	$L__BB3_1862;
	add.s32 	%r1222, %r1220, %r6;
	setp.ge.s32 	%p1198, %r1222, %r4297;
	@%p1198 bra 	$L__BB3_1778;
	add.s32 	%r6074, %r1222, %r1214;
	mul.wide.s32 	%rd1163, %r6074, 4;
	add.s64 	%rd1164, %rd1, %rd1163;
	ld.global.f32 	%f580, [%rd1164];
	shl.b32 	%r6075, %r1221, 2;
	add.s32 	%r6076, %r1215, %r6075;
	st.shared.f32 	[%r6076], %f580;
$L__BB3_1778:
	add.s32 	%r1223, %r1221, %r6;
	setp.gt.u32 	%p1199, %r1223, 31;
	@%p1199 bra 	$L__BB3_1862;
	add.s32 	%r1224, %r1222, %r6;
	setp.ge.s32 	%p1200, %r1224, %r4297;
	@%p1200 bra 	$L__BB3_1781;
	add.s32 	%r6077, %r1224, %r1214;
	mul.wide.s32 	%rd1165, %r6077, 4;
	add.s64 	%rd1166, %rd1, %rd1165;
	ld.global.f32 	%f581, [%rd1166];
	shl.b32 	%r6078, %r1223, 2;
	add.s32 	%r6079, %r1215, %r6078;
	st.shared.f32 	[%r6079], %f581;
$L__BB3_1781:
	add.s32 	%r1225, %r1223, %r6;
	setp.gt.u32 	%p1201, %r1225, 31;
	@%p1201 bra 	$L__BB3_1862;
	add.s32 	%r1226, %r1224, %r6;
	setp.ge.s32 	%p1202, %r1226, %r4297;
	@%p1202 bra 	$L__BB3_1784;
	add.s32 	%r6080, %r1226, %r1214;
	mul.wide.s32 	%rd1167, %r6080, 4;
	add.s64 	%rd1168, %rd1, %rd1167;
	ld.global.f32 	%f582, [%rd1168];
	shl.b32 	%r6081, %r1225, 2;
	add.s32 	%r6082, %r1215, %r6081;
	st.shared.f32 	[%r6082], %f582;
$L__BB3_1784:
	add.s32 	%r1227, %r1225, %r6;
	setp.gt.u32 	%p1203, %r1227, 31;
	@%p1203 bra 	$L__BB3_1862;
	add.s32 	%r1228, %r1226, %r6;
	setp.ge.s32 	%p1204, %r1228, %r4297;
	@%p1204 bra 	$L__BB3_1787;
	add.s32 	%r6083, %r1228, %r1214;
	mul.wide.s32 	%rd1169, %r6083, 4;
	add.s64 	%rd1170, %rd1, %rd1169;
	ld.global.f32 	%f583, [%rd1170];
	shl.b32 	%r6084, %r1227, 2;
	add.s32 	%r6085, %r1215, %r6084;
	st.shared.f32 	[%r6085], %f583;
$L__BB3_1787:
	add.s32 	%r1229, %r1227, %r6;
	setp.gt.u32 	%p1205, %r1229, 31;
	@%p1205 bra 	$L__BB3_1862;
	add.s32 	%r1230, %r1228, %r6;
	setp.ge.s32 	%p1206, %r1230, %r4297;
	@%p1206 bra 	$L__BB3_1790;
	add.s32 	%r6086, %r1230, %r1214;
	mul.wide.s32 	%rd1171, %r6086, 4;
	add.s64 	%rd1172, %rd1, %rd1171;
	ld.global.f32 	%f584, [%rd1172];
	shl.b32 	%r6087, %r1229, 2;
	add.s32 	%r6088, %r1215, %r6087;
	st.shared.f32 	[%r6088], %f584;
$L__BB3_1790:
	add.s32 	%r1231, %r1229, %r6;
	setp.gt.u32 	%p1207, %r1231, 31;
	@%p1207 bra 	$L__BB3_1862;
	add.s32 	%r1232, %r1230, %r6;
	setp.ge.s32 	%p1208, %r1232, %r4297;
	@%p1208 bra 	$L__BB3_1793;
	add.s32 	%r6089, %r1232, %r1214;
	mul.wide.s32 	%rd1173, %r6089, 4;
	add.s64 	%rd1174, %rd1, %rd1173;
	ld.global.f32 	%f585, [%rd1174];
	shl.b32 	%r6090, %r1231, 2;
	add.s32 	%r6091, %r1215, %r6090;
	st.shared.f32 	[%r6091], %f585;
$L__BB3_1793:
	add.s32 	%r1233, %r1231, %r6;
	setp.gt.u32 	%p1209, %r1233, 31;
	@%p1209 bra 	$L__BB3_1862;
	add.s32 	%r1234, %r1232, %r6;
	setp.ge.s32 	%p1210, %r1234, %r4297;
	@%p1210 bra 	$L__BB3_1796;
	add.s32 	%r6092, %r1234, %r1214;
	mul.wide.s32 	%rd1175, %r6092, 4;
	add.s64 	%rd1176, %rd1, %rd1175;
	ld.global.f32 	%f586, [%rd1176];
	shl.b32 	%r6093, %r1233, 2;
	add.s32 	%r6094, %r1215, %r6093;
	st.shared.f32 	[%r6094], %f586;
$L__BB3_1796:
	add.s32 	%r1235, %r1233, %r6;
	setp.gt.u32 	%p1211, %r1235, 31;
	@%p1211 bra 	$L__BB3_1862;
	add.s32 	%r1236, %r1234, %r6;
	setp.ge.s32 	%p1212, %r1236, %r4297;
	@%p1212 bra 	$L__BB3_1799;
	add.s32 	%r6095, %r1236, %r1214;
	mul.wide.s32 	%rd1177, %r6095, 4;
	add.s64 	%rd1178, %rd1, %rd1177;
	ld.global.f32 	%f587, [%rd1178];
	shl.b32 	%r6096, %r1235, 2;
	add.s32 	%r6097, %r1215, %r6096;
	st.shared.f32 	[%r6097], %f587;
$L__BB3_1799:
	add.s32 	%r1237, %r1235, %r6;
	setp.gt.u32 	%p1213, %r1237, 31;
	@%p1213 bra 	$L__BB3_1862;
	add.s32 	%r1238, %r1236, %r6;
	setp.ge.s32 	%p1214, %r1238, %r4297;
	@%p1214 bra 	$L__BB3_1802;
	add.s32 	%r6098, %r1238, %r1214;
	mul.wide.s32 	%rd1179, %r6098, 4;
	add.s64 	%rd1180, %rd1, %rd1179;
	ld.global.f32 	%f588, [%rd1180];
	shl.b32 	%r6099, %r1237, 2;
	add.s32 	%r6100, %r1215, %r6099;
	st.shared.f32 	[%r6100], %f588;
$L__BB3_1802:
	add.s32 	%r1239, %r1237, %r6;
	setp.gt.u32 	%p1215, %r1239, 31;
	@%p1215 bra 	$L__BB3_1862;
	add.s32 	%r1240, %r1238, %r6;
	setp.ge.s32 	%p1216, %r1240, %r4297;
	@%p1216 bra 	$L__BB3_1805;
	add.s32 	%r6101, %r1240, %r1214;
	mul.wide.s32 	%rd1181, %r6101, 4;
	add.s64 	%rd1182, %rd1, %rd1181;
	ld.global.f32 	%f589, [%rd1182];
	shl.b32 	%r6102, %r1239, 2;
	add.s32 	%r6103, %r1215, %r6102;
	st.shared.f32 	[%r6103], %f589;
$L__BB3_1805:
	add.s32 	%r1241, %r1239, %r6;
	setp.gt.u32 	%p1217, %r1241, 31;
	@%p1217 bra 	$L__BB3_1862;
	add.s32 	%r1242, %r1240, %r6;
	setp.ge.s32 	%p1218, %r1242, %r4297;
	@%p1218 bra 	$L__BB3_1808;
	add.s32 	%r6104, %r1242, %r1214;
	mul.wide.s32 	%rd1183, %r6104, 4;
	add.s64 	%rd1184, %rd1, %rd1183;
	ld.global.f32 	%f590, [%rd1184];
	shl.b32 	%r6105, %r1241, 2;
	add.s32 	%r6106, %r1215, %r6105;
	st.shared.f32 	[%r6106], %f590;
$L__BB3_1808:
	add.s32 	%r1243, %r1241, %r6;
	setp.gt.u32 	%p1219, %r1243, 31;
	@%p1219 bra 	$L__BB3_1862;
	add.s32 	%r1244, %r1242, %r6;
	setp.ge.s32 	%p1220, %r1244, %r4297;
	@%p1220 bra 	$L__BB3_1811;
	add.s32 	%r6107, %r1244, %r1214;
	mul.wide.s32 	%rd1185, %r6107, 4;
	add.s64 	%rd1186, %rd1, %rd1185;
	ld.global.f32 	%f591, [%rd1186];
	shl.b32 	%r6108, %r1243, 2;
	add.s32 	%r6109, %r1215, %r6108;
	st.shared.f32 	[%r6109], %f591;
$L__BB3_1811:
	add.s32 	%r1245, %r1243, %r6;
	setp.gt.u32 	%p1221, %r1245, 31;
	@%p1221 bra 	$L__BB3_1862;
	add.s32 	%r1246, %r1244, %r6;
	setp.ge.s32 	%p1222, %r1246, %r4297;
	@%p1222 bra 	$L__BB3_1814;
	add.s32 	%r6110, %r1246, %r1214;
	mul.wide.s32 	%rd1187, %r6110, 4;
	add.s64 	%rd1188, %rd1, %rd1187;
	ld.global.f32 	%f592, [%rd1188];
	shl.b32 	%r6111, %r1245, 2;
	add.s32 	%r6112, %r1215, %r6111;
	st.shared.f32 	[%r6112], %f592;
$L__BB3_1814:
	add.s32 	%r1247, %r1245, %r6;
	setp.gt.u32 	%p1223, %r1247, 31;
	@%p1223 bra 	$L__BB3_1862;
	add.s32 	%r1248, %r1246, %r6;
	setp.ge.s32 	%p1224, %r1248, %r4297;
	@%p1224 bra 	$L__BB3_1817;
	add.s32 	%r6113, %r1248, %r1214;
	mul.wide.s32 	%rd1189, %r6113, 4;
	add.s64 	%rd1190, %rd1, %rd1189;
	ld.global.f32 	%f593, [%rd1190];
	shl.b32 	%r6114, %r1247, 2;
	add.s32 	%r6115, %r1215, %r6114;
	st.shared.f32 	[%r6115], %f593;
$L__BB3_1817:
	add.s32 	%r1249, %r1247, %r6;
	setp.gt.u32 	%p1225, %r1249, 31;
	@%p1225 bra 	$L__BB3_1862;
	add.s32 	%r1250, %r1248, %r6;
	setp.ge.s32 	%p1226, %r1250, %r4297;
	@%p1226 bra 	$L__BB3_1820;
	add.s32 	%r6116, %r1250, %r1214;
	mul.wide.s32 	%rd1191, %r6116, 4;
	add.s64 	%rd1192, %rd1, %rd1191;
	ld.global.f32 	%f594, [%rd1192];
	shl.b32 	%r6117, %r1249, 2;
	add.s32 	%r6118, %r1215, %r6117;
	st.shared.f32 	[%r6118], %f594;
$L__BB3_1820:
	add.s32 	%r1251, %r1249, %r6;
	setp.gt.u32 	%p1227, %r1251, 31;
	@%p1227 bra 	$L__BB3_1862;
	add.s32 	%r1252, %r1250, %r6;
	setp.ge.s32 	%p1228, %r1252, %r4297;
	@%p1228 bra 	$L__BB3_1823;
	add.s32 	%r6119, %r1252, %r1214;
	mul.wide.s32 	%rd1193, %r6119, 4;
	add.s64 	%rd1194, %rd1, %rd1193;
	ld.global.f32 	%f595, [%rd1194];
	shl.b32 	%r6120, %r1251, 2;
	add.s32 	%r6121, %r1215, %r6120;
	st.shared.f32 	[%r6121], %f595;
$L__BB3_1823:
	add.s32 	%r1253, %r1251, %r6;
	setp.gt.u32 	%p1229, %r1253, 31;
	@%p1229 bra 	$L__BB3_1862;
	add.s32 	%r1254, %r1252, %r6;
	setp.ge.s32 	%p1230, %r1254, %r4297;
	@%p1230 bra 	$L__BB3_1826;
	add.s32 	%r6122, %r1254, %r1214;
	mul.wide.s32 	%rd1195, %r6122, 4;
	add.s64 	%rd1196, %rd1, %rd1195;
	ld.global.f32 	%f596, [%rd1196];
	shl.b32 	%r6123, %r1253, 2;
	add.s32 	%r6124, %r1215, %r6123;
	st.shared.f32 	[%r6124], %f596;
$L__BB3_1826:
	add.s32 	%r1255, %r1253, %r6;
	setp.gt.u32 	%p1231, %r1255, 31;
	@%p1231 bra 	$L__BB3_1862;
	add.s32 	%r1256, %r1254, %r6;
	setp.ge.s32 	%p1232, %r1256, %r4297;
	@%p1232 bra 	$L__BB3_1829;
	add.s32 	%r6125, %r1256, %r1214;
	mul.wide.s32 	%rd1197, %r6125, 4;
	add.s64 	%rd1198, %rd1, %rd1197;
	ld.global.f32 	%f597, [%rd1198];
	shl.b32 	%r6126, %r1255, 2;
	add.s32 	%r6127, %r1215, %r6126;
	st.shared.f32 	[%r6127], %f597;
$L__BB3_1829:
	add.s32 	%r1257, %r1255, %r6;
	setp.gt.u32 	%p1233, %r1257, 31;
	@%p1233 bra 	$L__BB3_1862;
	add.s32 	%r1258, %r1256, %r6;
	setp.ge.s32 	%p1234, %r1258, %r4297;
	@%p1234 bra 	$L__BB3_1832;
	add.s32 	%r6128, %r1258, %r1214;
	mul.wide.s32 	%rd1199, %r6128, 4;
	add.s64 	%rd1200, %rd1, %rd1199;
	ld.global.f32 	%f598, [%rd1200];
	shl.b32 	%r6129, %r1257, 2;
	add.s32 	%r6130, %r1215, %r6129;
	st.shared.f32 	[%r6130], %f598;
$L__BB3_1832:
	add.s32 	%r1259, %r1257, %r6;
	setp.gt.u32 	%p1235, %r1259, 31;
	@%p1235 bra 	$L__BB3_1862;
	add.s32 	%r1260, %r1258, %r6;
	setp.ge.s32 	%p1236, %r1260, %r4297;
	@%p1236 bra 	$L__BB3_1835;
	add.s32 	%r6131, %r1260, %r1214;
	mul.wide.s32 	%rd1201, %r6131, 4;
	add.s64 	%rd1202, %rd1, %rd1201;
	ld.global.f32 	%f599, [%rd1202];
	shl.b32 	%r6132, %r1259, 2;
	add.s32 	%r6133, %r1215, %r6132;
	st.shared.f32 	[%r6133], %f599;
$L__BB3_1835:
	add.s32 	%r1261, %r1259, %r6;
	setp.gt.u32 	%p1237, %r1261, 31;
	@%p1237 bra 	$L__BB3_1862;
	add.s32 	%r1262, %r1260, %r6;
	setp.ge.s32 	%p1238, %r1262, %r4297;
	@%p1238 bra 	$L__BB3_1838;
	add.s32 	%r6134, %r1262, %r1214;
	mul.wide.s32 	%rd1203, %r6134, 4;
	add.s64 	%rd1204, %rd1, %rd1203;
	ld.global.f32 	%f600, [%rd1204];
	shl.b32 	%r6135, %r1261, 2;
	add.s32 	%r6136, %r1215, %r6135;
	st.shared.f32 	[%r6136], %f600;
$L__BB3_1838:
	add.s32 	%r1263, %r1261, %r6;
	setp.gt.u32 	%p1239, %r1263, 31;
	@%p1239 bra 	$L__BB3_1862;
	add.s32 	%r1264, %r1262, %r6;
	setp.ge.s32 	%p1240, %r1264, %r4297;
	@%p1240 bra 	$L__BB3_1841;
	add.s32 	%r6137, %r1264, %r1214;
	mul.wide.s32 	%rd1205, %r6137, 4;
	add.s64 	%rd1206, %rd1, %rd1205;
	ld.global.f32 	%f601, [%rd1206];
	shl.b32 	%r6138, %r1263, 2;
	add.s32 	%r6139, %r1215, %r6138;
	st.shared.f32 	[%r6139], %f601;
$L__BB3_1841:
	add.s32 	%r1265, %r1263, %r6;
	setp.gt.u32 	%p1241, %r1265, 31;
	@%p1241 bra 	$L__BB3_1862;
	add.s32 	%r1266, %r1264, %r6;
	setp.ge.s32 	%p1242, %r1266, %r4297;
	@%p1242 bra 	$L__BB3_1844;
	add.s32 	%r6140, %r1266, %r1214;
	mul.wide.s32 	%rd1207, %r6140, 4;
	add.s64 	%rd1208, %rd1, %rd1207;
	ld.global.f32 	%f602, [%rd1208];
	shl.b32 	%r6141, %r1265, 2;
	add.s32 	%r6142, %r1215, %r6141;
	st.shared.f32 	[%r6142], %f602;
$L__BB3_1844:
	add.s32 	%r1267, %r1265, %r6;
	setp.gt.u32 	%p1243, %r1267, 31;
	@%p1243 bra 	$L__BB3_1862;
	add.s32 	%r1268, %r1266, %r6;
	setp.ge.s32 	%p1244, %r1268, %r4297;
	@%p1244 bra 	$L__BB3_1847;
	add.s32 	%r6143, %r1268, %r1214;
	mul.wide.s32 	%rd1209, %r6143, 4;
	add.s64 	%rd1210, %rd1, %rd1209;
	ld.global.f32 	%f603, [%rd1210];
	shl.b32 	%r6144, %r1267, 2;
	add.s32 	%r6145, %r1215, %r6144;
	st.shared.f32 	[%r6145], %f603;
$L__BB3_1847:
	add.s32 	%r1269, %r1267, %r6;
	setp.gt.u32 	%p1245, %r1269, 31;
	@%p1245 bra 	$L__BB3_1862;
	add.s32 	%r1270, %r1268, %r6;
	setp.ge.s32 	%p1246, %r1270, %r4297;
	@%p1246 bra 	$L__BB3_1850;
	add.s32 	%r6146, %r1270, %r1214;
	mul.wide.s32 	%rd1211, %r6146, 4;
	add.s64 	%rd1212, %rd1, %rd1211;
	ld.global.f32 	%f604, [%rd1212];
	shl.b32 	%r6147, %r1269, 2;
	add.s32 	%r6148, %r1215, %r6147;
	st.shared.f32 	[%r6148], %f604;
$L__BB3_1850:
	add.s32 	%r1271, %r1269, %r6;
	setp.gt.u32 	%p1247, %r1271, 31;
	@%p1247 bra 	$L__BB3_1862;
	add.s32 	%r1272, %r1270, %r6;
	setp.ge.s32 	%p1248, %r1272, %r4297;
	@%p1248 bra 	$L__BB3_1853;
	add.s32 	%r6149, %r1272, %r1214;
	mul.wide.s32 	%rd1213, %r6149, 4;
	add.s64 	%rd1214, %rd1, %rd1213;
	ld.global.f32 	%f605, [%rd1214];
	shl.b32 	%r6150, %r1271, 2;
	add.s32 	%r6151, %r1215, %r6150;
	st.shared.f32 	[%r6151], %f605;
$L__BB3_1853:
	add.s32 	%r1273, %r1271, %r6;
	setp.gt.u32 	%p1249, %r1273, 31;
	@%p1249 bra 	$L__BB3_1862;
	add.s32 	%r1274, %r1272, %r6;
	setp.ge.s32 	%p1250, %r1274, %r4297;
	@%p1250 bra 	$L__BB3_1856;
	add.s32 	%r6152, %r1274, %r1214;
	mul.wide.s32 	%rd1215, %r6152, 4;
	add.s64 	%rd1216, %rd1, %rd1215;
	ld.global.f32 	%f606, [%rd1216];
	shl.b32 	%r6153, %r1273, 2;
	add.s32 	%r6154, %r1215, %r6153;
	st.shared.f32 	[%r6154], %f606;
$L__BB3_1856:
	add.s32 	%r1275, %r1273, %r6;
	setp.gt.u32 	%p1251, %r1275, 31;
	@%p1251 bra 	$L__BB3_1862;
	add.s32 	%r1276, %r1274, %r6;
	setp.ge.s32 	%p1252, %r1276, %r4297;
	@%p1252 bra 	$L__BB3_1859;
	add.s32 	%r6155, %r1276, %r1214;
	mul.wide.s32 	%rd1217, %r6155, 4;
	add.s64 	%rd1218, %rd1, %rd1217;
	ld.global.f32 	%f607, [%rd1218];
	shl.b32 	%r6156, %r1275, 2;
	add.s32 	%r6157, %r1215, %r6156;
	st.shared.f32 	[%r6157], %f607;
$L__BB3_1859:
	add.s32 	%r1277, %r1275, %r6;
	setp.gt.u32 	%p1253, %r1277, 31;
	@%p1253 bra 	$L__BB3_1862;
	add.s32 	%r1278, %r1276, %r6;
	setp.ge.s32 	%p1254, %r1278, %r4297;
	@%p1254 bra 	$L__BB3_1862;
	add.s32 	%r6158, %r1278, %r1214;
	mul.wide.s32 	%rd1219, %r6158, 4;
	add.s64 	%rd1220, %rd1, %rd1219;
	ld.global.f32 	%f608, [%rd1220];
	shl.b32 	%r6159, %r1277, 2;
	add.s32 	%r6160, %r1215, %r6159;
	st.shared.f32 	[%r6160], %f608;
$L__BB3_1862:
	add.s32 	%r1279, %r1212, %r7;
	setp.gt.u32 	%p1255, %r1279, 31;
	@%p1255 bra 	$L__BB3_3135;
	add.s32 	%r1280, %r1213, %r7;
	setp.ge.u32 	%p1256, %r1280, %r4296;
	@%p1256 bra 	$L__BB3_3135;
	setp.gt.u32 	%p1257, %r5, 31;
	@%p1257 bra 	$L__BB3_1960;
	mul.lo.s32 	%r1281, %r1280, %r4297;
	shl.b32 	%r6161, %r1279, 7;
	add.s32 	%r1282, %r4301, %r6161;
	add.s32 	%r1283, %r5, %r2;
	setp.ge.s32 	%p1258, %r1283, %r4297;
	@%p1258 bra 	$L__BB3_1867;
	add.s32 	%r6163, %r1283, %r1281;
	mul.wide.s32 	%rd1221, %r6163, 4;
	add.s64 	%rd1222, %rd1, %rd1221;
	ld.global.f32 	%f609, [%rd1222];
	shl.b32 	%r6164, %r5, 2;
	add.s32 	%r6165, %r1282, %r6164;
	st.shared.f32 	[%r6165], %f609;
$L__BB3_1867:
	add.s32 	%r1284, %r5, %r6;
	setp.gt.u32 	%p1259, %r1284, 31;
	@%p1259 bra 	$L__BB3_1960;
	add.s32 	%r1285, %r1283, %r6;
	setp.ge.s32 	%p1260, %r1285, %r4297;
	@%p1260 bra 	$L__BB3_1870;
	add.s32 	%r6166, %r1285, %r1281;
	mul.wide.s32 	%rd1223, %r6166, 4;
	add.s64 	%rd1224, %rd1, %rd1223;
	ld.global.f32 	%f610, [%rd1224];
	shl.b32 	%r6167, %r1284, 2;
	add.s32 	%r6168, %r1282, %r6167;
	st.shared.f32 	[%r6168], %f610;
$L__BB3_1870:
	add.s32 	%r1286, %r1284, %r6;
	setp.gt.u32 	%p1261, %r1286, 31;
	@%p1261 bra 	$L__BB3_1960;
	add.s32 	%r1287, %r1285, %r6;
	setp.ge.s32 	%p1262, %r1287, %r4297;
	@%p1262 bra 	$L__BB3_1873;
	add.s32 	%r6169, %r1287, %r1281;
	mul.wide.s32 	%rd1225, %r6169, 4;
	add.s64 	%rd1226, %rd1, %rd1225;
	ld.global.f32 	%f611, [%rd1226];
	shl.b32 	%r6170, %r1286, 2;
	add.s32 	%r6171, %r1282, %r6170;
	st.shared.f32 	[%r6171], %f611;
$L__BB3_1873:
	add.s32 	%r1288, %r1286, %r6;
	setp.gt.u32 	%p1263, %r1288, 31;
	@%p1263 bra 	$L__BB3_1960;
	add.s32 	%r1289, %r1287, %r6;
	setp.ge.s32 	%p1264, %r1289, %r4297;
	@%p1264 bra 	$L__BB3_1876;
	add.s32 	%r6172, %r1289, %r1281;
	mul.wide.s32 	%rd1227, %r6172, 4;
	add.s64 	%rd1228, %rd1, %rd1227;
	ld.global.f32 	%f612, [%rd1228];
	shl.b32 	%r6173, %r1288, 2;
	add.s32 	%r6174, %r1282, %r6173;
	st.shared.f32 	[%r6174], %f612;
$L__BB3_1876:
	add.s32 	%r1290, %r1288, %r6;
	setp.gt.u32 	%p1265, %r1290, 31;
	@%p1265 bra 	$L__BB3_1960;
	add.s32 	%r1291, %r1289, %r6;
	setp.ge.s32 	%p1266, %r1291, %r4297;
	@%p1266 bra 	$L__BB3_1879;
	add.s32 	%r6175, %r1291, %r1281;
	mul.wide.s32 	%rd1229, %r6175, 4;
	add.s64 	%rd1230, %rd1, %rd1229;
	ld.global.f32 	%f613, [%rd1230];
	shl.b32 	%r6176, %r1290, 2;
	add.s32 	%r6177, %r1282, %r6176;
	st.shared.f32 	[%r6177], %f613;
$L__BB3_1879:
	add.s32 	%r1292, %r1290, %r6;
	setp.gt.u32 	%p1267, %r1292, 31;
	@%p1267 bra 	$L__BB3_1960;
	add.s32 	%r1293, %r1291, %r6;
	setp.ge.s32 	%p1268, %r1293, %r4297;
	@%p1268 bra 	$L__BB3_1882;
	add.s32 	%r6178, %r1293, %r1281;
	mul.wide.s32 	%rd1231, %r6178, 4;
	add.s64 	%rd1232, %rd1, %rd1231;
	ld.global.f32 	%f614, [%rd1232];
	shl.b32 	%r6179, %r1292, 2;
	add.s32 	%r6180, %r1282, %r6179;
	st.shared.f32 	[%r6180], %f614;
$L__BB3_1882:
	add.s32 	%r1294, %r1292, %r6;
	setp.gt.u32 	%p1269, %r1294, 31;
	@%p1269 bra 	$L__BB3_1960;
	add.s32 	%r1295, %r1293, %r6;
	setp.ge.s32 	%p1270, %r1295, %r4297;
	@%p1270 bra 	$L__BB3_1885;
	add.s32 	%r6181, %r1295, %r1281;
	mul.wide.s32 	%rd1233, %r6181, 4;
	add.s64 	%rd1234, %rd1, %rd1233;
	ld.global.f32 	%f615, [%rd1234];
	shl.b32 	%r6182, %r1294, 2;
	add.s32 	%r6183, %r1282, %r6182;
	st.shared.f32 	[%r6183], %f615;
$L__BB3_1885:
	add.s32 	%r1296, %r1294, %r6;
	setp.gt.u32 	%p1271, %r1296, 31;
	@%p1271 bra 	$L__BB3_1960;
	add.s32 	%r1297, %r1295, %r6;
	setp.ge.s32 	%p1272, %r1297, %r4297;
	@%p1272 bra 	$L__BB3_1888;
	add.s32 	%r6184, %r1297, %r1281;
	mul.wide.s32 	%rd1235, %r6184, 4;
	add.s64 	%rd1236, %rd1, %rd1235;
	ld.global.f32 	%f616, [%rd1236];
	shl.b32 	%r6185, %r1296, 2;
	add.s32 	%r6186, %r1282, %r6185;
	st.shared.f32 	[%r6186], %f616;
$L__BB3_1888:
	add.s32 	%r1298, %r1296, %r6;
	setp.gt.u32 	%p1273, %r1298, 31;
	@%p1273 bra 	$L__BB3_1960;
	add.s32 	%r1299, %r1297, %r6;
	setp.ge.s32 	%p1274, %r1299, %r4297;
	@%p1274 bra 	$L__BB3_1891;
	add.s32 	%r6187, %r1299, %r1281;
	mul.wide.s32 	%rd1237, %r6187, 4;
	add.s64 	%rd1238, %rd1, %rd1237;
	ld.global.f32 	%f617, [%rd1238];
	shl.b32 	%r6188, %r1298, 2;
	add.s32 	%r6189, %r1282, %r6188;
	st.shared.f32 	[%r6189], %f617;
$L__BB3_1891:
	add.s32 	%r1300, %r1298, %r6;
	setp.gt.u32 	%p1275, %r1300, 31;
	@%p1275 bra 	$L__BB3_1960;
	add.s32 	%r1301, %r1299, %r6;
	setp.ge.s32 	%p1276, %r1301, %r4297;
	@%p1276 bra 	$L__BB3_1894;
	add.s32 	%r6190, %r1301, %r1281;
	mul.wide.s32 	%rd1239, %r6190, 4;
	add.s64 	%rd1240, %rd1, %rd1239;
	ld.global.f32 	%f618, [%rd1240];
	shl.b32 	%r6191, %r1300, 2;
	add.s32 	%r6192, %r1282, %r6191;
	st.shared.f32 	[%r6192], %f618;
$L__BB3_1894:
	add.s32 	%r1302, %r1300, %r6;
	setp.gt.u32 	%p1277, %r1302, 31;
	@%p1277 bra 	$L__BB3_1960;
	add.s32 	%r1303, %r1301, %r6;
	setp.ge.s32 	%p1278, %r1303, %r4297;
	@%p1278 bra 	$L__BB3_1897;
	add.s32 	%r6193, %r1303, %r1281;
	mul.wide.s32 	%rd1241, %r6193, 4;
	add.s64 	%rd1242, %rd1, %rd1241;
	ld.global.f32 	%f619, [%rd1242];
	shl.b32 	%r6194, %r1302, 2;
	add.s32 	%r6195, %r1282, %r6194;
	st.shared.f32 	[%r6195], %f619;
$L__BB3_1897:
	add.s32 	%r1304, %r1302, %r6;
	setp.gt.u32 	%p1279, %r1304, 31;
	@%p1279 bra 	$L__BB3_1960;
	add.s32 	%r1305, %r1303, %r6;
	setp.ge.s32 	%p1280, %r1305, %r4297;
	@%p1280 bra 	$L__BB3_1900;
	add.s32 	%r6196, %r1305, %r1281;
	mul.wide.s32 	%rd1243, %r6196, 4;
	add.s64 	%rd1244, %rd1, %rd1243;
	ld.global.f32 	%f620, [%rd1244];
	shl.b32 	%r6197, %r1304, 2;
	add.s32 	%r6198, %r1282, %r6197;
	st.shared.f32 	[%r6198], %f620;
$L__BB3_1900:
	add.s32 	%r1306, %r1304, %r6;
	setp.gt.u32 	%p1281, %r1306, 31;
	@%p1281 bra 	$L__BB3_1960;
	add.s32 	%r1307, %r1305, %r6;
	setp.ge.s32 	%p1282, %r1307, %r4297;
	@%p1282 bra 	$L__BB3_1903;
	add.s32 	%r6199, %r1307, %r1281;
	mul.wide.s32 	%rd1245, %r6199, 4;
	add.s64 	%rd1246, %rd1, %rd1245;
	ld.global.f32 	%f621, [%rd1246];
	shl.b32 	%r6200, %r1306, 2;
	add.s32 	%r6201, %r1282, %r6200;
	st.shared.f32 	[%r6201], %f621;
$L__BB3_1903:
	add.s32 	%r1308, %r1306, %r6;
	setp.gt.u32 	%p1283, %r1308, 31;
	@%p1283 bra 	$L__BB3_1960;
	add.s32 	%r1309, %r1307, %r6;
	setp.ge.s32 	%p1284, %r1309, %r4297;
	@%p1284 bra 	$L__BB3_1906;
	add.s32 	%r6202, %r1309, %r1281;
	mul.wide.s32 	%rd1247, %r6202, 4;
	add.s64 	%rd1248, %rd1, %rd1247;
	ld.global.f32 	%f622, [%rd1248];
	shl.b32 	%r6203, %r1308, 2;
	add.s32 	%r6204, %r1282, %r6203;
	st.shared.f32 	[%r6204], %f622;
$L__BB3_1906:
	add.s32 	%r1310, %r1308, %r6;
	setp.gt.u32 	%p1285, %r1310, 31;
	@%p1285 bra 	$L__BB3_1960;
	add.s32 	%r1311, %r1309, %r6;
	setp.ge.s32 	%p1286, %r1311, %r4297;
	@%p1286 bra 	$L__BB3_1909;
	add.s32 	%r6205, %r1311, %r1281;
	mul.wide.s32 	%rd1249, %r6205, 4;
	add.s64 	%rd1250, %rd1, %rd1249;
	ld.global.f32 	%f623, [%rd1250];
	shl.b32 	%r6206, %r1310, 2;
	add.s32 	%r6207, %r1282, %r6206;
	st.shared.f32 	[%r6207], %f623;
$L__BB3_1909:
	add.s32 	%r1312, %r1310, %r6;
	setp.gt.u32 	%p1287, %r1312, 31;
	@%p1287 bra 	$L__BB3_1960;
	add.s32 	%r1313, %r1311, %r6;
	setp.ge.s32 	%p1288, %r1313, %r4297;
	@%p1288 bra 	$L__BB3_1912;
	add.s32 	%r6208, %r1313, %r1281;
	mul.wide.s32 	%rd1251, %r6208, 4;
	add.s64 	%rd1252, %rd1, %rd1251;
	ld.global.f32 	%f624, [%rd1252];
	shl.b32 	%r6209, %r1312, 2;
	add.s32 	%r6210, %r1282, %r6209;
	st.shared.f32 	[%r6210], %f624;
$L__BB3_1912:
	add.s32 	%r1314, %r1312, %r6;
	setp.gt.u32 	%p1289, %r1314, 31;
	@%p1289 bra 	$L__BB3_1960;
	add.s32 	%r1315, %r1313, %r6;
	setp.ge.s32 	%p1290, %r1315, %r4297;
	@%p1290 bra 	$L__BB3_1915;
	add.s32 	%r6211, %r1315, %r1281;
	mul.wide.s32 	%rd1253, %r6211, 4;
	add.s64 	%rd1254, %rd1, %rd1253;
	ld.global.f32 	%f625, [%rd1254];
	shl.b32 	%r6212, %r1314, 2;
	add.s32 	%r6213, %r1282, %r6212;
	st.shared.f32 	[%r6213], %f625;
$L__BB3_1915:
	add.s32 	%r1316, %r1314, %r6;
	setp.gt.u32 	%p1291, %r1316, 31;
	@%p1291 bra 	$L__BB3_1960;
	add.s32 	%r1317, %r1315, %r6;
	setp.ge.s32 	%p1292, %r1317, %r4297;
	@%p1292 bra 	$L__BB3_1918;
	add.s32 	%r6214, %r1317, %r1281;
	mul.wide.s32 	%rd1255, %r6214, 4;
	add.s64 	%rd1256, %rd1, %rd1255;
	ld.global.f32 	%f626, [%rd1256];
	shl.b32 	%r6215, %r1316, 2;
	add.s32 	%r6216, %r1282, %r6215;
	st.shared.f32 	[%r6216], %f626;
$L__BB3_1918:
	add.s32 	%r1318, %r1316, %r6;
	setp.gt.u32 	%p1293, %r1318, 31;
	@%p1293 bra 	$L__BB3_1960;
	add.s32 	%r1319, %r1317, %r6;
	setp.ge.s32 	%p1294, %r1319, %r4297;
	@%p1294 bra 	$L__BB3_1921;
	add.s32 	%r6217, %r1319, %r1281;
	mul.wide.s32 	%rd1257, %r6217, 4;
	add.s64 	%rd1258, %rd1, %rd1257;
	ld.global.f32 	%f627, [%rd1258];
	shl.b32 	%r6218, %r1318, 2;
	add.s32 	%r6219, %r1282, %r6218;
	st.shared.f32 	[%r6219], %f627;
$L__BB3_1921:
	add.s32 	%r1320, %r1318, %r6;
	setp.gt.u32 	%p1295, %r1320, 31;
	@%p1295 bra 	$L__BB3_1960;
	add.s32 	%r1321, %r1319, %r6;
	setp.ge.s32 	%p1296, %r1321, %r4297;
	@%p1296 bra 	$L__BB3_1924;
	add.s32 	%r6220, %r1321, %r1281;
	mul.wide.s32 	%rd1259, %r6220, 4;
	add.s64 	%rd1260, %rd1, %rd1259;
	ld.global.f32 	%f628, [%rd1260];
	shl.b32 	%r6221, %r1320, 2;
	add.s32 	%r6222, %r1282, %r6221;
	st.shared.f32 	[%r6222], %f628;
$L__BB3_1924:
	add.s32 	%r1322, %r1320, %r6;
	setp.gt.u32 	%p1297, %r1322, 31;
	@%p1297 bra 	$L__BB3_1960;
	add.s32 	%r1323, %r1321, %r6;
	setp.ge.s32 	%p1298, %r1323, %r4297;
	@%p1298 bra 	$L__BB3_1927;
	add.s32 	%r6223, %r1323, %r1281;
	mul.wide.s32 	%rd1261, %r6223, 4;
	add.s64 	%rd1262, %rd1, %rd1261;
	ld.global.f32 	%f629, [%rd1262];
	shl.b32 	%r6224, %r1322, 2;
	add.s32 	%r6225, %r1282, %r6224;
	st.shared.f32 	[%r6225], %f629;
$L__BB3_1927:
	add.s32 	%r1324, %r1322, %r6;
	setp.gt.u32 	%p1299, %r1324, 31;
	@%p1299 bra 	$L__BB3_1960;
	add.s32 	%r1325, %r1323, %r6;
	setp.ge.s32 	%p1300, %r1325, %r4297;
	@%p1300 bra 	$L__BB3_1930;
	add.s32 	%r6226, %r1325, %r1281;
	mul.wide.s32 	%rd1263, %r6226, 4;
	add.s64 	%rd1264, %rd1, %rd1263;
	ld.global.f32 	%f630, [%rd1264];
	shl.b32 	%r6227, %r1324, 2;
	add.s32 	%r6228, %r1282, %r6227;
	st.shared.f32 	[%r6228], %f630;
$L__BB3_1930:
	add.s32 	%r1326, %r1324, %r6;
	setp.gt.u32 	%p1301, %r1326, 31;
	@%p1301 bra 	$L__BB3_1960;
	add.s32 	%r1327, %r1325, %r6;
	setp.ge.s32 	%p1302, %r1327, %r4297;
	@%p1302 bra 	$L__BB3_1933;
	add.s32 	%r6229, %r1327, %r1281;
	mul.wide.s32 	%rd1265, %r6229, 4;
	add.s64 	%rd1266, %rd1, %rd1265;
	ld.global.f32 	%f631, [%rd1266];
	shl.b32 	%r6230, %r1326, 2;
	add.s32 	%r6231, %r1282, %r6230;
	st.shared.f32 	[%r6231], %f631;
$L__BB3_1933:
	add.s32 	%r1328, %r1326, %r6;
	setp.gt.u32 	%p1303, %r1328, 31;
	@%p1303 bra 	$L__BB3_1960;
	add.s32 	%r1329, %r1327, %r6;
	setp.ge.s32 	%p1304, %r1329, %r4297;
	@%p1304 bra 	$L__BB3_1936;
	add.s32 	%r6232, %r1329, %r1281;
	mul.wide.s32 	%rd1267, %r6232, 4;
	add.s64 	%rd1268, %rd1, %rd1267;
	ld.global.f32 	%f632, [%rd1268];
	shl.b32 	%r6233, %r1328, 2;
	add.s32 	%r6234, %r1282, %r6233;
	st.shared.f32 	[%r6234], %f632;
$L__BB3_1936:
	add.s32 	%r1330, %r1328, %r6;
	setp.gt.u32 	%p1305, %r1330, 31;
	@%p1305 bra 	$L__BB3_1960;
	add.s32 	%r1331, %r1329, %r6;
	setp.ge.s32 	%p1306, %r1331, %r4297;
	@%p1306 bra 	$L__BB3_1939;
	add.s32 	%r6235, %r1331, %r1281;
	mul.wide.s32 	%rd1269, %r6235, 4;
	add.s64 	%rd1270, %rd1, %rd1269;
	ld.global.f32 	%f633, [%rd1270];
	shl.b32 	%r6236, %r1330, 2;
	add.s32 	%r6237, %r1282, %r6236;
	st.shared.f32 	[%r6237], %f633;
$L__BB3_1939:
	add.s32 	%r1332, %r1330, %r6;
	setp.gt.u32 	%p1307, %r1332, 31;
	@%p1307 bra 	$L__BB3_1960;
	add.s32 	%r1333, %r1331, %r6;
	setp.ge.s32 	%p1308, %r1333, %r4297;
	@%p1308 bra 	$L__BB3_1942;
	add.s32 	%r6238, %r1333, %r1281;
	mul.wide.s32 	%rd1271, %r6238, 4;
	add.s64 	%rd1272, %rd1, %rd1271;
	ld.global.f32 	%f634, [%rd1272];
	shl.b32 	%r6239, %r1332, 2;
	add.s32 	%r6240, %r1282, %r6239;
	st.shared.f32 	[%r6240], %f634;
$L__BB3_1942:
	add.s32 	%r1334, %r1332, %r6;
	setp.gt.u32 	%p1309, %r1334, 31;
	@%p1309 bra 	$L__BB3_1960;
	add.s32 	%r1335, %r1333, %r6;
	setp.ge.s32 	%p1310, %r1335, %r4297;
	@%p1310 bra 	$L__BB3_1945;
	add.s32 	%r6241, %r1335, %r1281;
	mul.wide.s32 	%rd1273, %r6241, 4;
	add.s64 	%rd1274, %rd1, %rd1273;
	ld.global.f32 	%f635, [%rd1274];
	shl.b32 	%r6242, %r1334, 2;
	add.s32 	%r6243, %r1282, %r6242;
	st.shared.f32 	[%r6243], %f635;
$L__BB3_1945:
	add.s32 	%r1336, %r1334, %r6;
	setp.gt.u32 	%p1311, %r1336, 31;
	@%p1311 bra 	$L__BB3_1960;
	add.s32 	%r1337, %r1335, %r6;
	setp.ge.s32 	%p1312, %r1337, %r4297;
	@%p1312 bra 	$L__BB3_1948;
	add.s32 	%r6244, %r1337, %r1281;
	mul.wide.s32 	%rd1275, %r6244, 4;
	add.s64 	%rd1276, %rd1, %rd1275;
	ld.global.f32 	%f636, [%rd1276];
	shl.b32 	%r6245, %r1336, 2;
	add.s32 	%r6246, %r1282, %r6245;
	st.shared.f32 	[%r6246], %f636;
$L__BB3_1948:
	add.s32 	%r1338, %r1336, %r6;
	setp.gt.u32 	%p1313, %r1338, 31;
	@%p1313 bra 	$L__BB3_1960;
	add.s32 	%r1339, %r1337, %r6;
	setp.ge.s32 	%p1314, %r1339, %r4297;
	@%p1314 bra 	$L__BB3_1951;
	add.s32 	%r6247, %r1339, %r1281;
	mul.wide.s32 	%rd1277, %r6247, 4;
	add.s64 	%rd1278, %rd1, %rd1277;
	ld.global.f32 	%f637, [%rd1278];
	shl.b32 	%r6248, %r1338, 2;
	add.s32 	%r6249, %r1282, %r6248;
	st.shared.f32 	[%r6249], %f637;
$L__BB3_1951:
	add.s32 	%r1340, %r1338, %r6;
	setp.gt.u32 	%p1315, %r1340, 31;
	@%p1315 bra 	$L__BB3_1960;
	add.s32 	%r1341, %r1339, %r6;
	setp.ge.s32 	%p1316, %r1341, %r4297;
	@%p1316 bra 	$L__BB3_1954;
	add.s32 	%r6250, %r1341, %r1281;
	mul.wide.s32 	%rd1279, %r6250, 4;
	add.s64 	%rd1280, %rd1, %rd1279;
	ld.global.f32 	%f638, [%rd1280];
	shl.b32 	%r6251, %r1340, 2;
	add.s32 	%r6252, %r1282, %r6251;
	st.shared.f32 	[%r6252], %f638;
$L__BB3_1954:
	add.s32 	%r1342, %r1340, %r6;
	setp.gt.u32 	%p1317, %r1342, 31;
	@%p1317 bra 	$L__BB3_1960;
	add.s32 	%r1343, %r1341, %r6;
	setp.ge.s32 	%p1318, %r1343, %r4297;
	@%p1318 bra 	$L__BB3_1957;
	add.s32 	%r6253, %r1343, %r1281;
	mul.wide.s32 	%rd1281, %r6253, 4;
	add.s64 	%rd1282, %rd1, %rd1281;
	ld.global.f32 	%f639, [%rd1282];
	shl.b32 	%r6254, %r1342, 2;
	add.s32 	%r6255, %r1282, %r6254;
	st.shared.f32 	[%r6255], %f639;
$L__BB3_1957:
	add.s32 	%r1344, %r1342, %r6;
	setp.gt.u32 	%p1319, %r1344, 31;
	@%p1319 bra 	$L__BB3_1960;
	add.s32 	%r1345, %r1343, %r6;
	setp.ge.s32 	%p1320, %r1345, %r4297;
	@%p1320 bra 	$L__BB3_1960;
	add.s32 	%r6256, %r1345, %r1281;
	mul.wide.s32 	%rd1283, %r6256, 4;
	add.s64 	%rd1284, %rd1, %rd1283;
	ld.global.f32 	%f640, [%rd1284];
	shl.b32 	%r6257, %r1344, 2;
	add.s32 	%r6258, %r1282, %r6257;
	st.shared.f32 	[%r6258], %f640;
$L__BB3_1960:
	add.s32 	%r1346, %r1279, %r7;
	setp.gt.u32 	%p1321, %r1346, 31;
	@%p1321 bra 	$L__BB3_3135;
	add.s32 	%r1347, %r1280, %r7;
	setp.ge.u32 	%p1322, %r1347, %r4296;
	@%p1322 bra 	$L__BB3_3135;
	setp.gt.u32 	%p1323, %r5, 31;
	@%p1323 bra 	$L__BB3_2058;
	mul.lo.s32 	%r1348, %r1347, %r4297;
	shl.b32 	%r6259, %r1346, 7;
	add.s32 	%r1349, %r4301, %r6259;
	add.s32 	%r1350, %r5, %r2;
	setp.ge.s32 	%p1324, %r1350, %r4297;
	@%p1324 bra 	$L__BB3_1965;
	add.s32 	%r6261, %r1350, %r1348;
	mul.wide.s32 	%rd1285, %r6261, 4;
	add.s64 	%rd1286, %rd1, %rd1285;
	ld.global.f32 	%f641, [%rd1286];
	shl.b32 	%r6262, %r5, 2;
	add.s32 	%r6263, %r1349, %r6262;
	st.shared.f32 	[%r6263], %f641;
$L__BB3_1965:
	add.s32 	%r1351, %r5, %r6;
	setp.gt.u32 	%p1325, %r1351, 31;
	@%p1325 bra 	$L__BB3_2058;
	add.s32 	%r1352, %r1350, %r6;
	setp.ge.s32 	%p1326, %r1352, %r4297;
	@%p1326 bra 	$L__BB3_1968;
	add.s32 	%r6264, %r1352, %r1348;
	mul.wide.s32 	%rd1287, %r6264, 4;
	add.s64 	%rd1288, %rd1, %rd1287;
	ld.global.f32 	%f642, [%rd1288];
	shl.b32 	%r6265, %r1351, 2;
	add.s32 	%r6266, %r1349, %r6265;
	st.shared.f32 	[%r6266], %f642;
$L__BB3_1968:
	add.s32 	%r1353, %r1351, %r6;
	setp.gt.u32 	%p1327, %r1353, 31;
	@%p1327 bra 	$L__BB3_2058;
	add.s32 	%r1354, %r1352, %r6;
	setp.ge.s32 	%p1328, %r1354, %r4297;
	@%p1328 bra 	$L__BB3_1971;
	add.s32 	%r6267, %r1354, %r1348;
	mul.wide.s32 	%rd1289, %r6267, 4;
	add.s64 	%rd1290, %rd1, %rd1289;
	ld.global.f32 	%f643, [%rd1290];
	shl.b32 	%r6268, %r1353, 2;
	add.s32 	%r6269, %r1349, %r6268;
	st.shared.f32 	[%r6269], %f643;
$L__BB3_1971:
	add.s32 	%r1355, %r1353, %r6;
	setp.gt.u32 	%p1329, %r1355, 31;
	@%p1329 bra 	$L__BB3_2058;
	add.s32 	%r1356, %r1354, %r6;
	setp.ge.s32 	%p1330, %r1356, %r4297;
	@%p1330 bra 	$L__BB3_1974;
	add.s32 	%r6270, %r1356, %r1348;
	mul.wide.s32 	%rd1291, %r6270, 4;
	add.s64 	%rd1292, %rd1, %rd1291;
	ld.global.f32 	%f644, [%rd1292];
	shl.b32 	%r6271, %r1355, 2;
	add.s32 	%r6272, %r1349, %r6271;
	st.shared.f32 	[%r6272], %f644;
$L__BB3_1974:
	add.s32 	%r1357, %r1355, %r6;
	setp.gt.u32 	%p1331, %r1357, 31;
	@%p1331 bra 	$L__BB3_2058;
	add.s32 	%r1358, %r1356, %r6;
	setp.ge.s32 	%p1332, %r1358, %r4297;
	@%p1332 bra 	$L__BB3_1977;
	add.s32 	%r6273, %r1358, %r1348;
	mul.wide.s32 	%rd1293, %r6273, 4;
	add.s64 	%rd1294, %rd1, %rd1293;
	ld.global.f32 	%f645, [%rd1294];
	shl.b32 	%r6274, %r1357, 2;
	add.s32 	%r6275, %r1349, %r6274;
	st.shared.f32 	[%r6275], %f645;
$L__BB3_1977:
	add.s32 	%r1359, %r1357, %r6;
	setp.gt.u32 	%p1333, %r1359, 31;
	@%p1333 bra 	$L__BB3_2058;
	add.s32 	%r1360, %r1358, %r6;
	setp.ge.s32 	%p1334, %r1360, %r4297;
	@%p1334 bra 	$L__BB3_1980;
	add.s32 	%r6276, %r1360, %r1348;
	mul.wide.s32 	%rd1295, %r6276, 4;
	add.s64 	%rd1296, %rd1, %rd1295;
	ld.global.f32 	%f646, [%rd1296];
	shl.b32 	%r6277, %r1359, 2;
	add.s32 	%r6278, %r1349, %r6277;
	st.shared.f32 	[%r6278], %f646;
$L__BB3_1980:
	add.s32 	%r1361, %r1359, %r6;
	setp.gt.u32 	%p1335, %r1361, 31;
	@%p1335 bra 	$L__BB3_2058;
	add.s32 	%r1362, %r1360, %r6;
	setp.ge.s32 	%p1336, %r1362, %r4297;
	@%p1336 bra 	$L__BB3_1983;
	add.s32 	%r6279, %r1362, %r1348;
	mul.wide.s32 	%rd1297, %r6279, 4;
	add.s64 	%rd1298, %rd1, %rd1297;
	ld.global.f32 	%f647, [%rd1298];
	shl.b32 	%r6280, %r1361, 2;
	add.s32 	%r6281, %r1349, %r6280;
	st.shared.f32 	[%r6281], %f647;
$L__BB3_1983:
	add.s32 	%r1363, %r1361, %r6;
	setp.gt.u32 	%p1337, %r1363, 31;
	@%p1337 bra 	$L__BB3_2058;
	add.s32 	%r1364, %r1362, %r6;
	setp.ge.s32 	%p1338, %r1364, %r4297;
	@%p1338 bra 	$L__BB3_1986;
	add.s32 	%r6282, %r1364, %r1348;
	mul.wide.s32 	%rd1299, %r6282, 4;
	add.s64 	%rd1300, %rd1, %rd1299;
	ld.global.f32 	%f648, [%rd1300];
	shl.b32 	%r6283, %r1363, 2;
	add.s32 	%r6284, %r1349, %r6283;
	st.shared.f32 	[%r6284], %f648;
$L__BB3_1986:
	add.s32 	%r1365, %r1363, %r6;
	setp.gt.u32 	%p1339, %r1365, 31;
	@%p1339 bra 	$L__BB3_2058;
	add.s32 	%r1366, %r1364, %r6;
	setp.ge.s32 	%p1340, %r1366, %r4297;
	@%p1340 bra 	$L__BB3_1989;
	add.s32 	%r6285, %r1366, %r1348;
	mul.wide.s32 	%rd1301, %r6285, 4;
	add.s64 	%rd1302, %rd1, %rd1301;
	ld.global.f32 	%f649, [%rd1302];
	shl.b32 	%r6286, %r1365, 2;
	add.s32 	%r6287, %r1349, %r6286;
	st.shared.f32 	[%r6287], %f649;
$L__BB3_1989:
	add.s32 	%r1367, %r1365, %r6;
	setp.gt.u32 	%p1341, %r1367, 31;
	@%p1341 bra 	$L__BB3_2058;
	add.s32 	%r1368, %r1366, %r6;
	setp.ge.s32 	%p1342, %r1368, %r4297;
	@%p1342 bra 	$L__BB3_1992;
	add.s32 	%r6288, %r1368, %r1348;
	mul.wide.s32 	%rd1303, %r6288, 4;
	add.s64 	%rd1304, %rd1, %rd1303;
	ld.global.f32 	%f650, [%rd1304];
	shl.b32 	%r6289, %r1367, 2;
	add.s32 	%r6290, %r1349, %r6289;
	st.shared.f32 	[%r6290], %f650;
$L__BB3_1992:
	add.s32 	%r1369, %r1367, %r6;
	setp.gt.u32 	%p1343, %r1369, 31;
	@%p1343 bra 	$L__BB3_2058;
	add.s32 	%r1370, %r1368, %r6;
	setp.ge.s32 	%p1344, %r1370, %r4297;
	@%p1344 bra 	$L__BB3_1995;
	add.s32 	%r6291, %r1370, %r1348;
	mul.wide.s32 	%rd1305, %r6291, 4;
	add.s64 	%rd1306, %rd1, %rd1305;
	ld.global.f32 	%f651, [%rd1306];
	shl.b32 	%r6292, %r1369, 2;
	add.s32 	%r6293, %r1349, %r6292;
	st.shared.f32 	[%r6293], %f651;
$L__BB3_1995:
	add.s32 	%r1371, %r1369, %r6;
	setp.gt.u32 	%p1345, %r1371, 31;
	@%p1345 bra 	$L__BB3_2058;
	add.s32 	%r1372, %r1370, %r6;
	setp.ge.s32 	%p1346, %r1372, %r4297;
	@%p1346 bra 	$L__BB3_1998;
	add.s32 	%r6294, %r1372, %r1348;
	mul.wide.s32 	%rd1307, %r6294, 4;
	add.s64 	%rd1308, %rd1, %rd1307;
	ld.global.f32 	%f652, [%rd1308];
	shl.b32 	%r6295, %r1371, 2;
	add.s32 	%r6296, %r1349, %r6295;
	st.shared.f32 	[%r6296], %f652;
$L__BB3_1998:
	add.s32 	%r1373, %r1371, %r6;
	setp.gt.u32 	%p1347, %r1373, 31;
	@%p1347 bra 	$L__BB3_2058;
	add.s32 	%r1374, %r1372, %r6;
	setp.ge.s32 	%p1348, %r1374, %r4297;
	@%p1348 bra 	$L__BB3_2001;
	add.s32 	%r6297, %r1374, %r1348;
	mul.wide.s32 	%rd1309, %r6297, 4;
	add.s64 	%rd1310, %rd1, %rd1309;
	ld.global.f32 	%f653, [%rd1310];
	shl.b32 	%r6298, %r1373, 2;
	add.s32 	%r6299, %r1349, %r6298;
	st.shared.f32 	[%r6299], %f653;
$L__BB3_2001:
	add.s32 	%r1375, %r1373, %r6;
	setp.gt.u32 	%p1349, %r1375, 31;
	@%p1349 bra 	$L__BB3_2058;
	add.s32 	%r1376, %r1374, %r6;
	setp.ge.s32 	%p1350, %r1376, %r4297;
	@%p1350 bra 	$L__BB3_2004;
	add.s32 	%r6300, %r1376, %r1348;
	mul.wide.s32 	%rd1311, %r6300, 4;
	add.s64 	%rd1312, %rd1, %rd1311;
	ld.global.f32 	%f654, [%rd1312];
	shl.b32 	%r6301, %r1375, 2;
	add.s32 	%r6302, %r1349, %r6301;
	st.shared.f32 	[%r6302], %f654;
$L__BB3_2004:
	add.s32 	%r1377, %r1375, %r6;
	setp.gt.u32 	%p1351, %r1377, 31;
	@%p1351 bra 	$L__BB3_2058;
	add.s32 	%r1378, %r1376, %r6;
	setp.ge.s32 	%p1352, %r1378, %r4297;
	@%p1352 bra 	$L__BB3_2007;
	add.s32 	%r6303, %r1378, %r1348;
	mul.wide.s32 	%rd1313, %r6303, 4;
	add.s64 	%rd1314, %rd1, %rd1313;
	ld.global.f32 	%f655, [%rd1314];
	shl.b32 	%r6304, %r1377, 2;
	add.s32 	%r6305, %r1349, %r6304;
	st.shared.f32 	[%r6305], %f655;
$L__BB3_2007:
	add.s32 	%r1379, %r1377, %r6;
	setp.gt.u32 	%p1353, %r1379, 31;
	@%p1353 bra 	$L__BB3_2058;
	add.s32 	%r1380, %r1378, %r6;
	setp.ge.s32 	%p1354, %r1380, %r4297;
	@%p1354 bra 	$L__BB3_2010;
	add.s32 	%r6306, %r1380, %r1348;
	mul.wide.s32 	%rd1315, %r6306, 4;
	add.s64 	%rd1316, %rd1, %rd1315;
	ld.global.f32 	%f656, [%rd1316];
	shl.b32 	%r6307, %r1379, 2;
	add.s32 	%r6308, %r1349, %r6307;
	st.shared.f32 	[%r6308], %f656;
$L__BB3_2010:
	add.s32 	%r1381, %r1379, %r6;
	setp.gt.u32 	%p1355, %r1381, 31;
	@%p1355 bra 	$L__BB3_2058;
	add.s32 	%r1382, %r1380, %r6;
	setp.ge.s32 	%p1356, %r1382, %r4297;
	@%p1356 bra 	$L__BB3_2013;
	add.s32 	%r6309, %r1382, %r1348;
	mul.wide.s32 	%rd1317, %r6309, 4;
	add.s64 	%rd1318, %rd1, %rd1317;
	ld.global.f32 	%f657, [%rd1318];
	shl.b32 	%r6310, %r1381, 2;
	add.s32 	%r6311, %r1349, %r6310;
	st.shared.f32 	[%r6311], %f657;
$L__BB3_2013:
	add.s32 	%r1383, %r1381, %r6;
	setp.gt.u32 	%p1357, %r1383, 31;
	@%p1357 bra 	$L__BB3_2058;
	add.s32 	%r1384, %r1382, %r6;
	setp.ge.s32 	%p1358, %r1384, %r4297;
	@%p1358 bra 	$L__BB3_2016;
	add.s32 	%r6312, %r1384, %r1348;
	mul.wide.s32 	%rd1319, %r6312, 4;
	add.s64 	%rd1320, %rd1, %rd1319;
	ld.global.f32 	%f658, [%rd1320];
	shl.b32 	%r6313, %r1383, 2;
	add.s32 	%r6314, %r1349, %r6313;
	st.shared.f32 	[%r6314], %f658;
$L__BB3_2016:
	add.s32 	%r1385, %r1383, %r6;
	setp.gt.u32 	%p1359, %r1385, 31;
	@%p1359 bra 	$L__BB3_2058;
	add.s32 	%r1386, %r1384, %r6;
	setp.ge.s32 	%p1360, %r1386, %r4297;
	@%p1360 bra 	$L__BB3_2019;
	add.s32 	%r6315, %r1386, %r1348;
	mul.wide.s32 	%rd1321, %r6315, 4;
	add.s64 	%rd1322, %rd1, %rd1321;
	ld.global.f32 	%f659, [%rd1322];
	shl.b32 	%r6316, %r1385, 2;
	add.s32 	%r6317, %r1349, %r6316;
	st.shared.f32 	[%r6317], %f659;
$L__BB3_2019:
	add.s32 	%r1387, %r1385, %r6;
	setp.gt.u32 	%p1361, %r1387, 31;
	@%p1361 bra 	$L__BB3_2058;
	add.s32 	%r1388, %r1386, %r6;
	setp.ge.s32 	%p1362, %r1388, %r4297;
	@%p1362 bra 	$L__BB3_2022;
	add.s32 	%r6318, %r1388, %r1348;
	mul.wide.s32 	%rd1323, %r6318, 4;
	add.s64 	%rd1324, %rd1, %rd1323;
	ld.global.f32 	%f660, [%rd1324];
	shl.b32 	%r6319, %r1387, 2;
	add.s32 	%r6320, %r1349, %r6319;
	st.shared.f32 	[%r6320], %f660;
$L__BB3_2022:
	add.s32 	%r1389, %r1387, %r6;
	setp.gt.u32 	%p1363, %r1389, 31;
	@%p1363 bra 	$L__BB3_2058;
	add.s32 	%r1390, %r1388, %r6;
	setp.ge.s32 	%p1364, %r1390, %r4297;
	@%p1364 bra 	$L__BB3_2025;
	add.s32 	%r6321, %r1390, %r1348;
	mul.wide.s32 	%rd1325, %r6321, 4;
	add.s64 	%rd1326, %rd1, %rd1325;
	ld.global.f32 	%f661, [%rd1326];
	shl.b32 	%r6322, %r1389, 2;
	add.s32 	%r6323, %r1349, %r6322;
	st.shared.f32 	[%r6323], %f661;
$L__BB3_2025:
	add.s32 	%r1391, %r1389, %r6;
	setp.gt.u32 	%p1365, %r1391, 31;
	@%p1365 bra 	$L__BB3_2058;
	add.s32 	%r1392, %r1390, %r6;
	setp.ge.s32 	%p1366, %r1392, %r4297;
	@%p1366 bra 	$L__BB3_2028;
	add.s32 	%r6324, %r1392, %r1348;
	mul.wide.s32 	%rd1327, %r6324, 4;
	add.s64 	%rd1328, %rd1, %rd1327;
	ld.global.f32 	%f662, [%rd1328];
	shl.b32 	%r6325, %r1391, 2;
	add.s32 	%r6326, %r1349, %r6325;
	st.shared.f32 	[%r6326], %f662;
$L__BB3_2028:
	add.s32 	%r1393, %r1391, %r6;
	setp.gt.u32 	%p1367, %r1393, 31;
	@%p1367 bra 	$L__BB3_2058;
	add.s32 	%r1394, %r1392, %r6;
	setp.ge.s32 	%p1368, %r1394, %r4297;
	@%p1368 bra 	$L__BB3_2031;
	add.s32 	%r6327, %r1394, %r1348;
	mul.wide.s32 	%rd1329, %r6327, 4;
	add.s64 	%rd1330, %rd1, %rd1329;
	ld.global.f32 	%f663, [%rd1330];
	shl.b32 	%r6328, %r1393, 2;
	add.s32 	%r6329, %r1349, %r6328;
	st.shared.f32 	[%r6329], %f663;
$L__BB3_2031:
	add.s32 	%r1395, %r1393, %r6;
	setp.gt.u32 	%p1369, %r1395, 31;
	@%p1369 bra 	$L__BB3_2058;
	add.s32 	%r1396, %r1394, %r6;
	setp.ge.s32 	%p1370, %r1396, %r4297;
	@%p1370 bra 	$L__BB3_2034;
	add.s32 	%r6330, %r1396, %r1348;
	mul.wide.s32 	%rd1331, %r6330, 4;
	add.s64 	%rd1332, %rd1, %rd1331;
	ld.global.f32 	%f664, [%rd1332];
	shl.b32 	%r6331, %r1395, 2;
	add.s32 	%r6332, %r1349, %r6331;
	st.shared.f32 	[%r6332], %f664;
$L__BB3_2034:
	add.s32 	%r1397, %r1395, %r6;
	setp.gt.u32 	%p1371, %r1397, 31;
	@%p1371 bra 	$L__BB3_2058;
	add.s32 	%r1398, %r1396, %r6;
	setp.ge.s32 	%p1372, %r1398, %r4297;
	@%p1372 bra 	$L__BB3_2037;
	add.s32 	%r6333, %r1398, %r1348;
	mul.wide.s32 	%rd1333, %r6333, 4;
	add.s64 	%rd1334, %rd1, %rd1333;
	ld.global.f32 	%f665, [%rd1334];
	shl.b32 	%r6334, %r1397, 2;
	add.s32 	%r6335, %r1349, %r6334;
	st.shared.f32 	[%r6335], %f665;
$L__BB3_2037:
	add.s32 	%r1399, %r1397, %r6;
	setp.gt.u32 	%p1373, %r1399, 31;
	@%p1373 bra 	$L__BB3_2058;
	add.s32 	%r1400, %r1398, %r6;
	setp.ge.s32 	%p1374, %r1400, %r4297;
	@%p1374 bra 	$L__BB3_2040;
	add.s32 	%r6336, %r1400, %r1348;
	mul.wide.s32 	%rd1335, %r6336, 4;
	add.s64 	%rd1336, %rd1, %rd1335;
	ld.global.f32 	%f666, [%rd1336];
	shl.b32 	%r6337, %r1399, 2;
	add.s32 	%r6338, %r1349, %r6337;
	st.shared.f32 	[%r6338], %f666;
$L__BB3_2040:
	add.s32 	%r1401, %r1399, %r6;
	setp.gt.u32 	%p1375, %r1401, 31;
	@%p1375 bra 	$L__BB3_2058;
	add.s32 	%r1402, %r1400, %r6;
	setp.ge.s32 	%p1376, %r1402, %r4297;
	@%p1376 bra 	$L__BB3_2043;
	add.s32 	%r6339, %r1402, %r1348;
	mul.wide.s32 	%rd1337, %r6339, 4;
	add.s64 	%rd1338, %rd1, %rd1337;
	ld.global.f32 	%f667, [%rd1338];
	shl.b32 	%r6340, %r1401, 2;
	add.s32 	%r6341, %r1349, %r6340;
	st.shared.f32 	[%r6341], %f667;
$L__BB3_2043:
	add.s32 	%r1403, %r1401, %r6;
	setp.gt.u32 	%p1377, %r1403, 31;
	@%p1377 bra 	$L__BB3_2058;
	add.s32 	%r1404, %r1402, %r6;
	setp.ge.s32 	%p1378, %r1404, %r4297;
	@%p1378 bra 	$L__BB3_2046;
	add.s32 	%r6342, %r1404, %r1348;
	mul.wide.s32 	%rd1339, %r6342, 4;
	add.s64 	%rd1340, %rd1, %rd1339;
	ld.global.f32 	%f668, [%rd1340];
	shl.b32 	%r6343, %r1403, 2;
	add.s32 	%r6344, %r1349, %r6343;
	st.shared.f32 	[%r6344], %f668;
$L__BB3_2046:
	add.s32 	%r1405, %r1403, %r6;
	setp.gt.u32 	%p1379, %r1405, 31;
	@%p1379 bra 	$L__BB3_2058;
	add.s32 	%r1406, %r1404, %r6;
	setp.ge.s32 	%p1380, %r1406, %r4297;
	@%p1380 bra 	$L__BB3_2049;
	add.s32 	%r6345, %r1406, %r1348;
	mul.wide.s32 	%rd1341, %r6345, 4;
	add.s64 	%rd1342, %rd1, %rd1341;
	ld.global.f32 	%f669, [%rd1342];
	shl.b32 	%r6346, %r1405, 2;
	add.s32 	%r6347, %r1349, %r6346;
	st.shared.f32 	[%r6347], %f669;
$L__BB3_2049:
	add.s32 	%r1407, %r1405, %r6;
	setp.gt.u32 	%p1381, %r1407, 31;
	@%p1381 bra 	$L__BB3_2058;
	add.s32 	%r1408, %r1406, %r6;
	setp.ge.s32 	%p1382, %r1408, %r4297;
	@%p1382 bra 	$L__BB3_2052;
	add.s32 	%r6348, %r1408, %r1348;
	mul.wide.s32 	%rd1343, %r6348, 4;
	add.s64 	%rd1344, %rd1, %rd1343;
	ld.global.f32 	%f670, [%rd1344];
	shl.b32 	%r6349, %r1407, 2;
	add.s32 	%r6350, %r1349, %r6349;
	st.shared.f32 	[%r6350], %f670;
$L__BB3_2052:
	add.s32 	%r1409, %r1407, %r6;
	setp.gt.u32 	%p1383, %r1409, 31;
	@%p1383 bra 	$L__BB3_2058;
	add.s32 	%r1410, %r1408, %r6;
	setp.ge.s32 	%p1384, %r1410, %r4297;
	@%p1384 bra 	$L__BB3_2055;
	add.s32 	%r6351, %r1410, %r1348;
	mul.wide.s32 	%rd1345, %r6351, 4;
	add.s64 	%rd1346, %rd1, %rd1345;
	ld.global.f32 	%f671, [%rd1346];
	shl.b32 	%r6352, %r1409, 2;
	add.s32 	%r6353, %r1349, %r6352;
	st.shared.f32 	[%r6353], %f671;
$L__BB3_2055:
	add.s32 	%r1411, %r1409, %r6;
	setp.gt.u32 	%p1385, %r1411, 31;
	@%p1385 bra 	$L__BB3_2058;
	add.s32 	%r1412, %r1410, %r6;
	setp.ge.s32 	%p1386, %r1412, %r4297;
	@%p1386 bra 	$L__BB3_2058;
	add.s32 	%r6354, %r1412, %r1348;
	mul.wide.s32 	%rd1347, %r6354, 4;
	add.s64 	%rd1348, %rd1, %rd1347;
	ld.global.f32 	%f672, [%rd1348];
	shl.b32 	%r6355, %r1411, 2;
	add.s32 	%r6356, %r1349, %r6355;
	st.shared.f32 	[%r6356], %f672;
$L__BB3_2058:
	add.s32 	%r1413, %r1346, %r7;
	setp.gt.u32 	%p1387, %r1413, 31;
	@%p1387 bra 	$L__BB3_3135;
	add.s32 	%r1414, %r1347, %r7;
	setp.ge.u32 	%p1388, %r1414, %r4296;
	@%p1388 bra 	$L__BB3_3135;
	setp.gt.u32 	%p1389, %r5, 31;
	@%p1389 bra 	$L__BB3_2156;
	mul.lo.s32 	%r1415, %r1414, %r4297;
	shl.b32 	%r6357, %r1413, 7;
	add.s32 	%r1416, %r4301, %r6357;
	add.s32 	%r1417, %r5, %r2;
	setp.ge.s32 	%p1390, %r1417, %r4297;
	@%p1390 bra 	$L__BB3_2063;
	add.s32 	%r6359, %r1417, %r1415;
	mul.wide.s32 	%rd1349, %r6359, 4;
	add.s64 	%rd1350, %rd1, %rd1349;
	ld.global.f32 	%f673, [%rd1350];
	shl.b32 	%r6360, %r5, 2;
	add.s32 	%r6361, %r1416, %r6360;
	st.shared.f32 	[%r6361], %f673;
$L__BB3_2063:
	add.s32 	%r1418, %r5, %r6;
	setp.gt.u32 	%p1391, %r1418, 31;
	@%p1391 bra 	$L__BB3_2156;
	add.s32 	%r1419, %r1417, %r6;
	setp.ge.s32 	%p1392, %r1419, %r4297;
	@%p1392 bra 	$L__BB3_2066;
	add.s32 	%r6362, %r1419, %r1415;
	mul.wide.s32 	%rd1351, %r6362, 4;
	add.s64 	%rd1352, %rd1, %rd1351;
	ld.global.f32 	%f674, [%rd1352];
	shl.b32 	%r6363, %r1418, 2;
	add.s32 	%r6364, %r1416, %r6363;
	st.shared.f32 	[%r6364], %f674;
$L__BB3_2066:
	add.s32 	%r1420, %r1418, %r6;
	setp.gt.u32 	%p1393, %r1420, 31;
	@%p1393 bra 	$L__BB3_2156;
	add.s32 	%r1421, %r1419, %r6;
	setp.ge.s32 	%p1394, %r1421, %r4297;
	@%p1394 bra 	$L__BB3_2069;
	add.s32 	%r6365, %r1421, %r1415;
	mul.wide.s32 	%rd1353, %r6365, 4;
	add.s64 	%rd1354, %rd1, %rd1353;
	ld.global.f32 	%f675, [%rd1354];
	shl.b32 	%r6366, %r1420, 2;
	add.s32 	%r6367, %r1416, %r6366;
	st.shared.f32 	[%r6367], %f675;
$L__BB3_2069:
	add.s32 	%r1422, %r1420, %r6;
	setp.gt.u32 	%p1395, %r1422, 31;
	@%p1395 bra 	$L__BB3_2156;
	add.s32 	%r1423, %r1421, %r6;
	setp.ge.s32 	%p1396, %r1423, %r4297;
	@%p1396 bra 	$L__BB3_2072;
	add.s32 	%r6368, %r1423, %r1415;
	mul.wide.s32 	%rd1355, %r6368, 4;
	add.s64 	%rd1356, %rd1, %rd1355;
	ld.global.f32 	%f676, [%rd1356];
	shl.b32 	%r6369, %r1422, 2;
	add.s32 	%r6370, %r1416, %r6369;
	st.shared.f32 	[%r6370], %f676;
$L__BB3_2072:
	add.s32 	%r1424, %r1422, %r6;
	setp.gt.u32 	%p1397, %r1424, 31;
	@%p1397 bra 	$L__BB3_2156;
	add.s32 	%r1425, %r1423, %r6;
	setp.ge.s32 	%p1398, %r1425, %r4297;
	@%p1398 bra 	$L__BB3_2075;
	add.s32 	%r6371, %r1425, %r1415;
	mul.wide.s32 	%rd1357, %r6371, 4;
	add.s64 	%rd1358, %rd1, %rd1357;
	ld.global.f32 	%f677, [%rd1358];
	shl.b32 	%r6372, %r1424, 2;
	add.s32 	%r6373, %r1416, %r6372;
	st.shared.f32 	[%r6373], %f677;
$L__BB3_2075:
	add.s32 	%r1426, %r1424, %r6;
	setp.gt.u32 	%p1399, %r1426, 31;
	@%p1399 bra 	$L__BB3_2156;
	add.s32 	%r1427, %r1425, %r6;
	setp.ge.s32 	%p1400, %r1427, %r4297;
	@%p1400 bra 	$L__BB3_2078;
	add.s32 	%r6374, %r1427, %r1415;
	mul.wide.s32 	%rd1359, %r6374, 4;
	add.s64 	%rd1360, %rd1, %rd1359;
	ld.global.f32 	%f678, [%rd1360];
	shl.b32 	%r6375, %r1426, 2;
	add.s32 	%r6376, %r1416, %r6375;
	st.shared.f32 	[%r6376], %f678;
$L__BB3_2078:
	add.s32 	%r1428, %r1426, %r6;
	setp.gt.u32 	%p1401, %r1428, 31;
	@%p1401 bra 	$L__BB3_2156;
	add.s32 	%r1429, %r1427, %r6;
	setp.ge.s32 	%p1402, %r1429, %r4297;
	@%p1402 bra 	$L__BB3_2081;
	add.s32 	%r6377, %r1429, %r1415;
	mul.wide.s32 	%rd1361, %r6377, 4;
	add.s64 	%rd1362, %rd1, %rd1361;
	ld.global.f32 	%f679, [%rd1362];
	shl.b32 	%r6378, %r1428, 2;
	add.s32 	%r6379, %r1416, %r6378;
	st.shared.f32 	[%r6379], %f679;
$L__BB3_2081:
	add.s32 	%r1430, %r1428, %r6;
	setp.gt.u32 	%p1403, %r1430, 31;
	@%p1403 bra 	$L__BB3_2156;
	add.s32 	%r1431, %r1429, %r6;
	setp.ge.s32 	%p1404, %r1431, %r4297;
	@%p1404 bra 	$L__BB3_2084;
	add.s32 	%r6380, %r1431, %r1415;
	mul.wide.s32 	%rd1363, %r6380, 4;
	add.s64 	%rd1364, %rd1, %rd1363;
	ld.global.f32 	%f680, [%rd1364];
	shl.b32 	%r6381, %r1430, 2;
	add.s32 	%r6382, %r1416, %r6381;
	st.shared.f32 	[%r6382], %f680;
$L__BB3_2084:
	add.s32 	%r1432, %r1430, %r6;
	setp.gt.u32 	%p1405, %r1432, 31;
	@%p1405 bra 	$L__BB3_2156;
	add.s32 	%r1433, %r1431, %r6;
	setp.ge.s32 	%p1406, %r1433, %r4297;
	@%p1406 bra 	$L__BB3_2087;
	add.s32 	%r6383, %r1433, %r1415;
	mul.wide.s32 	%rd1365, %r6383, 4;
	add.s64 	%rd1366, %rd1, %rd1365;
	ld.global.f32 	%f681, [%rd1366];
	shl.b32 	%r6384, %r1432, 2;
	add.s32 	%r6385, %r1416, %r6384;
	st.shared.f32 	[%r6385], %f681;
$L__BB3_2087:
	add.s32 	%r1434, %r1432, %r6;
	setp.gt.u32 	%p1407, %r1434, 31;
	@%p1407 bra 	$L__BB3_2156;
	add.s32 	%r1435, %r1433, %r6;
	setp.ge.s32 	%p1408, %r1435, %r4297;
	@%p1408 bra 	$L__BB3_2090;
	add.s32 	%r6386, %r1435, %r1415;
	mul.wide.s32 	%rd1367, %r6386, 4;
	add.s64 	%rd1368, %rd1, %rd1367;
	ld.global.f32 	%f682, [%rd1368];
	shl.b32 	%r6387, %r1434, 2;
	add.s32 	%r6388, %r1416, %r6387;
	st.shared.f32 	[%r6388], %f682;
$L__BB3_2090:
	add.s32 	%r1436, %r1434, %r6;
	setp.gt.u32 	%p1409, %r1436, 31;
	@%p1409 bra 	$L__BB3_2156;
	add.s32 	%r1437, %r1435, %r6;
	setp.ge.s32 	%p1410, %r1437, %r4297;
	@%p1410 bra 	$L__BB3_2093;
	add.s32 	%r6389, %r1437, %r1415;
	mul.wide.s32 	%rd1369, %r6389, 4;
	add.s64 	%rd1370, %rd1, %rd1369;
	ld.global.f32 	%f683, [%rd1370];
	shl.b32 	%r6390, %r1436, 2;
	add.s32 	%r6391, %r1416, %r6390;
	st.shared.f32 	[%r6391], %f683;
$L__BB3_2093:
	add.s32 	%r1438, %r1436, %r6;
	setp.gt.u32 	%p1411, %r1438, 31;
	@%p1411 bra 	$L__BB3_2156;
	add.s32 	%r1439, %r1437, %r6;
	setp.ge.s32 	%p1412, %r1439, %r4297;
	@%p1412 bra 	$L__BB3_2096;
	add.s32 	%r6392, %r1439, %r1415;
	mul.wide.s32 	%rd1371, %r6392, 4;
	add.s64 	%rd1372, %rd1, %rd1371;
	ld.global.f32 	%f684, [%rd1372];
	shl.b32 	%r6393, %r1438, 2;
	add.s32 	%r6394, %r1416, %r6393;
	st.shared.f32 	[%r6394], %f684;
$L__BB3_2096:
	add.s32 	%r1440, %r1438, %r6;
	setp.gt.u32 	%p1413, %r1440, 31;
	@%p1413 bra 	$L__BB3_2156;
	add.s32 	%r1441, %r1439, %r6;
	setp.ge.s32 	%p1414, %r1441, %r4297;
	@%p1414 bra 	$L__BB3_2099;
	add.s32 	%r6395, %r1441, %r1415;
	mul.wide.s32 	%rd1373, %r6395, 4;
	add.s64 	%rd1374, %rd1, %rd1373;
	ld.global.f32 	%f685, [%rd1374];
	shl.b32 	%r6396, %r1440, 2;
	add.s32 	%r6397, %r1416, %r6396;
	st.shared.f32 	[%r6397], %f685;
$L__BB3_2099:
	add.s32 	%r1442, %r1440, %r6;
	setp.gt.u32 	%p1415, %r1442, 31;
	@%p1415 bra 	$L__BB3_2156;
	add.s32 	%r1443, %r1441, %r6;
	setp.ge.s32 	%p1416, %r1443, %r4297;
	@%p1416 bra 	$L__BB3_2102;
	add.s32 	%r6398, %r1443, %r1415;
	mul.wide.s32 	%rd1375, %r6398, 4;
	add.s64 	%rd1376, %rd1, %rd1375;
	ld.global.f32 	%f686, [%rd1376];
	shl.b32 	%r6399, %r1442, 2;
	add.s32 	%r6400, %r1416, %r6399;
	st.shared.f32 	[%r6400], %f686;
$L__BB3_2102:
	add.s32 	%r1444, %r1442, %r6;
	setp.gt.u32 	%p1417, %r1444, 31;
	@%p1417 bra 	$L__BB3_2156;
	add.s32 	%r1445, %r1443, %r6;
	setp.ge.s32 	%p1418, %r1445, %r4297;
	@%p1418 bra 	$L__BB3_2105;
	add.s32 	%r6401, %r1445, %r1415;
	mul.wide.s32 	%rd1377, %r6401, 4;
	add.s64 	%rd1378, %rd1, %rd1377;
	ld.global.f32 	%f687, [%rd1378];
	shl.b32 	%r6402, %r1444, 2;
	add.s32 	%r6403, %r1416, %r6402;
	st.shared.f32 	[%r6403], %f687;
$L__BB3_2105:
	add.s32 	%r1446, %r1444, %r6;
	setp.gt.u32 	%p1419, %r1446, 31;
	@%p1419 bra 	$L__BB3_2156;
	add.s32 	%r1447, %r1445, %r6;
	setp.ge.s32 	%p1420, %r1447, %r4297;
	@%p1420 bra 	$L__BB3_2108;
	add.s32 	%r6404, %r1447, %r1415;
	mul.wide.s32 	%rd1379, %r6404, 4;
	add.s64 	%rd1380, %rd1, %rd1379;
	ld.global.f32 	%f688, [%rd1380];
	shl.b32 	%r6405, %r1446, 2;
	add.s32 	%r6406, %r1416, %r6405;
	st.shared.f32 	[%r6406], %f688;
$L__BB3_2108:
	add.s32 	%r1448, %r1446, %r6;
	setp.gt.u32 	%p1421, %r1448, 31;
	@%p1421 bra 	$L__BB3_2156;
	add.s32 	%r1449, %r1447, %r6;
	setp.ge.s32 	%p1422, %r1449, %r4297;
	@%p1422 bra 	$L__BB3_2111;
	add.s32 	%r6407, %r1449, %r1415;
	mul.wide.s32 	%rd1381, %r6407, 4;
	add.s64 	%rd1382, %rd1, %rd1381;
	ld.global.f32 	%f689, [%rd1382];
	shl.b32 	%r6408, %r1448, 2;
	add.s32 	%r6409, %r1416, %r6408;
	st.shared.f32 	[%r6409], %f689;
$L__BB3_2111:
	add.s32 	%r1450, %r1448, %r6;
	setp.gt.u32 	%p1423, %r1450, 31;
	@%p1423 bra 	$L__BB3_2156;
	add.s32 	%r1451, %r1449, %r6;
	setp.ge.s32 	%p1424, %r1451, %r4297;
	@%p1424 bra 	$L__BB3_2114;
	add.s32 	%r6410, %r1451, %r1415;
	mul.wide.s32 	%rd1383, %r6410, 4;
	add.s64 	%rd1384, %rd1, %rd1383;
	ld.global.f32 	%f690, [%rd1384];
	shl.b32 	%r6411, %r1450, 2;
	add.s32 	%r6412, %r1416, %r6411;
	st.shared.f32 	[%r6412], %f690;
$L__BB3_2114:
	add.s32 	%r1452, %r1450, %r6;
	setp.gt.u32 	%p1425, %r1452, 31;
	@%p1425 bra 	$L__BB3_2156;
	add.s32 	%r1453, %r1451, %r6;
	setp.ge.s32 	%p1426, %r1453, %r4297;
	@%p1426 bra 	$L__BB3_2117;
	add.s32 	%r6413, %r1453, %r1415;
	mul.wide.s32 	%rd1385, %r6413, 4;
	add.s64 	%rd1386, %rd1, %rd1385;
	ld.global.f32 	%f691, [%rd1386];
	shl.b32 	%r6414, %r1452, 2;
	add.s32 	%r6415, %r1416, %r6414;
	st.shared.f32 	[%r6415], %f691;
$L__BB3_2117:
	add.s32 	%r1454, %r1452, %r6;
	setp.gt.u32 	%p1427, %r1454, 31;
	@%p1427 bra 	$L__BB3_2156;
	add.s32 	%r1455, %r1453, %r6;
	setp.ge.s32 	%p1428, %r1455, %r4297;
	@%p1428 bra 	$L__BB3_2120;
	add.s32 	%r6416, %r1455, %r1415;
	mul.wide.s32 	%rd1387, %r6416, 4;
	add.s64 	%rd1388, %rd1, %rd1387;
	ld.global.f32 	%f692, [%rd1388];
	shl.b32 	%r6417, %r1454, 2;
	add.s32 	%r6418, %r1416, %r6417;
	st.shared.f32 	[%r6418], %f692;
$L__BB3_2120:
	add.s32 	%r1456, %r1454, %r6;
	setp.gt.u32 	%p1429, %r1456, 31;
	@%p1429 bra 	$L__BB3_2156;
	add.s32 	%r1457, %r1455, %r6;
	setp.ge.s32 	%p1430, %r1457, %r4297;
	@%p1430 bra 	$L__BB3_2123;
	add.s32 	%r6419, %r1457, %r1415;
	mul.wide.s32 	%rd1389, %r6419, 4;
	add.s64 	%rd1390, %rd1, %rd1389;
	ld.global.f32 	%f693, [%rd1390];
	shl.b32 	%r6420, %r1456, 2;
	add.s32 	%r6421, %r1416, %r6420;
	st.shared.f32 	[%r6421], %f693;
$L__BB3_2123:
	add.s32 	%r1458, %r1456, %r6;
	setp.gt.u32 	%p1431, %r1458, 31;
	@%p1431 bra 	$L__BB3_2156;
	add.s32 	%r1459, %r1457, %r6;
	setp.ge.s32 	%p1432, %r1459, %r4297;
	@%p1432 bra 	$L__BB3_2126;
	add.s32 	%r6422, %r1459, %r1415;
	mul.wide.s32 	%rd1391, %r6422, 4;
	add.s64 	%rd1392, %rd1, %rd1391;
	ld.global.f32 	%f694, [%rd1392];
	shl.b32 	%r6423, %r1458, 2;
	add.s32 	%r6424, %r1416, %r6423;
	st.shared.f32 	[%r6424], %f694;
$L__BB3_2126:
	add.s32 	%r1460, %r1458, %r6;
	setp.gt.u32 	%p1433, %r1460, 31;
	@%p1433 bra 	$L__BB3_2156;
	add.s32 	%r1461, %r1459, %r6;
	setp.ge.s32 	%p1434, %r1461, %r4297;
	@%p1434 bra 	$L__BB3_2129;
	add.s32 	%r6425, %r1461, %r1415;
	mul.wide.s32 	%rd1393, %r6425, 4;
	add.s64 	%rd1394, %rd1, %rd1393;
	ld.global.f32 	%f695, [%rd1394];
	shl.b32 	%r6426, %r1460, 2;
	add.s32 	%r6427, %r1416, %r6426;
	st.shared.f32 	[%r6427], %f695;
$L__BB3_2129:
	add.s32 	%r1462, %r1460, %r6;
	setp.gt.u32 	%p1435, %r1462, 31;
	@%p1435 bra 	$L__BB3_2156;
	add.s32 	%r1463, %r1461, %r6;
	setp.ge.s32 	%p1436, %r1463, %r4297;
	@%p1436 bra 	$L__BB3_2132;
	add.s32 	%r6428, %r1463, %r1415;
	mul.wide.s32 	%rd1395, %r6428, 4;
	add.s64 	%rd1396, %rd1, %rd1395;
	ld.global.f32 	%f696, [%rd1396];
	shl.b32 	%r6429, %r1462, 2;
	add.s32 	%r6430, %r1416, %r6429;
	st.shared.f32 	[%r6430], %f696;
$L__BB3_2132:
	add.s32 	%r1464, %r1462, %r6;
	setp.gt.u32 	%p1437, %r1464, 31;
	@%p1437 bra 	$L__BB3_2156;
	add.s32 	%r1465, %r1463, %r6;
	setp.ge.s32 	%p1438, %r1465, %r4297;
	@%p1438 bra 	$L__BB3_2135;
	add.s32 	%r6431, %r1465, %r1415;
	mul.wide.s32 	%rd1397, %r6431, 4;
	add.s64 	%rd1398, %rd1, %rd1397;
	ld.global.f32 	%f697, [%rd1398];
	shl.b32 	%r6432, %r1464, 2;
	add.s32 	%r6433, %r1416, %r6432;
	st.shared.f32 	[%r6433], %f697;
$L__BB3_2135:
	add.s32 	%r1466, %r1464, %r6;
	setp.gt.u32 	%p1439, %r1466, 31;
	@%p1439 bra 	$L__BB3_2156;
	add.s32 	%r1467, %r1465, %r6;
	setp.ge.s32 	%p1440, %r1467, %r4297;
	@%p1440 bra 	$L__BB3_2138;
	add.s32 	%r6434, %r1467, %r1415;
	mul.wide.s32 	%rd1399, %r6434, 4;
	add.s64 	%rd1400, %rd1, %rd1399;
	ld.global.f32 	%f698, [%rd1400];
	shl.b32 	%r6435, %r1466, 2;
	add.s32 	%r6436, %r1416, %r6435;
	st.shared.f32 	[%r6436], %f698;
$L__BB3_2138:
	add.s32 	%r1468, %r1466, %r6;
	setp.gt.u32 	%p1441, %r1468, 31;
	@%p1441 bra 	$L__BB3_2156;
	add.s32 	%r1469, %r1467, %r6;
	setp.ge.s32 	%p1442, %r1469, %r4297;
	@%p1442 bra 	$L__BB3_2141;
	add.s32 	%r6437, %r1469, %r1415;
	mul.wide.s32 	%rd1401, %r6437, 4;
	add.s64 	%rd1402, %rd1, %rd1401;
	ld.global.f32 	%f699, [%rd1402];
	shl.b32 	%r6438, %r1468, 2;
	add.s32 	%r6439, %r1416, %r6438;
	st.shared.f32 	[%r6439], %f699;
$L__BB3_2141:
	add.s32 	%r1470, %r1468, %r6;
	setp.gt.u32 	%p1443, %r1470, 31;
	@%p1443 bra 	$L__BB3_2156;
	add.s32 	%r1471, %r1469, %r6;
	setp.ge.s32 	%p1444, %r1471, %r4297;
	@%p1444 bra 	$L__BB3_2144;
	add.s32 	%r6440, %r1471, %r1415;
	mul.wide.s32 	%rd1403, %r6440, 4;
	add.s64 	%rd1404, %rd1, %rd1403;
	ld.global.f32 	%f700, [%rd1404];
	shl.b32 	%r6441, %r1470, 2;
	add.s32 	%r6442, %r1416, %r6441;
	st.shared.f32 	[%r6442], %f700;
$L__BB3_2144:
	add.s32 	%r1472, %r1470, %r6;
	setp.gt.u32 	%p1445, %r1472, 31;
	@%p1445 bra 	$L__BB3_2156;
	add.s32 	%r1473, %r1471, %r6;
	setp.ge.s32 	%p1446, %r1473, %r4297;
	@%p1446 bra 	$L__BB3_2147;
	add.s32 	%r6443, %r1473, %r1415;
	mul.wide.s32 	%rd1405, %r6443, 4;
	add.s64 	%rd1406, %rd1, %rd1405;
	ld.global.f32 	%f701, [%rd1406];
	shl.b32 	%r6444, %r1472, 2;
	add.s32 	%r6445, %r1416, %r6444;
	st.shared.f32 	[%r6445], %f701;
$L__BB3_2147:
	add.s32 	%r1474, %r1472, %r6;
	setp.gt.u32 	%p1447, %r1474, 31;
	@%p1447 bra 	$L__BB3_2156;
	add.s32 	%r1475, %r1473, %r6;
	setp.ge.s32 	%p1448, %r1475, %r4297;
	@%p1448 bra 	$L__BB3_2150;
	add.s32 	%r6446, %r1475, %r1415;
	mul.wide.s32 	%rd1407, %r6446, 4;
	add.s64 	%rd1408, %rd1, %rd1407;
	ld.global.f32 	%f702, [%rd1408];
	shl.b32 	%r6447, %r1474, 2;
	add.s32 	%r6448, %r1416, %r6447;
	st.shared.f32 	[%r6448], %f702;
$L__BB3_2150:
	add.s32 	%r1476, %r1474, %r6;
	setp.gt.u32 	%p1449, %r1476, 31;
	@%p1449 bra 	$L__BB3_2156;
	add.s32 	%r1477, %r1475, %r6;
	setp.ge.s32 	%p1450, %r1477, %r4297;
	@%p1450 bra 	$L__BB3_2153;
	add.s32 	%r6449, %r1477, %r1415;
	mul.wide.s32 	%rd1409, %r6449, 4;
	add.s64 	%rd1410, %rd1, %rd1409;
	ld.global.f32 	%f703, [%rd1410];
	shl.b32 	%r6450, %r1476, 2;
	add.s32 	%r6451, %r1416, %r6450;
	st.shared.f32 	[%r6451], %f703;
$L__BB3_2153:
	add.s32 	%r1478, %r1476, %r6;
	setp.gt.u32 	%p1451, %r1478, 31;
	@%p1451 bra 	$L__BB3_2156;
	add.s32 	%r1479, %r1477, %r6;
	setp.ge.s32 	%p1452, %r1479, %r4297;
	@%p1452 bra 	$L__BB3_2156;
	add.s32 	%r6452, %r1479, %r1415;
	mul.wide.s32 	%rd1411, %r6452, 4;
	add.s64 	%rd1412, %rd1, %rd1411;
	ld.global.f32 	%f704, [%rd1412];
	shl.b32 	%r6453, %r1478, 2;
	add.s32 	%r6454, %r1416, %r6453;
	st.shared.f32 	[%r6454], %f704;
$L__BB3_2156:
	add.s32 	%r1480, %r1413, %r7;
	setp.gt.u32 	%p1453, %r1480, 31;
	@%p1453 bra 	$L__BB3_3135;
	add.s32 	%r1481, %r1414, %r7;
	setp.ge.u32 	%p1454, %r1481, %r4296;
	@%p1454 bra 	$L__BB3_3135;
	setp.gt.u32 	%p1455, %r5, 31;
	@%p1455 bra 	$L__BB3_2254;
	mul.lo.s32 	%r1482, %r1481, %r4297;
	shl.b32 	%r6455, %r1480, 7;
	add.s32 	%r1483, %r4301, %r6455;
	add.s32 	%r1484, %r5, %r2;
	setp.ge.s32 	%p1456, %r1484, %r4297;
	@%p1456 bra 	$L__BB3_2161;
	add.s32 	%r6457, %r1484, %r1482;
	mul.wide.s32 	%rd1413, %r6457, 4;
	add.s64 	%rd1414, %rd1, %rd1413;
	ld.global.f32 	%f705, [%rd1414];
	shl.b32 	%r6458, %r5, 2;
	add.s32 	%r6459, %r1483, %r6458;
	st.shared.f32 	[%r6459], %f705;
$L__BB3_2161:
	add.s32 	%r1485, %r5, %r6;
	setp.gt.u32 	%p1457, %r1485, 31;
	@%p1457 bra 	$L__BB3_2254;
	add.s32 	%r1486, %r1484, %r6;
	setp.ge.s32 	%p1458, %r1486, %r4297;
	@%p1458 bra 	$L__BB3_2164;
	add.s32 	%r6460, %r1486, %r1482;
	mul.wide.s32 	%rd1415, %r6460, 4;
	add.s64 	%rd1416, %rd1, %rd1415;
	ld.global.f32 	%f706, [%rd1416];
	shl.b32 	%r6461, %r1485, 2;
	add.s32 	%r6462, %r1483, %r6461;
	st.shared.f32 	[%r6462], %f706;
$L__BB3_2164:
	add.s32 	%r1487, %r1485, %r6;
	setp.gt.u32 	%p1459, %r1487, 31;
	@%p1459 bra 	$L__BB3_2254;
	add.s32 	%r1488, %r1486, %r6;
	setp.ge.s32 	%p1460, %r1488, %r4297;
	@%p1460 bra 	$L__BB3_2167;
	add.s32 	%r6463, %r1488, %r1482;
	mul.wide.s32 	%rd1417, %r6463, 4;
	add.s64 	%rd1418, %rd1, %rd1417;
	ld.global.f32 	%f707, [%rd1418];
	shl.b32 	%r6464, %r1487, 2;
	add.s32 	%r6465, %r1483, %r6464;
	st.shared.f32 	[%r6465], %f707;
$L__BB3_2167:
	add.s32 	%r1489, %r1487, %r6;
	setp.gt.u32 	%p1461, %r1489, 31;
	@%p1461 bra 	$L__BB3_2254;
	add.s32 	%r1490, %r1488, %r6;
	setp.ge.s32 	%p1462, %r1490, %r4297;
	@%p1462 bra 	$L__BB3_2170;
	add.s32 	%r6466, %r1490, %r1482;
	mul.wide.s32 	%rd1419, %r6466, 4;
	add.s64 	%rd1420, %rd1, %rd1419;
	ld.global.f32 	%f708, [%rd1420];
	shl.b32 	%r6467, %r1489, 2;
	add.s32 	%r6468, %r1483, %r6467;
	st.shared.f32 	[%r6468], %f708;
$L__BB3_2170:
	add.s32 	%r1491, %r1489, %r6;
	setp.gt.u32 	%p1463, %r1491, 31;
	@%p1463 bra 	$L__BB3_2254;
	add.s32 	%r1492, %r1490, %r6;
	setp.ge.s32 	%p1464, %r1492, %r4297;
	@%p1464 bra 	$L__BB3_2173;
	add.s32 	%r6469, %r1492, %r1482;
	mul.wide.s32 	%rd1421, %r6469, 4;
	add.s64 	%rd1422, %rd1, %rd1421;
	ld.global.f32 	%f709, [%rd1422];
	shl.b32 	%r6470, %r1491, 2;
	add.s32 	%r6471, %r1483, %r6470;
	st.shared.f32 	[%r6471], %f709;
$L__BB3_2173:
	add.s32 	%r1493, %r1491, %r6;
	setp.gt.u32 	%p1465, %r1493, 31;
	@%p1465 bra 	$L__BB3_2254;
	add.s32 	%r1494, %r1492, %r6;
	setp.ge.s32 	%p1466, %r1494, %r4297;
	@%p1466 bra 	$L__BB3_2176;
	add.s32 	%r6472, %r1494, %r1482;
	mul.wide.s32 	%rd1423, %r6472, 4;
	add.s64 	%rd1424, %rd1, %rd1423;
	ld.global.f32 	%f710, [%rd1424];
	shl.b32 	%r6473, %r1493, 2;
	add.s32 	%r6474, %r1483, %r6473;
	st.shared.f32 	[%r6474], %f710;
$L__BB3_2176:
	add.s32 	%r1495, %r1493, %r6;
	setp.gt.u32 	%p1467, %r1495, 31;
	@%p1467 bra 	$L__BB3_2254;
	add.s32 	%r1496, %r1494, %r6;
	setp.ge.s32 	%p1468, %r1496, %r4297;
	@%p1468 bra 	$L__BB3_2179;
	add.s32 	%r6475, %r1496, %r1482;
	mul.wide.s32 	%rd1425, %r6475, 4;
	add.s64 	%rd1426, %rd1, %rd1425;
	ld.global.f32 	%f711, [%rd1426];
	shl.b32 	%r6476, %r1495, 2;
	add.s32 	%r6477, %r1483, %r6476;
	st.shared.f32 	[%r6477], %f711;
$L__BB3_2179:
	add.s32 	%r1497, %r1495, %r6;
	setp.gt.u32 	%p1469, %r1497, 31;
	@%p1469 bra 	$L__BB3_2254;
	add.s32 	%r1498, %r1496, %r6;
	setp.ge.s32 	%p1470, %r1498, %r4297;
	@%p1470 bra 	$L__BB3_2182;
	add.s32 	%r6478, %r1498, %r1482;
	mul.wide.s32 	%rd1427, %r6478, 4;
	add.s64 	%rd1428, %rd1, %rd1427;
	ld.global.f32 	%f712, [%rd1428];
	shl.b32 	%r6479, %r1497, 2;
	add.s32 	%r6480, %r1483, %r6479;
	st.shared.f32 	[%r6480], %f712;
$L__BB3_2182:
	add.s32 	%r1499, %r1497, %r6;
	setp.gt.u32 	%p1471, %r1499, 31;
	@%p1471 bra 	$L__BB3_2254;
	add.s32 	%r1500, %r1498, %r6;
	setp.ge.s32 	%p1472, %r1500, %r4297;
	@%p1472 bra 	$L__BB3_2185;
	add.s32 	%r6481, %r1500, %r1482;
	mul.wide.s32 	%rd1429, %r6481, 4;
	add.s64 	%rd1430, %rd1, %rd1429;
	ld.global.f32 	%f713, [%rd1430];
	shl.b32 	%r6482, %r1499, 2;
	add.s32 	%r6483, %r1483, %r6482;
	st.shared.f32 	[%r6483], %f713;
$L__BB3_2185:
	add.s32 	%r1501, %r1499, %r6;
	setp.gt.u32 	%p1473, %r1501, 31;
	@%p1473 bra 	$L__BB3_2254;
	add.s32 	%r1502, %r1500, %r6;
	setp.ge.s32 	%p1474, %r1502, %r4297;
	@%p1474 bra 	$L__BB3_2188;
	add.s32 	%r6484, %r1502, %r1482;
	mul.wide.s32 	%rd1431, %r6484, 4;
	add.s64 	%rd1432, %rd1, %rd1431;
	ld.global.f32 	%f714, [%rd1432];
	shl.b32 	%r6485, %r1501, 2;
	add.s32 	%r6486, %r1483, %r6485;
	st.shared.f32 	[%r6486], %f714;
$L__BB3_2188:
	add.s32 	%r1503, %r1501, %r6;
	setp.gt.u32 	%p1475, %r1503, 31;
	@%p1475 bra 	$L__BB3_2254;
	add.s32 	%r1504, %r1502, %r6;
	setp.ge.s32 	%p1476, %r1504, %r4297;
	@%p1476 bra 	$L__BB3_2191;
	add.s32 	%r6487, %r1504, %r1482;
	mul.wide.s32 	%rd1433, %r6487, 4;
	add.s64 	%rd1434, %rd1, %rd1433;
	ld.global.f32 	%f715, [%rd1434];
	shl.b32 	%r6488, %r1503, 2;
	add.s32 	%r6489, %r1483, %r6488;
	st.shared.f32 	[%r6489], %f715;
$L__BB3_2191:
	add.s32 	%r1505, %r1503, %r6;
	setp.gt.u32 	%p1477, %r1505, 31;
	@%p1477 bra 	$L__BB3_2254;
	add.s32 	%r1506, %r1504, %r6;
	setp.ge.s32 	%p1478, %r1506, %r4297;
	@%p1478 bra 	$L__BB3_2194;
	add.s32 	%r6490, %r1506, %r1482;
	mul.wide.s32 	%rd1435, %r6490, 4;
	add.s64 	%rd1436, %rd1, %rd1435;
	ld.global.f32 	%f716, [%rd1436];
	shl.b32 	%r6491, %r1505, 2;
	add.s32 	%r6492, %r1483, %r6491;
	st.shared.f32 	[%r6492], %f716;
$L__BB3_2194:
	add.s32 	%r1507, %r1505, %r6;
	setp.gt.u32 	%p1479, %r1507, 31;
	@%p1479 bra 	$L__BB3_2254;
	add.s32 	%r1508, %r1506, %r6;
	setp.ge.s32 	%p1480, %r1508, %r4297;
	@%p1480 bra 	$L__BB3_2197;
	add.s32 	%r6493, %r1508, %r1482;
	mul.wide.s32 	%rd1437, %r6493, 4;
	add.s64 	%rd1438, %rd1, %rd1437;
	ld.global.f32 	%f717, [%rd1438];
	shl.b32 	%r6494, %r1507, 2;
	add.s32 	%r6495, %r1483, %r6494;
	st.shared.f32 	[%r6495], %f717;
$L__BB3_2197:
	add.s32 	%r1509, %r1507, %r6;
	setp.gt.u32 	%p1481, %r1509, 31;
	@%p1481 bra 	$L__BB3_2254;
	add.s32 	%r1510, %r1508, %r6;
	setp.ge.s32 	%p1482, %r1510, %r4297;
	@%p1482 bra 	$L__BB3_2200;
	add.s32 	%r6496, %r1510, %r1482;
	mul.wide.s32 	%rd1439, %r6496, 4;
	add.s64 	%rd1440, %rd1, %rd1439;
	ld.global.f32 	%f718, [%rd1440];
	shl.b32 	%r6497, %r1509, 2;
	add.s32 	%r6498, %r1483, %r6497;
	st.shared.f32 	[%r6498], %f718;
$L__BB3_2200:
	add.s32 	%r1511, %r1509, %r6;
	setp.gt.u32 	%p1483, %r1511, 31;
	@%p1483 bra 	$L__BB3_2254;
	add.s32 	%r1512, %r1510, %r6;
	setp.ge.s32 	%p1484, %r1512, %r4297;
	@%p1484 bra 	$L__BB3_2203;
	add.s32 	%r6499, %r1512, %r1482;
	mul.wide.s32 	%rd1441, %r6499, 4;
	add.s64 	%rd1442, %rd1, %rd1441;
	ld.global.f32 	%f719, [%rd1442];
	shl.b32 	%r6500, %r1511, 2;
	add.s32 	%r6501, %r1483, %r6500;
	st.shared.f32 	[%r6501], %f719;
$L__BB3_2203:
	add.s32 	%r1513, %r1511, %r6;
	setp.gt.u32 	%p1485, %r1513, 31;
	@%p1485 bra 	$L__BB3_2254;
	add.s32 	%r1514, %r1512, %r6;
	setp.ge.s32 	%p1486, %r1514, %r4297;
	@%p1486 bra 	$L__BB3_2206;
	add.s32 	%r6502, %r1514, %r1482;
	mul.wide.s32 	%rd1443, %r6502, 4;
	add.s64 	%rd1444, %rd1, %rd1443;
	ld.global.f32 	%f720, [%rd1444];
	shl.b32 	%r6503, %r1513, 2;
	add.s32 	%r6504, %r1483, %r6503;
	st.shared.f32 	[%r6504], %f720;
$L__BB3_2206:
	add.s32 	%r1515, %r1513, %r6;
	setp.gt.u32 	%p1487, %r1515, 31;
	@%p1487 bra 	$L__BB3_2254;
	add.s32 	%r1516, %r1514, %r6;
	setp.ge.s32 	%p1488, %r1516, %r4297;
	@%p1488 bra 	$L__BB3_2209;
	add.s32 	%r6505, %r1516, %r1482;
	mul.wide.s32 	%rd1445, %r6505, 4;
	add.s64 	%rd1446, %rd1, %rd1445;
	ld.global.f32 	%f721, [%rd1446];
	shl.b32 	%r6506, %r1515, 2;
	add.s32 	%r6507, %r1483, %r6506;
	st.shared.f32 	[%r6507], %f721;
$L__BB3_2209:
	add.s32 	%r1517, %r1515, %r6;
	setp.gt.u32 	%p1489, %r1517, 31;
	@%p1489 bra 	$L__BB3_2254;
	add.s32 	%r1518, %r1516, %r6;
	setp.ge.s32 	%p1490, %r1518, %r4297;
	@%p1490 bra 	$L__BB3_2212;
	add.s32 	%r6508, %r1518, %r1482;
	mul.wide.s32 	%rd1447, %r6508, 4;
	add.s64 	%rd1448, %rd1, %rd1447;
	ld.global.f32 	%f722, [%rd1448];
	shl.b32 	%r6509, %r1517, 2;
	add.s32 	%r6510, %r1483, %r6509;
	st.shared.f32 	[%r6510], %f722;
$L__BB3_2212:
	add.s32 	%r1519, %r1517, %r6;
	setp.gt.u32 	%p1491, %r1519, 31;
	@%p1491 bra 	$L__BB3_2254;
	add.s32 	%r1520, %r1518, %r6;
	setp.ge.s32 	%p1492, %r1520, %r4297;
	@%p1492 bra 	$L__BB3_2215;
	add.s32 	%r6511, %r1520, %r1482;
	mul.wide.s32 	%rd1449, %r6511, 4;
	add.s64 	%rd1450, %rd1, %rd1449;
	ld.global.f32 	%f723, [%rd1450];
	shl.b32 	%r6512, %r1519, 2;
	add.s32 	%r6513, %r1483, %r6512;
	st.shared.f32 	[%r6513], %f723;
$L__BB3_2215:
	add.s32 	%r1521, %r1519, %r6;
	setp.gt.u32 	%p1493, %r1521, 31;
	@%p1493 bra 	$L__BB3_2254;
	add.s32 	%r1522, %r1520, %r6;
	setp.ge.s32 	%p1494, %r1522, %r4297;
	@%p1494 bra 	$L__BB3_2218;
	add.s32 	%r6514, %r1522, %r1482;
	mul.wide.s32 	%rd1451, %r6514, 4;
	add.s64 	%rd1452, %rd1, %rd1451;
	ld.global.f32 	%f724, [%rd1452];
	shl.b32 	%r6515, %r1521, 2;
	add.s32 	%r6516, %r1483, %r6515;
	st.shared.f32 	[%r6516], %f724;
$L__BB3_2218:
	add.s32 	%r1523, %r1521, %r6;
	setp.gt.u32 	%p1495, %r1523, 31;
	@%p1495 bra 	$L__BB3_2254;
	add.s32 	%r1524, %r1522, %r6;
	setp.ge.s32 	%p1496, %r1524, %r4297;
	@%p1496 bra 	$L__BB3_2221;
	add.s32 	%r6517, %r1524, %r1482;
	mul.wide.s32 	%rd1453, %r6517, 4;
	add.s64 	%rd1454, %rd1, %rd1453;
	ld.global.f32 	%f725, [%rd1454];
	shl.b32 	%r6518, %r1523, 2;
	add.s32 	%r6519, %r1483, %r6518;
	st.shared.f32 	[%r6519], %f725;
$L__BB3_2221:
	add.s32 	%r1525, %r1523, %r6;
	setp.gt.u32 	%p1497, %r1525, 31;
	@%p1497 bra 	$L__BB3_2254;
	add.s32 	%r1526, %r1524, %r6;
	setp.ge.s32 	%p1498, %r1526, %r4297;
	@%p1498 bra 	$L__BB3_2224;
	add.s32 	%r6520, %r1526, %r1482;
	mul.wide.s32 	%rd1455, %r6520, 4;
	add.s64 	%rd1456, %rd1, %rd1455;
	ld.global.f32 	%f726, [%rd1456];
	shl.b32 	%r6521, %r1525, 2;
	add.s32 	%r6522, %r1483, %r6521;
	st.shared.f32 	[%r6522], %f726;
$L__BB3_2224:
	add.s32 	%r1527, %r1525, %r6;
	setp.gt.u32 	%p1499, %r1527, 31;
	@%p1499 bra 	$L__BB3_2254;
	add.s32 	%r1528, %r1526, %r6;
	setp.ge.s32 	%p1500, %r1528, %r4297;
	@%p1500 bra 	$L__BB3_2227;
	add.s32 	%r6523, %r1528, %r1482;
	mul.wide.s32 	%rd1457, %r6523, 4;
	add.s64 	%rd1458, %rd1, %rd1457;
	ld.global.f32 	%f727, [%rd1458];
	shl.b32 	%r6524, %r1527, 2;
	add.s32 	%r6525, %r1483, %r6524;
	st.shared.f32 	[%r6525], %f727;
$L__BB3_2227:
	add.s32 	%r1529, %r1527, %r6;
	setp.gt.u32 	%p1501, %r1529, 31;
	@%p1501 bra 	$L__BB3_2254;
	add.s32 	%r1530, %r1528, %r6;
	setp.ge.s32 	%p1502, %r1530, %r4297;
	@%p1502 bra 	$L__BB3_2230;
	add.s32 	%r6526, %r1530, %r1482;
	mul.wide.s32 	%rd1459, %r6526, 4;
	add.s64 	%rd1460, %rd1, %rd1459;
	ld.global.f32 	%f728, [%rd1460];
	shl.b32 	%r6527, %r1529, 2;
	add.s32 	%r6528, %r1483, %r6527;
	st.shared.f32 	[%r6528], %f728;
$L__BB3_2230:
	add.s32 	%r1531, %r1529, %r6;
	setp.gt.u32 	%p1503, %r1531, 31;
	@%p1503 bra 	$L__BB3_2254;
	add.s32 	%r1532, %r1530, %r6;
	setp.ge.s32 	%p1504, %r1532, %r4297;
	@%p1504 bra 	$L__BB3_2233;
	add.s32 	%r6529, %r1532, %r1482;
	mul.wide.s32 	%rd1461, %r6529, 4;
	add.s64 	%rd1462, %rd1, %rd1461;
	ld.global.f32 	%f729, [%rd1462];
	shl.b32 	%r6530, %r1531, 2;
	add.s32 	%r6531, %r1483, %r6530;
	st.shared.f32 	[%r6531], %f729;
$L__BB3_2233:
	add.s32 	%r1533, %r1531, %r6;
	setp.gt.u32 	%p1505, %r1533, 31;
	@%p1505 bra 	$L__BB3_2254;
	add.s32 	%r1534, %r1532, %r6;
	setp.ge.s32 	%p1506, %r1534, %r4297;
	@%p1506 bra 	$L__BB3_2236;
	add.s32 	%r6532, %r1534, %r1482;
	mul.wide.s32 	%rd1463, %r6532, 4;
	add.s64 	%rd1464, %rd1, %rd1463;
	ld.global.f32 	%f730, [%rd1464];
	shl.b32 	%r6533, %r1533, 2;
	add.s32 	%r6534, %r1483, %r6533;
	st.shared.f32 	[%r6534], %f730;
$L__BB3_2236:
	add.s32 	%r1535, %r1533, %r6;
	setp.gt.u32 	%p1507, %r1535, 31;
	@%p1507 bra 	$L__BB3_2254;
	add.s32 	%r1536, %r1534, %r6;
	setp.ge.s32 	%p1508, %r1536, %r4297;
	@%p1508 bra 	$L__BB3_2239;
	add.s32 	%r6535, %r1536, %r1482;
	mul.wide.s32 	%rd1465, %r6535, 4;
	add.s64 	%rd1466, %rd1, %rd1465;
	ld.global.f32 	%f731, [%rd1466];
	shl.b32 	%r6536, %r1535, 2;
	add.s32 	%r6537, %r1483, %r6536;
	st.shared.f32 	[%r6537], %f731;
$L__BB3_2239:
	add.s32 	%r1537, %r1535, %r6;
	setp.gt.u32 	%p1509, %r1537, 31;
	@%p1509 bra 	$L__BB3_2254;
	add.s32 	%r1538, %r1536, %r6;
	setp.ge.s32 	%p1510, %r1538, %r4297;
	@%p1510 bra 	$L__BB3_2242;
	add.s32 	%r6538, %r1538, %r1482;
	mul.wide.s32 	%rd1467, %r6538, 4;
	add.s64 	%rd1468, %rd1, %rd1467;
	ld.global.f32 	%f732, [%rd1468];
	shl.b32 	%r6539, %r1537, 2;
	add.s32 	%r6540, %r1483, %r6539;
	st.shared.f32 	[%r6540], %f732;
$L__BB3_2242:
	add.s32 	%r1539, %r1537, %r6;
	setp.gt.u32 	%p1511, %r1539, 31;
	@%p1511 bra 	$L__BB3_2254;
	add.s32 	%r1540, %r1538, %r6;
	setp.ge.s32 	%p1512, %r1540, %r4297;
	@%p1512 bra 	$L__BB3_2245;
	add.s32 	%r6541, %r1540, %r1482;
	mul.wide.s32 	%rd1469, %r6541, 4;
	add.s64 	%rd1470, %rd1, %rd1469;
	ld.global.f32 	%f733, [%rd1470];
	shl.b32 	%r6542, %r1539, 2;
	add.s32 	%r6543, %r1483, %r6542;
	st.shared.f32 	[%r6543], %f733;
$L__BB3_2245:
	add.s32 	%r1541, %r1539, %r6;
	setp.gt.u32 	%p1513, %r1541, 31;
	@%p1513 bra 	$L__BB3_2254;
	add.s32 	%r1542, %r1540, %r6;
	setp.ge.s32 	%p1514, %r1542, %r4297;
	@%p1514 bra 	$L__BB3_2248;
	add.s32 	%r6544, %r1542, %r1482;
	mul.wide.s32 	%rd1471, %r6544, 4;
	add.s64 	%rd1472, %rd1, %rd1471;
	ld.global.f32 	%f734, [%rd1472];
	shl.b32 	%r6545, %r1541, 2;
	add.s32 	%r6546, %r1483, %r6545;
	st.shared.f32 	[%r6546], %f734;
$L__BB3_2248:
	add.s32 	%r1543, %r1541, %r6;
	setp.gt.u32 	%p1515, %r1543, 31;
	@%p1515 bra 	$L__BB3_2254;
	add.s32 	%r1544, %r1542, %r6;
	setp.ge.s32 	%p1516, %r1544, %r4297;
	@%p1516 bra 	$L__BB3_2251;
	add.s32 	%r6547, %r1544, %r1482;
	mul.wide.s32 	%rd1473, %r6547, 4;
	add.s64 	%rd1474, %rd1, %rd1473;
	ld.global.f32 	%f735, [%rd1474];
	shl.b32 	%r6548, %r1543, 2;
	add.s32 	%r6549, %r1483, %r6548;
	st.shared.f32 	[%r6549], %f735;
$L__BB3_2251:
	add.s32 	%r1545, %r1543, %r6;
	setp.gt.u32 	%p1517, %r1545, 31;
	@%p1517 bra 	$L__BB3_2254;
	add.s32 	%r1546, %r1544, %r6;
	setp.ge.s32 	%p1518, %r1546, %r4297;
	@%p1518 bra 	$L__BB3_2254;
	add.s32 	%r6550, %r1546, %r1482;
	mul.wide.s32 	%rd1475, %r6550, 4;
	add.s64 	%rd1476, %rd1, %rd1475;
	ld.global.f32 	%f736, [%rd1476];
	shl.b32 	%r6551, %r1545, 2;
	add.s32 	%r6552, %r1483, %r6551;
	st.shared.f32 	[%r6552], %f736;
$L__BB3_2254:
	add.s32 	%r1547, %r1480, %r7;
	setp.gt.u32 	%p1519, %r1547, 31;
	@%p1519 bra 	$L__BB3_3135;
	add.s32 	%r1548, %r1481, %r7;
	setp.ge.u32 	%p1520, %r1548, %r4296;
	@%p1520 bra 	$L__BB3_3135;
	setp.gt.u32 	%p1521, %r5, 31;
	@%p1521 bra 	$L__BB3_2352;
	mul.lo.s32 	%r1549, %r1548, %r4297;
	shl.b32 	%r6553, %r1547, 7;
	add.s32 	%r1550, %r4301, %r6553;
	add.s32 	%r1551, %r5, %r2;
	setp.ge.s32 	%p1522, %r1551, %r4297;
	@%p1522 bra 	$L__BB3_2259;
	add.s32 	%r6555, %r1551, %r1549;
	mul.wide.s32 	%rd1477, %r6555, 4;
	add.s64 	%rd1478, %rd1, %rd1477;
	ld.global.f32 	%f737, [%rd1478];
	shl.b32 	%r6556, %r5, 2;
	add.s32 	%r6557, %r1550, %r6556;
	st.shared.f32 	[%r6557], %f737;
$L__BB3_2259:
	add.s32 	%r1552, %r5, %r6;
	setp.gt.u32 	%p1523, %r1552, 31;
	@%p1523 bra 	$L__BB3_2352;
	add.s32 	%r1553, %r1551, %r6;
	setp.ge.s32 	%p1524, %r1553, %r4297;
	@%p1524 bra 	$L__BB3_2262;
	add.s32 	%r6558, %r1553, %r1549;
	mul.wide.s32 	%rd1479, %r6558, 4;
	add.s64 	%rd1480, %rd1, %rd1479;
	ld.global.f32 	%f738, [%rd1480];
	shl.b32 	%r6559, %r1552, 2;
	add.s32 	%r6560, %r1550, %r6559;
	st.shared.f32 	[%r6560], %f738;
$L__BB3_2262:
	add.s32 	%r1554, %r1552, %r6;
	setp.gt.u32 	%p1525, %r1554, 31;
	@%p1525 bra 	$L__BB3_2352;
	add.s32 	%r1555, %r1553, %r6;
	setp.ge.s32 	%p1526, %r1555, %r4297;
	@%p1526 bra 	$L__BB3_2265;
	add.s32 	%r6561, %r1555, %r1549;
	mul.wide.s32 	%rd1481, %r6561, 4;
	add.s64 	%rd1482, %rd1, %rd1481;
	ld.global.f32 	%f739, [%rd1482];
	shl.b32 	%r6562, %r1554, 2;
	add.s32 	%r6563, %r1550, %r6562;
	st.shared.f32 	[%r6563], %f739;
$L__BB3_2265:
	add.s32 	%r1556, %r1554, %r6;
	setp.gt.u32 	%p1527, %r1556, 31;
	@%p1527 bra 	$L__BB3_2352;
	add.s32 	%r1557, %r1555, %r6;
	setp.ge.s32 	%p1528, %r1557, %r4297;
	@%p1528 bra 	$L__BB3_2268;
	add.s32 	%r6564, %r1557, %r1549;
	mul.wide.s32 	%rd1483, %r6564, 4;
	add.s64 	%rd1484, %rd1, %rd1483;
	ld.global.f32 	%f740, [%rd1484];
	shl.b32 	%r6565, %r1556, 2;
	add.s32 	%r6566, %r1550, %r6565;
	st.shared.f32 	[%r6566], %f740;
$L__BB3_2268:
	add.s32 	%r1558, %r1556, %r6;
	setp.gt.u32 	%p1529, %r1558, 31;
	@%p1529 bra 	$L__BB3_2352;
	add.s32 	%r1559, %r1557, %r6;
	setp.ge.s32 	%p1530, %r1559, %r4297;
	@%p1530 bra 	$L__BB3_2271;
	add.s32 	%r6567, %r1559, %r1549;
	mul.wide.s32 	%rd1485, %r6567, 4;
	add.s64 	%rd1486, %rd1, %rd1485;
	ld.global.f32 	%f741, [%rd1486];
	shl.b32 	%r6568, %r1558, 2;
	add.s32 	%r6569, %r1550, %r6568;
	st.shared.f32 	[%r6569], %f741;
$L__BB3_2271:
	add.s32 	%r1560, %r1558, %r6;
	setp.gt.u32 	%p1531, %r1560, 31;
	@%p1531 bra 	$L__BB3_2352;
	add.s32 	%r1561, %r1559, %r6;
	setp.ge.s32 	%p1532, %r1561, %r4297;
	@%p1532 bra 	$L__BB3_2274;
	add.s32 	%r6570, %r1561, %r1549;
	mul.wide.s32 	%rd1487, %r6570, 4;
	add.s64 	%rd1488, %rd1, %rd1487;
	ld.global.f32 	%f742, [%rd1488];
	shl.b32 	%r6571, %r1560, 2;
	add.s32 	%r6572, %r1550, %r6571;
	st.shared.f32 	[%r6572], %f742;
$L__BB3_2274:
	add.s32 	%r1562, %r1560, %r6;
	setp.gt.u32 	%p1533, %r1562, 31;
	@%p1533 bra 	$L__BB3_2352;
	add.s32 	%r1563, %r1561, %r6;
	setp.ge.s32 	%p1534, %r1563, %r4297;
	@%p1534 bra 	$L__BB3_2277;
	add.s32 	%r6573, %r1563, %r1549;
	mul.wide.s32 	%rd1489, %r6573, 4;
	add.s64 	%rd1490, %rd1, %rd1489;
	ld.global.f32 	%f743, [%rd1490];
	shl.b32 	%r6574, %r1562, 2;
	add.s32 	%r6575, %r1550, %r6574;
	st.shared.f32 	[%r6575], %f743;
$L__BB3_2277:
	add.s32 	%r1564, %r1562, %r6;
	setp.gt.u32 	%p1535, %r1564, 31;
	@%p1535 bra 	$L__BB3_2352;
	add.s32 	%r1565, %r1563, %r6;
	setp.ge.s32 	%p1536, %r1565, %r4297;
	@%p1536 bra 	$L__BB3_2280;
	add.s32 	%r6576, %r1565, %r1549;
	mul.wide.s32 	%rd1491, %r6576, 4;
	add.s64 	%rd1492, %rd1, %rd1491;
	ld.global.f32 	%f744, [%rd1492];
	shl.b32 	%r6577, %r1564, 2;
	add.s32 	%r6578, %r1550, %r6577;
	st.shared.f32 	[%r6578], %f744;
$L__BB3_2280:
	add.s32 	%r1566, %r1564, %r6;
	setp.gt.u32 	%p1537, %r1566, 31;
	@%p1537 bra 	$L__BB3_2352;
	add.s32 	%r1567, %r1565, %r6;
	setp.ge.s32 	%p1538, %r1567, %r4297;
	@%p1538 bra 	$L__BB3_2283;
	add.s32 	%r6579, %r1567, %r1549;
	mul.wide.s32 	%rd1493, %r6579, 4;
	add.s64 	%rd1494, %rd1, %rd1493;
	ld.global.f32 	%f745, [%rd1494];
	shl.b32 	%r6580, %r1566, 2;
	add.s32 	%r6581, %r1550, %r6580;
	st.shared.f32 	[%r6581], %f745;
$L__BB3_2283:
	add.s32 	%r1568, %r1566, %r6;
	setp.gt.u32 	%p1539, %r1568, 31;
	@%p1539 bra 	$L__BB3_2352;
	add.s32 	%r1569, %r1567, %r6;
	setp.ge.s32 	%p1540, %r1569, %r4297;
	@%p1540 bra 	$L__BB3_2286;
	add.s32 	%r6582, %r1569, %r1549;
	mul.wide.s32 	%rd1495, %r6582, 4;
	add.s64 	%rd1496, %rd1, %rd1495;
	ld.global.f32 	%f746, [%rd1496];
	shl.b32 	%r6583, %r1568, 2;
	add.s32 	%r6584, %r1550, %r6583;
	st.shared.f32 	[%r6584], %f746;
$L__BB3_2286:
	add.s32 	%r1570, %r1568, %r6;
	setp.gt.u32 	%p1541, %r1570, 31;
	@%p1541 bra 	$L__BB3_2352;
	add.s32 	%r1571, %r1569, %r6;
	setp.ge.s32 	%p1542, %r1571, %r4297;
	@%p1542 bra 	$L__BB3_2289;
	add.s32 	%r6585, %r1571, %r1549;
	mul.wide.s32 	%rd1497, %r6585, 4;
	add.s64 	%rd1498, %rd1, %rd1497;
	ld.global.f32 	%f747, [%rd1498];
	shl.b32 	%r6586, %r1570, 2;
	add.s32 	%r6587, %r1550, %r6586;
	st.shared.f32 	[%r6587], %f747;
$L__BB3_2289:
	add.s32 	%r1572, %r1570, %r6;
	setp.gt.u32 	%p1543, %r1572, 31;
	@%p1543 bra 	$L__BB3_2352;
	add.s32 	%r1573, %r1571, %r6;
	setp.ge.s32 	%p1544, %r1573, %r4297;
	@%p1544 bra 	$L__BB3_2292;
	add.s32 	%r6588, %r1573, %r1549;
	mul.wide.s32 	%rd1499, %r6588, 4;
	add.s64 	%rd1500, %rd1, %rd1499;
	ld.global.f32 	%f748, [%rd1500];
	shl.b32 	%r6589, %r1572, 2;
	add.s32 	%r6590, %r1550, %r6589;
	st.shared.f32 	[%r6590], %f748;
$L__BB3_2292:
	add.s32 	%r1574, %r1572, %r6;
	setp.gt.u32 	%p1545, %r1574, 31;
	@%p1545 bra 	$L__BB3_2352;
	add.s32 	%r1575, %r1573, %r6;
	setp.ge.s32 	%p1546, %r1575, %r4297;
	@%p1546 bra 	$L__BB3_2295;
	add.s32 	%r6591, %r1575, %r1549;
	mul.wide.s32 	%rd1501, %r6591, 4;
	add.s64 	%rd1502, %rd1, %rd1501;
	ld.global.f32 	%f749, [%rd1502];
	shl.b32 	%r6592, %r1574, 2;
	add.s32 	%r6593, %r1550, %r6592;
	st.shared.f32 	[%r6593], %f749;
$L__BB3_2295:
	add.s32 	%r1576, %r1574, %r6;
	setp.gt.u32 	%p1547, %r1576, 31;
	@%p1547 bra 	$L__BB3_2352;
	add.s32 	%r1577, %r1575, %r6;
	setp.ge.s32 	%p1548, %r1577, %r4297;
	@%p1548 bra 	$L__BB3_2298;
	add.s32 	%r6594, %r1577, %r1549;
	mul.wide.s32 	%rd1503, %r6594, 4;
	add.s64 	%rd1504, %rd1, %rd1503;
	ld.global.f32 	%f750, [%rd1504];
	shl.b32 	%r6595, %r1576, 2;
	add.s32 	%r6596, %r1550, %r6595;
	st.shared.f32 	[%r6596], %f750;
$L__BB3_2298:
	add.s32 	%r1578, %r1576, %r6;
	setp.gt.u32 	%p1549, %r1578, 31;
	@%p1549 bra 	$L__BB3_2352;
	add.s32 	%r1579, %r1577, %r6;
	setp.ge.s32 	%p1550, %r1579, %r4297;
	@%p1550 bra 	$L__BB3_2301;
	add.s32 	%r6597, %r1579, %r1549;
	mul.wide.s32 	%rd1505, %r6597, 4;
	add.s64 	%rd1506, %rd1, %rd1505;
	ld.global.f32 	%f751, [%rd1506];
	shl.b32 	%r6598, %r1578, 2;
	add.s32 	%r6599, %r1550, %r6598;
	st.shared.f32 	[%r6599], %f751;
$L__BB3_2301:
	add.s32 	%r1580, %r1578, %r6;
	setp.gt.u32 	%p1551, %r1580, 31;
	@%p1551 bra 	$L__BB3_2352;
	add.s32 	%r1581, %r1579, %r6;
	setp.ge.s32 	%p1552, %r1581, %r4297;
	@%p1552 bra 	$L__BB3_2304;
	add.s32 	%r6600, %r1581, %r1549;
	mul.wide.s32 	%rd1507, %r6600, 4;
	add.s64 	%rd1508, %rd1, %rd1507;
	ld.global.f32 	%f752, [%rd1508];
	shl.b32 	%r6601, %r1580, 2;
	add.s32 	%r6602, %r1550, %r6601;
	st.shared.f32 	[%r6602], %f752;
$L__BB3_2304:
	add.s32 	%r1582, %r1580, %r6;
	setp.gt.u32 	%p1553, %r1582, 31;
	@%p1553 bra 	$L__BB3_2352;
	add.s32 	%r1583, %r1581, %r6;
	setp.ge.s32 	%p1554, %r1583, %r4297;
	@%p1554 bra 	$L__BB3_2307;
	add.s32 	%r6603, %r1583, %r1549;
	mul.wide.s32 	%rd1509, %r6603, 4;
	add.s64 	%rd1510, %rd1, %rd1509;
	ld.global.f32 	%f753, [%rd1510];
	shl.b32 	%r6604, %r1582, 2;
	add.s32 	%r6605, %r1550, %r6604;
	st.shared.f32 	[%r6605], %f753;
$L__BB3_2307:
	add.s32 	%r1584, %r1582, %r6;
	setp.gt.u32 	%p1555, %r1584, 31;
	@%p1555 bra 	$L__BB3_2352;
	add.s32 	%r1585, %r1583, %r6;
	setp.ge.s32 	%p1556, %r1585, %r4297;
	@%p1556 bra 	$L__BB3_2310;
	add.s32 	%r6606, %r1585, %r1549;
	mul.wide.s32 	%rd1511, %r6606, 4;
	add.s64 	%rd1512, %rd1, %rd1511;
	ld.global.f32 	%f754, [%rd1512];
	shl.b32 	%r6607, %r1584, 2;
	add.s32 	%r6608, %r1550, %r6607;
	st.shared.f32 	[%r6608], %f754;
$L__BB3_2310:
	add.s32 	%r1586, %r1584, %r6;
	setp.gt.u32 	%p1557, %r1586, 31;
	@%p1557 bra 	$L__BB3_2352;
	add.s32 	%r1587, %r1585, %r6;
	setp.ge.s32 	%p1558, %r1587, %r4297;
	@%p1558 bra 	$L__BB3_2313;
	add.s32 	%r6609, %r1587, %r1549;
	mul.wide.s32 	%rd1513, %r6609, 4;
	add.s64 	%rd1514, %rd1, %rd1513;
	ld.global.f32 	%f755, [%rd1514];
	shl.b32 	%r6610, %r1586, 2;
	add.s32 	%r6611, %r1550, %r6610;
	st.shared.f32 	[%r6611], %f755;
$L__BB3_2313:
	add.s32 	%r1588, %r1586, %r6;
	setp.gt.u32 	%p1559, %r1588, 31;
	@%p1559 bra 	$L__BB3_2352;
	add.s32 	%r1589, %r1587, %r6;
	setp.ge.s32 	%p1560, %r1589, %r4297;
	@%p1560 bra 	$L__BB3_2316;
	add.s32 	%r6612, %r1589, %r1549;
	mul.wide.s32 	%rd1515, %r6612, 4;
	add.s64 	%rd1516, %rd1, %rd1515;
	ld.global.f32 	%f756, [%rd1516];
	shl.b32 	%r6613, %r1588, 2;
	add.s32 	%r6614, %r1550, %r6613;
	st.shared.f32 	[%r6614], %f756;
$L__BB3_2316:
	add.s32 	%r1590, %r1588, %r6;
	setp.gt.u32 	%p1561, %r1590, 31;
	@%p1561 bra 	$L__BB3_2352;
	add.s32 	%r1591, %r1589, %r6;
	setp.ge.s32 	%p1562, %r1591, %r4297;
	@%p1562 bra 	$L__BB3_2319;
	add.s32 	%r6615, %r1591, %r1549;
	mul.wide.s32 	%rd1517, %r6615, 4;
	add.s64 	%rd1518, %rd1, %rd1517;
	ld.global.f32 	%f757, [%rd1518];
	shl.b32 	%r6616, %r1590, 2;
	add.s32 	%r6617, %r1550, %r6616;
	st.shared.f32 	[%r6617], %f757;
$L__BB3_2319:
	add.s32 	%r1592, %r1590, %r6;
	setp.gt.u32 	%p1563, %r1592, 31;
	@%p1563 bra 	$L__BB3_2352;
	add.s32 	%r1593, %r1591, %r6;
	setp.ge.s32 	%p1564, %r1593, %r4297;
	@%p1564 bra 	$L__BB3_2322;
	add.s32 	%r6618, %r1593, %r1549;
	mul.wide.s32 	%rd1519, %r6618, 4;
	add.s64 	%rd1520, %rd1, %rd1519;
	ld.global.f32 	%f758, [%rd1520];
	shl.b32 	%r6619, %r1592, 2;
	add.s32 	%r6620, %r1550, %r6619;
	st.shared.f32 	[%r6620], %f758;
$L__BB3_2322:
	add.s32 	%r1594, %r1592, %r6;
	setp.gt.u32 	%p1565, %r1594, 31;
	@%p1565 bra 	$L__BB3_2352;
	add.s32 	%r1595, %r1593, %r6;
	setp.ge.s32 	%p1566, %r1595, %r4297;
	@%p1566 bra 	$L__BB3_2325;
	add.s32 	%r6621, %r1595, %r1549;
	mul.wide.s32 	%rd1521, %r6621, 4;
	add.s64 	%rd1522, %rd1, %rd1521;
	ld.global.f32 	%f759, [%rd1522];
	shl.b32 	%r6622, %r1594, 2;
	add.s32 	%r6623, %r1550, %r6622;
	st.shared.f32 	[%r6623], %f759;
$L__BB3_2325:
	add.s32 	%r1596, %r1594, %r6;
	setp.gt.u32 	%p1567, %r1596, 31;
	@%p1567 bra 	$L__BB3_2352;
	add.s32 	%r1597, %r1595, %r6;
	setp.ge.s32 	%p1568, %r1597, %r4297;
	@%p1568 bra 	$L__BB3_2328;
	add.s32 	%r6624, %r1597, %r1549;
	mul.wide.s32 	%rd1523, %r6624, 4;
	add.s64 	%rd1524, %rd1, %rd1523;
	ld.global.f32 	%f760, [%rd1524];
	shl.b32 	%r6625, %r1596, 2;
	add.s32 	%r6626, %r1550, %r6625;
	st.shared.f32 	[%r6626], %f760;
$L__BB3_2328:
	add.s32 	%r1598, %r1596, %r6;
	setp.gt.u32 	%p1569, %r1598, 31;
	@%p1569 bra 	$L__BB3_2352;
	add.s32 	%r1599, %r1597, %r6;
	setp.ge.s32 	%p1570, %r1599, %r4297;
	@%p1570 bra 	$L__BB3_2331;
	add.s32 	%r6627, %r1599, %r1549;
	mul.wide.s32 	%rd1525, %r6627, 4;
	add.s64 	%rd1526, %rd1, %rd1525;
	ld.global.f32 	%f761, [%rd1526];
	shl.b32 	%r6628, %r1598, 2;
	add.s32 	%r6629, %r1550, %r6628;
	st.shared.f32 	[%r6629], %f761;
$L__BB3_2331:
	add.s32 	%r1600, %r1598, %r6;
	setp.gt.u32 	%p1571, %r1600, 31;
	@%p1571 bra 	$L__BB3_2352;
	add.s32 	%r1601, %r1599, %r6;
	setp.ge.s32 	%p1572, %r1601, %r4297;
	@%p1572 bra 	$L__BB3_2334;
	add.s32 	%r6630, %r1601, %r1549;
	mul.wide.s32 	%rd1527, %r6630, 4;
	add.s64 	%rd1528, %rd1, %rd1527;
	ld.global.f32 	%f762, [%rd1528];
	shl.b32 	%r6631, %r1600, 2;
	add.s32 	%r6632, %r1550, %r6631;
	st.shared.f32 	[%r6632], %f762;
$L__BB3_2334:
	add.s32 	%r1602, %r1600, %r6;
	setp.gt.u32 	%p1573, %r1602, 31;
	@%p1573 bra 	$L__BB3_2352;
	add.s32 	%r1603, %r1601, %r6;
	setp.ge.s32 	%p1574, %r1603, %r4297;
	@%p1574 bra 	$L__BB3_2337;
	add.s32 	%r6633, %r1603, %r1549;
	mul.wide.s32 	%rd1529, %r6633, 4;
	add.s64 	%rd1530, %rd1, %rd1529;
	ld.global.f32 	%f763, [%rd1530];
	shl.b32 	%r6634, %r1602, 2;
	add.s32 	%r6635, %r1550, %r6634;
	st.shared.f32 	[%r6635], %f763;
$L__BB3_2337:
	add.s32 	%r1604, %r1602, %r6;
	setp.gt.u32 	%p1575, %r1604, 31;
	@%p1575 bra 	$L__BB3_2352;
	add.s32 	%r1605, %r1603, %r6;
	setp.ge.s32 	%p1576, %r1605, %r4297;
	@%p1576 bra 	$L__BB3_2340;
	add.s32 	%r6636, %r1605, %r1549;
	mul.wide.s32 	%rd1531, %r6636, 4;
	add.s64 	%rd1532, %rd1, %rd1531;
	ld.global.f32 	%f764, [%rd1532];
	shl.b32 	%r6637, %r1604, 2;
	add.s32 	%r6638, %r1550, %r6637;
	st.shared.f32 	[%r6638], %f764;
$L__BB3_2340:
	add.s32 	%r1606, %r1604, %r6;
	setp.gt.u32 	%p1577, %r1606, 31;
	@%p1577 bra 	$L__BB3_2352;
	add.s32 	%r1607, %r1605, %r6;
	setp.ge.s32 	%p1578, %r1607, %r4297;
	@%p1578 bra 	$L__BB3_2343;
	add.s32 	%r6639, %r1607, %r1549;
	mul.wide.s32 	%rd1533, %r6639, 4;
	add.s64 	%rd1534, %rd1, %rd1533;
	ld.global.f32 	%f765, [%rd1534];
	shl.b32 	%r6640, %r1606, 2;
	add.s32 	%r6641, %r1550, %r6640;
	st.shared.f32 	[%r6641], %f765;
$L__BB3_2343:
	add.s32 	%r1608, %r1606, %r6;
	setp.gt.u32 	%p1579, %r1608, 31;
	@%p1579 bra 	$L__BB3_2352;
	add.s32 	%r1609, %r1607, %r6;
	setp.ge.s32 	%p1580, %r1609, %r4297;
	@%p1580 bra 	$L__BB3_2346;
	add.s32 	%r6642, %r1609, %r1549;
	mul.wide.s32 	%rd1535, %r6642, 4;
	add.s64 	%rd1536, %rd1, %rd1535;
	ld.global.f32 	%f766, [%rd1536];
	shl.b32 	%r6643, %r1608, 2;
	add.s32 	%r6644, %r1550, %r6643;
	st.shared.f32 	[%r6644], %f766;
$L__BB3_2346:
	add.s32 	%r1610, %r1608, %r6;
	setp.gt.u32 	%p1581, %r1610, 31;
	@%p1581 bra 	$L__BB3_2352;
	add.s32 	%r1611, %r1609, %r6;
	setp.ge.s32 	%p1582, %r1611, %r4297;
	@%p1582 bra 	$L__BB3_2349;
	add.s32 	%r6645, %r1611, %r1549;
	mul.wide.s32 	%rd1537, %r6645, 4;
	add.s64 	%rd1538, %rd1, %rd1537;
	ld.global.f32 	%f767, [%rd1538];
	shl.b32 	%r6646, %r1610, 2;
	add.s32 	%r6647, %r1550, %r6646;
	st.shared.f32 	[%r6647], %f767;
$L__BB3_2349:
	add.s32 	%r1612, %r1610, %r6;
	setp.gt.u32 	%p1583, %r1612, 31;
	@%p1583 bra 	$L__BB3_2352;
	add.s32 	%r1613, %r1611, %r6;
	setp.ge.s32 	%p1584, %r1613, %r4297;
	@%p1584 bra 	$L__BB3_2352;
	add.s32 	%r6648, %r1613, %r1549;
	mul.wide.s32 	%rd1539, %r6648, 4;
	add.s64 	%rd1540, %rd1, %rd1539;
	ld.global.f32 	%f768, [%rd1540];
	shl.b32 	%r6649, %r1612, 2;
	add.s32 	%r6650, %r1550, %r6649;
	st.shared.f32 	[%r6650], %f768;
$L__BB3_2352:
	add.s32 	%r1614, %r1547, %r7;
	setp.gt.u32 	%p1585, %r1614, 31;
	@%p1585 bra 	$L__BB3_3135;
	add.s32 	%r1615, %r1548, %r7;
	setp.ge.u32 	%p1586, %r1615, %r4296;
	@%p1586 bra 	$L__BB3_3135;
	setp.gt.u32 	%p1587, %r5, 31;
	@%p1587 bra 	$L__BB3_2450;
	mul.lo.s32 	%r1616, %r1615, %r4297;
	shl.b32 	%r6651, %r1614, 7;
	add.s32 	%r1617, %r4301, %r6651;
	add.s32 	%r1618, %r5, %r2;
	setp.ge.s32 	%p1588, %r1618, %r4297;
	@%p1588 bra 	$L__BB3_2357;
	add.s32 	%r6653, %r1618, %r1616;
	mul.wide.s32 	%rd1541, %r6653, 4;
	add.s64 	%rd1542, %rd1, %rd1541;
	ld.global.f32 	%f769, [%rd1542];
	shl.b32 	%r6654, %r5, 2;
	add.s32 	%r6655, %r1617, %r6654;
	st.shared.f32 	[%r6655], %f769;
$L__BB3_2357:
	add.s32 	%r1619, %r5, %r6;
	setp.gt.u32 	%p1589, %r1619, 31;
	@%p1589 bra 	$L__BB3_2450;
	add.s32 	%r1620, %r1618, %r6;
	setp.ge.s32 	%p1590, %r1620, %r4297;
	@%p1590 bra 	$L__BB3_2360;
	add.s32 	%r6656, %r1620, %r1616;
	mul.wide.s32 	%rd1543, %r6656, 4;
	add.s64 	%rd1544, %rd1, %rd1543;
	ld.global.f32 	%f770, [%rd1544];
	shl.b32 	%r6657, %r1619, 2;
	add.s32 	%r6658, %r1617, %r6657;
	st.shared.f32 	[%r6658], %f770;
$L__BB3_2360:
	add.s32 	%r1621, %r1619, %r6;
	setp.gt.u32 	%p1591, %r1621, 31;
	@%p1591 bra 	$L__BB3_2450;
	add.s32 	%r1622, %r1620, %r6;
	setp.ge.s32 	%p1592, %r1622, %r4297;
	@%p1592 bra 	$L__BB3_2363;
	add.s32 	%r6659, %r1622, %r1616;
	mul.wide.s32 	%rd1545, %r6659, 4;
	add.s64 	%rd1546, %rd1, %rd1545;
	ld.global.f32 	%f771, [%rd1546];
	shl.b32 	%r6660, %r1621, 2;
	add.s32 	%r6661, %r1617, %r6660;
	st.shared.f32 	[%r6661], %f771;
$L__BB3_2363:
	add.s32 	%r1623, %r1621, %r6;
	setp.gt.u32 	%p1593, %r1623, 31;
	@%p1593 bra 	$L__BB3_2450;
	add.s32 	%r1624, %r1622, %r6;
	setp.ge.s32 	%p1594, %r1624, %r4297;
	@%p1594 bra 	$L__BB3_2366;
	add.s32 	%r6662, %r1624, %r1616;
	mul.wide.s32 	%rd1547, %r6662, 4;
	add.s64 	%rd1548, %rd1, %rd1547;
	ld.global.f32 	%f772, [%rd1548];
	shl.b32 	%r6663, %r1623, 2;
	add.s32 	%r6664, %r1617, %r6663;
	st.shared.f32 	[%r6664], %f772;
$L__BB3_2366:
	add.s32 	%r1625, %r1623, %r6;
	setp.gt.u32 	%p1595, %r1625, 31;
	@%p1595 bra 	$L__BB3_2450;
	add.s32 	%r1626, %r1624, %r6;
	setp.ge.s32 	%p1596, %r1626, %r4297;
	@%p1596 bra 	$L__BB3_2369;
	add.s32 	%r6665, %r1626, %r1616;
	mul.wide.s32 	%rd1549, %r6665, 4;
	add.s64 	%rd1550, %rd1, %rd1549;
	ld.global.f32 	%f773, [%rd1550];
	shl.b32 	%r6666, %r1625, 2;
	add.s32 	%r6667, %r1617, %r6666;
	st.shared.f32 	[%r6667], %f773;
$L__BB3_2369:
	add.s32 	%r1627, %r1625, %r6;
	setp.gt.u32 	%p1597, %r1627, 31;
	@%p1597 bra 	$L__BB3_2450;
	add.s32 	%r1628, %r1626, %r6;
	setp.ge.s32 	%p1598, %r1628, %r4297;
	@%p1598 bra 	$L__BB3_2372;
	add.s32 	%r6668, %r1628, %r1616;
	mul.wide.s32 	%rd1551, %r6668, 4;
	add.s64 	%rd1552, %rd1, %rd1551;
	ld.global.f32 	%f774, [%rd1552];
	shl.b32 	%r6669, %r1627, 2;
	add.s32 	%r6670, %r1617, %r6669;
	st.shared.f32 	[%r6670], %f774;
$L__BB3_2372:
	add.s32 	%r1629, %r1627, %r6;
	setp.gt.u32 	%p1599, %r1629, 31;
	@%p1599 bra 	$L__BB3_2450;
	add.s32 	%r1630, %r1628, %r6;
	setp.ge.s32 	%p1600, %r1630, %r4297;
	@%p1600 bra 	$L__BB3_2375;
	add.s32 	%r6671, %r1630, %r1616;
	mul.wide.s32 	%rd1553, %r6671, 4;
	add.s64 	%rd1554, %rd1, %rd1553;
	ld.global.f32 	%f775, [%rd1554];
	shl.b32 	%r6672, %r1629, 2;
	add.s32 	%r6673, %r1617, %r6672;
	st.shared.f32 	[%r6673], %f775;
$L__BB3_2375:
	add.s32 	%r1631, %r1629, %r6;
	setp.gt.u32 	%p1601, %r1631, 31;
	@%p1601 bra 	$L__BB3_2450;
	add.s32 	%r1632, %r1630, %r6;
	setp.ge.s32 	%p1602, %r1632, %r4297;
	@%p1602 bra 	$L__BB3_2378;
	add.s32 	%r6674, %r1632, %r1616;
	mul.wide.s32 	%rd1555, %r6674, 4;
	add.s64 	%rd1556, %rd1, %rd1555;
	ld.global.f32 	%f776, [%rd1556];
	shl.b32 	%r6675, %r1631, 2;
	add.s32 	%r6676, %r1617, %r6675;
	st.shared.f32 	[%r6676], %f776;
$L__BB3_2378:
	add.s32 	%r1633, %r1631, %r6;
	setp.gt.u32 	%p1603, %r1633, 31;
	@%p1603 bra 	$L__BB3_2450;
	add.s32 	%r1634, %r1632, %r6;
	setp.ge.s32 	%p1604, %r1634, %r4297;
	@%p1604 bra 	$L__BB3_2381;
	add.s32 	%r6677, %r1634, %r1616;
	mul.wide.s32 	%rd1557, %r6677, 4;
	add.s64 	%rd1558, %rd1, %rd1557;
	ld.global.f32 	%f777, [%rd1558];
	shl.b32 	%r6678, %r1633, 2;
	add.s32 	%r6679, %r1617, %r6678;
	st.shared.f32 	[%r6679], %f777;
$L__BB3_2381:
	add.s32 	%r1635, %r1633, %r6;
	setp.gt.u32 	%p1605, %r1635, 31;
	@%p1605 bra 	$L__BB3_2450;
	add.s32 	%r1636, %r1634, %r6;
	setp.ge.s32 	%p1606, %r1636, %r4297;
	@%p1606 bra 	$L__BB3_2384;
	add.s32 	%r6680, %r1636, %r1616;
	mul.wide.s32 	%rd1559, %r6680, 4;
	add.s64 	%rd1560, %rd1, %rd1559;
	ld.global.f32 	%f778, [%rd1560];
	shl.b32 	%r6681, %r1635, 2;
	add.s32 	%r6682, %r1617, %r6681;
	st.shared.f32 	[%r6682], %f778;
$L__BB3_2384:
	add.s32 	%r1637, %r1635, %r6;
	setp.gt.u32 	%p1607, %r1637, 31;
	@%p1607 bra 	$L__BB3_2450;
	add.s32 	%r1638, %r1636, %r6;
	setp.ge.s32 	%p1608, %r1638, %r4297;
	@%p1608 bra 	$L__BB3_2387;
	add.s32 	%r6683, %r1638, %r1616;
	mul.wide.s32 	%rd1561, %r6683, 4;
	add.s64 	%rd1562, %rd1, %rd1561;
	ld.global.f32 	%f779, [%rd1562];
	shl.b32 	%r6684, %r1637, 2;
	add.s32 	%r6685, %r1617, %r6684;
	st.shared.f32 	[%r6685], %f779;
$L__BB3_2387:
	add.s32 	%r1639, %r1637, %r6;
	setp.gt.u32 	%p1609, %r1639, 31;
	@%p1609 bra 	$L__BB3_2450;
	add.s32 	%r1640, %r1638, %r6;
	setp.ge.s32 	%p1610, %r1640, %r4297;
	@%p1610 bra 	$L__BB3_2390;
	add.s32 	%r6686, %r1640, %r1616;
	mul.wide.s32 	%rd1563, %r6686, 4;
	add.s64 	%rd1564, %rd1, %rd1563;
	ld.global.f32 	%f780, [%rd1564];
	shl.b32 	%r6687, %r1639, 2;
	add.s32 	%r6688, %r1617, %r6687;
	st.shared.f32 	[%r6688], %f780;
$L__BB3_2390:
	add.s32 	%r1641, %r1639, %r6;
	setp.gt.u32 	%p1611, %r1641, 31;
	@%p1611 bra 	$L__BB3_2450;
	add.s32 	%r1642, %r1640, %r6;
	setp.ge.s32 	%p1612, %r1642, %r4297;
	@%p1612 bra 	$L__BB3_2393;
	add.s32 	%r6689, %r1642, %r1616;
	mul.wide.s32 	%rd1565, %r6689, 4;
	add.s64 	%rd1566, %rd1, %rd1565;
	ld.global.f32 	%f781, [%rd1566];
	shl.b32 	%r6690, %r1641, 2;
	add.s32 	%r6691, %r1617, %r6690;
	st.shared.f32 	[%r6691], %f781;
$L__BB3_2393:
	add.s32 	%r1643, %r1641, %r6;
	setp.gt.u32 	%p1613, %r1643, 31;
	@%p1613 bra 	$L__BB3_2450;
	add.s32 	%r1644, %r1642, %r6;
	setp.ge.s32 	%p1614, %r1644, %r4297;
	@%p1614 bra 	$L__BB3_2396;
	add.s32 	%r6692, %r1644, %r1616;
	mul.wide.s32 	%rd1567, %r6692, 4;
	add.s64 	%rd1568, %rd1, %rd1567;
	ld.global.f32 	%f782, [%rd1568];
	shl.b32 	%r6693, %r1643, 2;
	add.s32 	%r6694, %r1617, %r6693;
	st.shared.f32 	[%r6694], %f782;
$L__BB3_2396:
	add.s32 	%r1645, %r1643, %r6;
	setp.gt.u32 	%p1615, %r1645, 31;
	@%p1615 bra 	$L__BB3_2450;
	add.s32 	%r1646, %r1644, %r6;
	setp.ge.s32 	%p1616, %r1646, %r4297;
	@%p1616 bra 	$L__BB3_2399;
	add.s32 	%r6695, %r1646, %r1616;
	mul.wide.s32 	%rd1569, %r6695, 4;
	add.s64 	%rd1570, %rd1, %rd1569;
	ld.global.f32 	%f783, [%rd1570];
	shl.b32 	%r6696, %r1645, 2;
	add.s32 	%r6697, %r1617, %r6696;
	st.shared.f32 	[%r6697], %f783;
$L__BB3_2399:
	add.s32 	%r1647, %r1645, %r6;
	setp.gt.u32 	%p1617, %r1647, 31;
	@%p1617 bra 	$L__BB3_2450;
	add.s32 	%r1648, %r1646, %r6;
	setp.ge.s32 	%p1618, %r1648, %r4297;
	@%p1618 bra 	$L__BB3_2402;
	add.s32 	%r6698, %r1648, %r1616;
	mul.wide.s32 	%rd1571, %r6698, 4;
	add.s64 	%rd1572, %rd1, %rd1571;
	ld.global.f32 	%f784, [%rd1572];
	shl.b32 	%r6699, %r1647, 2;
	add.s32 	%r6700, %r1617, %r6699;
	st.shared.f32 	[%r6700], %f784;
$L__BB3_2402:
	add.s32 	%r1649, %r1647, %r6;
	setp.gt.u32 	%p1619, %r1649, 31;
	@%p1619 bra 	$L__BB3_2450;
	add.s32 	%r1650, %r1648, %r6;
	setp.ge.s32 	%p1620, %r1650, %r4297;
	@%p1620 bra 	$L__BB3_2405;
	add.s32 	%r6701, %r1650, %r1616;
	mul.wide.s32 	%rd1573, %r6701, 4;
	add.s64 	%rd1574, %rd1, %rd1573;
	ld.global.f32 	%f785, [%rd1574];
	shl.b32 	%r6702, %r1649, 2;
	add.s32 	%r6703, %r1617, %r6702;
	st.shared.f32 	[%r6703], %f785;
$L__BB3_2405:
	add.s32 	%r1651, %r1649, %r6;
	setp.gt.u32 	%p1621, %r1651, 31;
	@%p1621 bra 	$L__BB3_2450;
	add.s32 	%r1652, %r1650, %r6;
	setp.ge.s32 	%p1622, %r1652, %r4297;
	@%p1622 bra 	$L__BB3_2408;
	add.s32 	%r6704, %r1652, %r1616;
	mul.wide.s32 	%rd1575, %r6704, 4;
	add.s64 	%rd1576, %rd1, %rd1575;
	ld.global.f32 	%f786, [%rd1576];
	shl.b32 	%r6705, %r1651, 2;
	add.s32 	%r6706, %r1617, %r6705;
	st.shared.f32 	[%r6706], %f786;
$L__BB3_2408:
	add.s32 	%r1653, %r1651, %r6;
	setp.gt.u32 	%p1623, %r1653, 31;
	@%p1623 bra 	$L__BB3_2450;
	add.s32 	%r1654, %r1652, %r6;
	setp.ge.s32 	%p1624, %r1654, %r4297;
	@%p1624 bra 	$L__BB3_2411;
	add.s32 	%r6707, %r1654, %r1616;
	mul.wide.s32 	%rd1577, %r6707, 4;
	add.s64 	%rd1578, %rd1, %rd1577;
	ld.global.f32 	%f787, [%rd1578];
	shl.b32 	%r6708, %r1653, 2;
	add.s32 	%r6709, %r1617, %r6708;
	st.shared.f32 	[%r6709], %f787;
$L__BB3_2411:
	add.s32 	%r1655, %r1653, %r6;
	setp.gt.u32 	%p1625, %r1655, 31;
	@%p1625 bra 	$L__BB3_2450;
	add.s32 	%r1656, %r1654, %r6;
	setp.ge.s32 	%p1626, %r1656, %r4297;
	@%p1626 bra 	$L__BB3_2414;
	add.s32 	%r6710, %r1656, %r1616;
	mul.wide.s32 	%rd1579, %r6710, 4;
	add.s64 	%rd1580, %rd1, %rd1579;
	ld.global.f32 	%f788, [%rd1580];
	shl.b32 	%r6711, %r1655, 2;
	add.s32 	%r6712, %r1617, %r6711;
	st.shared.f32 	[%r6712], %f788;
$L__BB3_2414:
	add.s32 	%r1657, %r1655, %r6;
	setp.gt.u32 	%p1627, %r1657, 31;
	@%p1627 bra 	$L__BB3_2450;
	add.s32 	%r1658, %r1656, %r6;
	setp.ge.s32 	%p1628, %r1658, %r4297;
	@%p1628 bra 	$L__BB3_2417;
	add.s32 	%r6713, %r1658, %r1616;
	mul.wide.s32 	%rd1581, %r6713, 4;
	add.s64 	%rd1582, %rd1, %rd1581;
	ld.global.f32 	%f789, [%rd1582];
	shl.b32 	%r6714, %r1657, 2;
	add.s32 	%r6715, %r1617, %r6714;
	st.shared.f32 	[%r6715], %f789;
$L__BB3_2417:
	add.s32 	%r1659, %r1657, %r6;
	setp.gt.u32 	%p1629, %r1659, 31;
	@%p1629 bra 	$L__BB3_2450;
	add.s32 	%r1660, %r1658, %r6;
	setp.ge.s32 	%p1630, %r1660, %r4297;
	@%p1630 bra 	$L__BB3_2420;
	add.s32 	%r6716, %r1660, %r1616;
	mul.wide.s32 	%rd1583, %r6716, 4;
	add.s64 	%rd1584, %rd1, %rd1583;
	ld.global.f32 	%f790, [%rd1584];
	shl.b32 	%r6717, %r1659, 2;
	add.s32 	%r6718, %r1617, %r6717;
	st.shared.f32 	[%r6718], %f790;
$L__BB3_2420:
	add.s32 	%r1661, %r1659, %r6;
	setp.gt.u32 	%p1631, %r1661, 31;
	@%p1631 bra 	$L__BB3_2450;
	add.s32 	%r1662, %r1660, %r6;
	setp.ge.s32 	%p1632, %r1662, %r4297;
	@%p1632 bra 	$L__BB3_2423;
	add.s32 	%r6719, %r1662, %r1616;
	mul.wide.s32 	%rd1585, %r6719, 4;
	add.s64 	%rd1586, %rd1, %rd1585;
	ld.global.f32 	%f791, [%rd1586];
	shl.b32 	%r6720, %r1661, 2;
	add.s32 	%r6721, %r1617, %r6720;
	st.shared.f32 	[%r6721], %f791;
$L__BB3_2423:
	add.s32 	%r1663, %r1661, %r6;
	setp.gt.u32 	%p1633, %r1663, 31;
	@%p1633 bra 	$L__BB3_2450;
	add.s32 	%r1664, %r1662, %r6;
	setp.ge.s32 	%p1634, %r1664, %r4297;
	@%p1634 bra 	$L__BB3_2426;
	add.s32 	%r6722, %r1664, %r1616;
	mul.wide.s32 	%rd1587, %r6722, 4;
	add.s64 	%rd1588, %rd1, %rd1587;
	ld.global.f32 	%f792, [%rd1588];
	shl.b32 	%r6723, %r1663, 2;
	add.s32 	%r6724, %r1617, %r6723;
	st.shared.f32 	[%r6724], %f792;
$L__BB3_2426:
	add.s32 	%r1665, %r1663, %r6;
	setp.gt.u32 	%p1635, %r1665, 31;
	@%p1635 bra 	$L__BB3_2450;
	add.s32 	%r1666, %r1664, %r6;
	setp.ge.s32 	%p1636, %r1666, %r4297;
	@%p1636 bra 	$L__BB3_2429;
	add.s32 	%r6725, %r1666, %r1616;
	mul.wide.s32 	%rd1589, %r6725, 4;
	add.s64 	%rd1590, %rd1, %rd1589;
	ld.global.f32 	%f793, [%rd1590];
	shl.b32 	%r6726, %r1665, 2;
	add.s32 	%r6727, %r1617, %r6726;
	st.shared.f32 	[%r6727], %f793;
$L__BB3_2429:
	add.s32 	%r1667, %r1665, %r6;
	setp.gt.u32 	%p1637, %r1667, 31;
	@%p1637 bra 	$L__BB3_2450;
	add.s32 	%r1668, %r1666, %r6;
	setp.ge.s32 	%p1638, %r1668, %r4297;
	@%p1638 bra 	$L__BB3_2432;
	add.s32 	%r6728, %r1668, %r1616;
	mul.wide.s32 	%rd1591, %r6728, 4;
	add.s64 	%rd1592, %rd1, %rd1591;
	ld.global.f32 	%f794, [%rd1592];
	shl.b32 	%r6729, %r1667, 2;
	add.s32 	%r6730, %r1617, %r6729;
	st.shared.f32 	[%r6730], %f794;
$L__BB3_2432:
	add.s32 	%r1669, %r1667, %r6;
	setp.gt.u32 	%p1639, %r1669, 31;
	@%p1639 bra 	$L__BB3_2450;
	add.s32 	%r1670, %r1668, %r6;
	setp.ge.s32 	%p1640, %r1670, %r4297;
	@%p1640 bra 	$L__BB3_2435;
	add.s32 	%r6731, %r1670, %r1616;
	mul.wide.s32 	%rd1593, %r6731, 4;
	add.s64 	%rd1594, %rd1, %rd1593;
	ld.global.f32 	%f795, [%rd1594];
	shl.b32 	%r6732, %r1669, 2;
	add.s32 	%r6733, %r1617, %r6732;
	st.shared.f32 	[%r6733], %f795;
$L__BB3_2435:
	add.s32 	%r1671, %r1669, %r6;
	setp.gt.u32 	%p1641, %r1671, 31;
	@%p1641 bra 	$L__BB3_2450;
	add.s32 	%r1672, %r1670, %r6;
	setp.ge.s32 	%p1642, %r1672, %r4297;
	@%p1642 bra 	$L__BB3_2438;
	add.s32 	%r6734, %r1672, %r1616;
	mul.wide.s32 	%rd1595, %r6734, 4;
	add.s64 	%rd1596, %rd1, %rd1595;
	ld.global.f32 	%f796, [%rd1596];
	shl.b32 	%r6735, %r1671, 2;
	add.s32 	%r6736, %r1617, %r6735;
	st.shared.f32 	[%r6736], %f796;
$L__BB3_2438:
	add.s32 	%r1673, %r1671, %r6;
	setp.gt.u32 	%p1643, %r1673, 31;
	@%p1643 bra 	$L__BB3_2450;
	add.s32 	%r1674, %r1672, %r6;
	setp.ge.s32 	%p1644, %r1674, %r4297;
	@%p1644 bra 	$L__BB3_2441;
	add.s32 	%r6737, %r1674, %r1616;
	mul.wide.s32 	%rd1597, %r6737, 4;
	add.s64 	%rd1598, %rd1, %rd1597;
	ld.global.f32 	%f797, [%rd1598];
	shl.b32 	%r6738, %r1673, 2;
	add.s32 	%r6739, %r1617, %r6738;
	st.shared.f32 	[%r6739], %f797;
$L__BB3_2441:
	add.s32 	%r1675, %r1673, %r6;
	setp.gt.u32 	%p1645, %r1675, 31;
	@%p1645 bra 	$L__BB3_2450;
	add.s32 	%r1676, %r1674, %r6;
	setp.ge.s32 	%p1646, %r1676, %r4297;
	@%p1646 bra 	$L__BB3_2444;
	add.s32 	%r6740, %r1676, %r1616;
	mul.wide.s32 	%rd1599, %r6740, 4;
	add.s64 	%rd1600, %rd1, %rd1599;
	ld.global.f32 	%f798, [%rd1600];
	shl.b32 	%r6741, %r1675, 2;
	add.s32 	%r6742, %r1617, %r6741;
	st.shared.f32 	[%r6742], %f798;
$L__BB3_2444:
	add.s32 	%r1677, %r1675, %r6;
	setp.gt.u32 	%p1647, %r1677, 31;
	@%p1647 bra 	$L__BB3_2450;
	add.s32 	%r1678, %r1676, %r6;
	setp.ge.s32 	%p1648, %r1678, %r4297;
	@%p1648 bra 	$L__BB3_2447;
	add.s32 	%r6743, %r1678, %r1616;
	mul.wide.s32 	%rd1601, %r6743, 4;
	add.s64 	%rd1602, %rd1, %rd1601;
	ld.global.f32 	%f799, [%rd1602];
	shl.b32 	%r6744, %r1677, 2;
	add.s32 	%r6745, %r1617, %r6744;
	st.shared.f32 	[%r6745], %f799;
$L__BB3_2447:
	add.s32 	%r1679, %r1677, %r6;
	setp.gt.u32 	%p1649, %r1679, 31;
	@%p1649 bra 	$L__BB3_2450;
	add.s32 	%r1680, %r1678, %r6;
	setp.ge.s32 	%p1650, %r1680, %r4297;
	@%p1650 bra 	$L__BB3_2450;
	add.s32 	%r6746, %r1680, %r1616;
	mul.wide.s32 	%rd1603, %r6746, 4;
	add.s64 	%rd1604, %rd1, %rd1603;
	ld.global.f32 	%f800, [%rd1604];
	shl.b32 	%r6747, %r1679, 2;
	add.s32 	%r6748, %r1617, %r6747;
	st.shared.f32 	[%r6748], %f800;
$L__BB3_2450:
	add.s32 	%r1681, %r1614, %r7;
	setp.gt.u32 	%p1651, %r1681, 31;
	@%p1651 bra 	$L__BB3_3135;
	add.s32 	%r1682, %r1615, %r7;
	setp.ge.u32 	%p1652, %r1682, %r4296;
	@%p1652 bra 	$L__BB3_3135;
	setp.gt.u32 	%p1653, %r5, 31;
	@%p1653 bra 	$L__BB3_2548;
	mul.lo.s32 	%r1683, %r1682, %r4297;
	shl.b32 	%r6749, %r1681, 7;
	add.s32 	%r1684, %r4301, %r6749;
	add.s32 	%r1685, %r5, %r2;
	setp.ge.s32 	%p1654, %r1685, %r4297;
	@%p1654 bra 	$L__BB3_2455;
	add.s32 	%r6751, %r1685, %r1683;
	mul.wide.s32 	%rd1605, %r6751, 4;
	add.s64 	%rd1606, %rd1, %rd1605;
	ld.global.f32 	%f801, [%rd1606];
	shl.b32 	%r6752, %r5, 2;
	add.s32 	%r6753, %r1684, %r6752;
	st.shared.f32 	[%r6753], %f801;
$L__BB3_2455:
	add.s32 	%r1686, %r5, %r6;
	setp.gt.u32 	%p1655, %r1686, 31;
	@%p1655 bra 	$L__BB3_2548;
	add.s32 	%r1687, %r1685, %r6;
	setp.ge.s32 	%p1656, %r1687, %r4297;
	@%p1656 bra 	$L__BB3_2458;
	add.s32 	%r6754, %r1687, %r1683;
	mul.wide.s32 	%rd1607, %r6754, 4;
	add.s64 	%rd1608, %rd1, %rd1607;
	ld.global.f32 	%f802, [%rd1608];
	shl.b32 	%r6755, %r1686, 2;
	add.s32 	%r6756, %r1684, %r6755;
	st.shared.f32 	[%r6756], %f802;
$L__BB3_2458:
	add.s32 	%r1688, %r1686, %r6;
	setp.gt.u32 	%p1657, %r1688, 31;
	@%p1657 bra 	$L__BB3_2548;
	add.s32 	%r1689, %r1687, %r6;
	setp.ge.s32 	%p1658, %r1689, %r4297;
	@%p1658 bra 	$L__BB3_2461;
	add.s32 	%r6757, %r1689, %r1683;
	mul.wide.s32 	%rd1609, %r6757, 4;
	add.s64 	%rd1610, %rd1, %rd1609;
	ld.global.f32 	%f803, [%rd1610];
	shl.b32 	%r6758, %r1688, 2;
	add.s32 	%r6759, %r1684, %r6758;
	st.shared.f32 	[%r6759], %f803;
$L__BB3_2461:
	add.s32 	%r1690, %r1688, %r6;
	setp.gt.u32 	%p1659, %r1690, 31;
	@%p1659 bra 	$L__BB3_2548;
	add.s32 	%r1691, %r1689, %r6;
	setp.ge.s32 	%p1660, %r1691, %r4297;
	@%p1660 bra 	$L__BB3_2464;
	add.s32 	%r6760, %r1691, %r1683;
	mul.wide.s32 	%rd1611, %r6760, 4;
	add.s64 	%rd1612, %rd1, %rd1611;
	ld.global.f32 	%f804, [%rd1612];
	shl.b32 	%r6761, %r1690, 2;
	add.s32 	%r6762, %r1684, %r6761;
	st.shared.f32 	[%r6762], %f804;
$L__BB3_2464:
	add.s32 	%r1692, %r1690, %r6;
	setp.gt.u32 	%p1661, %r1692, 31;
	@%p1661 bra 	$L__BB3_2548;
	add.s32 	%r1693, %r1691, %r6;
	setp.ge.s32 	%p1662, %r1693, %r4297;
	@%p1662 bra 	$L__BB3_2467;
	add.s32 	%r6763, %r1693, %r1683;
	mul.wide.s32 	%rd1613, %r6763, 4;
	add.s64 	%rd1614, %rd1, %rd1613;
	ld.global.f32 	%f805, [%rd1614];
	shl.b32 	%r6764, %r1692, 2;
	add.s32 	%r6765, %r1684, %r6764;
	st.shared.f32 	[%r6765], %f805;
$L__BB3_2467:
	add.s32 	%r1694, %r1692, %r6;
	setp.gt.u32 	%p1663, %r1694, 31;
	@%p1663 bra 	$L__BB3_2548;
	add.s32 	%r1695, %r1693, %r6;
	setp.ge.s32 	%p1664, %r1695, %r4297;
	@%p1664 bra 	$L__BB3_2470;
	add.s32 	%r6766, %r1695, %r1683;
	mul.wide.s32 	%rd1615, %r6766, 4;
	add.s64 	%rd1616, %rd1, %rd1615;
	ld.global.f32 	%f806, [%rd1616];
	shl.b32 	%r6767, %r1694, 2;
	add.s32 	%r6768, %r1684, %r6767;
	st.shared.f32 	[%r6768], %f806;
$L__BB3_2470:
	add.s32 	%r1696, %r1694, %r6;
	setp.gt.u32 	%p1665, %r1696, 31;
	@%p1665 bra 	$L__BB3_2548;
	add.s32 	%r1697, %r1695, %r6;
	setp.ge.s32 	%p1666, %r1697, %r4297;
	@%p1666 bra 	$L__BB3_2473;
	add.s32 	%r6769, %r1697, %r1683;
	mul.wide.s32 	%rd1617, %r6769, 4;
	add.s64 	%rd1618, %rd1, %rd1617;
	ld.global.f32 	%f807, [%rd1618];
	shl.b32 	%r6770, %r1696, 2;
	add.s32 	%r6771, %r1684, %r6770;
	st.shared.f32 	[%r6771], %f807;
$L__BB3_2473:
	add.s32 	%r1698, %r1696, %r6;
	setp.gt.u32 	%p1667, %r1698, 31;
	@%p1667 bra 	$L__BB3_2548;
	add.s32 	%r1699, %r1697, %r6;
	setp.ge.s32 	%p1668, %r1699, %r4297;
	@%p1668 bra 	$L__BB3_2476;
	add.s32 	%r6772, %r1699, %r1683;
	mul.wide.s32 	%rd1619, %r6772, 4;
	add.s64 	%rd1620, %rd1, %rd1619;
	ld.global.f32 	%f808, [%rd1620];
	shl.b32 	%r6773, %r1698, 2;
	add.s32 	%r6774, %r1684, %r6773;
	st.shared.f32 	[%r6774], %f808;
$L__BB3_2476:
	add.s32 	%r1700, %r1698, %r6;
	setp.gt.u32 	%p1669, %r1700, 31;
	@%p1669 bra 	$L__BB3_2548;
	add.s32 	%r1701, %r1699, %r6;
	setp.ge.s32 	%p1670, %r1701, %r4297;
	@%p1670 bra 	$L__BB3_2479;
	add.s32 	%r6775, %r1701, %r1683;
	mul.wide.s32 	%rd1621, %r6775, 4;
	add.s64 	%rd1622, %rd1, %rd1621;
	ld.global.f32 	%f809, [%rd1622];
	shl.b32 	%r6776, %r1700, 2;
	add.s32 	%r6777, %r1684, %r6776;
	st.shared.f32 	[%r6777], %f809;
$L__BB3_2479:
	add.s32 	%r1702, %r1700, %r6;
	setp.gt.u32 	%p1671, %r1702, 31;
	@%p1671 bra 	$L__BB3_2548;
	add.s32 	%r1703, %r1701, %r6;
	setp.ge.s32 	%p1672, %r1703, %r4297;
	@%p1672 bra 	$L__BB3_2482;
	add.s32 	%r6778, %r1703, %r1683;
	mul.wide.s32 	%rd1623, %r6778, 4;
	add.s64 	%rd1624, %rd1, %rd1623;
	ld.global.f32 	%f810, [%rd1624];
	shl.b32 	%r6779, %r1702, 2;
	add.s32 	%r6780, %r1684, %r6779;
	st.shared.f32 	[%r6780], %f810;
$L__BB3_2482:
	add.s32 	%r1704, %r1702, %r6;
	setp.gt.u32 	%p1673, %r1704, 31;
	@%p1673 bra 	$L__BB3_2548;
	add.s32 	%r1705, %r1703, %r6;
	setp.ge.s32 	%p1674, %r1705, %r4297;
	@%p1674 bra 	$L__BB3_2485;
	add.s32 	%r6781, %r1705, %r1683;
	mul.wide.s32 	%rd1625, %r6781, 4;
	add.s64 	%rd1626, %rd1, %rd1625;
	ld.global.f32 	%f811, [%rd1626];
	shl.b32 	%r6782, %r1704, 2;
	add.s32 	%r6783, %r1684, %r6782;
	st.shared.f32 	[%r6783], %f811;
$L__BB3_2485:
	add.s32 	%r1706, %r1704, %r6;
	setp.gt.u32 	%p1675, %r1706, 31;
	@%p1675 bra 	$L__BB3_2548;
	add.s32 	%r1707, %r1705, %r6;
	setp.ge.s32 	%p1676, %r1707, %r4297;
	@%p1676 bra 	$L__BB3_2488;
	add.s32 	%r6784, %r1707, %r1683;
	mul.wide.s32 	%rd1627, %r6784, 4;
	add.s64 	%rd1628, %rd1, %rd1627;
	ld.global.f32 	%f812, [%rd1628];
	shl.b32 	%r6785, %r1706, 2;
	add.s32 	%r6786, %r1684, %r6785;
	st.shared.f32 	[%r6786], %f812;
$L__BB3_2488:
	add.s32 	%r1708, %r1706, %r6;
	setp.gt.u32 	%p1677, %r1708, 31;
	@%p1677 bra 	$L__BB3_2548;
	add.s32 	%r1709, %r1707, %r6;
	setp.ge.s32 	%p1678, %r1709, %r4297;
	@%p1678 bra 	$L__BB3_2491;
	add.s32 	%r6787, %r1709, %r1683;
	mul.wide.s32 	%rd1629, %r6787, 4;
	add.s64 	%rd1630, %rd1, %rd1629;
	ld.global.f32 	%f813, [%rd1630];
	shl.b32 	%r6788, %r1708, 2;
	add.s32 	%r6789, %r1684, %r6788;
	st.shared.f32 	[%r6789], %f813;
$L__BB3_2491:
	add.s32 	%r1710, %r1708, %r6;
	setp.gt.u32 	%p1679, %r1710, 31;
	@%p1679 bra 	$L__BB3_2548;
	add.s32 	%r1711, %r1709, %r6;
	setp.ge.s32 	%p1680, %r1711, %r4297;
	@%p1680 bra 	$L__BB3_2494;
	add.s32 	%r6790, %r1711, %r1683;
	mul.wide.s32 	%rd1631, %r6790, 4;
	add.s64 	%rd1632, %rd1, %rd1631;
	ld.global.f32 	%f814, [%rd1632];
	shl.b32 	%r6791, %r1710, 2;
	add.s32 	%r6792, %r1684, %r6791;
	st.shared.f32 	[%r6792], %f814;
$L__BB3_2494:
	add.s32 	%r1712, %r1710, %r6;
	setp.gt.u32 	%p1681, %r1712, 31;
	@%p1681 bra 	$L__BB3_2548;
	add.s32 	%r1713, %r1711, %r6;
	setp.ge.s32 	%p1682, %r1713, %r4297;
	@%p1682 bra 	$L__BB3_2497;
	add.s32 	%r6793, %r1713, %r1683;
	mul.wide.s32 	%rd1633, %r6793, 4;
	add.s64 	%rd1634, %rd1, %rd1633;
	ld.global.f32 	%f815, [%rd1634];
	shl.b32 	%r6794, %r1712, 2;
	add.s32 	%r6795, %r1684, %r6794;
	st.shared.f32 	[%r6795], %f815;
$L__BB3_2497:
	add.s32 	%r1714, %r1712, %r6;
	setp.gt.u32 	%p1683, %r1714, 31;
	@%p1683 bra 	$L__BB3_2548;
	add.s32 	%r1715, %r1713, %r6;
	setp.ge.s32 	%p1684, %r1715, %r4297;
	@%p1684 bra 	$L__BB3_2500;
	add.s32 	%r6796, %r1715, %r1683;
	mul.wide.s32 	%rd1635, %r6796, 4;
	add.s64 	%rd1636, %rd1, %rd1635;
	ld.global.f32 	%f816, [%rd1636];
	shl.b32 	%r6797, %r1714, 2;
	add.s32 	%r6798, %r1684, %r6797;
	st.shared.f32 	[%r6798], %f816;
$L__BB3_2500:
	add.s32 	%r1716, %r1714, %r6;
	setp.gt.u32 	%p1685, %r1716, 31;
	@%p1685 bra 	$L__BB3_2548;
	add.s32 	%r1717, %r1715, %r6;
	setp.ge.s32 	%p1686, %r1717, %r4297;
	@%p1686 bra 	$L__BB3_2503;
	add.s32 	%r6799, %r1717, %r1683;
	mul.wide.s32 	%rd1637, %r6799, 4;
	add.s64 	%rd1638, %rd1, %rd1637;
	ld.global.f32 	%f817, [%rd1638];
	shl.b32 	%r6800, %r1716, 2;
	add.s32 	%r6801, %r1684, %r6800;
	st.shared.f32 	[%r6801], %f817;
$L__BB3_2503:
	add.s32 	%r1718, %r1716, %r6;
	setp.gt.u32 	%p1687, %r1718, 31;
	@%p1687 bra 	$L__BB3_2548;
	add.s32 	%r1719, %r1717, %r6;
	setp.ge.s32 	%p1688, %r1719, %r4297;
	@%p1688 bra 	$L__BB3_2506;
	add.s32 	%r6802, %r1719, %r1683;
	mul.wide.s32 	%rd1639, %r6802, 4;
	add.s64 	%rd1640, %rd1, %rd1639;
	ld.global.f32 	%f818, [%rd1640];
	shl.b32 	%r6803, %r1718, 2;
	add.s32 	%r6804, %r1684, %r6803;
	st.shared.f32 	[%r6804], %f818;
$L__BB3_2506:
	add.s32 	%r1720, %r1718, %r6;
	setp.gt.u32 	%p1689, %r1720, 31;
	@%p1689 bra 	$L__BB3_2548;
	add.s32 	%r1721, %r1719, %r6;
	setp.ge.s32 	%p1690, %r1721, %r4297;
	@%p1690 bra 	$L__BB3_2509;
	add.s32 	%r6805, %r1721, %r1683;
	mul.wide.s32 	%rd1641, %r6805, 4;
	add.s64 	%rd1642, %rd1, %rd1641;
	ld.global.f32 	%f819, [%rd1642];
	shl.b32 	%r6806, %r1720, 2;
	add.s32 	%r6807, %r1684, %r6806;
	st.shared.f32 	[%r6807], %f819;
$L__BB3_2509:
	add.s32 	%r1722, %r1720, %r6;
	setp.gt.u32 	%p1691, %r1722, 31;
	@%p1691 bra 	$L__BB3_2548;
	add.s32 	%r1723, %r1721, %r6;
	setp.ge.s32 	%p1692, %r1723, %r4297;
	@%p1692 bra 	$L__BB3_2512;
	add.s32 	%r6808, %r1723, %r1683;
	mul.wide.s32 	%rd1643, %r6808, 4;
	add.s64 	%rd1644, %rd1, %rd1643;
	ld.global.f32 	%f820, [%rd1644];
	shl.b32 	%r6809, %r1722, 2;
	add.s32 	%r6810, %r1684, %r6809;
	st.shared.f32 	[%r6810], %f820;
$L__BB3_2512:
	add.s32 	%r1724, %r1722, %r6;
	setp.gt.u32 	%p1693, %r1724, 31;
	@%p1693 bra 	$L__BB3_2548;
	add.s32 	%r1725, %r1723, %r6;
	setp.ge.s32 	%p1694, %r1725, %r4297;
	@%p1694 bra 	$L__BB3_2515;
	add.s32 	%r6811, %r1725, %r1683;
	mul.wide.s32 	%rd1645, %r6811, 4;
	add.s64 	%rd1646, %rd1, %rd1645;
	ld.global.f32 	%f821, [%rd1646];
	shl.b32 	%r6812, %r1724, 2;
	add.s32 	%r6813, %r1684, %r6812;
	st.shared.f32 	[%r6813], %f821;
$L__BB3_2515:
	add.s32 	%r1726, %r1724, %r6;
	setp.gt.u32 	%p1695, %r1726, 31;
	@%p1695 bra 	$L__BB3_2548;
	add.s32 	%r1727, %r1725, %r6;
	setp.ge.s32 	%p1696, %r1727, %r4297;
	@%p1696 bra 	$L__BB3_2518;
	add.s32 	%r6814, %r1727, %r1683;
	mul.wide.s32 	%rd1647, %r6814, 4;
	add.s64 	%rd1648, %rd1, %rd1647;
	ld.global.f32 	%f822, [%rd1648];
	shl.b32 	%r6815, %r1726, 2;
	add.s32 	%r6816, %r1684, %r6815;
	st.shared.f32 	[%r6816], %f822;
$L__BB3_2518:
	add.s32 	%r1728, %r1726, %r6;
	setp.gt.u32 	%p1697, %r1728, 31;
	@%p1697 bra 	$L__BB3_2548;
	add.s32 	%r1729, %r1727, %r6;
	setp.ge.s32 	%p1698, %r1729, %r4297;
	@%p1698 bra 	$L__BB3_2521;
	add.s32 	%r6817, %r1729, %r1683;
	mul.wide.s32 	%rd1649, %r6817, 4;
	add.s64 	%rd1650, %rd1, %rd1649;
	ld.global.f32 	%f823, [%rd1650];
	shl.b32 	%r6818, %r1728, 2;
	add.s32 	%r6819, %r1684, %r6818;
	st.shared.f32 	[%r6819], %f823;
$L__BB3_2521:
	add.s32 	%r1730, %r1728, %r6;
	setp.gt.u32 	%p1699, %r1730, 31;
	@%p1699 bra 	$L__BB3_2548;
	add.s32 	%r1731, %r1729, %r6;
	setp.ge.s32 	%p1700, %r1731, %r4297;
	@%p1700 bra 	$L__BB3_2524;
	add.s32 	%r6820, %r1731, %r1683;
	mul.wide.s32 	%rd1651, %r6820, 4;
	add.s64 	%rd1652, %rd1, %rd1651;
	ld.global.f32 	%f824, [%rd1652];
	shl.b32 	%r6821, %r1730, 2;
	add.s32 	%r6822, %r1684, %r6821;
	st.shared.f32 	[%r6822], %f824;
$L__BB3_2524:
	add.s32 	%r1732, %r1730, %r6;
	setp.gt.u32 	%p1701, %r1732, 31;
	@%p1701 bra 	$L__BB3_2548;
	add.s32 	%r1733, %r1731, %r6;
	setp.ge.s32 	%p1702, %r1733, %r4297;
	@%p1702 bra 	$L__BB3_2527;
	add.s32 	%r6823, %r1733, %r1683;
	mul.wide.s32 	%rd1653, %r6823, 4;
	add.s64 	%rd1654, %rd1, %rd1653;
	ld.global.f32 	%f825, [%rd1654];
	shl.b32 	%r6824, %r1732, 2;
	add.s32 	%r6825, %r1684, %r6824;
	st.shared.f32 	[%r6825], %f825;
$L__BB3_2527:
	add.s32 	%r1734, %r1732, %r6;
	setp.gt.u32 	%p1703, %r1734, 31;
	@%p1703 bra 	$L__BB3_2548;
	add.s32 	%r1735, %r1733, %r6;
	setp.ge.s32 	%p1704, %r1735, %r4297;
	@%p1704 bra 	$L__BB3_2530;
	add.s32 	%r6826, %r1735, %r1683;
	mul.wide.s32 	%rd1655, %r6826, 4;
	add.s64 	%rd1656, %rd1, %rd1655;
	ld.global.f32 	%f826, [%rd1656];
	shl.b32 	%r6827, %r1734, 2;
	add.s32 	%r6828, %r1684, %r6827;
	st.shared.f32 	[%r6828], %f826;
$L__BB3_2530:
	add.s32 	%r1736, %r1734, %r6;
	setp.gt.u32 	%p1705, %r1736, 31;
	@%p1705 bra 	$L__BB3_2548;
	add.s32 	%r1737, %r1735, %r6;
	setp.ge.s32 	%p1706, %r1737, %r4297;
	@%p1706 bra 	$L__BB3_2533;
	add.s32 	%r6829, %r1737, %r1683;
	mul.wide.s32 	%rd1657, %r6829, 4;
	add.s64 	%rd1658, %rd1, %rd1657;
	ld.global.f32 	%f827, [%rd1658];
	shl.b32 	%r6830, %r1736, 2;
	add.s32 	%r6831, %r1684, %r6830;
	st.shared.f32 	[%r6831], %f827;
$L__BB3_2533:
	add.s32 	%r1738, %r1736, %r6;
	setp.gt.u32 	%p1707, %r1738, 31;
	@%p1707 bra 	$L__BB3_2548;
	add.s32 	%r1739, %r1737, %r6;
	setp.ge.s32 	%p1708, %r1739, %r4297;
	@%p1708 bra 	$L__BB3_2536;
	add.s32 	%r6832, %r1739, %r1683;
	mul.wide.s32 	%rd1659, %r6832, 4;
	add.s64 	%rd1660, %rd1, %rd1659;
	ld.global.f32 	%f828, [%rd1660];
	shl.b32 	%r6833, %r1738, 2;
	add.s32 	%r6834, %r1684, %r6833;
	st.shared.f32 	[%r6834], %f828;
$L__BB3_2536:
	add.s32 	%r1740, %r1738, %r6;
	setp.gt.u32 	%p1709, %r1740, 31;
	@%p1709 bra 	$L__BB3_2548;
	add.s32 	%r1741, %r1739, %r6;
	setp.ge.s32 	%p1710, %r1741, %r4297;
	@%p1710 bra 	$L__BB3_2539;
	add.s32 	%r6835, %r1741, %r1683;
	mul.wide.s32 	%rd1661, %r6835, 4;
	add.s64 	%rd1662, %rd1, %rd1661;
	ld.global.f32 	%f829, [%rd1662];
	shl.b32 	%r6836, %r1740, 2;
	add.s32 	%r6837, %r1684, %r6836;
	st.shared.f32 	[%r6837], %f829;
$L__BB3_2539:
	add.s32 	%r1742, %r1740, %r6;
	setp.gt.u32 	%p1711, %r1742, 31;
	@%p1711 bra 	$L__BB3_2548;
	add.s32 	%r1743, %r1741, %r6;
	setp.ge.s32 	%p1712, %r1743, %r4297;
	@%p1712 bra 	$L__BB3_2542;
	add.s32 	%r6838, %r1743, %r1683;
	mul.wide.s32 	%rd1663, %r6838, 4;
	add.s64 	%rd1664, %rd1, %rd1663;
	ld.global.f32 	%f830, [%rd1664];
	shl.b32 	%r6839, %r1742, 2;
	add.s32 	%r6840, %r1684, %r6839;
	st.shared.f32 	[%r6840], %f830;
$L__BB3_2542:
	add.s32 	%r1744, %r1742, %r6;
	setp.gt.u32 	%p1713, %r1744, 31;
	@%p1713 bra 	$L__BB3_2548;
	add.s32 	%r1745, %r1743, %r6;
	setp.ge.s32 	%p1714, %r1745, %r4297;
	@%p1714 bra 	$L__BB3_2545;
	add.s32 	%r6841, %r1745, %r1683;
	mul.wide.s32 	%rd1665, %r6841, 4;
	add.s64 	%rd1666, %rd1, %rd1665;
	ld.global.f32 	%f831, [%rd1666];
	shl.b32 	%r6842, %r1744, 2;
	add.s32 	%r6843, %r1684, %r6842;
	st.shared.f32 	[%r6843], %f831;
$L__BB3_2545:
	add.s32 	%r1746, %r1744, %r6;
	setp.gt.u32 	%p1715, %r1746, 31;
	@%p1715 bra 	$L__BB3_2548;
	add.s32 	%r1747, %r1745, %r6;
	setp.ge.s32 	%p1716, %r1747, %r4297;
	@%p1716 bra 	$L__BB3_2548;
	add.s32 	%r6844, %r1747, %r1683;
	mul.wide.s32 	%rd1667, %r6844, 4;
	add.s64 	%rd1668, %rd1, %rd1667;
	ld.global.f32 	%f832, [%rd1668];
	shl.b32 	%r6845, %r1746, 2;
	add.s32 	%r6846, %r1684, %r6845;
	st.shared.f32 	[%r6846], %f832;
$L__BB3_2548:
	add.s32 	%r1748, %r1681, %r7;
	setp.gt.u32 	%p1717, %r1748, 31;
	@%p1717 bra 	$L__BB3_3135;
	add.s32 	%r1749, %r1682, %r7;
	setp.ge.u32 	%p1718, %r1749, %r4296;
	@%p1718 bra 	$L__BB3_3135;
	setp.gt.u32 	%p1719, %r5, 31;
	@%p1719 bra 	$L__BB3_2646;
	mul.lo.s32 	%r1750, %r1749, %r4297;
	shl.b32 	%r6847, %r1748, 7;
	add.s32 	%r1751, %r4301, %r6847;
	add.s32 	%r1752, %r5, %r2;
	setp.ge.s32 	%p1720, %r1752, %r4297;
	@%p1720 bra 	$L__BB3_2553;
	add.s32 	%r6849, %r1752, %r1750;
	mul.wide.s32 	%rd1669, %r6849, 4;
	add.s64 	%rd1670, %rd1, %rd1669;
	ld.global.f32 	%f833, [%rd1670];
	shl.b32 	%r6850, %r5, 2;
	add.s32 	%r6851, %r1751, %r6850;
	st.shared.f32 	[%r6851], %f833;
$L__BB3_2553:
	add.s32 	%r1753, %r5, %r6;
	setp.gt.u32 	%p1721, %r1753, 31;
	@%p1721 bra 	$L__BB3_2646;
	add.s32 	%r1754, %r1752, %r6;
	setp.ge.s32 	%p1722, %r1754, %r4297;
	@%p1722 bra 	$L__BB3_2556;
	add.s32 	%r6852, %r1754, %r1750;
	mul.wide.s32 	%rd1671, %r6852, 4;
	add.s64 	%rd1672, %rd1, %rd1671;
	ld.global.f32 	%f834, [%rd1672];
	shl.b32 	%r6853, %r1753, 2;
	add.s32 	%r6854, %r1751, %r6853;
	st.shared.f32 	[%r6854], %f834;
$L__BB3_2556:
	add.s32 	%r1755, %r1753, %r6;
	setp.gt.u32 	%p1723, %r1755, 31;
	@%p1723 bra 	$L__BB3_2646;
	add.s32 	%r1756, %r1754, %r6;
	setp.ge.s32 	%p1724, %r1756, %r4297;
	@%p1724 bra 	$L__BB3_2559;
	add.s32 	%r6855, %r1756, %r1750;
	mul.wide.s32 	%rd1673, %r6855, 4;
	add.s64 	%rd1674, %rd1, %rd1673;
	ld.global.f32 	%f835, [%rd1674];
	shl.b32 	%r6856, %r1755, 2;
	add.s32 	%r6857, %r1751, %r6856;
	st.shared.f32 	[%r6857], %f835;
$L__BB3_2559:
	add.s32 	%r1757, %r1755, %r6;
	setp.gt.u32 	%p1725, %r1757, 31;
	@%p1725 bra 	$L__BB3_2646;
	add.s32 	%r1758, %r1756, %r6;
	setp.ge.s32 	%p1726, %r1758, %r4297;
	@%p1726 bra 	$L__BB3_2562;
	add.s32 	%r6858, %r1758, %r1750;
	mul.wide.s32 	%rd1675, %r6858, 4;
	add.s64 	%rd1676, %rd1, %rd1675;
	ld.global.f32 	%f836, [%rd1676];
	shl.b32 	%r6859, %r1757, 2;
	add.s32 	%r6860, %r1751, %r6859;
	st.shared.f32 	[%r6860], %f836;
$L__BB3_2562:
	add.s32 	%r1759, %r1757, %r6;
	setp.gt.u32 	%p1727, %r1759, 31;
	@%p1727 bra 	$L__BB3_2646;
	add.s32 	%r1760, %r1758, %r6;
	setp.ge.s32 	%p1728, %r1760, %r4297;
	@%p1728 bra 	$L__BB3_2565;
	add.s32 	%r6861, %r1760, %r1750;
	mul.wide.s32 	%rd1677, %r6861, 4;
	add.s64 	%rd1678, %rd1, %rd1677;
	ld.global.f32 	%f837, [%rd1678];
	shl.b32 	%r6862, %r1759, 2;
	add.s32 	%r6863, %r1751, %r6862;
	st.shared.f32 	[%r6863], %f837;
$L__BB3_2565:
	add.s32 	%r1761, %r1759, %r6;
	setp.gt.u32 	%p1729, %r1761, 31;
	@%p1729 bra 	$L__BB3_2646;
	add.s32 	%r1762, %r1760, %r6;
	setp.ge.s32 	%p1730, %r1762, %r4297;
	@%p1730 bra 	$L__BB3_2568;
	add.s32 	%r6864, %r1762, %r1750;
	mul.wide.s32 	%rd1679, %r6864, 4;
	add.s64 	%rd1680, %rd1, %rd1679;
	ld.global.f32 	%f838, [%rd1680];
	shl.b32 	%r6865, %r1761, 2;
	add.s32 	%r6866, %r1751, %r6865;
	st.shared.f32 	[%r6866], %f838;
$L__BB3_2568:
	add.s32 	%r1763, %r1761, %r6;
	setp.gt.u32 	%p1731, %r1763, 31;
	@%p1731 bra 	$L__BB3_2646;
	add.s32 	%r1764, %r1762, %r6;
	setp.ge.s32 	%p1732, %r1764, %r4297;
	@%p1732 bra 	$L__BB3_2571;
	add.s32 	%r6867, %r1764, %r1750;
	mul.wide.s32 	%rd1681, %r6867, 4;
	add.s64 	%rd1682, %rd1, %rd1681;
	ld.global.f32 	%f839, [%rd1682];
	shl.b32 	%r6868, %r1763, 2;
	add.s32 	%r6869, %r1751, %r6868;
	st.shared.f32 	[%r6869], %f839;
$L__BB3_2571:
	add.s32 	%r1765, %r1763, %r6;
	setp.gt.u32 	%p1733, %r1765, 31;
	@%p1733 bra 	$L__BB3_2646;
	add.s32 	%r1766, %r1764, %r6;
	setp.ge.s32 	%p1734, %r1766, %r4297;
	@%p1734 bra 	$L__BB3_2574;
	add.s32 	%r6870, %r1766, %r1750;
	mul.wide.s32 	%rd1683, %r6870, 4;
	add.s64 	%rd1684, %rd1, %rd1683;
	ld.global.f32 	%f840, [%rd1684];
	shl.b32 	%r6871, %r1765, 2;
	add.s32 	%r6872, %r1751, %r6871;
	st.shared.f32 	[%r6872], %f840;
$L__BB3_2574:
	add.s32 	%r1767, %r1765, %r6;
	setp.gt.u32 	%p1735, %r1767, 31;
	@%p1735 bra 	$L__BB3_2646;
	add.s32 	%r1768, %r1766, %r6;
	setp.ge.s32 	%p1736, %r1768, %r4297;
	@%p1736 bra 	$L__BB3_2577;
	add.s32 	%r6873, %r1768, %r1750;
	mul.wide.s32 	%rd1685, %r6873, 4;
	add.s64 	%rd1686, %rd1, %rd1685;
	ld.global.f32 	%f841, [%rd1686];
	shl.b32 	%r6874, %r1767, 2;
	add.s32 	%r6875, %r1751, %r6874;
	st.shared.f32 	[%r6875], %f841;
$L__BB3_2577:
	add.s32 	%r1769, %r1767, %r6;
	setp.gt.u32 	%p1737, %r1769, 31;
	@%p1737 bra 	$L__BB3_2646;
	add.s32 	%r1770, %r1768, %r6;
	setp.ge.s32 	%p1738, %r1770, %r4297;
	@%p1738 bra 	$L__BB3_2580;
	add.s32 	%r6876, %r1770, %r1750;
	mul.wide.s32 	%rd1687, %r6876, 4;
	add.s64 	%rd1688, %rd1, %rd1687;
	ld.global.f32 	%f842, [%rd1688];
	shl.b32 	%r6877, %r1769, 2;
	add.s32 	%r6878, %r1751, %r6877;
	st.shared.f32 	[%r6878], %f842;
$L__BB3_2580:
	add.s32 	%r1771, %r1769, %r6;
	setp.gt.u32 	%p1739, %r1771, 31;
	@%p1739 bra 	$L__BB3_2646;
	add.s32 	%r1772, %r1770, %r6;
	setp.ge.s32 	%p1740, %r1772, %r4297;
	@%p1740 bra 	$L__BB3_2583;
	add.s32 	%r6879, %r1772, %r1750;
	mul.wide.s32 	%rd1689, %r6879, 4;
	add.s64 	%rd1690, %rd1, %rd1689;
	ld.global.f32 	%f843, [%rd1690];
	shl.b32 	%r6880, %r1771, 2;
	add.s32 	%r6881, %r1751, %r6880;
	st.shared.f32 	[%r6881], %f843;
$L__BB3_2583:
	add.s32 	%r1773, %r1771, %r6;
	setp.gt.u32 	%p1741, %r1773, 31;
	@%p1741 bra 	$L__BB3_2646;
	add.s32 	%r1774, %r1772, %r6;
	setp.ge.s32 	%p1742, %r1774, %r4297;
	@%p1742 bra 	$L__BB3_2586;
	add.s32 	%r6882, %r1774, %r1750;
	mul.wide.s32 	%rd1691, %r6882, 4;
	add.s64 	%rd1692, %rd1, %rd1691;
	ld.global.f32 	%f844, [%rd1692];
	shl.b32 	%r6883, %r1773, 2;
	add.s32 	%r6884, %r1751, %r6883;
	st.shared.f32 	[%r6884], %f844;
$L__BB3_2586:
	add.s32 	%r1775, %r1773, %r6;
	setp.gt.u32 	%p1743, %r1775, 31;
	@%p1743 bra 	$L__BB3_2646;
	add.s32 	%r1776, %r1774, %r6;
	setp.ge.s32 	%p1744, %r1776, %r4297;
	@%p1744 bra 	$L__BB3_2589;
	add.s32 	%r6885, %r1776, %r1750;
	mul.wide.s32 	%rd1693, %r6885, 4;
	add.s64 	%rd1694, %rd1, %rd1693;
	ld.global.f32 	%f845, [%rd1694];
	shl.b32 	%r6886, %r1775, 2;
	add.s32 	%r6887, %r1751, %r6886;
	st.shared.f32 	[%r6887], %f845;
$L__BB3_2589:
	add.s32 	%r1777, %r1775, %r6;
	setp.gt.u32 	%p1745, %r1777, 31;
	@%p1745 bra 	$L__BB3_2646;
	add.s32 	%r1778, %r1776, %r6;
	setp.ge.s32 	%p1746, %r1778, %r4297;
	@%p1746 bra 	$L__BB3_2592;
	add.s32 	%r6888, %r1778, %r1750;
	mul.wide.s32 	%rd1695, %r6888, 4;
	add.s64 	%rd1696, %rd1, %rd1695;
	ld.global.f32 	%f846, [%rd1696];
	shl.b32 	%r6889, %r1777, 2;
	add.s32 	%r6890, %r1751, %r6889;
	st.shared.f32 	[%r6890], %f846;
$L__BB3_2592:
	add.s32 	%r1779, %r1777, %r6;
	setp.gt.u32 	%p1747, %r1779, 31;
	@%p1747 bra 	$L__BB3_2646;
	add.s32 	%r1780, %r1778, %r6;
	setp.ge.s32 	%p1748, %r1780, %r4297;
	@%p1748 bra 	$L__BB3_2595;
	add.s32 	%r6891, %r1780, %r1750;
	mul.wide.s32 	%rd1697, %r6891, 4;
	add.s64 	%rd1698, %rd1, %rd1697;
	ld.global.f32 	%f847, [%rd1698];
	shl.b32 	%r6892, %r1779, 2;
	add.s32 	%r6893, %r1751, %r6892;
	st.shared.f32 	[%r6893], %f847;
$L__BB3_2595:
	add.s32 	%r1781, %r1779, %r6;
	setp.gt.u32 	%p1749, %r1781, 31;
	@%p1749 bra 	$L__BB3_2646;
	add.s32 	%r1782, %r1780, %r6;
	setp.ge.s32 	%p1750, %r1782, %r4297;
	@%p1750 bra 	$L__BB3_2598;
	add.s32 	%r6894, %r1782, %r1750;
	mul.wide.s32 	%rd1699, %r6894, 4;
	add.s64 	%rd1700, %rd1, %rd1699;
	ld.global.f32 	%f848, [%rd1700];
	shl.b32 	%r6895, %r1781, 2;
	add.s32 	%r6896, %r1751, %r6895;
	st.shared.f32 	[%r6896], %f848;
$L__BB3_2598:
	add.s32 	%r1783, %r1781, %r6;
	setp.gt.u32 	%p1751, %r1783, 31;
	@%p1751 bra 	$L__BB3_2646;
	add.s32 	%r1784, %r1782, %r6;
	setp.ge.s32 	%p1752, %r1784, %r4297;
	@%p1752 bra 	$L__BB3_2601;
	add.s32 	%r6897, %r1784, %r1750;
	mul.wide.s32 	%rd1701, %r6897, 4;
	add.s64 	%rd1702, %rd1, %rd1701;
	ld.global.f32 	%f849, [%rd1702];
	shl.b32 	%r6898, %r1783, 2;
	add.s32 	%r6899, %r1751, %r6898;
	st.shared.f32 	[%r6899], %f849;
$L__BB3_2601:
	add.s32 	%r1785, %r1783, %r6;
	setp.gt.u32 	%p1753, %r1785, 31;
	@%p1753 bra 	$L__BB3_2646;
	add.s32 	%r1786, %r1784, %r6;
	setp.ge.s32 	%p1754, %r1786, %r4297;
	@%p1754 bra 	$L__BB3_2604;
	add.s32 	%r6900, %r1786, %r1750;
	mul.wide.s32 	%rd1703, %r6900, 4;
	add.s64 	%rd1704, %rd1, %rd1703;
	ld.global.f32 	%f850, [%rd1704];
	shl.b32 	%r6901, %r1785, 2;
	add.s32 	%r6902, %r1751, %r6901;
	st.shared.f32 	[%r6902], %f850;
$L__BB3_2604:
	add.s32 	%r1787, %r1785, %r6;
	setp.gt.u32 	%p1755, %r1787, 31;
	@%p1755 bra 	$L__BB3_2646;
	add.s32 	%r1788, %r1786, %r6;
	setp.ge.s32 	%p1756, %r1788, %r4297;
	@%p1756 bra 	$L__BB3_2607;
	add.s32 	%r6903, %r1788, %r1750;
	mul.wide.s32 	%rd1705, %r6903, 4;
	add.s64 	%rd1706, %rd1, %rd1705;
	ld.global.f32 	%f851, [%rd1706];
	shl.b32 	%r6904, %r1787, 2;
	add.s32 	%r6905, %r1751, %r6904;
	st.shared.f32 	[%r6905], %f851;
$L__BB3_2607:
	add.s32 	%r1789, %r1787, %r6;
	setp.gt.u32 	%p1757, %r1789, 31;
	@%p1757 bra 	$L__BB3_2646;
	add.s32 	%r1790, %r1788, %r6;
	setp.ge.s32 	%p1758, %r1790, %r4297;
	@%p1758 bra 	$L__BB3_2610;
	add.s32 	%r6906, %r1790, %r1750;
	mul.wide.s32 	%rd1707, %r6906, 4;
	add.s64 	%rd1708, %rd1, %rd1707;
	ld.global.f32 	%f852, [%rd1708];
	shl.b32 	%r6907, %r1789, 2;
	add.s32 	%r6908, %r1751, %r6907;
	st.shared.f32 	[%r6908], %f852;
$L__BB3_2610:
	add.s32 	%r1791, %r1789, %r6;
	setp.gt.u32 	%p1759, %r1791, 31;
	@%p1759 bra 	$L__BB3_2646;
	add.s32 	%r1792, %r1790, %r6;
	setp.ge.s32 	%p1760, %r1792, %r4297;
	@%p1760 bra 	$L__BB3_2613;
	add.s32 	%r6909, %r1792, %r1750;
	mul.wide.s32 	%rd1709, %r6909, 4;
	add.s64 	%rd1710, %rd1, %rd1709;
	ld.global.f32 	%f853, [%rd1710];
	shl.b32 	%r6910, %r1791, 2;
	add.s32 	%r6911, %r1751, %r6910;
	st.shared.f32 	[%r6911], %f853;
$L__BB3_2613:
	add.s32 	%r1793, %r1791, %r6;
	setp.gt.u32 	%p1761, %r1793, 31;
	@%p1761 bra 	$L__BB3_2646;
	add.s32 	%r1794, %r1792, %r6;
	setp.ge.s32 	%p1762, %r1794, %r4297;
	@%p1762 bra 	$L__BB3_2616;
	add.s32 	%r6912, %r1794, %r1750;
	mul.wide.s32 	%rd1711, %r6912, 4;
	add.s64 	%rd1712, %rd1, %rd1711;
	ld.global.f32 	%f854, [%rd1712];
	shl.b32 	%r6913, %r1793, 2;
	add.s32 	%r6914, %r1751, %r6913;
	st.shared.f32 	[%r6914], %f854;
$L__BB3_2616:
	add.s32 	%r1795, %r1793, %r6;
	setp.gt.u32 	%p1763, %r1795, 31;
	@%p1763 bra 	$L__BB3_2646;
	add.s32 	%r1796, %r1794, %r6;
	setp.ge.s32 	%p1764, %r1796, %r4297;
	@%p1764 bra 	$L__BB3_2619;
	add.s32 	%r6915, %r1796, %r1750;
	mul.wide.s32 	%rd1713, %r6915, 4;
	add.s64 	%rd1714, %rd1, %rd1713;
	ld.global.f32 	%f855, [%rd1714];
	shl.b32 	%r6916, %r1795, 2;
	add.s32 	%r6917, %r1751, %r6916;
	st.shared.f32 	[%r6917], %f855;
$L__BB3_2619:
	add.s32 	%r1797, %r1795, %r6;
	setp.gt.u32 	%p1765, %r1797, 31;
	@%p1765 bra 	$L__BB3_2646;
	add.s32 	%r1798, %r1796, %r6;
	setp.ge.s32 	%p1766, %r1798, %r4297;
	@%p1766 bra 	$L__BB3_2622;
	add.s32 	%r6918, %r1798, %r1750;
	mul.wide.s32 	%rd1715, %r6918, 4;
	add.s64 	%rd1716, %rd1, %rd1715;
	ld.global.f32 	%f856, [%rd1716];
	shl.b32 	%r6919, %r1797, 2;
	add.s32 	%r6920, %r1751, %r6919;
	st.shared.f32 	[%r6920], %f856;
$L__BB3_2622:
	add.s32 	%r1799, %r1797, %r6;
	setp.gt.u32 	%p1767, %r1799, 31;
	@%p1767 bra 	$L__BB3_2646;
	add.s32 	%r1800, %r1798, %r6;
	setp.ge.s32 	%p1768, %r1800, %r4297;
	@%p1768 bra 	$L__BB3_2625;
	add.s32 	%r6921, %r1800, %r1750;
	mul.wide.s32 	%rd1717, %r6921, 4;
	add.s64 	%rd1718, %rd1, %rd1717;
	ld.global.f32 	%f857, [%rd1718];
	shl.b32 	%r6922, %r1799, 2;
	add.s32 	%r6923, %r1751, %r6922;
	st.shared.f32 	[%r6923], %f857;
$L__BB3_2625:
	add.s32 	%r1801, %r1799, %r6;
	setp.gt.u32 	%p1769, %r1801, 31;
	@%p1769 bra 	$L__BB3_2646;
	add.s32 	%r1802, %r1800, %r6;
	setp.ge.s32 	%p1770, %r1802, %r4297;
	@%p1770 bra 	$L__BB3_2628;
	add.s32 	%r6924, %r1802, %r1750;
	mul.wide.s32 	%rd1719, %r6924, 4;
	add.s64 	%rd1720, %rd1, %rd1719;
	ld.global.f32 	%f858, [%rd1720];
	shl.b32 	%r6925, %r1801, 2;
	add.s32 	%r6926, %r1751, %r6925;
	st.shared.f32 	[%r6926], %f858;
$L__BB3_2628:
	add.s32 	%r1803, %r1801, %r6;
	setp.gt.u32 	%p1771, %r1803, 31;
	@%p1771 bra 	$L__BB3_2646;
	add.s32 	%r1804, %r1802, %r6;
	setp.ge.s32 	%p1772, %r1804, %r4297;
	@%p1772 bra 	$L__BB3_2631;
	add.s32 	%r6927, %r1804, %r1750;
	mul.wide.s32 	%rd1721, %r6927, 4;
	add.s64 	%rd1722, %rd1, %rd1721;
	ld.global.f32 	%f859, [%rd1722];
	shl.b32 	%r6928, %r1803, 2;
	add.s32 	%r6929, %r1751, %r6928;
	st.shared.f32 	[%r6929], %f859;
$L__BB3_2631:
	add.s32 	%r1805, %r1803, %r6;
	setp.gt.u32 	%p1773, %r1805, 31;
	@%p1773 bra 	$L__BB3_2646;
	add.s32 	%r1806, %r1804, %r6;
	setp.ge.s32 	%p1774, %r1806, %r4297;
	@%p1774 bra 	$L__BB3_2634;
	add.s32 	%r6930, %r1806, %r1750;
	mul.wide.s32 	%rd1723, %r6930, 4;
	add.s64 	%rd1724, %rd1, %rd1723;
	ld.global.f32 	%f860, [%rd1724];
	shl.b32 	%r6931, %r1805, 2;
	add.s32 	%r6932, %r1751, %r6931;
	st.shared.f32 	[%r6932], %f860;
$L__BB3_2634:
	add.s32 	%r1807, %r1805, %r6;
	setp.gt.u32 	%p1775, %r1807, 31;
	@%p1775 bra 	$L__BB3_2646;
	add.s32 	%r1808, %r1806, %r6;
	setp.ge.s32 	%p1776, %r1808, %r4297;
	@%p1776 bra 	$L__BB3_2637;
	add.s32 	%r6933, %r1808, %r1750;
	mul.wide.s32 	%rd1725, %r6933, 4;
	add.s64 	%rd1726, %rd1, %rd1725;
	ld.global.f32 	%f861, [%rd1726];
	shl.b32 	%r6934, %r1807, 2;
	add.s32 	%r6935, %r1751, %r6934;
	st.shared.f32 	[%r6935], %f861;
$L__BB3_2637:
	add.s32 	%r1809, %r1807, %r6;
	setp.gt.u32 	%p1777, %r1809, 31;
	@%p1777 bra 	$L__BB3_2646;
	add.s32 	%r1810, %r1808, %r6;
	setp.ge.s32 	%p1778, %r1810, %r4297;
	@%p1778 bra 	$L__BB3_2640;
	add.s32 	%r6936, %r1810, %r1750;
	mul.wide.s32 	%rd1727, %r6936, 4;
	add.s64 	%rd1728, %rd1, %rd1727;
	ld.global.f32 	%f862, [%rd1728];
	shl.b32 	%r6937, %r1809, 2;
	add.s32 	%r6938, %r1751, %r6937;
	st.shared.f32 	[%r6938], %f862;
$L__BB3_2640:
	add.s32 	%r1811, %r1809, %r6;
	setp.gt.u32 	%p1779, %r1811, 31;
	@%p1779 bra 	$L__BB3_2646;
	add.s32 	%r1812, %r1810, %r6;
	setp.ge.s32 	%p1780, %r1812, %r4297;
	@%p1780 bra 	$L__BB3_2643;
	add.s32 	%r6939, %r1812, %r1750;
	mul.wide.s32 	%rd1729, %r6939, 4;
	add.s64 	%rd1730, %rd1, %rd1729;
	ld.global.f32 	%f863, [%rd1730];
	shl.b32 	%r6940, %r1811, 2;
	add.s32 	%r6941, %r1751, %r6940;
	st.shared.f32 	[%r6941], %f863;
$L__BB3_2643:
	add.s32 	%r1813, %r1811, %r6;
	setp.gt.u32 	%p1781, %r1813, 31;
	@%p1781 bra 	$L__BB3_2646;
	add.s32 	%r1814, %r1812, %r6;
	setp.ge.s32 	%p1782, %r1814, %r4297;
	@%p1782 bra 	$L__BB3_2646;
	add.s32 	%r6942, %r1814, %r1750;
	mul.wide.s32 	%rd1731, %r6942, 4;
	add.s64 	%rd1732, %rd1, %rd1731;
	ld.global.f32 	%f864, [%rd1732];
	shl.b32 	%r6943, %r1813, 2;
	add.s32 	%r6944, %r1751, %r6943;
	st.shared.f32 	[%r6944], %f864;
$L__BB3_2646:
	add.s32 	%r1815, %r1748, %r7;
	setp.gt.u32 	%p1783, %r1815, 31;
	@%p1783 bra 	$L__BB3_3135;
	add.s32 	%r1816, %r1749, %r7;
	setp.ge.u32 	%p1784, %r1816, %r4296;
	@%p1784 bra 	$L__BB3_3135;
	setp.gt.u32 	%p1785, %r5, 31;
	@%p1785 bra 	$L__BB3_2744;
	mul.lo.s32 	%r1817, %r1816, %r4297;
	shl.b32 	%r6945, %r1815, 7;
	add.s32 	%r1818, %r4301, %r6945;
	add.s32 	%r1819, %r5, %r2;
	setp.ge.s32 	%p1786, %r1819, %r4297;
	@%p1786 bra 	$L__BB3_2651;
	add.s32 	%r6947, %r1819, %r1817;
	mul.wide.s32 	%rd1733, %r6947, 4;
	add.s64 	%rd1734, %rd1, %rd1733;
	ld.global.f32 	%f865, [%rd1734];
	shl.b32 	%r6948, %r5, 2;
	add.s32 	%r6949, %r1818, %r6948;
	st.shared.f32 	[%r6949], %f865;
$L__BB3_2651:
	add.s32 	%r1820, %r5, %r6;
	setp.gt.u32 	%p1787, %r1820, 31;
	@%p1787 bra 	$L__BB3_2744;
	add.s32 	%r1821, %r1819, %r6;
	setp.ge.s32 	%p1788, %r1821, %r4297;
	@%p1788 bra 	$L__BB3_2654;
	add.s32 	%r6950, %r1821, %r1817;
	mul.wide.s32 	%rd1735, %r6950, 4;
	add.s64 	%rd1736, %rd1, %rd1735;
	ld.global.f32 	%f866, [%rd1736];
	shl.b32 	%r6951, %r1820, 2;
	add.s32 	%r6952, %r1818, %r6951;
	st.shared.f32 	[%r6952], %f866;
$L__BB3_2654:
	add.s32 	%r1822, %r1820, %r6;
	setp.gt.u32 	%p1789, %r1822, 31;
	@%p1789 bra 	$L__BB3_2744;
	add.s32 	%r1823, %r1821, %r6;
	setp.ge.s32 	%p1790, %r1823, %r4297;
	@%p1790 bra 	$L__BB3_2657;
	add.s32 	%r6953, %r1823, %r1817;
	mul.wide.s32 	%rd1737, %r6953, 4;
	add.s64 	%rd1738, %rd1, %rd1737;
	ld.global.f32 	%f867, [%rd1738];
	shl.b32 	%r6954, %r1822, 2;
	add.s32 	%r6955, %r1818, %r6954;
	st.shared.f32 	[%r6955], %f867;
$L__BB3_2657:
	add.s32 	%r1824, %r1822, %r6;
	setp.gt.u32 	%p1791, %r1824, 31;
	@%p1791 bra 	$L__BB3_2744;
	add.s32 	%r1825, %r1823, %r6;
	setp.ge.s32 	%p1792, %r1825, %r4297;
	@%p1792 bra 	$L__BB3_2660;
	add.s32 	%r6956, %r1825, %r1817;
	mul.wide.s32 	%rd1739, %r6956, 4;
	add.s64 	%rd1740, %rd1, %rd1739;
	ld.global.f32 	%f868, [%rd1740];
	shl.b32 	%r6957, %r1824, 2;
	add.s32 	%r6958, %r1818, %r6957;
	st.shared.f32 	[%r6958], %f868;
$L__BB3_2660:
	add.s32 	%r1826, %r1824, %r6;
	setp.gt.u32 	%p1793, %r1826, 31;
	@%p1793 bra 	$L__BB3_2744;
	add.s32 	%r1827, %r1825, %r6;
	setp.ge.s32 	%p1794, %r1827, %r4297;
	@%p1794 bra 	$L__BB3_2663;
	add.s32 	%r6959, %r1827, %r1817;
	mul.wide.s32 	%rd1741, %r6959, 4;
	add.s64 	%rd1742, %rd1, %rd1741;
	ld.global.f32 	%f869, [%rd1742];
	shl.b32 	%r6960, %r1826, 2;
	add.s32 	%r6961, %r1818, %r6960;
	st.shared.f32 	[%r6961], %f869;
$L__BB3_2663:
	add.s32 	%r1828, %r1826, %r6;
	setp.gt.u32 	%p1795, %r1828, 31;
	@%p1795 bra 	$L__BB3_2744;
	add.s32 	%r1829, %r1827, %r6;
	setp.ge.s32 	%p1796, %r1829, %r4297;
	@%p1796 bra 	$L__BB3_2666;
	add.s32 	%r6962, %r1829, %r1817;
	mul.wide.s32 	%rd1743, %r6962, 4;
	add.s64 	%rd1744, %rd1, %rd1743;
	ld.global.f32 	%f870, [%rd1744];
	shl.b32 	%r6963, %r1828, 2;
	add.s32 	%r6964, %r1818, %r6963;
	st.shared.f32 	[%r6964], %f870;
$L__BB3_2666:
	add.s32 	%r1830, %r1828, %r6;
	setp.gt.u32 	%p1797, %r1830, 31;
	@%p1797 bra 	$L__BB3_2744;
	add.s32 	%r1831, %r1829, %r6;
	setp.ge.s32 	%p1798, %r1831, %r4297;
	@%p1798 bra 	$L__BB3_2669;
	add.s32 	%r6965, %r1831, %r1817;
	mul.wide.s32 	%rd1745, %r6965, 4;
	add.s64 	%rd1746, %rd1, %rd1745;
	ld.global.f32 	%f871, [%rd1746];
	shl.b32 	%r6966, %r1830, 2;
	add.s32 	%r6967, %r1818, %r6966;
	st.shared.f32 	[%r6967], %f871;
$L__BB3_2669:
	add.s32 	%r1832, %r1830, %r6;
	setp.gt.u32 	%p1799, %r1832, 31;
	@%p1799 bra 	$L__BB3_2744;
	add.s32 	%r1833, %r1831, %r6;
	setp.ge.s32 	%p1800, %r1833, %r4297;
	@%p1800 bra 	$L__BB3_2672;
	add.s32 	%r6968, %r1833, %r1817;
	mul.wide.s32 	%rd1747, %r6968, 4;
	add.s64 	%rd1748, %rd1, %rd1747;
	ld.global.f32 	%f872, [%rd1748];
	shl.b32 	%r6969, %r1832, 2;
	add.s32 	%r6970, %r1818, %r6969;
	st.shared.f32 	[%r6970], %f872;
$L__BB3_2672:
	add.s32 	%r1834, %r1832, %r6;
	setp.gt.u32 	%p1801, %r1834, 31;
	@%p1801 bra 	$L__BB3_2744;
	add.s32 	%r1835, %r1833, %r6;
	setp.ge.s32 	%p1802, %r1835, %r4297;
	@%p1802 bra 	$L__BB3_2675;
	add.s32 	%r6971, %r1835, %r1817;
	mul.wide.s32 	%rd1749, %r6971, 4;
	add.s64 	%rd1750, %rd1, %rd1749;
	ld.global.f32 	%f873, [%rd1750];
	shl.b32 	%r6972, %r1834, 2;
	add.s32 	%r6973, %r1818, %r6972;
	st.shared.f32 	[%r6973], %f873;
$L__BB3_2675:
	add.s32 	%r1836, %r1834, %r6;
	setp.gt.u32 	%p1803, %r1836, 31;
	@%p1803 bra 	$L__BB3_2744;
	add.s32 	%r1837, %r1835, %r6;
	setp.ge.s32 	%p1804, %r1837, %r4297;
	@%p1804 bra 	$L__BB3_2678;
	add.s32 	%r6974, %r1837, %r1817;
	mul.wide.s32 	%rd1751, %r6974, 4;
	add.s64 	%rd1752, %rd1, %rd1751;
	ld.global.f32 	%f874, [%rd1752];
	shl.b32 	%r6975, %r1836, 2;
	add.s32 	%r6976, %r1818, %r6975;
	st.shared.f32 	[%r6976], %f874;
$L__BB3_2678:
	add.s32 	%r1838, %r1836, %r6;
	setp.gt.u32 	%p1805, %r1838, 31;
	@%p1805 bra 	$L__BB3_2744;
	add.s32 	%r1839, %r1837, %r6;
	setp.ge.s32 	%p1806, %r1839, %r4297;
	@%p1806 bra 	$L__BB3_2681;
	add.s32 	%r6977, %r1839, %r1817;
	mul.wide.s32 	%rd1753, %r6977, 4;
	add.s64 	%rd1754, %rd1, %rd1753;
	ld.global.f32 	%f875, [%rd1754];
	shl.b32 	%r6978, %r1838, 2;
	add.s32 	%r6979, %r1818, %r6978;
	st.shared.f32 	[%r6979], %f875;
$L__BB3_2681:
	add.s32 	%r1840, %r1838, %r6;
	setp.gt.u32 	%p1807, %r1840, 31;
	@%p1807 bra 	$L__BB3_2744;
	add.s32 	%r1841, %r1839, %r6;
	setp.ge.s32 	%p1808, %r1841, %r4297;
	@%p1808 bra 	$L__BB3_2684;
	add.s32 	%r6980, %r1841, %r1817;
	mul.wide.s32 	%rd1755, %r6980, 4;
	add.s64 	%rd1756, %rd1, %rd1755;
	ld.global.f32 	%f876, [%rd1756];
	shl.b32 	%r6981, %r1840, 2;
	add.s32 	%r6982, %r1818, %r6981;
	st.shared.f32 	[%r6982], %f876;
$L__BB3_2684:
	add.s32 	%r1842, %r1840, %r6;
	setp.gt.u32 	%p1809, %r1842, 31;
	@%p1809 bra 	$L__BB3_2744;
	add.s32 	%r1843, %r1841, %r6;
	setp.ge.s32 	%p1810, %r1843, %r4297;
	@%p1810 bra 	$L__BB3_2687;
	add.s32 	%r6983, %r1843, %r1817;
	mul.wide.s32 	%rd1757, %r6983, 4;
	add.s64 	%rd1758, %rd1, %rd1757;
	ld.global.f32 	%f877, [%rd1758];
	shl.b32 	%r6984, %r1842, 2;
	add.s32 	%r6985, %r1818, %r6984;
	st.shared.f32 	[%r6985], %f877;
$L__BB3_2687:
	add.s32 	%r1844, %r1842, %r6;
	setp.gt.u32 	%p1811, %r1844, 31;
	@%p1811 bra 	$L__BB3_2744;
	add.s32 	%r1845, %r1843, %r6;
	setp.ge.s32 	%p1812, %r1845, %r4297;
	@%p1812 bra 	$L__BB3_2690;
	add.s32 	%r6986, %r1845, %r1817;
	mul.wide.s32 	%rd1759, %r6986, 4;
	add.s64 	%rd1760, %rd1, %rd1759;
	ld.global.f32 	%f878, [%rd1760];
	shl.b32 	%r6987, %r1844, 2;
	add.s32 	%r6988, %r1818, %r6987;
	st.shared.f32 	[%r6988], %f878;
$L__BB3_2690:
	add.s32 	%r1846, %r1844, %r6;
	setp.gt.u32 	%p1813, %r1846, 31;
	@%p1813 bra 	$L__BB3_2744;
	add.s32 	%r1847, %r1845, %r6;
	setp.ge.s32 	%p1814, %r1847, %r4297;
	@%p1814 bra 	$L__BB3_2693;
	add.s32 	%r6989, %r1847, %r1817;
	mul.wide.s32 	%rd1761, %r6989, 4;
	add.s64 	%rd1762, %rd1, %rd1761;
	ld.global.f32 	%f879, [%rd1762];
	shl.b32 	%r6990, %r1846, 2;
	add.s32 	%r6991, %r1818, %r6990;
	st.shared.f32 	[%r6991], %f879;
$L__BB3_2693:
	add.s32 	%r1848, %r1846, %r6;
	setp.gt.u32 	%p1815, %r1848, 31;
	@%p1815 bra 	$L__BB3_2744;
	add.s32 	%r1849, %r1847, %r6;
	setp.ge.s32 	%p1816, %r1849, %r4297;
	@%p1816 bra 	$L__BB3_2696;
	add.s32 	%r6992, %r1849, %r1817;
	mul.wide.s32 	%rd1763, %r6992, 4;
	add.s64 	%rd1764, %rd1, %rd1763;
	ld.global.f32 	%f880, [%rd1764];
	shl.b32 	%r6993, %r1848, 2;
	add.s32 	%r6994, %r1818, %r6993;
	st.shared.f32 	[%r6994], %f880;
$L__BB3_2696:
	add.s32 	%r1850, %r1848, %r6;
	setp.gt.u32 	%p1817, %r1850, 31;
	@%p1817 bra 	$L__BB3_2744;
	add.s32 	%r1851, %r1849, %r6;
	setp.ge.s32 	%p1818, %r1851, %r4297;
	@%p1818 bra 	$L__BB3_2699;
	add.s32 	%r6995, %r1851, %r1817;
	mul.wide.s32 	%rd1765, %r6995, 4;
	add.s64 	%rd1766, %rd1, %rd1765;
	ld.global.f32 	%f881, [%rd1766];
	shl.b32 	%r6996, %r1850, 2;
	add.s32 	%r6997, %r1818, %r6996;
	st.shared.f32 	[%r6997], %f881;
$L__BB3_2699:
	add.s32 	%r1852, %r1850, %r6;
	setp.gt.u32 	%p1819, %r1852, 31;
	@%p1819 bra 	$L__BB3_2744;
	add.s32 	%r1853, %r1851, %r6;
	setp.ge.s32 	%p1820, %r1853, %r4297;
	@%p1820 bra 	$L__BB3_2702;
	add.s32 	%r6998, %r1853, %r1817;
	mul.wide.s32 	%rd1767, %r6998, 4;
	add.s64 	%rd1768, %rd1, %rd1767;
	ld.global.f32 	%f882, [%rd1768];
	shl.b32 	%r6999, %r1852, 2;
	add.s32 	%r7000, %r1818, %r6999;
	st.shared.f32 	[%r7000], %f882;
$L__BB3_2702:
	add.s32 	%r1854, %r1852, %r6;
	setp.gt.u32 	%p1821, %r1854, 31;
	@%p1821 bra 	$L__BB3_2744;
	add.s32 	%r1855, %r1853, %r6;
	setp.ge.s32 	%p1822, %r1855, %r4297;
	@%p1822 bra 	$L__BB3_2705;
	add.s32 	%r7001, %r1855, %r1817;
	mul.wide.s32 	%rd1769, %r7001, 4;
	add.s64 	%rd1770, %rd1, %rd1769;
	ld.global.f32 	%f883, [%rd1770];
	shl.b32 	%r7002, %r1854, 2;
	add.s32 	%r7003, %r1818, %r7002;
	st.shared.f32 	[%r7003], %f883;
$L__BB3_2705:
	add.s32 	%r1856, %r1854, %r6;
	setp.gt.u32 	%p1823, %r1856, 31;
	@%p1823 bra 	$L__BB3_2744;
	add.s32 	%r1857, %r1855, %r6;
	setp.ge.s32 	%p1824, %r1857, %r4297;
	@%p1824 bra 	$L__BB3_2708;
	add.s32 	%r7004, %r1857, %r1817;
	mul.wide.s32 	%rd1771, %r7004, 4;
	add.s64 	%rd1772, %rd1, %rd1771;
	ld.global.f32 	%f884, [%rd1772];
	shl.b32 	%r7005, %r1856, 2;
	add.s32 	%r7006, %r1818, %r7005;
	st.shared.f32 	[%r7006], %f884;
$L__BB3_2708:
	add.s32 	%r1858, %r1856, %r6;
	setp.gt.u32 	%p1825, %r1858, 31;
	@%p1825 bra 	$L__BB3_2744;
	add.s32 	%r1859, %r1857, %r6;
	setp.ge.s32 	%p1826, %r1859, %r4297;
	@%p1826 bra 	$L__BB3_2711;
	add.s32 	%r7007, %r1859, %r1817;
	mul.wide.s32 	%rd1773, %r7007, 4;
	add.s64 	%rd1774, %rd1, %rd1773;
	ld.global.f32 	%f885, [%rd1774];
	shl.b32 	%r7008, %r1858, 2;
	add.s32 	%r7009, %r1818, %r7008;
	st.shared.f32 	[%r7009], %f885;
$L__BB3_2711:
	add.s32 	%r1860, %r1858, %r6;
	setp.gt.u32 	%p1827, %r1860, 31;
	@%p1827 bra 	$L__BB3_2744;
	add.s32 	%r1861, %r1859, %r6;
	setp.ge.s32 	%p1828, %r1861, %r4297;
	@%p1828 bra 	$L__BB3_2714;
	add.s32 	%r7010, %r1861, %r1817;
	mul.wide.s32 	%rd1775, %r7010, 4;
	add.s64 	%rd1776, %rd1, %rd1775;
	ld.global.f32 	%f886, [%rd1776];
	shl.b32 	%r7011, %r1860, 2;
	add.s32 	%r7012, %r1818, %r7011;
	st.shared.f32 	[%r7012], %f886;
$L__BB3_2714:
	add.s32 	%r1862, %r1860, %r6;
	setp.gt.u32 	%p1829, %r1862, 31;
	@%p1829 bra 	$L__BB3_2744;
	add.s32 	%r1863, %r1861, %r6;
	setp.ge.s32 	%p1830, %r1863, %r4297;
	@%p1830 bra 	$L__BB3_2717;
	add.s32 	%r7013, %r1863, %r1817;
	mul.wide.s32 	%rd1777, %r7013, 4;
	add.s64 	%rd1778, %rd1, %rd1777;
	ld.global.f32 	%f887, [%rd1778];
	shl.b32 	%r7014, %r1862, 2;
	add.s32 	%r7015, %r1818, %r7014;
	st.shared.f32 	[%r7015], %f887;
$L__BB3_2717:
	add.s32 	%r1864, %r1862, %r6;
	setp.gt.u32 	%p1831, %r1864, 31;
	@%p1831 bra 	$L__BB3_2744;
	add.s32 	%r1865, %r1863, %r6;
	setp.ge.s32 	%p1832, %r1865, %r4297;
	@%p1832 bra 	$L__BB3_2720;
	add.s32 	%r7016, %r1865, %r1817;
	mul.wide.s32 	%rd1779, %r7016, 4;
	add.s64 	%rd1780, %rd1, %rd1779;
	ld.global.f32 	%f888, [%rd1780];
	shl.b32 	%r7017, %r1864, 2;
	add.s32 	%r7018, %r1818, %r7017;
	st.shared.f32 	[%r7018], %f888;
$L__BB3_2720:
	add.s32 	%r1866, %r1864, %r6;
	setp.gt.u32 	%p1833, %r1866, 31;
	@%p1833 bra 	$L__BB3_2744;
	add.s32 	%r1867, %r1865, %r6;
	setp.ge.s32 	%p1834, %r1867, %r4297;
	@%p1834 bra 	$L__BB3_2723;
	add.s32 	%r7019, %r1867, %r1817;
	mul.wide.s32 	%rd1781, %r7019, 4;
	add.s64 	%rd1782, %rd1, %rd1781;
	ld.global.f32 	%f889, [%rd1782];
	shl.b32 	%r7020, %r1866, 2;
	add.s32 	%r7021, %r1818, %r7020;
	st.shared.f32 	[%r7021], %f889;
$L__BB3_2723:
	add.s32 	%r1868, %r1866, %r6;
	setp.gt.u32 	%p1835, %r1868, 31;
	@%p1835 bra 	$L__BB3_2744;
	add.s32 	%r1869, %r1867, %r6;
	setp.ge.s32 	%p1836, %r1869, %r4297;
	@%p1836 bra 	$L__BB3_2726;
	add.s32 	%r7022, %r1869, %r1817;
	mul.wide.s32 	%rd1783, %r7022, 4;
	add.s64 	%rd1784, %rd1, %rd1783;
	ld.global.f32 	%f890, [%rd1784];
	shl.b32 	%r7023, %r1868, 2;
	add.s32 	%r7024, %r1818, %r7023;
	st.shared.f32 	[%r7024], %f890;
$L__BB3_2726:
	add.s32 	%r1870, %r1868, %r6;
	setp.gt.u32 	%p1837, %r1870, 31;
	@%p1837 bra 	$L__BB3_2744;
	add.s32 	%r1871, %r1869, %r6;
	setp.ge.s32 	%p1838, %r1871, %r4297;
	@%p1838 bra 	$L__BB3_2729;
	add.s32 	%r7025, %r1871, %r1817;
	mul.wide.s32 	%rd1785, %r7025, 4;
	add.s64 	%rd1786, %rd1, %rd1785;
	ld.global.f32 	%f891, [%rd1786];
	shl.b32 	%r7026, %r1870, 2;
	add.s32 	%r7027, %r1818, %r7026;
	st.shared.f32 	[%r7027], %f891;
$L__BB3_2729:
	add.s32 	%r1872, %r1870, %r6;
	setp.gt.u32 	%p1839, %r1872, 31;
	@%p1839 bra 	$L__BB3_2744;
	add.s32 	%r1873, %r1871, %r6;
	setp.ge.s32 	%p1840, %r1873, %r4297;
	@%p1840 bra 	$L__BB3_2732;
	add.s32 	%r7028, %r1873, %r1817;
	mul.wide.s32 	%rd1787, %r7028, 4;
	add.s64 	%rd1788, %rd1, %rd1787;
	ld.global.f32 	%f892, [%rd1788];
	shl.b32 	%r7029, %r1872, 2;
	add.s32 	%r7030, %r1818, %r7029;
	st.shared.f32 	[%r7030], %f892;
$L__BB3_2732:
	add.s32 	%r1874, %r1872, %r6;
	setp.gt.u32 	%p1841, %r1874, 31;
	@%p1841 bra 	$L__BB3_2744;
	add.s32 	%r1875, %r1873, %r6;
	setp.ge.s32 	%p1842, %r1875, %r4297;
	@%p1842 bra 	$L__BB3_2735;
	add.s32 	%r7031, %r1875, %r1817;
	mul.wide.s32 	%rd1789, %r7031, 4;
	add.s64 	%rd1790, %rd1, %rd1789;
	ld.global.f32 	%f893, [%rd1790];
	shl.b32 	%r7032, %r1874, 2;
	add.s32 	%r7033, %r1818, %r7032;
	st.shared.f32 	[%r7033], %f893;
$L__BB3_2735:
	add.s32 	%r1876, %r1874, %r6;
	setp.gt.u32 	%p1843, %r1876, 31;
	@%p1843 bra 	$L__BB3_2744;
	add.s32 	%r1877, %r1875, %r6;
	setp.ge.s32 	%p1844, %r1877, %r4297;
	@%p1844 bra 	$L__BB3_2738;
	add.s32 	%r7034, %r1877, %r1817;
	mul.wide.s32 	%rd1791, %r7034, 4;
	add.s64 	%rd1792, %rd1, %rd1791;
	ld.global.f32 	%f894, [%rd1792];
	shl.b32 	%r7035, %r1876, 2;
	add.s32 	%r7036, %r1818, %r7035;
	st.shared.f32 	[%r7036], %f894;
$L__BB3_2738:
	add.s32 	%r1878, %r1876, %r6;
	setp.gt.u32 	%p1845, %r1878, 31;
	@%p1845 bra 	$L__BB3_2744;
	add.s32 	%r1879, %r1877, %r6;
	setp.ge.s32 	%p1846, %r1879, %r4297;
	@%p1846 bra 	$L__BB3_2741;
	add.s32 	%r7037, %r1879, %r1817;
	mul.wide.s32 	%rd1793, %r7037, 4;
	add.s64 	%rd1794, %rd1, %rd1793;
	ld.global.f32 	%f895, [%rd1794];
	shl.b32 	%r7038, %r1878, 2;
	add.s32 	%r7039, %r1818, %r7038;
	st.shared.f32 	[%r7039], %f895;
$L__BB3_2741:
	add.s32 	%r1880, %r1878, %r6;
	setp.gt.u32 	%p1847, %r1880, 31;
	@%p1847 bra 	$L__BB3_2744;
	add.s32 	%r1881, %r1879, %r6;
	setp.ge.s32 	%p1848, %r1881, %r4297;
	@%p1848 bra 	$L__BB3_2744;
	add.s32 	%r7040, %r1881, %r1817;
	mul.wide.s32 	%rd1795, %r7040, 4;
	add.s64 	%rd1796, %rd1, %rd1795;
	ld.global.f32 	%f896, [%rd1796];
	shl.b32 	%r7041, %r1880, 2;
	add.s32 	%r7042, %r1818, %r7041;
	st.shared.f32 	[%r7042], %f896;
$L__BB3_2744:
	add.s32 	%r1882, %r1815, %r7;
	setp.gt.u32 	%p1849, %r1882, 31;
	@%p1849 bra 	$L__BB3_3135;
	add.s32 	%r1883, %r1816, %r7;
	setp.ge.u32 	%p1850, %r1883, %r4296;
	@%p1850 bra 	$L__BB3_3135;
	setp.gt.u32 	%p1851, %r5, 31;
	@%p1851 bra 	$L__BB3_2842;
	mul.lo.s32 	%r1884, %r1883, %r4297;
	shl.b32 	%r7043, %r1882, 7;
	add.s32 	%r1885, %r4301, %r7043;
	add.s32 	%r1886, %r5, %r2;
	setp.ge.s32 	%p1852, %r1886, %r4297;
	@%p1852 bra 	$L__BB3_2749;
	add.s32 	%r7045, %r1886, %r1884;
	mul.wide.s32 	%rd1797, %r7045, 4;
	add.s64 	%rd1798, %rd1, %rd1797;
	ld.global.f32 	%f897, [%rd1798];
	shl.b32 	%r7046, %r5, 2;
	add.s32 	%r7047, %r1885, %r7046;
	st.shared.f32 	[%r7047], %f897;
$L__BB3_2749:
	add.s32 	%r1887, %r5, %r6;
	setp.gt.u32 	%p1853, %r1887, 31;
	@%p1853 bra 	$L__BB3_2842;
	add.s32 	%r1888, %r1886, %r6;
	setp.ge.s32 	%p1854, %r1888, %r4297;
	@%p1854 bra 	$L__BB3_2752;
	add.s32 	%r7048, %r1888, %r1884;
	mul.wide.s32 	%rd1799, %r7048, 4;
	add.s64 	%rd1800, %rd1, %rd1799;
	ld.global.f32 	%f898, [%rd1800];
	shl.b32 	%r7049, %r1887, 2;
	add.s32 	%r7050, %r1885, %r7049;
	st.shared.f32 	[%r7050], %f898;
$L__BB3_2752:
	add.s32 	%r1889, %r1887, %r6;
	setp.gt.u32 	%p1855, %r1889, 31;
	@%p1855 bra 	$L__BB3_2842;
	add.s32 	%r1890, %r1888, %r6;
	setp.ge.s32 	%p1856, %r1890, %r4297;
	@%p1856 bra 	$L__BB3_2755;
	add.s32 	%r7051, %r1890, %r1884;
	mul.wide.s32 	%rd1801, %r7051, 4;
	add.s64 	%rd1802, %rd1, %rd1801;
	ld.global.f32 	%f899, [%rd1802];
	shl.b32 	%r7052, %r1889, 2;
	add.s32 	%r7053, %r1885, %r7052;
	st.shared.f32 	[%r7053], %f899;
$L__BB3_2755:
	add.s32 	%r1891, %r1889, %r6;
	setp.gt.u32 	%p1857, %r1891, 31;
	@%p1857 bra 	$L__BB3_2842;
	add.s32 	%r1892, %r1890, %r6;
	setp.ge.s32 	%p1858, %r1892, %r4297;
	@%p1858 bra 	$L__BB3_2758;
	add.s32 	%r7054, %r1892, %r1884;
	mul.wide.s32 	%rd1803, %r7054, 4;
	add.s64 	%rd1804, %rd1, %rd1803;
	ld.global.f32 	%f900, [%rd1804];
	shl.b32 	%r7055, %r1891, 2;
	add.s32 	%r7056, %r1885, %r7055;
	st.shared.f32 	[%r7056], %f900;
$L__BB3_2758:
	add.s32 	%r1893, %r1891, %r6;
	setp.gt.u32 	%p1859, %r1893, 31;
	@%p1859 bra 	$L__BB3_2842;
	add.s32 	%r1894, %r1892, %r6;
	setp.ge.s32 	%p1860, %r1894, %r4297;
	@%p1860 bra 	$L__BB3_2761;
	add.s32 	%r7057, %r1894, %r1884;
	mul.wide.s32 	%rd1805, %r7057, 4;
	add.s64 	%rd1806, %rd1, %rd1805;
	ld.global.f32 	%f901, [%rd1806];
	shl.b32 	%r7058, %r1893, 2;
	add.s32 	%r7059, %r1885, %r7058;
	st.shared.f32 	[%r7059], %f901;
$L__BB3_2761:
	add.s32 	%r1895, %r1893, %r6;
	setp.gt.u32 	%p1861, %r1895, 31;
	@%p1861 bra 	$L__BB3_2842;
	add.s32 	%r1896, %r1894, %r6;
	setp.ge.s32 	%p1862, %r1896, %r4297;
	@%p1862 bra 	$L__BB3_2764;
	add.s32 	%r7060, %r1896, %r1884;
	mul.wide.s32 	%rd1807, %r7060, 4;
	add.s64 	%rd1808, %rd1, %rd1807;
	ld.global.f32 	%f902, [%rd1808];
	shl.b32 	%r7061, %r1895, 2;
	add.s32 	%r7062, %r1885, %r7061;
	st.shared.f32 	[%r7062], %f902;
$L__BB3_2764:
	add.s32 	%r1897, %r1895, %r6;
	setp.gt.u32 	%p1863, %r1897, 31;
	@%p1863 bra 	$L__BB3_2842;
	add.s32 	%r1898, %r1896, %r6;
	setp.ge.s32 	%p1864, %r1898, %r4297;
	@%p1864 bra 	$L__BB3_2767;
	add.s32 	%r7063, %r1898, %r1884;
	mul.wide.s32 	%rd1809, %r7063, 4;
	add.s64 	%rd1810, %rd1, %rd1809;
	ld.global.f32 	%f903, [%rd1810];
	shl.b32 	%r7064, %r1897, 2;
	add.s32 	%r7065, %r1885, %r7064;
	st.shared.f32 	[%r7065], %f903;
$L__BB3_2767:
	add.s32 	%r1899, %r1897, %r6;
	setp.gt.u32 	%p1865, %r1899, 31;
	@%p1865 bra 	$L__BB3_2842;
	add.s32 	%r1900, %r1898, %r6;
	setp.ge.s32 	%p1866, %r1900, %r4297;
	@%p1866 bra 	$L__BB3_2770;
	add.s32 	%r7066, %r1900, %r1884;
	mul.wide.s32 	%rd1811, %r7066, 4;
	add.s64 	%rd1812, %rd1, %rd1811;
	ld.global.f32 	%f904, [%rd1812];
	shl.b32 	%r7067, %r1899, 2;
	add.s32 	%r7068, %r1885, %r7067;
	st.shared.f32 	[%r7068], %f904;
$L__BB3_2770:
	add.s32 	%r1901, %r1899, %r6;
	setp.gt.u32 	%p1867, %r1901, 31;
	@%p1867 bra 	$L__BB3_2842;
	add.s32 	%r1902, %r1900, %r6;
	setp.ge.s32 	%p1868, %r1902, %r4297;
	@%p1868 bra 	$L__BB3_2773;
	add.s32 	%r7069, %r1902, %r1884;
	mul.wide.s32 	%rd1813, %r7069, 4;
	add.s64 	%rd1814, %rd1, %rd1813;
	ld.global.f32 	%f905, [%rd1814];
	shl.b32 	%r7070, %r1901, 2;
	add.s32 	%r7071, %r1885, %r7070;
	st.shared.f32 	[%r7071], %f905;
$L__BB3_2773:
	add.s32 	%r1903, %r1901, %r6;
	setp.gt.u32 	%p1869, %r1903, 31;
	@%p1869 bra 	$L__BB3_2842;
	add.s32 	%r1904, %r1902, %r6;
	setp.ge.s32 	%p1870, %r1904, %r4297;
	@%p1870 bra 	$L__BB3_2776;
	add.s32 	%r7072, %r1904, %r1884;
	mul.wide.s32 	%rd1815, %r7072, 4;
	add.s64 	%rd1816, %rd1, %rd1815;
	ld.global.f32 	%f906, [%rd1816];
	shl.b32 	%r7073, %r1903, 2;
	add.s32 	%r7074, %r1885, %r7073;
	st.shared.f32 	[%r7074], %f906;
$L__BB3_2776:
	add.s32 	%r1905, %r1903, %r6;
	setp.gt.u32 	%p1871, %r1905, 31;
	@%p1871 bra 	$L__BB3_2842;
	add.s32 	%r1906, %r1904, %r6;
	setp.ge.s32 	%p1872, %r1906, %r4297;
	@%p1872 bra 	$L__BB3_2779;
	add.s32 	%r7075, %r1906, %r1884;
	mul.wide.s32 	%rd1817, %r7075, 4;
	add.s64 	%rd1818, %rd1, %rd1817;
	ld.global.f32 	%f907, [%rd1818];
	shl.b32 	%r7076, %r1905, 2;
	add.s32 	%r7077, %r1885, %r7076;
	st.shared.f32 	[%r7077], %f907;
$L__BB3_2779:
	add.s32 	%r1907, %r1905, %r6;
	setp.gt.u32 	%p1873, %r1907, 31;
	@%p1873 bra 	$L__BB3_2842;
	add.s32 	%r1908, %r1906, %r6;
	setp.ge.s32 	%p1874, %r1908, %r4297;
	@%p1874 bra 	$L__BB3_2782;
	add.s32 	%r7078, %r1908, %r1884;
	mul.wide.s32 	%rd1819, %r7078, 4;
	add.s64 	%rd1820, %rd1, %rd1819;
	ld.global.f32 	%f908, [%rd1820];
	shl.b32 	%r7079, %r1907, 2;
	add.s32 	%r7080, %r1885, %r7079;
	st.shared.f32 	[%r7080], %f908;
$L__BB3_2782:
	add.s32 	%r1909, %r1907, %r6;
	setp.gt.u32 	%p1875, %r1909, 31;
	@%p1875 bra 	$L__BB3_2842;
	add.s32 	%r1910, %r1908, %r6;
	setp.ge.s32 	%p1876, %r1910, %r4297;
	@%p1876 bra 	$L__BB3_2785;
	add.s32 	%r7081, %r1910, %r1884;
	mul.wide.s32 	%rd1821, %r7081, 4;
	add.s64 	%rd1822, %rd1, %rd1821;
	ld.global.f32 	%f909, [%rd1822];
	shl.b32 	%r7082, %r1909, 2;
	add.s32 	%r7083, %r1885, %r7082;
	st.shared.f32 	[%r7083], %f909;
$L__BB3_2785:
	add.s32 	%r1911, %r1909, %r6;
	setp.gt.u32 	%p1877, %r1911, 31;
	@%p1877 bra 	$L__BB3_2842;
	add.s32 	%r1912, %r1910, %r6;
	setp.ge.s32 	%p1878, %r1912, %r4297;
	@%p1878 bra 	$L__BB3_2788;
	add.s32 	%r7084, %r1912, %r1884;
	mul.wide.s32 	%rd1823, %r7084, 4;
	add.s64 	%rd1824, %rd1, %rd1823;
	ld.global.f32 	%f910, [%rd1824];
	shl.b32 	%r7085, %r1911, 2;
	add.s32 	%r7086, %r1885, %r7085;
	st.shared.f32 	[%r7086], %f910;
$L__BB3_2788:
	add.s32 	%r1913, %r1911, %r6;
	setp.gt.u32 	%p1879, %r1913, 31;
	@%p1879 bra 	$L__BB3_2842;
	add.s32 	%r1914, %r1912, %r6;
	setp.ge.s32 	%p1880, %r1914, %r4297;
	@%p1880 bra 	$L__BB3_2791;
	add.s32 	%r7087, %r1914, %r1884;
	mul.wide.s32 	%rd1825, %r7087, 4;
	add.s64 	%rd1826, %rd1, %rd1825;
	ld.global.f32 	%f911, [%rd1826];
	shl.b32 	%r7088, %r1913, 2;
	add.s32 	%r7089, %r1885, %r7088;
	st.shared.f32 	[%r7089], %f911;
$L__BB3_2791:
	add.s32 	%r1915, %r1913, %r6;
	setp.gt.u32 	%p1881, %r1915, 31;
	@%p1881 bra 	$L__BB3_2842;
	add.s32 	%r1916, %r1914, %r6;
	setp.ge.s32 	%p1882, %r1916, %r4297;
	@%p1882 bra 	$L__BB3_2794;
	add.s32 	%r7090, %r1916, %r1884;
	mul.wide.s32 	%rd1827, %r7090, 4;
	add.s64 	%rd1828, %rd1, %rd1827;
	ld.global.f32 	%f912, [%rd1828];
	shl.b32 	%r7091, %r1915, 2;
	add.s32 	%r7092, %r1885, %r7091;
	st.shared.f32 	[%r7092], %f912;
$L__BB3_2794:
	add.s32 	%r1917, %r1915, %r6;
	setp.gt.u32 	%p1883, %r1917, 31;
	@%p1883 bra 	$L__BB3_2842;
	add.s32 	%r1918, %r1916, %r6;
	setp.ge.s32 	%p1884, %r1918, %r4297;
	@%p1884 bra 	$L__BB3_2797;
	add.s32 	%r7093, %r1918, %r1884;
	mul.wide.s32 	%rd1829, %r7093, 4;
	add.s64 	%rd1830, %rd1, %rd1829;
	ld.global.f32 	%f913, [%rd1830];
	shl.b32 	%r7094, %r1917, 2;
	add.s32 	%r7095, %r1885, %r7094;
	st.shared.f32 	[%r7095], %f913;
$L__BB3_2797:
	add.s32 	%r1919, %r1917, %r6;
	setp.gt.u32 	%p1885, %r1919, 31;
	@%p1885 bra 	$L__BB3_2842;
	add.s32 	%r1920, %r1918, %r6;
	setp.ge.s32 	%p1886, %r1920, %r4297;
	@%p1886 bra 	$L__BB3_2800;
	add.s32 	%r7096, %r1920, %r1884;
	mul.wide.s32 	%rd1831, %r7096, 4;
	add.s64 	%rd1832, %rd1, %rd1831;
	ld.global.f32 	%f914, [%rd1832];
	shl.b32 	%r7097, %r1919, 2;
	add.s32 	%r7098, %r1885, %r7097;
	st.shared.f32 	[%r7098], %f914;
$L__BB3_2800:
	add.s32 	%r1921, %r1919, %r6;
	setp.gt.u32 	%p1887, %r1921, 31;
	@%p1887 bra 	$L__BB3_2842;
	add.s32 	%r1922, %r1920, %r6;
	setp.ge.s32 	%p1888, %r1922, %r4297;
	@%p1888 bra 	$L__BB3_2803;
	add.s32 	%r7099, %r1922, %r1884;
	mul.wide.s32 	%rd1833, %r7099, 4;
	add.s64 	%rd1834, %rd1, %rd1833;
	ld.global.f32 	%f915, [%rd1834];
	shl.b32 	%r7100, %r1921, 2;
	add.s32 	%r7101, %r1885, %r7100;
	st.shared.f32 	[%r7101], %f915;
$L__BB3_2803:
	add.s32 	%r1923, %r1921, %r6;
	setp.gt.u32 	%p1889, %r1923, 31;
	@%p1889 bra 	$L__BB3_2842;
	add.s32 	%r1924, %r1922, %r6;
	setp.ge.s32 	%p1890, %r1924, %r4297;
	@%p1890 bra 	$L__BB3_2806;
	add.s32 	%r7102, %r1924, %r1884;
	mul.wide.s32 	%rd1835, %r7102, 4;
	add.s64 	%rd1836, %rd1, %rd1835;
	ld.global.f32 	%f916, [%rd1836];
	shl.b32 	%r7103, %r1923, 2;
	add.s32 	%r7104, %r1885, %r7103;
	st.shared.f32 	[%r7104], %f916;
$L__BB3_2806:
	add.s32 	%r1925, %r1923, %r6;
	setp.gt.u32 	%p1891, %r1925, 31;
	@%p1891 bra 	$L__BB3_2842;
	add.s32 	%r1926, %r1924, %r6;
	setp.ge.s32 	%p1892, %r1926, %r4297;
	@%p1892 bra 	$L__BB3_2809;
	add.s32 	%r7105, %r1926, %r1884;
	mul.wide.s32 	%rd1837, %r7105, 4;
	add.s64 	%rd1838, %rd1, %rd1837;
	ld.global.f32 	%f917, [%rd1838];
	shl.b32 	%r7106, %r1925, 2;
	add.s32 	%r7107, %r1885, %r7106;
	st.shared.f32 	[%r7107], %f917;
$L__BB3_2809:
	add.s32 	%r1927, %r1925, %r6;
	setp.gt.u32 	%p1893, %r1927, 31;
	@%p1893 bra 	$L__BB3_2842;
	add.s32 	%r1928, %r1926, %r6;
	setp.ge.s32 	%p1894, %r1928, %r4297;
	@%p1894 bra 	$L__BB3_2812;
	add.s32 	%r7108, %r1928, %r1884;
	mul.wide.s32 	%rd1839, %r7108, 4;
	add.s64 	%rd1840, %rd1, %rd1839;
	ld.global.f32 	%f918, [%rd1840];
	shl.b32 	%r7109, %r1927, 2;
	add.s32 	%r7110, %r1885, %r7109;
	st.shared.f32 	[%r7110], %f918;
$L__BB3_2812:
	add.s32 	%r1929, %r1927, %r6;
	setp.gt.u32 	%p1895, %r1929, 31;
	@%p1895 bra 	$L__BB3_2842;
	add.s32 	%r1930, %r1928, %r6;
	setp.ge.s32 	%p1896, %r1930, %r4297;
	@%p1896 bra 	$L__BB3_2815;
	add.s32 	%r7111, %r1930, %r1884;
	mul.wide.s32 	%rd1841, %r7111, 4;
	add.s64 	%rd1842, %rd1, %rd1841;
	ld.global.f32 	%f919, [%rd1842];
	shl.b32 	%r7112, %r1929, 2;
	add.s32 	%r7113, %r1885, %r7112;
	st.shared.f32 	[%r7113], %f919;
$L__BB3_2815:
	add.s32 	%r1931, %r1929, %r6;
	setp.gt.u32 	%p1897, %r1931, 31;
	@%p1897 bra 	$L__BB3_2842;
	add.s32 	%r1932, %r1930, %r6;
	setp.ge.s32 	%p1898, %r1932, %r4297;
	@%p1898 bra 	$L__BB3_2818;
	add.s32 	%r7114, %r1932, %r1884;
	mul.wide.s32 	%rd1843, %r7114, 4;
	add.s64 	%rd1844, %rd1, %rd1843;
	ld.global.f32 	%f920, [%rd1844];
	shl.b32 	%r7115, %r1931, 2;
	add.s32 	%r7116, %r1885, %r7115;
	st.shared.f32 	[%r7116], %f920;
$L__BB3_2818:
	add.s32 	%r1933, %r1931, %r6;
	setp.gt.u32 	%p1899, %r1933, 31;
	@%p1899 bra 	$L__BB3_2842;
	add.s32 	%r1934, %r1932, %r6;
	setp.ge.s32 	%p1900, %r1934, %r4297;
	@%p1900 bra 	$L__BB3_2821;
	add.s32 	%r7117, %r1934, %r1884;
	mul.wide.s32 	%rd1845, %r7117, 4;
	add.s64 	%rd1846, %rd1, %rd1845;
	ld.global.f32 	%f921, [%rd1846];
	shl.b32 	%r7118, %r1933, 2;
	add.s32 	%r7119, %r1885, %r7118;
	st.shared.f32 	[%r7119], %f921;
$L__BB3_2821:
	add.s32 	%r1935, %r1933, %r6;
	setp.gt.u32 	%p1901, %r1935, 31;
	@%p1901 bra 	$L__BB3_2842;
	add.s32 	%r1936, %r1934, %r6;
	setp.ge.s32 	%p1902, %r1936, %r4297;
	@%p1902 bra 	$L__BB3_2824;
	add.s32 	%r7120, %r1936, %r1884;
	mul.wide.s32 	%rd1847, %r7120, 4;
	add.s64 	%rd1848, %rd1, %rd1847;
	ld.global.f32 	%f922, [%rd1848];
	shl.b32 	%r7121, %r1935, 2;
	add.s32 	%r7122, %r1885, %r7121;
	st.shared.f32 	[%r7122], %f922;
$L__BB3_2824:
	add.s32 	%r1937, %r1935, %r6;
	setp.gt.u32 	%p1903, %r1937, 31;
	@%p1903 bra 	$L__BB3_2842;
	add.s32 	%r1938, %r1936, %r6;
	setp.ge.s32 	%p1904, %r1938, %r4297;
	@%p1904 bra 	$L__BB3_2827;
	add.s32 	%r7123, %r1938, %r1884;
	mul.wide.s32 	%rd1849, %r7123, 4;
	add.s64 	%rd1850, %rd1, %rd1849;
	ld.global.f32 	%f923, [%rd1850];
	shl.b32 	%r7124, %r1937, 2;
	add.s32 	%r7125, %r1885, %r7124;
	st.shared.f32 	[%r7125], %f923;
$L__BB3_2827:
	add.s32 	%r1939, %r1937, %r6;
	setp.gt.u32 	%p1905, %r1939, 31;
	@%p1905 bra 	$L__BB3_2842;
	add.s32 	%r1940, %r1938, %r6;
	setp.ge.s32 	%p1906, %r1940, %r4297;
	@%p1906 bra 	$L__BB3_2830;
	add.s32 	%r7126, %r1940, %r1884;
	mul.wide.s32 	%rd1851, %r7126, 4;
	add.s64 	%rd1852, %rd1, %rd1851;
	ld.global.f32 	%f924, [%rd1852];
	shl.b32 	%r7127, %r1939, 2;
	add.s32 	%r7128, %r1885, %r7127;
	st.shared.f32 	[%r7128], %f924;
$L__BB3_2830:
	add.s32 	%r1941, %r1939, %r6;
	setp.gt.u32 	%p1907, %r1941, 31;
	@%p1907 bra 	$L__BB3_2842;
	add.s32 	%r1942, %r1940, %r6;
	setp.ge.s32 	%p1908, %r1942, %r4297;
	@%p1908 bra 	$L__BB3_2833;
	add.s32 	%r7129, %r1942, %r1884;
	mul.wide.s32 	%rd1853, %r7129, 4;
	add.s64 	%rd1854, %rd1, %rd1853;
	ld.global.f32 	%f925, [%rd1854];
	shl.b32 	%r7130, %r1941, 2;
	add.s32 	%r7131, %r1885, %r7130;
	st.shared.f32 	[%r7131], %f925;
$L__BB3_2833:
	add.s32 	%r1943, %r1941, %r6;
	setp.gt.u32 	%p1909, %r1943, 31;
	@%p1909 bra 	$L__BB3_2842;
	add.s32 	%r1944, %r1942, %r6;
	setp.ge.s32 	%p1910, %r1944, %r4297;
	@%p1910 bra 	$L__BB3_2836;
	add.s32 	%r7132, %r1944, %r1884;
	mul.wide.s32 	%rd1855, %r7132, 4;
	add.s64 	%rd1856, %rd1, %rd1855;
	ld.global.f32 	%f926, [%rd1856];
	shl.b32 	%r7133, %r1943, 2;
	add.s32 	%r7134, %r1885, %r7133;
	st.shared.f32 	[%r7134], %f926;
$L__BB3_2836:
	add.s32 	%r1945, %r1943, %r6;
	setp.gt.u32 	%p1911, %r1945, 31;
	@%p1911 bra 	$L__BB3_2842;
	add.s32 	%r1946, %r1944, %r6;
	setp.ge.s32 	%p1912, %r1946, %r4297;
	@%p1912 bra 	$L__BB3_2839;
	add.s32 	%r7135, %r1946, %r1884;
	mul.wide.s32 	%rd1857, %r7135, 4;
	add.s64 	%rd1858, %rd1, %rd1857;
	ld.global.f32 	%f927, [%rd1858];
	shl.b32 	%r7136, %r1945, 2;
	add.s32 	%r7137, %r1885, %r7136;
	st.shared.f32 	[%r7137], %f927;
$L__BB3_2839:
	add.s32 	%r1947, %r1945, %r6;
	setp.gt.u32 	%p1913, %r1947, 31;
	@%p1913 bra 	$L__BB3_2842;
	add.s32 	%r1948, %r1946, %r6;
	setp.ge.s32 	%p1914, %r1948, %r4297;
	@%p1914 bra 	$L__BB3_2842;
	add.s32 	%r7138, %r1948, %r1884;
	mul.wide.s32 	%rd1859, %r7138, 4;
	add.s64 	%rd1860, %rd1, %rd1859;
	ld.global.f32 	%f928, [%rd1860];
	shl.b32 	%r7139, %r1947, 2;
	add.s32 	%r7140, %r1885, %r7139;
	st.shared.f32 	[%r7140], %f928;
$L__BB3_2842:
	add.s32 	%r1949, %r1882, %r7;
	setp.gt.u32 	%p1915, %r1949, 31;
	@%p1915 bra 	$L__BB3_3135;
	add.s32 	%r1950, %r1883, %r7;
	setp.ge.u32 	%p1916, %r1950, %r4296;
	@%p1916 bra 	$L__BB3_3135;
	setp.gt.u32 	%p1917, %r5, 31;
	@%p1917 bra 	$L__BB3_2940;
	mul.lo.s32 	%r1951, %r1950, %r4297;
	shl.b32 	%r7141, %r1949, 7;
	add.s32 	%r1952, %r4301, %r7141;
	add.s32 	%r1953, %r5, %r2;
	setp.ge.s32 	%p1918, %r1953, %r4297;
	@%p1918 bra 	$L__BB3_2847;
	add.s32 	%r7143, %r1953, %r1951;
	mul.wide.s32 	%rd1861, %r7143, 4;
	add.s64 	%rd1862, %rd1, %rd1861;
	ld.global.f32 	%f929, [%rd1862];
	shl.b32 	%r7144, %r5, 2;
	add.s32 	%r7145, %r1952, %r7144;
	st.shared.f32 	[%r7145], %f929;
$L__BB3_2847:
	add.s32 	%r1954, %r5, %r6;
	setp.gt.u32 	%p1919, %r1954, 31;
	@%p1919 bra 	$L__BB3_2940;
	add.s32 	%r1955, %r1953, %r6;
	setp.ge.s32 	%p1920, %r1955, %r4297;
	@%p1920 bra 	$L__BB3_2850;
	add.s32 	%r7146, %r1955, %r1951;
	mul.wide.s32 	%rd1863, %r7146, 4;
	add.s64 	%rd1864, %rd1, %rd1863;
	ld.global.f32 	%f930, [%rd1864];
	shl.b32 	%r7147, %r1954, 2;
	add.s32 	%r7148, %r1952, %r7147;
	st.shared.f32 	[%r7148], %f930;
$L__BB3_2850:
	add.s32 	%r1956, %r1954, %r6;
	setp.gt.u32 	%p1921, %r1956, 31;
	@%p1921 bra 	$L__BB3_2940;
	add.s32 	%r1957, %r1955, %r6;
	setp.ge.s32 	%p1922, %r1957, %r4297;
	@%p1922 bra 	$L__BB3_2853;
	add.s32 	%r7149, %r1957, %r1951;
	mul.wide.s32 	%rd1865, %r7149, 4;
	add.s64 	%rd1866, %rd1, %rd1865;
	ld.global.f32 	%f931, [%rd1866];
	shl.b32 	%r7150, %r1956, 2;
	add.s32 	%r7151, %r1952, %r7150;
	st.shared.f32 	[%r7151], %f931;
$L__BB3_2853:
	add.s32 	%r1958, %r1956, %r6;
	setp.gt.u32 	%p1923, %r1958, 31;
	@%p1923 bra 	$L__BB3_2940;
	add.s32 	%r1959, %r1957, %r6;
	setp.ge.s32 	%p1924, %r1959, %r4297;
	@%p1924 bra 	$L__BB3_2856;
	add.s32 	%r7152, %r1959, %r1951;
	mul.wide.s32 	%rd1867, %r7152, 4;
	add.s64 	%rd1868, %rd1, %rd1867;
	ld.global.f32 	%f932, [%rd1868];
	shl.b32 	%r7153, %r1958, 2;
	add.s32 	%r7154, %r1952, %r7153;
	st.shared.f32 	[%r7154], %f932;
$L__BB3_2856:
	add.s32 	%r1960, %r1958, %r6;
	setp.gt.u32 	%p1925, %r1960, 31;
	@%p1925 bra 	$L__BB3_2940;
	add.s32 	%r1961, %r1959, %r6;
	setp.ge.s32 	%p1926, %r1961, %r4297;
	@%p1926 bra 	$L__BB3_2859;
	add.s32 	%r7155, %r1961, %r1951;
	mul.wide.s32 	%rd1869, %r7155, 4;
	add.s64 	%rd1870, %rd1, %rd1869;
	ld.global.f32 	%f933, [%rd1870];
	shl.b32 	%r7156, %r1960, 2;
	add.s32 	%r7157, %r1952, %r7156;
	st.shared.f32 	[%r7157], %f933;
$L__BB3_2859:
	add.s32 	%r1962, %r1960, %r6;
	setp.gt.u32 	%p1927, %r1962, 31;
	@%p1927 bra 	$L__BB3_2940;
	add.s32 	%r1963, %r1961, %r6;
	setp.ge.s32 	%p1928, %r1963, %r4297;
	@%p1928 bra 	$L__BB3_2862;
	add.s32 	%r7158, %r1963, %r1951;
	mul.wide.s32 	%rd1871, %r7158, 4;
	add.s64 	%rd1872, %rd1, %rd1871;
	ld.global.f32 	%f934, [%rd1872];
	shl.b32 	%r7159, %r1962, 2;
	add.s32 	%r7160, %r1952, %r7159;
	st.shared.f32 	[%r7160], %f934;
$L__BB3_2862:
	add.s32 	%r1964, %r1962, %r6;
	setp.gt.u32 	%p1929, %r1964, 31;
	@%p1929 bra 	$L__BB3_2940;
	add.s32 	%r1965, %r1963, %r6;
	setp.ge.s32 	%p1930, %r1965, %r4297;
	@%p1930 bra 	$L__BB3_2865;
	add.s32 	%r7161, %r1965, %r1951;
	mul.wide.s32 	%rd1873, %r7161, 4;
	add.s64 	%rd1874, %rd1, %rd1873;
	ld.global.f32 	%f935, [%rd1874];
	shl.b32 	%r7162, %r1964, 2;
	add.s32 	%r7163, %r1952, %r7162;
	st.shared.f32 	[%r7163], %f935;
$L__BB3_2865:
	add.s32 	%r1966, %r1964, %r6;
	setp.gt.u32 	%p1931, %r1966, 31;
	@%p1931 bra 	$L__BB3_2940;
	add.s32 	%r1967, %r1965, %r6;
	setp.ge.s32 	%p1932, %r1967, %r4297;
	@%p1932 bra 	$L__BB3_2868;
	add.s32 	%r7164, %r1967, %r1951;
	mul.wide.s32 	%rd1875, %r7164, 4;
	add.s64 	%rd1876, %rd1, %rd1875;
	ld.global.f32 	%f936, [%rd1876];
	shl.b32 	%r7165, %r1966, 2;
	add.s32 	%r7166, %r1952, %r7165;
	st.shared.f32 	[%r7166], %f936;
$L__BB3_2868:
	add.s32 	%r1968, %r1966, %r6;
	setp.gt.u32 	%p1933, %r1968, 31;
	@%p1933 bra 	$L__BB3_2940;
	add.s32 	%r1969, %r1967, %r6;
	setp.ge.s32 	%p1934, %r1969, %r4297;
	@%p1934 bra 	$L__BB3_2871;
	add.s32 	%r7167, %r1969, %r1951;
	mul.wide.s32 	%rd1877, %r7167, 4;
	add.s64 	%rd1878, %rd1, %rd1877;
	ld.global.f32 	%f937, [%rd1878];
	shl.b32 	%r7168, %r1968, 2;
	add.s32 	%r7169, %r1952, %r7168;
	st.shared.f32 	[%r7169], %f937;
$L__BB3_2871:
	add.s32 	%r1970, %r1968, %r6;
	setp.gt.u32 	%p1935, %r1970, 31;
	@%p1935 bra 	$L__BB3_2940;
	add.s32 	%r1971, %r1969, %r6;
	setp.ge.s32 	%p1936, %r1971, %r4297;
	@%p1936 bra 	$L__BB3_2874;
	add.s32 	%r7170, %r1971, %r1951;
	mul.wide.s32 	%rd1879, %r7170, 4;
	add.s64 	%rd1880, %rd1, %rd1879;
	ld.global.f32 	%f938, [%rd1880];
	shl.b32 	%r7171, %r1970, 2;
	add.s32 	%r7172, %r1952, %r7171;
	st.shared.f32 	[%r7172], %f938;
$L__BB3_2874:
	add.s32 	%r1972, %r1970, %r6;
	setp.gt.u32 	%p1937, %r1972, 31;
	@%p1937 bra 	$L__BB3_2940;
	add.s32 	%r1973, %r1971, %r6;
	setp.ge.s32 	%p1938, %r1973, %r4297;
	@%p1938 bra 	$L__BB3_2877;
	add.s32 	%r7173, %r1973, %r1951;
	mul.wide.s32 	%rd1881, %r7173, 4;
	add.s64 	%rd1882, %rd1, %rd1881;
	ld.global.f32 	%f939, [%rd1882];
	shl.b32 	%r7174, %r1972, 2;
	add.s32 	%r7175, %r1952, %r7174;
	st.shared.f32 	[%r7175], %f939;
$L__BB3_2877:
	add.s32 	%r1974, %r1972, %r6;
	setp.gt.u32 	%p1939, %r1974, 31;
	@%p1939 bra 	$L__BB3_2940;
	add.s32 	%r1975, %r1973, %r6;
	setp.ge.s32 	%p1940, %r1975, %r4297;
	@%p1940 bra 	$L__BB3_2880;
	add.s32 	%r7176, %r1975, %r1951;
	mul.wide.s32 	%rd1883, %r7176, 4;
	add.s64 	%rd1884, %rd1, %rd1883;
	ld.global.f32 	%f940, [%rd1884];
	shl.b32 	%r7177, %r1974, 2;
	add.s32 	%r7178, %r1952, %r7177;
	st.shared.f32 	[%r7178], %f940;
$L__BB3_2880:
	add.s32 	%r1976, %r1974, %r6;
	setp.gt.u32 	%p1941, %r1976, 31;
	@%p1941 bra 	$L__BB3_2940;
	add.s32 	%r1977, %r1975, %r6;
	setp.ge.s32 	%p1942, %r1977, %r4297;
	@%p1942 bra 	$L__BB3_2883;
	add.s32 	%r7179, %r1977, %r1951;
	mul.wide.s32 	%rd1885, %r7179, 4;
	add.s64 	%rd1886, %rd1, %rd1885;
	ld.global.f32 	%f941, [%rd1886];
	shl.b32 	%r7180, %r1976, 2;
	add.s32 	%r7181, %r1952, %r7180;
	st.shared.f32 	[%r7181], %f941;
$L__BB3_2883:
	add.s32 	%r1978, %r1976, %r6;
	setp.gt.u32 	%p1943, %r1978, 31;
	@%p1943 bra 	$L__BB3_2940;
	add.s32 	%r1979, %r1977, %r6;
	setp.ge.s32 	%p1944, %r1979, %r4297;
	@%p1944 bra 	$L__BB3_2886;
	add.s32 	%r7182, %r1979, %r1951;
	mul.wide.s32 	%rd1887, %r7182, 4;
	add.s64 	%rd1888, %rd1, %rd1887;
	ld.global.f32 	%f942, [%rd1888];
	shl.b32 	%r7183, %r1978, 2;
	add.s32 	%r7184, %r1952, %r7183;
	st.shared.f32 	[%r7184], %f942;
$L__BB3_2886:
	add.s32 	%r1980, %r1978, %r6;
	setp.gt.u32 	%p1945, %r1980, 31;
	@%p1945 bra 	$L__BB3_2940;
	add.s32 	%r1981, %r1979, %r6;
	setp.ge.s32 	%p1946, %r1981, %r4297;
	@%p1946 bra 	$L__BB3_2889;
	add.s32 	%r7185, %r1981, %r1951;
	mul.wide.s32 	%rd1889, %r7185, 4;
	add.s64 	%rd1890, %rd1, %rd1889;
	ld.global.f32 	%f943, [%rd1890];
	shl.b32 	%r7186, %r1980, 2;
	add.s32 	%r7187, %r1952, %r7186;
	st.shared.f32 	[%r7187], %f943;
$L__BB3_2889:
	add.s32 	%r1982, %r1980, %r6;
	setp.gt.u32 	%p1947, %r1982, 31;
	@%p1947 bra 	$L__BB3_2940;
	add.s32 	%r1983, %r1981, %r6;
	setp.ge.s32 	%p1948, %r1983, %r4297;
	@%p1948 bra 	$L__BB3_2892;
	add.s32 	%r7188, %r1983, %r1951;
	mul.wide.s32 	%rd1891, %r7188, 4;
	add.s64 	%rd1892, %rd1, %rd1891;
	ld.global.f32 	%f944, [%rd1892];
	shl.b32 	%r7189, %r1982, 2;
	add.s32 	%r7190, %r1952, %r7189;
	st.shared.f32 	[%r7190], %f944;
$L__BB3_2892:
	add.s32 	%r1984, %r1982, %r6;
	setp.gt.u32 	%p1949, %r1984, 31;
	@%p1949 bra 	$L__BB3_2940;
	add.s32 	%r1985, %r1983, %r6;
	setp.ge.s32 	%p1950, %r1985, %r4297;
	@%p1950 bra 	$L__BB3_2895;
	add.s32 	%r7191, %r1985, %r1951;
	mul.wide.s32 	%rd1893, %r7191, 4;
	add.s64 	%rd1894, %rd1, %rd1893;
	ld.global.f32 	%f945, [%rd1894];
	shl.b32 	%r7192, %r1984, 2;
	add.s32 	%r7193, %r1952, %r7192;
	st.shared.f32 	[%r7193], %f945;
$L__BB3_2895:
	add.s32 	%r1986, %r1984, %r6;
	setp.gt.u32 	%p1951, %r1986, 31;
	@%p1951 bra 	$L__BB3_2940;
	add.s32 	%r1987, %r1985, %r6;
	setp.ge.s32 	%p1952, %r1987, %r4297;
	@%p1952 bra 	$L__BB3_2898;
	add.s32 	%r7194, %r1987, %r1951;
	mul.wide.s32 	%rd1895, %r7194, 4;
	add.s64 	%rd1896, %rd1, %rd1895;
	ld.global.f32 	%f946, [%rd1896];
	shl.b32 	%r7195, %r1986, 2;
	add.s32 	%r7196, %r1952, %r7195;
	st.shared.f32 	[%r7196], %f946;
$L__BB3_2898:
	add.s32 	%r1988, %r1986, %r6;
	setp.gt.u32 	%p1953, %r1988, 31;
	@%p1953 bra 	$L__BB3_2940;
	add.s32 	%r1989, %r1987, %r6;
	setp.ge.s32 	%p1954, %r1989, %r4297;
	@%p1954 bra 	$L__BB3_2901;
	add.s32 	%r7197, %r1989, %r1951;
	mul.wide.s32 	%rd1897, %r7197, 4;
	add.s64 	%rd1898, %rd1, %rd1897;
	ld.global.f32 	%f947, [%rd1898];
	shl.b32 	%r7198, %r1988, 2;
	add.s32 	%r7199, %r1952, %r7198;
	st.shared.f32 	[%r7199], %f947;
$L__BB3_2901:
	add.s32 	%r1990, %r1988, %r6;
	setp.gt.u32 	%p1955, %r1990, 31;
	@%p1955 bra 	$L__BB3_2940;
	add.s32 	%r1991, %r1989, %r6;
	setp.ge.s32 	%p1956, %r1991, %r4297;
	@%p1956 bra 	$L__BB3_2904;
	add.s32 	%r7200, %r1991, %r1951;
	mul.wide.s32 	%rd1899, %r7200, 4;
	add.s64 	%rd1900, %rd1, %rd1899;
	ld.global.f32 	%f948, [%rd1900];
	shl.b32 	%r7201, %r1990, 2;
	add.s32 	%r7202, %r1952, %r7201;
	st.shared.f32 	[%r7202], %f948;
$L__BB3_2904:
	add.s32 	%r1992, %r1990, %r6;
	setp.gt.u32 	%p1957, %r1992, 31;
	@%p1957 bra 	$L__BB3_2940;
	add.s32 	%r1993, %r1991, %r6;
	setp.ge.s32 	%p1958, %r1993, %r4297;
	@%p1958 bra 	$L__BB3_2907;
	add.s32 	%r7203, %r1993, %r1951;
	mul.wide.s32 	%rd1901, %r7203, 4;
	add.s64 	%rd1902, %rd1, %rd1901;
	ld.global.f32 	%f949, [%rd1902];
	shl.b32 	%r7204, %r1992, 2;
	add.s32 	%r7205, %r1952, %r7204;
	st.shared.f32 	[%r7205], %f949;
$L__BB3_2907:
	add.s32 	%r1994, %r1992, %r6;
	setp.gt.u32 	%p1959, %r1994, 31;
	@%p1959 bra 	$L__BB3_2940;
	add.s32 	%r1995, %r1993, %r6;
	setp.ge.s32 	%p1960, %r1995, %r4297;
	@%p1960 bra 	$L__BB3_2910;
	add.s32 	%r7206, %r1995, %r1951;
	mul.wide.s32 	%rd1903, %r7206, 4;
	add.s64 	%rd1904, %rd1, %rd1903;
	ld.global.f32 	%f950, [%rd1904];
	shl.b32 	%r7207, %r1994, 2;
	add.s32 	%r7208, %r1952, %r7207;
	st.shared.f32 	[%r7208], %f950;
$L__BB3_2910:
	add.s32 	%r1996, %r1994, %r6;
	setp.gt.u32 	%p1961, %r1996, 31;
	@%p1961 bra 	$L__BB3_2940;
	add.s32 	%r1997, %r1995, %r6;
	setp.ge.s32 	%p1962, %r1997, %r4297;
	@%p1962 bra 	$L__BB3_2913;
	add.s32 	%r7209, %r1997, %r1951;
	mul.wide.s32 	%rd1905, %r7209, 4;
	add.s64 	%rd1906, %rd1, %rd1905;
	ld.global.f32 	%f951, [%rd1906];
	shl.b32 	%r7210, %r1996, 2;
	add.s32 	%r7211, %r1952, %r7210;
	st.shared.f32 	[%r7211], %f951;
$L__BB3_2913:
	add.s32 	%r1998, %r1996, %r6;
	setp.gt.u32 	%p1963, %r1998, 31;
	@%p1963 bra 	$L__BB3_2940;
	add.s32 	%r1999, %r1997, %r6;
	setp.ge.s32 	%p1964, %r1999, %r4297;
	@%p1964 bra 	$L__BB3_2916;
	add.s32 	%r7212, %r1999, %r1951;
	mul.wide.s32 	%rd1907, %r7212, 4;
	add.s64 	%rd1908, %rd1, %rd1907;
	ld.global.f32 	%f952, [%rd1908];
	shl.b32 	%r7213, %r1998, 2;
	add.s32 	%r7214, %r1952, %r7213;
	st.shared.f32 	[%r7214], %f952;
$L__BB3_2916:
	add.s32 	%r2000, %r1998, %r6;
	setp.gt.u32 	%p1965, %r2000, 31;
	@%p1965 bra 	$L__BB3_2940;
	add.s32 	%r2001, %r1999, %r6;
	setp.ge.s32 	%p1966, %r2001, %r4297;
	@%p1966 bra 	$L__BB3_2919;
	add.s32 	%r7215, %r2001, %r1951;
	mul.wide.s32 	%rd1909, %r7215, 4;
	add.s64 	%rd1910, %rd1, %rd1909;
	ld.global.f32 	%f953, [%rd1910];
	shl.b32 	%r7216, %r2000, 2;
	add.s32 	%r7217, %r1952, %r7216;
	st.shared.f32 	[%r7217], %f953;
$L__BB3_2919:
	add.s32 	%r2002, %r2000, %r6;
	setp.gt.u32 	%p1967, %r2002, 31;
	@%p1967 bra 	$L__BB3_2940;
	add.s32 	%r2003, %r2001, %r6;
	setp.ge.s32 	%p1968, %r2003, %r4297;
	@%p1968 bra 	$L__BB3_2922;
	add.s32 	%r7218, %r2003, %r1951;
	mul.wide.s32 	%rd1911, %r7218, 4;
	add.s64 	%rd1912, %rd1, %rd1911;
	ld.global.f32 	%f954, [%rd1912];
	shl.b32 	%r7219, %r2002, 2;
	add.s32 	%r7220, %r1952, %r7219;
	st.shared.f32 	[%r7220], %f954;
$L__BB3_2922:
	add.s32 	%r2004, %r2002, %r6;
	setp.gt.u32 	%p1969, %r2004, 31;
	@%p1969 bra 	$L__BB3_2940;
	add.s32 	%r2005, %r2003, %r6;
	setp.ge.s32 	%p1970, %r2005, %r4297;
	@%p1970 bra 	$L__BB3_2925;
	add.s32 	%r7221, %r2005, %r1951;
	mul.wide.s32 	%rd1913, %r7221, 4;
	add.s64 	%rd1914, %rd1, %rd1913;
	ld.global.f32 	%f955, [%rd1914];
	shl.b32 	%r7222, %r2004, 2;
	add.s32 	%r7223, %r1952, %r7222;
	st.shared.f32 	[%r7223], %f955;
$L__BB3_2925:
	add.s32 	%r2006, %r2004, %r6;
	setp.gt.u32 	%p1971, %r2006, 31;
	@%p1971 bra 	$L__BB3_2940;
	add.s32 	%r2007, %r2005, %r6;
	setp.ge.s32 	%p1972, %r2007, %r4297;
	@%p1972 bra 	$L__BB3_2928;
	add.s32 	%r7224, %r2007, %r1951;
	mul.wide.s32 	%rd1915, %r7224, 4;
	add.s64 	%rd1916, %rd1, %rd1915;
	ld.global.f32 	%f956, [%rd1916];
	shl.b32 	%r7225, %r2006, 2;
	add.s32 	%r7226, %r1952, %r7225;
	st.shared.f32 	[%r7226], %f956;
$L__BB3_2928:
	add.s32 	%r2008, %r2006, %r6;
	setp.gt.u32 	%p1973, %r2008, 31;
	@%p1973 bra 	$L__BB3_2940;
	add.s32 	%r2009, %r2007, %r6;
	setp.ge.s32 	%p1974, %r2009, %r4297;
	@%p1974 bra 	$L__BB3_2931;
	add.s32 	%r7227, %r2009, %r1951;
	mul.wide.s32 	%rd1917, %r7227, 4;
	add.s64 	%rd1918, %rd1, %rd1917;
	ld.global.f32 	%f957, [%rd1918];
	shl.b32 	%r7228, %r2008, 2;
	add.s32 	%r7229, %r1952, %r7228;
	st.shared.f32 	[%r7229], %f957;
$L__BB3_2931:
	add.s32 	%r2010, %r2008, %r6;
	setp.gt.u32 	%p1975, %r2010, 31;
	@%p1975 bra 	$L__BB3_2940;
	add.s32 	%r2011, %r2009, %r6;
	setp.ge.s32 	%p1976, %r2011, %r4297;
	@%p1976 bra 	$L__BB3_2934;
	add.s32 	%r7230, %r2011, %r1951;
	mul.wide.s32 	%rd1919, %r7230, 4;
	add.s64 	%rd1920, %rd1, %rd1919;
	ld.global.f32 	%f958, [%rd1920];
	shl.b32 	%r7231, %r2010, 2;
	add.s32 	%r7232, %r1952, %r7231;
	st.shared.f32 	[%r7232], %f958;
$L__BB3_2934:
	add.s32 	%r2012, %r2010, %r6;
	setp.gt.u32 	%p1977, %r2012, 31;
	@%p1977 bra 	$L__BB3_2940;
	add.s32 	%r2013, %r2011, %r6;
	setp.ge.s32 	%p1978, %r2013, %r4297;
	@%p1978 bra 	$L__BB3_2937;
	add.s32 	%r7233, %r2013, %r1951;
	mul.wide.s32 	%rd1921, %r7233, 4;
	add.s64 	%rd1922, %rd1, %rd1921;
	ld.global.f32 	%f959, [%rd1922];
	shl.b32 	%r7234, %r2012, 2;
	add.s32 	%r7235, %r1952, %r7234;
	st.shared.f32 	[%r7235], %f959;
$L__BB3_2937:
	add.s32 	%r2014, %r2012, %r6;
	setp.gt.u32 	%p1979, %r2014, 31;
	@%p1979 bra 	$L__BB3_2940;
	add.s32 	%r2015, %r2013, %r6;
	setp.ge.s32 	%p1980, %r2015, %r4297;
	@%p1980 bra 	$L__BB3_2940;
	add.s32 	%r7236, %r2015, %r1951;
	mul.wide.s32 	%rd1923, %r7236, 4;
	add.s64 	%rd1924, %rd1, %rd1923;
	ld.global.f32 	%f960, [%rd1924];
	shl.b32 	%r7237, %r2014, 2;
	add.s32 	%r7238, %r1952, %r7237;
	st.shared.f32 	[%r7238], %f960;
$L__BB3_2940:
	add.s32 	%r2016, %r1949, %r7;
	setp.gt.u32 	%p1981, %r2016, 31;
	@%p1981 bra 	$L__BB3_3135;
	add.s32 	%r2017, %r1950, %r7;
	setp.ge.u32 	%p1982, %r2017, %r4296;
	@%p1982 bra 	$L__BB3_3135;
	setp.gt.u32 	%p1983, %r5, 31;
	@%p1983 bra 	$L__BB3_3038;
	mul.lo.s32 	%r2018, %r2017, %r4297;
	shl.b32 	%r7239, %r2016, 7;
	add.s32 	%r2019, %r4301, %r7239;
	add.s32 	%r2020, %r5, %r2;
	setp.ge.s32 	%p1984, %r2020, %r4297;
	@%p1984 bra 	$L__BB3_2945;
	add.s32 	%r7241, %r2020, %r2018;
	mul.wide.s32 	%rd1925, %r7241, 4;
	add.s64 	%rd1926, %rd1, %rd1925;
	ld.global.f32 	%f961, [%rd1926];
	shl.b32 	%r7242, %r5, 2;
	add.s32 	%r7243, %r2019, %r7242;
	st.shared.f32 	[%r7243], %f961;
$L__BB3_2945:
	add.s32 	%r2021, %r5, %r6;
	setp.gt.u32 	%p1985, %r2021, 31;
	@%p1985 bra 	$L__BB3_3038;
	add.s32 	%r2022, %r2020, %r6;
	setp.ge.s32 	%p1986, %r2022, %r4297;
	@%p1986 bra 	$L__BB3_2948;
	add.s32 	%r7244, %r2022, %r2018;
	mul.wide.s32 	%rd1927, %r7244, 4;
	add.s64 	%rd1928, %rd1, %rd1927;
	ld.global.f32 	%f962, [%rd1928];
	shl.b32 	%r7245, %r2021, 2;
	add.s32 	%r7246, %r2019, %r7245;
	st.shared.f32 	[%r7246], %f962;
$L__BB3_2948:
	add.s32 	%r2023, %r2021, %r6;
	setp.gt.u32 	%p1987, %r2023, 31;
	@%p1987 bra 	$L__BB3_3038;
	add.s32 	%r2024, %r2022, %r6;
	setp.ge.s32 	%p1988, %r2024, %r4297;
	@%p1988 bra 	$L__BB3_2951;
	add.s32 	%r7247, %r2024, %r2018;
	mul.wide.s32 	%rd1929, %r7247, 4;
	add.s64 	%rd1930, %rd1, %rd1929;
	ld.global.f32 	%f963, [%rd1930];
	shl.b32 	%r7248, %r2023, 2;
	add.s32 	%r7249, %r2019, %r7248;
	st.shared.f32 	[%r7249], %f963;
$L__BB3_2951:
	add.s32 	%r2025, %r2023, %r6;
	setp.gt.u32 	%p1989, %r2025, 31;
	@%p1989 bra 	$L__BB3_3038;
	add.s32 	%r2026, %r2024, %r6;
	setp.ge.s32 	%p1990, %r2026, %r4297;
	@%p1990 bra 	$L__BB3_2954;
	add.s32 	%r7250, %r2026, %r2018;
	mul.wide.s32 	%rd1931, %r7250, 4;
	add.s64 	%rd1932, %rd1, %rd1931;
	ld.global.f32 	%f964, [%rd1932];
	shl.b32 	%r7251, %r2025, 2;
	add.s32 	%r7252, %r2019, %r7251;
	st.shared.f32 	[%r7252], %f964;
$L__BB3_2954:
	add.s32 	%r2027, %r2025, %r6;
	setp.gt.u32 	%p1991, %r2027, 31;
	@%p1991 bra 	$L__BB3_3038;
	add.s32 	%r2028, %r2026, %r6;
	setp.ge.s32 	%p1992, %r2028, %r4297;
	@%p1992 bra 	$L__BB3_2957;
	add.s32 	%r7253, %r2028, %r2018;
	mul.wide.s32 	%rd1933, %r7253, 4;
	add.s64 	%rd1934, %rd1, %rd1933;
	ld.global.f32 	%f965, [%rd1934];
	shl.b32 	%r7254, %r2027, 2;
	add.s32 	%r7255, %r2019, %r7254;
	st.shared.f32 	[%r7255], %f965;
$L__BB3_2957:
	add.s32 	%r2029, %r2027, %r6;
	setp.gt.u32 	%p1993, %r2029, 31;
	@%p1993 bra 	$L__BB3_3038;
	add.s32 	%r2030, %r2028, %r6;
	setp.ge.s32 	%p1994, %r2030, %r4297;
	@%p1994 bra 	$L__BB3_2960;
	add.s32 	%r7256, %r2030, %r2018;
	mul.wide.s32 	%rd1935, %r7256, 4;
	add.s64 	%rd1936, %rd1, %rd1935;
	ld.global.f32 	%f966, [%rd1936];
	shl.b32 	%r7257, %r2029, 2;
	add.s32 	%r7258, %r2019, %r7257;
	st.shared.f32 	[%r7258], %f966;
$L__BB3_2960:
	add.s32 	%r2031, %r2029, %r6;
	setp.gt.u32 	%p1995, %r2031, 31;
	@%p1995 bra 	$L__BB3_3038;
	add.s32 	%r2032, %r2030, %r6;
	setp.ge.s32 	%p1996, %r2032, %r4297;
	@%p1996 bra 	$L__BB3_2963;
	add.s32 	%r7259, %r2032, %r2018;
	mul.wide.s32 	%rd1937, %r7259, 4;
	add.s64 	%rd1938, %rd1, %rd1937;
	ld.global.f32 	%f967, [%rd1938];
	shl.b32 	%r7260, %r2031, 2;
	add.s32 	%r7261, %r2019, %r7260;
	st.shared.f32 	[%r7261], %f967;
$L__BB3_2963:
	add.s32 	%r2033, %r2031, %r6;
	setp.gt.u32 	%p1997, %r2033, 31;
	@%p1997 bra 	$L__BB3_3038;
	add.s32 	%r2034, %r2032, %r6;
	setp.ge.s32 	%p1998, %r2034, %r4297;
	@%p1998 bra 	$L__BB3_2966;
	add.s32 	%r7262, %r2034, %r2018;
	mul.wide.s32 	%rd1939, %r7262, 4;
	add.s64 	%rd1940, %rd1, %rd1939;
	ld.global.f32 	%f968, [%rd1940];
	shl.b32 	%r7263, %r2033, 2;
	add.s32 	%r7264, %r2019, %r7263;
	st.shared.f32 	[%r7264], %f968;
$L__BB3_2966:
	add.s32 	%r2035, %r2033, %r6;
	setp.gt.u32 	%p1999, %r2035, 31;
	@%p1999 bra 	$L__BB3_3038;
	add.s32 	%r2036, %r2034, %r6;
	setp.ge.s32 	%p2000, %r2036, %r4297;
	@%p2000 bra 	$L__BB3_2969;
	add.s32 	%r7265, %r2036, %r2018;
	mul.wide.s32 	%rd1941, %r7265, 4;
	add.s64 	%rd1942, %rd1, %rd1941;
	ld.global.f32 	%f969, [%rd1942];
	shl.b32 	%r7266, %r2035, 2;
	add.s32 	%r7267, %r2019, %r7266;
	st.shared.f32 	[%r7267], %f969;
$L__BB3_2969:
	add.s32 	%r2037, %r2035, %r6;
	setp.gt.u32 	%p2001, %r2037, 31;
	@%p2001 bra 	$L__BB3_3038;
	add.s32 	%r2038, %r2036, %r6;
	setp.ge.s32 	%p2002, %r2038, %r4297;
	@%p2002 bra 	$L__BB3_2972;
	add.s32 	%r7268, %r2038, %r2018;
	mul.wide.s32 	%rd1943, %r7268, 4;
	add.s64 	%rd1944, %rd1, %rd1943;
	ld.global.f32 	%f970, [%rd1944];
	shl.b32 	%r7269, %r2037, 2;
	add.s32 	%r7270, %r2019, %r7269;
	st.shared.f32 	[%r7270], %f970;
$L__BB3_2972:
	add.s32 	%r2039, %r2037, %r6;
	setp.gt.u32 	%p2003, %r2039, 31;
	@%p2003 bra 	$L__BB3_3038;
	add.s32 	%r2040, %r2038, %r6;
	setp.ge.s32 	%p2004, %r2040, %r4297;
	@%p2004 bra 	$L__BB3_2975;
	add.s32 	%r7271, %r2040, %r2018;
	mul.wide.s32 	%rd1945, %r7271, 4;
	add.s64 	%rd1946, %rd1, %rd1945;
	ld.global.f32 	%f971, [%rd1946];
	shl.b32 	%r7272, %r2039, 2;
	add.s32 	%r7273, %r2019, %r7272;
	st.shared.f32 	[%r7273], %f971;
$L__BB3_2975:
	add.s32 	%r2041, %r2039, %r6;
	setp.gt.u32 	%p2005, %r2041, 31;
	@%p2005 bra 	$L__BB3_3038;
	add.s32 	%r2042, %r2040, %r6;
	setp.ge.s32 	%p2006, %r2042, %r4297;
	@%p2006 bra 	$L__BB3_2978;
	add.s32 	%r7274, %r2042, %r2018;
	mul.wide.s32 	%rd1947, %r7274, 4;
	add.s64 	%rd1948, %rd1, %rd1947;
	ld.global.f32 	%f972, [%rd1948];
	shl.b32 	%r7275, %r2041, 2;
	add.s32 	%r7276, %r2019, %r7275;
	st.shared.f32 	[%r7276], %f972;
$L__BB3_2978:
	add.s32 	%r2043, %r2041, %r6;
	setp.gt.u32 	%p2007, %r2043, 31;
	@%p2007 bra 	$L__BB3_3038;
	add.s32 	%r2044, %r2042, %r6;
	setp.ge.s32 	%p2008, %r2044, %r4297;
	@%p2008 bra 	$L__BB3_2981;
	add.s32 	%r7277, %r2044, %r2018;
	mul.wide.s32 	%rd1949, %r7277, 4;
	add.s64 	%rd1950, %rd1, %rd1949;
	ld.global.f32 	%f973, [%rd1950];
	shl.b32 	%r7278, %r2043, 2;
	add.s32 	%r7279, %r2019, %r7278;
	st.shared.f32 	[%r7279], %f973;
$L__BB3_2981:
	add.s32 	%r2045, %r2043, %r6;
	setp.gt.u32 	%p2009, %r2045, 31;
	@%p2009 bra 	$L__BB3_3038;
	add.s32 	%r2046, %r2044, %r6;
	setp.ge.s32 	%p2010, %r2046, %r4297;
	@%p2010 bra 	$L__BB3_2984;
	add.s32 	%r7280, %r2046, %r2018;
	mul.wide.s32 	%rd1951, %r7280, 4;
	add.s64 	%rd1952, %rd1, %rd1951;
	ld.global.f32 	%f974, [%rd1952];
	shl.b32 	%r7281, %r2045, 2;
	add.s32 	%r7282, %r2019, %r7281;
	st.shared.f32 	[%r7282], %f974;
$L__BB3_2984:
	add.s32 	%r2047, %r2045, %r6;
	setp.gt.u32 	%p2011, %r2047, 31;
	@%p2011 bra 	$L__BB3_3038;
	add.s32 	%r2048, %r2046, %r6;
	setp.ge.s32 	%p2012, %r2048, %r4297;
	@%p2012 bra 	$L__BB3_2987;
	add.s32 	%r7283, %r2048, %r2018;
	mul.wide.s32 	%rd1953, %r7283, 4;
	add.s64 	%rd1954, %rd1, %rd1953;
	ld.global.f32 	%f975, [%rd1954];
	shl.b32 	%r7284, %r2047, 2;
	add.s32 	%r7285, %r2019, %r7284;
	st.shared.f32 	[%r7285], %f975;
$L__BB3_2987:
	add.s32 	%r2049, %r2047, %r6;
	setp.gt.u32 	%p2013, %r2049, 31;
	@%p2013 bra 	$L__BB3_3038;
	add.s32 	%r2050, %r2048, %r6;
	setp.ge.s32 	%p2014, %r2050, %r4297;
	@%p2014 bra 	$L__BB3_2990;
	add.s32 	%r7286, %r2050, %r2018;
	mul.wide.s32 	%rd1955, %r7286, 4;
	add.s64 	%rd1956, %rd1, %rd1955;
	ld.global.f32 	%f976, [%rd1956];
	shl.b32 	%r7287, %r2049, 2;
	add.s32 	%r7288, %r2019, %r7287;
	st.shared.f32 	[%r7288], %f976;
$L__BB3_2990:
	add.s32 	%r2051, %r2049, %r6;
	setp.gt.u32 	%p2015, %r2051, 31;
	@%p2015 bra 	$L__BB3_3038;
	add.s32 	%r2052, %r2050, %r6;
	setp.ge.s32 	%p2016, %r2052, %r4297;
	@%p2016 bra 	$L__BB3_2993;
	add.s32 	%r7289, %r2052, %r2018;
	mul.wide.s32 	%rd1957, %r7289, 4;
	add.s64 	%rd1958, %rd1, %rd1957;
	ld.global.f32 	%f977, [%rd1958];
	shl.b32 	%r7290, %r2051, 2;
	add.s32 	%r7291, %r2019, %r7290;
	st.shared.f32 	[%r7291], %f977;
$L__BB3_2993:
	add.s32 	%r2053, %r2051, %r6;
	setp.gt.u32 	%p2017, %r2053, 31;
	@%p2017 bra 	$L__BB3_3038;
	add.s32 	%r2054, %r2052, %r6;
	setp.ge.s32 	%p2018, %r2054, %r4297;
	@%p2018 bra 	$L__BB3_2996;
	add.s32 	%r7292, %r2054, %r2018;
	mul.wide.s32 	%rd1959, %r7292, 4;
	add.s64 	%rd1960, %rd1, %rd1959;
	ld.global.f32 	%f978, [%rd1960];
	shl.b32 	%r7293, %r2053, 2;
	add.s32 	%r7294, %r2019, %r7293;
	st.shared.f32 	[%r7294], %f978;
$L__BB3_2996:
	add.s32 	%r2055, %r2053, %r6;
	setp.gt.u32 	%p2019, %r2055, 31;
	@%p2019 bra 	$L__BB3_3038;
	add.s32 	%r2056, %r2054, %r6;
	setp.ge.s32 	%p2020, %r2056, %r4297;
	@%p2020 bra 	$L__BB3_2999;
	add.s32 	%r7295, %r2056, %r2018;
	mul.wide.s32 	%rd1961, %r7295, 4;
	add.s64 	%rd1962, %rd1, %rd1961;
	ld.global.f32 	%f979, [%rd1962];
	shl.b32 	%r7296, %r2055, 2;
	add.s32 	%r7297, %r2019, %r7296;
	st.shared.f32 	[%r7297], %f979;
$L__BB3_2999:
	add.s32 	%r2057, %r2055, %r6;
	setp.gt.u32 	%p2021, %r2057, 31;
	@%p2021 bra 	$L__BB3_3038;
	add.s32 	%r2058, %r2056, %r6;
	setp.ge.s32 	%p2022, %r2058, %r4297;
	@%p2022 bra 	$L__BB3_3002;
	add.s32 	%r7298, %r2058, %r2018;
	mul.wide.s32 	%rd1963, %r7298, 4;
	add.s64 	%rd1964, %rd1, %rd1963;
	ld.global.f32 	%f980, [%rd1964];
	shl.b32 	%r7299, %r2057, 2;
	add.s32 	%r7300, %r2019, %r7299;
	st.shared.f32 	[%r7300], %f980;
$L__BB3_3002:
	add.s32 	%r2059, %r2057, %r6;
	setp.gt.u32 	%p2023, %r2059, 31;
	@%p2023 bra 	$L__BB3_3038;
	add.s32 	%r2060, %r2058, %r6;
	setp.ge.s32 	%p2024, %r2060, %r4297;
	@%p2024 bra 	$L__BB3_3005;
	add.s32 	%r7301, %r2060, %r2018;
	mul.wide.s32 	%rd1965, %r7301, 4;
	add.s64 	%rd1966, %rd1, %rd1965;
	ld.global.f32 	%f981, [%rd1966];
	shl.b32 	%r7302, %r2059, 2;
	add.s32 	%r7303, %r2019, %r7302;
	st.shared.f32 	[%r7303], %f981;
$L__BB3_3005:
	add.s32 	%r2061, %r2059, %r6;
	setp.gt.u32 	%p2025, %r2061, 31;
	@%p2025 bra 	$L__BB3_3038;
	add.s32 	%r2062, %r2060, %r6;
	setp.ge.s32 	%p2026, %r2062, %r4297;
	@%p2026 bra 	$L__BB3_3008;
	add.s32 	%r7304, %r2062, %r2018;
	mul.wide.s32 	%rd1967, %r7304, 4;
	add.s64 	%rd1968, %rd1, %rd1967;
	ld.global.f32 	%f982, [%rd1968];
	shl.b32 	%r7305, %r2061, 2;
	add.s32 	%r7306, %r2019, %r7305;
	st.shared.f32 	[%r7306], %f982;
$L__BB3_3008:
	add.s32 	%r2063, %r2061, %r6;
	setp.gt.u32 	%p2027, %r2063, 31;
	@%p2027 bra 	$L__BB3_3038;
	add.s32 	%r2064, %r2062, %r6;
	setp.ge.s32 	%p2028, %r2064, %r4297;
	@%p2028 bra 	$L__BB3_3011;
	add.s32 	%r7307, %r2064, %r2018;
	mul.wide.s32 	%rd1969, %r7307, 4;
	add.s64 	%rd1970, %rd1, %rd1969;
	ld.global.f32 	%f983, [%rd1970];
	shl.b32 	%r7308, %r2063, 2;
	add.s32 	%r7309, %r2019, %r7308;
	st.shared.f32 	[%r7309], %f983;
$L__BB3_3011:
	add.s32 	%r2065, %r2063, %r6;
	setp.gt.u32 	%p2029, %r2065, 31;
	@%p2029 bra 	$L__BB3_3038;
	add.s32 	%r2066, %r2064, %r6;
	setp.ge.s32 	%p2030, %r2066, %r4297;
	@%p2030 bra 	$L__BB3_3014;
	add.s32 	%r7310, %r2066, %r2018;
	mul.wide.s32 	%rd1971, %r7310, 4;
	add.s64 	%rd1972, %rd1, %rd1971;
	ld.global.f32 	%f984, [%rd1972];
	shl.b32 	%r7311, %r2065, 2;
	add.s32 	%r7312, %r2019, %r7311;
	st.shared.f32 	[%r7312], %f984;
$L__BB3_3014:
	add.s32 	%r2067, %r2065, %r6;
	setp.gt.u32 	%p2031, %r2067, 31;
	@%p2031 bra 	$L__BB3_3038;
	add.s32 	%r2068, %r2066, %r6;
	setp.ge.s32 	%p2032, %r2068, %r4297;
	@%p2032 bra 	$L__BB3_3017;
	add.s32 	%r7313, %r2068, %r2018;
	mul.wide.s32 	%rd1973, %r7313, 4;
	add.s64 	%rd1974, %rd1, %rd1973;
	ld.global.f32 	%f985, [%rd1974];
	shl.b32 	%r7314, %r2067, 2;
	add.s32 	%r7315, %r2019, %r7314;
	st.shared.f32 	[%r7315], %f985;
$L__BB3_3017:
	add.s32 	%r2069, %r2067, %r6;
	setp.gt.u32 	%p2033, %r2069, 31;
	@%p2033 bra 	$L__BB3_3038;
	add.s32 	%r2070, %r2068, %r6;
	setp.ge.s32 	%p2034, %r2070, %r4297;
	@%p2034 bra 	$L__BB3_3020;
	add.s32 	%r7316, %r2070, %r2018;
	mul.wide.s32 	%rd1975, %r7316, 4;
	add.s64 	%rd1976, %rd1, %rd1975;
	ld.global.f32 	%f986, [%rd1976];
	shl.b32 	%r7317, %r2069, 2;
	add.s32 	%r7318, %r2019, %r7317;
	st.shared.f32 	[%r7318], %f986;
$L__BB3_3020:
	add.s32 	%r2071, %r2069, %r6;
	setp.gt.u32 	%p2035, %r2071, 31;
	@%p2035 bra 	$L__BB3_3038;
	add.s32 	%r2072, %r2070, %r6;
	setp.ge.s32 	%p2036, %r2072, %r4297;
	@%p2036 bra 	$L__BB3_3023;
	add.s32 	%r7319, %r2072, %r2018;
	mul.wide.s32 	%rd1977, %r7319, 4;
	add.s64 	%rd1978, %rd1, %rd1977;
	ld.global.f32 	%f987, [%rd1978];
	shl.b32 	%r7320, %r2071, 2;
	add.s32 	%r7321, %r2019, %r7320;
	st.shared.f32 	[%r7321], %f987;
$L__BB3_3023:
	add.s32 	%r2073, %r2071, %r6;
	setp.gt.u32 	%p2037, %r2073, 31;
	@%p2037 bra 	$L__BB3_3038;
	add.s32 	%r2074, %r2072, %r6;
	setp.ge.s32 	%p2038, %r2074, %r4297;
	@%p2038 bra 	$L__BB3_3026;
	add.s32 	%r7322, %r2074, %r2018;
	mul.wide.s32 	%rd1979, %r7322, 4;
	add.s64 	%rd1980, %rd1, %rd1979;
	ld.global.f32 	%f988, [%rd1980];
	shl.b32 	%r7323, %r2073, 2;
	add.s32 	%r7324, %r2019, %r7323;
	st.shared.f32 	[%r7324], %f988;
$L__BB3_3026:
	add.s32 	%r2075, %r2073, %r6;
	setp.gt.u32 	%p2039, %r2075, 31;
	@%p2039 bra 	$L__BB3_3038;
	add.s32 	%r2076, %r2074, %r6;
	setp.ge.s32 	%p2040, %r2076, %r4297;
	@%p2040 bra 	$L__BB3_3029;
	add.s32 	%r7325, %r2076, %r2018;
	mul.wide.s32 	%rd1981, %r7325, 4;
	add.s64 	%rd1982, %rd1, %rd1981;
	ld.global.f32 	%f989, [%rd1982];
	shl.b32 	%r7326, %r2075, 2;
	add.s32 	%r7327, %r2019, %r7326;
	st.shared.f32 	[%r7327], %f989;
$L__BB3_3029:
	add.s32 	%r2077, %r2075, %r6;
	setp.gt.u32 	%p2041, %r2077, 31;
	@%p2041 bra 	$L__BB3_3038;
	add.s32 	%r2078, %r2076, %r6;
	setp.ge.s32 	%p2042, %r2078, %r4297;
	@%p2042 bra 	$L__BB3_3032;
	add.s32 	%r7328, %r2078, %r2018;
	mul.wide.s32 	%rd1983, %r7328, 4;
	add.s64 	%rd1984, %rd1, %rd1983;
	ld.global.f32 	%f990, [%rd1984];
	shl.b32 	%r7329, %r2077, 2;
	add.s32 	%r7330, %r2019, %r7329;
	st.shared.f32 	[%r7330], %f990;
$L__BB3_3032:
	add.s32 	%r2079, %r2077, %r6;
	setp.gt.u32 	%p2043, %r2079, 31;
	@%p2043 bra 	$L__BB3_3038;
	add.s32 	%r2080, %r2078, %r6;
	setp.ge.s32 	%p2044, %r2080, %r4297;
	@%p2044 bra 	$L__BB3_3035;
	add.s32 	%r7331, %r2080, %r2018;
	mul.wide.s32 	%rd1985, %r7331, 4;
	add.s64 	%rd1986, %rd1, %rd1985;
	ld.global.f32 	%f991, [%rd1986];
	shl.b32 	%r7332, %r2079, 2;
	add.s32 	%r7333, %r2019, %r7332;
	st.shared.f32 	[%r7333], %f991;
$L__BB3_3035:
	add.s32 	%r2081, %r2079, %r6;
	setp.gt.u32 	%p2045, %r2081, 31;
	@%p2045 bra 	$L__BB3_3038;
	add.s32 	%r2082, %r2080, %r6;
	setp.ge.s32 	%p2046, %r2082, %r4297;
	@%p2046 bra 	$L__BB3_3038;
	add.s32 	%r7334, %r2082, %r2018;
	mul.wide.s32 	%rd1987, %r7334, 4;
	add.s64 	%rd1988, %rd1, %rd1987;
	ld.global.f32 	%f992, [%rd1988];
	shl.b32 	%r7335, %r2081, 2;
	add.s32 	%r7336, %r2019, %r7335;
	st.shared.f32 	[%r7336], %f992;
$L__BB3_3038:
	add.s32 	%r2083, %r2016, %r7;
	setp.gt.u32 	%p2047, %r2083, 31;
	@%p2047 bra 	$L__BB3_3135;
	setp.gt.u32 	%p2048, %r5, 31;
	add.s32 	%r2084, %r2017, %r7;
	setp.ge.u32 	%p2049, %r2084, %r4296;
	or.pred  	%p2050, %p2049, %p2048;
	@%p2050 bra 	$L__BB3_3135;
	mul.lo.s32 	%r2085, %r2084, %r4297;
	shl.b32 	%r7338, %r2083, 7;
	add.s32 	%r2086, %r4301, %r7338;
	add.s32 	%r2087, %r5, %r2;
	setp.ge.s32 	%p2051, %r2087, %r4297;
	@%p2051 bra 	$L__BB3_3042;
	add.s32 	%r7340, %r2087, %r2085;
	mul.wide.s32 	%rd1989, %r7340, 4;
	add.s64 	%rd1990, %rd1, %rd1989;
	ld.global.f32 	%f993, [%rd1990];
	shl.b32 	%r7341, %r5, 2;
	add.s32 	%r7342, %r2086, %r7341;
	st.shared.f32 	[%r7342], %f993;
$L__BB3_3042:
	add.s32 	%r2088, %r5, %r6;
	setp.gt.u32 	%p2052, %r2088, 31;
	@%p2052 bra 	$L__BB3_3135;
	add.s32 	%r2089, %r2087, %r6;
	setp.ge.s32 	%p2053, %r2089, %r4297;
	@%p2053 bra 	$L__BB3_3045;
	add.s32 	%r7343, %r2089, %r2085;
	mul.wide.s32 	%rd1991, %r7343, 4;
	add.s64 	%rd1992, %rd1, %rd1991;
	ld.global.f32 	%f994, [%rd1992];
	shl.b32 	%r7344, %r2088, 2;
	add.s32 	%r7345, %r2086, %r7344;
	st.shared.f32 	[%r7345], %f994;
$L__BB3_3045:
	add.s32 	%r2090, %r2088, %r6;
	setp.gt.u32 	%p2054, %r2090, 31;
	@%p2054 bra 	$L__BB3_3135;
	add.s32 	%r2091, %r2089, %r6;
	setp.ge.s32 	%p2055, %r2091, %r4297;
	@%p2055 bra 	$L__BB3_3048;
	add.s32 	%r7346, %r2091, %r2085;
	mul.wide.s32 	%rd1993, %r7346, 4;
	add.s64 	%rd1994, %rd1, %rd1993;
	ld.global.f32 	%f995, [%rd1994];
	shl.b32 	%r7347, %r2090, 2;
	add.s32 	%r7348, %r2086, %r7347;
	st.shared.f32 	[%r7348], %f995;
$L__BB3_3048:
	add.s32 	%r2092, %r2090, %r6;
	setp.gt.u32 	%p2056, %r2092, 31;
	@%p2056 bra 	$L__BB3_3135;
	add.s32 	%r2093, %r2091, %r6;
	setp.ge.s32 	%p2057, %r2093, %r4297;
	@%p2057 bra 	$L__BB3_3051;
	add.s32 	%r7349, %r2093, %r2085;
	mul.wide.s32 	%rd1995, %r7349, 4;
	add.s64 	%rd1996, %rd1, %rd1995;
	ld.global.f32 	%f996, [%rd1996];
	shl.b32 	%r7350, %r2092, 2;
	add.s32 	%r7351, %r2086, %r7350;
	st.shared.f32 	[%r7351], %f996;
$L__BB3_3051:
	add.s32 	%r2094, %r2092, %r6;
	setp.gt.u32 	%p2058, %r2094, 31;
	@%p2058 bra 	$L__BB3_3135;
	add.s32 	%r2095, %r2093, %r6;
	setp.ge.s32 	%p2059, %r2095, %r4297;
	@%p2059 bra 	$L__BB3_3054;
	add.s32 	%r7352, %r2095, %r2085;
	mul.wide.s32 	%rd1997, %r7352, 4;
	add.s64 	%rd1998, %rd1, %rd1997;
	ld.global.f32 	%f997, [%rd1998];
	shl.b32 	%r7353, %r2094, 2;
	add.s32 	%r7354, %r2086, %r7353;
	st.shared.f32 	[%r7354], %f997;
$L__BB3_3054:
	add.s32 	%r2096, %r2094, %r6;
	setp.gt.u32 	%p2060, %r2096, 31;
	@%p2060 bra 	$L__BB3_3135;
	add.s32 	%r2097, %r2095, %r6;
	setp.ge.s32 	%p2061, %r2097, %r4297;
	@%p2061 bra 	$L__BB3_3057;
	add.s32 	%r7355, %r2097, %r2085;
	mul.wide.s32 	%rd1999, %r7355, 4;
	add.s64 	%rd2000, %rd1, %rd1999;
	ld.global.f32 	%f998, [%rd2000];
	shl.b32 	%r7356, %r2096, 2;
	add.s32 	%r7357, %r2086, %r7356;
	st.shared.f32 	[%r7357], %f998;
$L__BB3_3057:
	add.s32 	%r2098, %r2096, %r6;
	setp.gt.u32 	%p2062, %r2098, 31;
	@%p2062 bra 	$L__BB3_3135;
	add.s32 	%r2099, %r2097, %r6;
	setp.ge.s32 	%p2063, %r2099, %r4297;
	@%p2063 bra 	$L__BB3_3060;
	add.s32 	%r7358, %r2099, %r2085;
	mul.wide.s32 	%rd2001, %r7358, 4;
	add.s64 	%rd2002, %rd1, %rd2001;
	ld.global.f32 	%f999, [%rd2002];
	shl.b32 	%r7359, %r2098, 2;
	add.s32 	%r7360, %r2086, %r7359;
	st.shared.f32 	[%r7360], %f999;
$L__BB3_3060:
	add.s32 	%r2100, %r2098, %r6;
	setp.gt.u32 	%p2064, %r2100, 31;
	@%p2064 bra 	$L__BB3_3135;
	add.s32 	%r2101, %r2099, %r6;
	setp.ge.s32 	%p2065, %r2101, %r4297;
	@%p2065 bra 	$L__BB3_3063;
	add.s32 	%r7361, %r2101, %r2085;
	mul.wide.s32 	%rd2003, %r7361, 4;
	add.s64 	%rd2004, %rd1, %rd2003;
	ld.global.f32 	%f1000, [%rd2004];
	shl.b32 	%r7362, %r2100, 2;
	add.s32 	%r7363, %r2086, %r7362;
	st.shared.f32 	[%r7363], %f1000;
$L__BB3_3063:
	add.s32 	%r2102, %r2100, %r6;
	setp.gt.u32 	%p2066, %r2102, 31;
	@%p2066 bra 	$L__BB3_3135;
	add.s32 	%r2103, %r2101, %r6;
	setp.ge.s32 	%p2067, %r2103, %r4297;
	@%p2067 bra 	$L__BB3_3066;
	add.s32 	%r7364, %r2103, %r2085;
	mul.wide.s32 	%rd2005, %r7364, 4;
	add.s64 	%rd2006, %rd1, %rd2005;
	ld.global.f32 	%f1001, [%rd2006];
	shl.b32 	%r7365, %r2102, 2;
	add.s32 	%r7366, %r2086, %r7365;
	st.shared.f32 	[%r7366], %f1001;
$L__BB3_3066:
	add.s32 	%r2104, %r2102, %r6;
	setp.gt.u32 	%p2068, %r2104, 31;
	@%p2068 bra 	$L__BB3_3135;
	add.s32 	%r2105, %r2103, %r6;
	setp.ge.s32 	%p2069, %r2105, %r4297;
	@%p2069 bra 	$L__BB3_3069;
	add.s32 	%r7367, %r2105, %r2085;
	mul.wide.s32 	%rd2007, %r7367, 4;
	add.s64 	%rd2008, %rd1, %rd2007;
	ld.global.f32 	%f1002, [%rd2008];
	shl.b32 	%r7368, %r2104, 2;
	add.s32 	%r7369, %r2086, %r7368;
	st.shared.f32 	[%r7369], %f1002;
$L__BB3_3069:
	add.s32 	%r2106, %r2104, %r6;
	setp.gt.u32 	%p2070, %r2106, 31;
	@%p2070 bra 	$L__BB3_3135;
	add.s32 	%r2107, %r2105, %r6;
	setp.ge.s32 	%p2071, %r2107, %r4297;
	@%p2071 bra 	$L__BB3_3072;
	add.s32 	%r7370, %r2107, %r2085;
	mul.wide.s32 	%rd2009, %r7370, 4;
	add.s64 	%rd2010, %rd1, %rd2009;
	ld.global.f32 	%f1003, [%rd2010];
	shl.b32 	%r7371, %r2106, 2;
	add.s32 	%r7372, %r2086, %r7371;
	st.shared.f32 	[%r7372], %f1003;
$L__BB3_3072:
	add.s32 	%r2108, %r2106, %r6;
	setp.gt.u32 	%p2072, %r2108, 31;
	@%p2072 bra 	$L__BB3_3135;
	add.s32 	%r2109, %r2107, %r6;
	setp.ge.s32 	%p2073, %r2109, %r4297;
	@%p2073 bra 	$L__BB3_3075;
	add.s32 	%r7373, %r2109, %r2085;
	mul.wide.s32 	%rd2011, %r7373, 4;
	add.s64 	%rd2012, %rd1, %rd2011;
	ld.global.f32 	%f1004, [%rd2012];
	shl.b32 	%r7374, %r2108, 2;
	add.s32 	%r7375, %r2086, %r7374;
	st.shared.f32 	[%r7375], %f1004;
$L__BB3_3075:
	add.s32 	%r2110, %r2108, %r6;
	setp.gt.u32 	%p2074, %r2110, 31;
	@%p2074 bra 	$L__BB3_3135;
	add.s32 	%r2111, %r2109, %r6;
	setp.ge.s32 	%p2075, %r2111, %r4297;
	@%p2075 bra 	$L__BB3_3078;
	add.s32 	%r7376, %r2111, %r2085;
	mul.wide.s32 	%rd2013, %r7376, 4;
	add.s64 	%rd2014, %rd1, %rd2013;
	ld.global.f32 	%f1005, [%rd2014];
	shl.b32 	%r7377, %r2110, 2;
	add.s32 	%r7378, %r2086, %r7377;
	st.shared.f32 	[%r7378], %f1005;
$L__BB3_3078:
	add.s32 	%r2112, %r2110, %r6;
	setp.gt.u32 	%p2076, %r2112, 31;
	@%p2076 bra 	$L__BB3_3135;
	add.s32 	%r2113, %r2111, %r6;
	setp.ge.s32 	%p2077, %r2113, %r4297;
	@%p2077 bra 	$L__BB3_3081;
	add.s32 	%r7379, %r2113, %r2085;
	mul.wide.s32 	%rd2015, %r7379, 4;
	add.s64 	%rd2016, %rd1, %rd2015;
	ld.global.f32 	%f1006, [%rd2016];
	shl.b32 	%r7380, %r2112, 2;
	add.s32 	%r7381, %r2086, %r7380;
	st.shared.f32 	[%r7381], %f1006;
$L__BB3_3081:
	add.s32 	%r2114, %r2112, %r6;
	setp.gt.u32 	%p2078, %r2114, 31;
	@%p2078 bra 	$L__BB3_3135;
	add.s32 	%r2115, %r2113, %r6;
	setp.ge.s32 	%p2079, %r2115, %r4297;
	@%p2079 bra 	$L__BB3_3084;
	add.s32 	%r7382, %r2115, %r2085;
	mul.wide.s32 	%rd2017, %r7382, 4;
	add.s64 	%rd2018, %rd1, %rd2017;
	ld.global.f32 	%f1007, [%rd2018];
	shl.b32 	%r7383, %r2114, 2;
	add.s32 	%r7384, %r2086, %r7383;
	st.shared.f32 	[%r7384], %f1007;
$L__BB3_3084:
	add.s32 	%r2116, %r2114, %r6;
	setp.gt.u32 	%p2080, %r2116, 31;
	@%p2080 bra 	$L__BB3_3135;
	add.s32 	%r2117, %r2115, %r6;
	setp.ge.s32 	%p2081, %r2117, %r4297;
	@%p2081 bra 	$L__BB3_3087;
	add.s32 	%r7385, %r2117, %r2085;
	mul.wide.s32 	%rd2019, %r7385, 4;
	add.s64 	%rd2020, %rd1, %rd2019;
	ld.global.f32 	%f1008, [%rd2020];
	shl.b32 	%r7386, %r2116, 2;
	add.s32 	%r7387, %r2086, %r7386;
	st.shared.f32 	[%r7387], %f1008;
$L__BB3_3087:
	add.s32 	%r2118, %r2116, %r6;
	setp.gt.u32 	%p2082, %r2118, 31;
	@%p2082 bra 	$L__BB3_3135;
	add.s32 	%r2119, %r2117, %r6;
	setp.ge.s32 	%p2083, %r2119, %r4297;
	@%p2083 bra 	$L__BB3_3090;
	add.s32 	%r7388, %r2119, %r2085;
	mul.wide.s32 	%rd2021, %r7388, 4;
	add.s64 	%rd2022, %rd1, %rd2021;
	ld.global.f32 	%f1009, [%rd2022];
	shl.b32 	%r7389, %r2118, 2;
	add.s32 	%r7390, %r2086, %r7389;
	st.shared.f32 	[%r7390], %f1009;
$L__BB3_3090:
	add.s32 	%r2120, %r2118, %r6;
	setp.gt.u32 	%p2084, %r2120, 31;
	@%p2084 bra 	$L__BB3_3135;
	add.s32 	%r2121, %r2119, %r6;
	setp.ge.s32 	%p2085, %r2121, %r4297;
	@%p2085 bra 	$L__BB3_3093;
	add.s32 	%r7391, %r2121, %r2085;
	mul.wide.s32 	%rd2023, %r7391, 4;
	add.s64 	%rd2024, %rd1, %rd2023;
	ld.global.f32 	%f1010, [%rd2024];
	shl.b32 	%r7392, %r2120, 2;
	add.s32 	%r7393, %r2086, %r7392;
	st.shared.f32 	[%r7393], %f1010;
$L__BB3_3093:
	add.s32 	%r2122, %r2120, %r6;
	setp.gt.u32 	%p2086, %r2122, 31;
	@%p2086 bra 	$L__BB3_3135;
	add.s32 	%r2123, %r2121, %r6;
	setp.ge.s32 	%p2087, %r2123, %r4297;
	@%p2087 bra 	$L__BB3_3096;
	add.s32 	%r7394, %r2123, %r2085;
	mul.wide.s32 	%rd2025, %r7394, 4;
	add.s64 	%rd2026, %rd1, %rd2025;
	ld.global.f32 	%f1011, [%rd2026];
	shl.b32 	%r7395, %r2122, 2;
	add.s32 	%r7396, %r2086, %r7395;
	st.shared.f32 	[%r7396], %f1011;
$L__BB3_3096:
	add.s32 	%r2124, %r2122, %r6;
	setp.gt.u32 	%p2088, %r2124, 31;
	@%p2088 bra 	$L__BB3_3135;
	add.s32 	%r2125, %r2123, %r6;
	setp.ge.s32 	%p2089, %r2125, %r4297;
	@%p2089 bra 	$L__BB3_3099;
	add.s32 	%r7397, %r2125, %r2085;
	mul.wide.s32 	%rd2027, %r7397, 4;
	add.s64 	%rd2028, %rd1, %rd2027;
	ld.global.f32 	%f1012, [%rd2028];
	shl.b32 	%r7398, %r2124, 2;
	add.s32 	%r7399, %r2086, %r7398;
	st.shared.f32 	[%r7399], %f1012;
$L__BB3_3099:
	add.s32 	%r2126, %r2124, %r6;
	setp.gt.u32 	%p2090, %r2126, 31;
	@%p2090 bra 	$L__BB3_3135;
	add.s32 	%r2127, %r2125, %r6;
	setp.ge.s32 	%p2091, %r2127, %r4297;
	@%p2091 bra 	$L__BB3_3102;
	add.s32 	%r7400, %r2127, %r2085;
	mul.wide.s32 	%rd2029, %r7400, 4;
	add.s64 	%rd2030, %rd1, %rd2029;
	ld.global.f32 	%f1013, [%rd2030];
	shl.b32 	%r7401, %r2126, 2;
	add.s32 	%r7402, %r2086, %r7401;
	st.shared.f32 	[%r7402], %f1013;
$L__BB3_3102:
	add.s32 	%r2128, %r2126, %r6;
	setp.gt.u32 	%p2092, %r2128, 31;
	@%p2092 bra 	$L__BB3_3135;
	add.s32 	%r2129, %r2127, %r6;
	setp.ge.s32 	%p2093, %r2129, %r4297;
	@%p2093 bra 	$L__BB3_3105;
	add.s32 	%r7403, %r2129, %r2085;
	mul.wide.s32 	%rd2031, %r7403, 4;
	add.s64 	%rd2032, %rd1, %rd2031;
	ld.global.f32 	%f1014, [%rd2032];
	shl.b32 	%r7404, %r2128, 2;
	add.s32 	%r7405, %r2086, %r7404;
	st.shared.f32 	[%r7405], %f1014;
$L__BB3_3105:
	add.s32 	%r2130, %r2128, %r6;
	setp.gt.u32 	%p2094, %r2130, 31;
	@%p2094 bra 	$L__BB3_3135;
	add.s32 	%r2131, %r2129, %r6;
	setp.ge.s32 	%p2095, %r2131, %r4297;
	@%p2095 bra 	$L__BB3_3108;
	add.s32 	%r7406, %r2131, %r2085;
	mul.wide.s32 	%rd2033, %r7406, 4;
	add.s64 	%rd2034, %rd1, %rd2033;
	ld.global.f32 	%f1015, [%rd2034];
	shl.b32 	%r7407, %r2130, 2;
	add.s32 	%r7408, %r2086, %r7407;
	st.shared.f32 	[%r7408], %f1015;
$L__BB3_3108:
	add.s32 	%r2132, %r2130, %r6;
	setp.gt.u32 	%p2096, %r2132, 31;
	@%p2096 bra 	$L__BB3_3135;
	add.s32 	%r2133, %r2131, %r6;
	setp.ge.s32 	%p2097, %r2133, %r4297;
	@%p2097 bra 	$L__BB3_3111;
	add.s32 	%r7409, %r2133, %r2085;
	mul.wide.s32 	%rd2035, %r7409, 4;
	add.s64 	%rd2036, %rd1, %rd2035;
	ld.global.f32 	%f1016, [%rd2036];
	shl.b32 	%r7410, %r2132, 2;
	add.s32 	%r7411, %r2086, %r7410;
	st.shared.f32 	[%r7411], %f1016;
$L__BB3_3111:
	add.s32 	%r2134, %r2132, %r6;
	setp.gt.u32 	%p2098, %r2134, 31;
	@%p2098 bra 	$L__BB3_3135;
	add.s32 	%r2135, %r2133, %r6;
	setp.ge.s32 	%p2099, %r2135, %r4297;
	@%p2099 bra 	$L__BB3_3114;
	add.s32 	%r7412, %r2135, %r2085;
	mul.wide.s32 	%rd2037, %r7412, 4;
	add.s64 	%rd2038, %rd1, %rd2037;
	ld.global.f32 	%f1017, [%rd2038];
	shl.b32 	%r7413, %r2134, 2;
	add.s32 	%r7414, %r2086, %r7413;
	st.shared.f32 	[%r7414], %f1017;
$L__BB3_3114:
	add.s32 	%r2136, %r2134, %r6;
	setp.gt.u32 	%p2100, %r2136, 31;
	@%p2100 bra 	$L__BB3_3135;
	add.s32 	%r2137, %r2135, %r6;
	setp.ge.s32 	%p2101, %r2137, %r4297;
	@%p2101 bra 	$L__BB3_3117;
	add.s32 	%r7415, %r2137, %r2085;
	mul.wide.s32 	%rd2039, %r7415, 4;
	add.s64 	%rd2040, %rd1, %rd2039;
	ld.global.f32 	%f1018, [%rd2040];
	shl.b32 	%r7416, %r2136, 2;
	add.s32 	%r7417, %r2086, %r7416;
	st.shared.f32 	[%r7417], %f1018;
$L__BB3_3117:
	add.s32 	%r2138, %r2136, %r6;
	setp.gt.u32 	%p2102, %r2138, 31;
	@%p2102 bra 	$L__BB3_3135;
	add.s32 	%r2139, %r2137, %r6;
	setp.ge.s32 	%p2103, %r2139, %r4297;
	@%p2103 bra 	$L__BB3_3120;
	add.s32 	%r7418, %r2139, %r2085;
	mul.wide.s32 	%rd2041, %r7418, 4;
	add.s64 	%rd2042, %rd1, %rd2041;
	ld.global.f32 	%f1019, [%rd2042];
	shl.b32 	%r7419, %r2138, 2;
	add.s32 	%r7420, %r2086, %r7419;
	st.shared.f32 	[%r7420], %f1019;
$L__BB3_3120:
	add.s32 	%r2140, %r2138, %r6;
	setp.gt.u32 	%p2104, %r2140, 31;
	@%p2104 bra 	$L__BB3_3135;
	add.s32 	%r2141, %r2139, %r6;
	setp.ge.s32 	%p2105, %r2141, %r4297;
	@%p2105 bra 	$L__BB3_3123;
	add.s32 	%r7421, %r2141, %r2085;
	mul.wide.s32 	%rd2043, %r7421, 4;
	add.s64 	%rd2044, %rd1, %rd2043;
	ld.global.f32 	%f1020, [%rd2044];
	shl.b32 	%r7422, %r2140, 2;
	add.s32 	%r7423, %r2086, %r7422;
	st.shared.f32 	[%r7423], %f1020;
$L__BB3_3123:
	add.s32 	%r2142, %r2140, %r6;
	setp.gt.u32 	%p2106, %r2142, 31;
	@%p2106 bra 	$L__BB3_3135;
	add.s32 	%r2143, %r2141, %r6;
	setp.ge.s32 	%p2107, %r2143, %r4297;
	@%p2107 bra 	$L__BB3_3126;
	add.s32 	%r7424, %r2143, %r2085;
	mul.wide.s32 	%rd2045, %r7424, 4;
	add.s64 	%rd2046, %rd1, %rd2045;
	ld.global.f32 	%f1021, [%rd2046];
	shl.b32 	%r7425, %r2142, 2;
	add.s32 	%r7426, %r2086, %r7425;
	st.shared.f32 	[%r7426], %f1021;
$L__BB3_3126:
	add.s32 	%r2144, %r2142, %r6;
	setp.gt.u32 	%p2108, %r2144, 31;
	@%p2108 bra 	$L__BB3_3135;
	add.s32 	%r2145, %r2143, %r6;
	setp.ge.s32 	%p2109, %r2145, %r4297;
	@%p2109 bra 	$L__BB3_3129;
	add.s32 	%r7427, %r2145, %r2085;
	mul.wide.s32 	%rd2047, %r7427, 4;
	add.s64 	%rd2048, %rd1, %rd2047;
	ld.global.f32 	%f1022, [%rd2048];
	shl.b32 	%r7428, %r2144, 2;
	add.s32 	%r7429, %r2086, %r7428;
	st.shared.f32 	[%r7429], %f1022;
$L__BB3_3129:
	add.s32 	%r2146, %r2144, %r6;
	setp.gt.u32 	%p2110, %r2146, 31;
	@%p2110 bra 	$L__BB3_3135;
	add.s32 	%r2147, %r2145, %r6;
	setp.ge.s32 	%p2111, %r2147, %r4297;
	@%p2111 bra 	$L__BB3_3132;
	add.s32 	%r7430, %r2147, %r2085;
	mul.wide.s32 	%rd2049, %r7430, 4;
	add.s64 	%rd2050, %rd1, %rd2049;
	ld.global.f32 	%f1023, [%rd2050];
	shl.b32 	%r7431, %r2146, 2;
	add.s32 	%r7432, %r2086, %r7431;
	st.shared.f32 	[%r7432], %f1023;
$L__BB3_3132:
	add.s32 	%r2148, %r2146, %r6;
	setp.gt.u32 	%p2112, %r2148, 31;
	@%p2112 bra 	$L__BB3_3135;
	add.s32 	%r2149, %r2147, %r6;
	setp.ge.s32 	%p2113, %r2149, %r4297;
	@%p2113 bra 	$L__BB3_3135;
	add.s32 	%r7433, %r2149, %r2085;
	mul.wide.s32 	%rd2051, %r7433, 4;
	add.s64 	%rd2052, %rd1, %rd2051;
	ld.global.f32 	%f1024, [%rd2052];
	shl.b32 	%r7434, %r2148, 2;
	add.s32 	%r7435, %r2086, %r7434;
	st.shared.f32 	[%r7435], %f1024;
$L__BB3_3135:
	setp.gt.u32 	%p2114, %r3, 31;
	bar.sync 	0;
	@%p2114 bra 	$L__BB3_6270;
	mov.u32 	%r2150, %tid.x;
	mov.u32 	%r2151, %ntid.x;
	mov.u32 	%r2152, %ntid.y;
	add.s32 	%r2153, %r3, %r2;
	setp.ge.s32 	%p2115, %r2153, %r4297;
	@%p2115 bra 	$L__BB3_6270;
	setp.gt.u32 	%p2116, %r2150, 31;
	@%p2116 bra 	$L__BB3_3233;
	mad.lo.s32 	%r2154, %r3, -124, %r4;
	mul.lo.s32 	%r2155, %r2153, %r4296;
	add.s32 	%r2156, %r2150, %r1;
	setp.ge.s32 	%p2117, %r2156, %r4296;
	@%p2117 bra 	$L__BB3_3140;
	shl.b32 	%r7436, %r2150, 7;
	add.s32 	%r7437, %r2154, %r7436;
	ld.shared.f32 	%f1025, [%r7437];
	add.s32 	%r7438, %r2156, %r2155;
	mul.wide.s32 	%rd2053, %r7438, 4;
	add.s64 	%rd2054, %rd2, %rd2053;
	st.global.f32 	[%rd2054], %f1025;
$L__BB3_3140:
	add.s32 	%r2157, %r2150, %r2151;
	setp.gt.u32 	%p2118, %r2157, 31;
	@%p2118 bra 	$L__BB3_3233;
	add.s32 	%r2158, %r2156, %r2151;
	setp.ge.s32 	%p2119, %r2158, %r4296;
	@%p2119 bra 	$L__BB3_3143;
	shl.b32 	%r7439, %r2157, 7;
	add.s32 	%r7440, %r2154, %r7439;
	ld.shared.f32 	%f1026, [%r7440];
	add.s32 	%r7441, %r2158, %r2155;
	mul.wide.s32 	%rd2055, %r7441, 4;
	add.s64 	%rd2056, %rd2, %rd2055;
	st.global.f32 	[%rd2056], %f1026;
$L__BB3_3143:
	add.s32 	%r2159, %r2157, %r2151;
	setp.gt.u32 	%p2120, %r2159, 31;
	@%p2120 bra 	$L__BB3_3233;
	add.s32 	%r2160, %r2158, %r2151;
	setp.ge.s32 	%p2121, %r2160, %r4296;
	@%p2121 bra 	$L__BB3_3146;
	shl.b32 	%r7442, %r2159, 7;
	add.s32 	%r7443, %r2154, %r7442;
	ld.shared.f32 	%f1027, [%r7443];
	add.s32 	%r7444, %r2160, %r2155;
	mul.wide.s32 	%rd2057, %r7444, 4;
	add.s64 	%rd2058, %rd2, %rd2057;
	st.global.f32 	[%rd2058], %f1027;
$L__BB3_3146:
	add.s32 	%r2161, %r2159, %r2151;
	setp.gt.u32 	%p2122, %r2161, 31;
	@%p2122 bra 	$L__BB3_3233;
	add.s32 	%r2162, %r2160, %r2151;
	setp.ge.s32 	%p2123, %r2162, %r4296;
	@%p2123 bra 	$L__BB3_3149;
	shl.b32 	%r7445, %r2161, 7;
	add.s32 	%r7446, %r2154, %r7445;
	ld.shared.f32 	%f1028, [%r7446];
	add.s32 	%r7447, %r2162, %r2155;
	mul.wide.s32 	%rd2059, %r7447, 4;
	add.s64 	%rd2060, %rd2, %rd2059;
	st.global.f32 	[%rd2060], %f1028;
$L__BB3_3149:
	add.s32 	%r2163, %r2161, %r2151;
	setp.gt.u32 	%p2124, %r2163, 31;
	@%p2124 bra 	$L__BB3_3233;
	add.s32 	%r2164, %r2162, %r2151;
	setp.ge.s32 	%p2125, %r2164, %r4296;
	@%p2125 bra 	$L__BB3_3152;
	shl.b32 	%r7448, %r2163, 7;
	add.s32 	%r7449, %r2154, %r7448;
	ld.shared.f32 	%f1029, [%r7449];
	add.s32 	%r7450, %r2164, %r2155;
	mul.wide.s32 	%rd2061, %r7450, 4;
	add.s64 	%rd2062, %rd2, %rd2061;
	st.global.f32 	[%rd2062], %f1029;
$L__BB3_3152:
	add.s32 	%r2165, %r2163, %r2151;
	setp.gt.u32 	%p2126, %r2165, 31;
	@%p2126 bra 	$L__BB3_3233;
	add.s32 	%r2166, %r2164, %r2151;
	setp.ge.s32 	%p2127, %r2166, %r4296;
	@%p2127 bra 	$L__BB3_3155;
	shl.b32 	%r7451, %r2165, 7;
	add.s32 	%r7452, %r2154, %r7451;
	ld.shared.f32 	%f1030, [%r7452];
	add.s32 	%r7453, %r2166, %r2155;
	mul.wide.s32 	%rd2063, %r7453, 4;
	add.s64 	%rd2064, %rd2, %rd2063;
	st.global.f32 	[%rd2064], %f1030;
$L__BB3_3155:
	add.s32 	%r2167, %r2165, %r2151;
	setp.gt.u32 	%p2128, %r2167, 31;
	@%p2128 bra 	$L__BB3_3233;
	add.s32 	%r2168, %r2166, %r2151;
	setp.ge.s32 	%p2129, %r2168, %r4296;
	@%p2129 bra 	$L__BB3_3158;
	shl.b32 	%r7454, %r2167, 7;
	add.s32 	%r7455, %r2154, %r7454;
	ld.shared.f32 	%f1031, [%r7455];
	add.s32 	%r7456, %r2168, %r2155;
	mul.wide.s32 	%rd2065, %r7456, 4;
	add.s64 	%rd2066, %rd2, %rd2065;
	st.global.f32 	[%rd2066], %f1031;
$L__BB3_3158:
	add.s32 	%r2169, %r2167, %r2151;
	setp.gt.u32 	%p2130, %r2169, 31;
	@%p2130 bra 	$L__BB3_3233;
	add.s32 	%r2170, %r2168, %r2151;
	setp.ge.s32 	%p2131, %r2170, %r4296;
	@%p2131 bra 	$L__BB3_3161;
	shl.b32 	%r7457, %r2169, 7;
	add.s32 	%r7458, %r2154, %r7457;
	ld.shared.f32 	%f1032, [%r7458];
	add.s32 	%r7459, %r2170, %r2155;
	mul.wide.s32 	%rd2067, %r7459, 4;
	add.s64 	%rd2068, %rd2, %rd2067;
	st.global.f32 	[%rd2068], %f1032;
$L__BB3_3161:
	add.s32 	%r2171, %r2169, %r2151;
	setp.gt.u32 	%p2132, %r2171, 31;
	@%p2132 bra 	$L__BB3_3233;
	add.s32 	%r2172, %r2170, %r2151;
	setp.ge.s32 	%p2133, %r2172, %r4296;
	@%p2133 bra 	$L__BB3_3164;
	shl.b32 	%r7460, %r2171, 7;
	add.s32 	%r7461, %r2154, %r7460;
	ld.shared.f32 	%f1033, [%r7461];
	add.s32 	%r7462, %r2172, %r2155;
	mul.wide.s32 	%rd2069, %r7462, 4;
	add.s64 	%rd2070, %rd2, %rd2069;
	st.global.f32 	[%rd2070], %f1033;
$L__BB3_3164:
	add.s32 	%r2173, %r2171, %r2151;
	setp.gt.u32 	%p2134, %r2173, 31;
	@%p2134 bra 	$L__BB3_3233;
	add.s32 	%r2174, %r2172, %r2151;
	setp.ge.s32 	%p2135, %r2174, %r4296;
	@%p2135 bra 	$L__BB3_3167;
	shl.b32 	%r7463, %r2173, 7;
	add.s32 	%r7464, %r2154, %r7463;
	ld.shared.f32 	%f1034, [%r7464];
	add.s32 	%r7465, %r2174, %r2155;
	mul.wide.s32 	%rd2071, %r7465, 4;
	add.s64 	%rd2072, %rd2, %rd2071;
	st.global.f32 	[%rd2072], %f1034;
$L__BB3_3167:
	add.s32 	%r2175, %r2173, %r2151;
	setp.gt.u32 	%p2136, %r2175, 31;
	@%p2136 bra 	$L__BB3_3233;
	add.s32 	%r2176, %r2174, %r2151;
	setp.ge.s32 	%p2137, %r2176, %r4296;
	@%p2137 bra 	$L__BB3_3170;
	shl.b32 	%r7466, %r2175, 7;
	add.s32 	%r7467, %r2154, %r7466;
	ld.shared.f32 	%f1035, [%r7467];
	add.s32 	%r7468, %r2176, %r2155;
	mul.wide.s32 	%rd2073, %r7468, 4;
	add.s64 	%rd2074, %rd2, %rd2073;
	st.global.f32 	[%rd2074], %f1035;
$L__BB3_3170:
	add.s32 	%r2177, %r2175, %r2151;
	setp.gt.u32 	%p2138, %r2177, 31;
	@%p2138 bra 	$L__BB3_3233;
	add.s32 	%r2178, %r2176, %r2151;
	setp.ge.s32 	%p2139, %r2178, %r4296;
	@%p2139 bra 	$L__BB3_3173;
	shl.b32 	%r7469, %r2177, 7;
	add.s32 	%r7470, %r2154, %r7469;
	ld.shared.f32 	%f1036, [%r7470];
	add.s32 	%r7471, %r2178, %r2155;
	mul.wide.s32 	%rd2075, %r7471, 4;
	add.s64 	%rd2076, %rd2, %rd2075;
	st.global.f32 	[%rd2076], %f1036;
$L__BB3_3173:
	add.s32 	%r2179, %r2177, %r2151;
	setp.gt.u32 	%p2140, %r2179, 31;
	@%p2140 bra 	$L__BB3_3233;
	add.s32 	%r2180, %r2178, %r2151;
	setp.ge.s32 	%p2141, %r2180, %r4296;
	@%p2141 bra 	$L__BB3_3176;
	shl.b32 	%r7472, %r2179, 7;
	add.s32 	%r7473, %r2154, %r7472;
	ld.shared.f32 	%f1037, [%r7473];
	add.s32 	%r7474, %r2180, %r2155;
	mul.wide.s32 	%rd2077, %r7474, 4;
	add.s64 	%rd2078, %rd2, %rd2077;
	st.global.f32 	[%rd2078], %f1037;
$L__BB3_3176:
	add.s32 	%r2181, %r2179, %r2151;
	setp.gt.u32 	%p2142, %r2181, 31;
	@%p2142 bra 	$L__BB3_3233;
	add.s32 	%r2182, %r2180, %r2151;
	setp.ge.s32 	%p2143, %r2182, %r4296;
	@%p2143 bra 	$L__BB3_3179;
	shl.b32 	%r7475, %r2181, 7;
	add.s32 	%r7476, %r2154, %r7475;
	ld.shared.f32 	%f1038, [%r7476];
	add.s32 	%r7477, %r2182, %r2155;
	mul.wide.s32 	%rd2079, %r7477, 4;
	add.s64 	%rd2080, %rd2, %rd2079;
	st.global.f32 	[%rd2080], %f1038;
$L__BB3_3179:
	add.s32 	%r2183, %r2181, %r2151;
	setp.gt.u32 	%p2144, %r2183, 31;
	@%p2144 bra 	$L__BB3_3233;
	add.s32 	%r2184, %r2182, %r2151;
	setp.ge.s32 	%p2145, %r2184, %r4296;
	@%p2145 bra 	$L__BB3_3182;
	shl.b32 	%r7478, %r2183, 7;
	add.s32 	%r7479, %r2154, %r7478;
	ld.shared.f32 	%f1039, [%r7479];
	add.s32 	%r7480, %r2184, %r2155;
	mul.wide.s32 	%rd2081, %r7480, 4;
	add.s64 	%rd2082, %rd2, %rd2081;
	st.global.f32 	[%rd2082], %f1039;
$L__BB3_3182:
	add.s32 	%r2185, %r2183, %r2151;
	setp.gt.u32 	%p2146, %r2185, 31;
	@%p2146 bra 	$L__BB3_3233;
	add.s32 	%r2186, %r2184, %r2151;
	setp.ge.s32 	%p2147, %r2186, %r4296;
	@%p2147 bra 	$L__BB3_3185;
	shl.b32 	%r7481, %r2185, 7;
	add.s32 	%r7482, %r2154, %r7481;
	ld.shared.f32 	%f1040, [%r7482];
	add.s32 	%r7483, %r2186, %r2155;
	mul.wide.s32 	%rd2083, %r7483, 4;
	add.s64 	%rd2084, %rd2, %rd2083;
	st.global.f32 	[%rd2084], %f1040;
$L__BB3_3185:
	add.s32 	%r2187, %r2185, %r2151;
	setp.gt.u32 	%p2148, %r2187, 31;
	@%p2148 bra 	$L__BB3_3233;
	add.s32 	%r2188, %r2186, %r2151;
	setp.ge.s32 	%p2149, %r2188, %r4296;
	@%p2149 bra 	$L__BB3_3188;
	shl.b32 	%r7484, %r2187, 7;
	add.s32 	%r7485, %r2154, %r7484;
	ld.shared.f32 	%f1041, [%r7485];
	add.s32 	%r7486, %r2188, %r2155;
	mul.wide.s32 	%rd2085, %r7486, 4;
	add.s64 	%rd2086, %rd2, %rd2085;
	st.global.f32 	[%rd2086], %f1041;
$L__BB3_3188:
	add.s32 	%r2189, %r2187, %r2151;
	setp.gt.u32 	%p2150, %r2189, 31;
	@%p2150 bra 	$L__BB3_3233;
	add.s32 	%r2190, %r2188, %r2151;
	setp.ge.s32 	%p2151, %r2190, %r4296;
	@%p2151 bra 	$L__BB3_3191;
	shl.b32 	%r7487, %r2189, 7;
	add.s32 	%r7488, %r2154, %r7487;
	ld.shared.f32 	%f1042, [%r7488];
	add.s32 	%r7489, %r2190, %r2155;
	mul.wide.s32 	%rd2087, %r7489, 4;
	add.s64 	%rd2088, %rd2, %rd2087;
	st.global.f32 	[%rd2088], %f1042;
$L__BB3_3191:
	add.s32 	%r2191, %r2189, %r2151;
	setp.gt.u32 	%p2152, %r2191, 31;
	@%p2152 bra 	$L__BB3_3233;
	add.s32 	%r2192, %r2190, %r2151;
	setp.ge.s32 	%p2153, %r2192, %r4296;
	@%p2153 bra 	$L__BB3_3194;
	shl.b32 	%r7490, %r2191, 7;
	add.s32 	%r7491, %r2154, %r7490;
	ld.shared.f32 	%f1043, [%r7491];
	add.s32 	%r7492, %r2192, %r2155;
	mul.wide.s32 	%rd2089, %r7492, 4;
	add.s64 	%rd2090, %rd2, %rd2089;
	st.global.f32 	[%rd2090], %f1043;
$L__BB3_3194:
	add.s32 	%r2193, %r2191, %r2151;
	setp.gt.u32 	%p2154, %r2193, 31;
	@%p2154 bra 	$L__BB3_3233;
	add.s32 	%r2194, %r2192, %r2151;
	setp.ge.s32 	%p2155, %r2194, %r4296;
	@%p2155 bra 	$L__BB3_3197;
	shl.b32 	%r7493, %r2193, 7;
	add.s32 	%r7494, %r2154, %r7493;
	ld.shared.f32 	%f1044, [%r7494];
	add.s32 	%r7495, %r2194, %r2155;
	mul.wide.s32 	%rd2091, %r7495, 4;
	add.s64 	%rd2092, %rd2, %rd2091;
	st.global.f32 	[%rd2092], %f1044;
$L__BB3_3197:
	add.s32 	%r2195, %r2193, %r2151;
	setp.gt.u32 	%p2156, %r2195, 31;
	@%p2156 bra 	$L__BB3_3233;
	add.s32 	%r2196, %r2194, %r2151;
	setp.ge.s32 	%p2157, %r2196, %r4296;
	@%p2157 bra 	$L__BB3_3200;
	shl.b32 	%r7496, %r2195, 7;
	add.s32 	%r7497, %r2154, %r7496;
	ld.shared.f32 	%f1045, [%r7497];
	add.s32 	%r7498, %r2196, %r2155;
	mul.wide.s32 	%rd2093, %r7498, 4;
	add.s64 	%rd2094, %rd2, %rd2093;
	st.global.f32 	[%rd2094], %f1045;
$L__BB3_3200:
	add.s32 	%r2197, %r2195, %r2151;
	setp.gt.u32 	%p2158, %r2197, 31;
	@%p2158 bra 	$L__BB3_3233;
	add.s32 	%r2198, %r2196, %r2151;
	setp.ge.s32 	%p2159, %r2198, %r4296;
	@%p2159 bra 	$L__BB3_3203;
	shl.b32 	%r7499, %r2197, 7;
	add.s32 	%r7500, %r2154, %r7499;
	ld.shared.f32 	%f1046, [%r7500];
	add.s32 	%r7501, %r2198, %r2155;
	mul.wide.s32 	%rd2095, %r7501, 4;
	add.s64 	%rd2096, %rd2, %rd2095;
	st.global.f32 	[%rd2096], %f1046;
$L__BB3_3203:
	add.s32 	%r2199, %r2197, %r2151;
	setp.gt.u32 	%p2160, %r2199, 31;
	@%p2160 bra 	$L__BB3_3233;
	add.s32 	%r2200, %r2198, %r2151;
	setp.ge.s32 	%p2161, %r2200, %r4296;
	@%p2161 bra 	$L__BB3_3206;
	shl.b32 	%r7502, %r2199, 7;
	add.s32 	%r7503, %r2154, %r7502;
	ld.shared.f32 	%f1047, [%r7503];
	add.s32 	%r7504, %r2200, %r2155;
	mul.wide.s32 	%rd2097, %r7504, 4;
	add.s64 	%rd2098, %rd2, %rd2097;
	st.global.f32 	[%rd2098], %f1047;
$L__BB3_3206:
	add.s32 	%r2201, %r2199, %r2151;
	setp.gt.u32 	%p2162, %r2201, 31;
	@%p2162 bra 	$L__BB3_3233;
	add.s32 	%r2202, %r2200, %r2151;
	setp.ge.s32 	%p2163, %r2202, %r4296;
	@%p2163 bra 	$L__BB3_3209;
	shl.b32 	%r7505, %r2201, 7;
	add.s32 	%r7506, %r2154, %r7505;
	ld.shared.f32 	%f1048, [%r7506];
	add.s32 	%r7507, %r2202, %r2155;
	mul.wide.s32 	%rd2099, %r7507, 4;
	add.s64 	%rd2100, %rd2, %rd2099;
	st.global.f32 	[%rd2100], %f1048;
$L__BB3_3209:
	add.s32 	%r2203, %r2201, %r2151;
	setp.gt.u32 	%p2164, %r2203, 31;
	@%p2164 bra 	$L__BB3_3233;
	add.s32 	%r2204, %r2202, %r2151;
	setp.ge.s32 	%p2165, %r2204, %r4296;
	@%p2165 bra 	$L__BB3_3212;
	shl.b32 	%r7508, %r2203, 7;
	add.s32 	%r7509, %r2154, %r7508;
	ld.shared.f32 	%f1049, [%r7509];
	add.s32 	%r7510, %r2204, %r2155;
	mul.wide.s32 	%rd2101, %r7510, 4;
	add.s64 	%rd2102, %rd2, %rd2101;
	st.global.f32 	[%rd2102], %f1049;
$L__BB3_3212:
	add.s32 	%r2205, %r2203, %r2151;
	setp.gt.u32 	%p2166, %r2205, 31;
	@%p2166 bra 	$L__BB3_3233;
	add.s32 	%r2206, %r2204, %r2151;
	setp.ge.s32 	%p2167, %r2206, %r4296;
	@%p2167 bra 	$L__BB3_3215;
	shl.b32 	%r7511, %r2205, 7;
	add.s32 	%r7512, %r2154, %r7511;
	ld.shared.f32 	%f1050, [%r7512];
	add.s32 	%r7513, %r2206, %r2155;
	mul.wide.s32 	%rd2103, %r7513, 4;
	add.s64 	%rd2104, %rd2, %rd2103;
	st.global.f32 	[%rd2104], %f1050;
$L__BB3_3215:
	add.s32 	%r2207, %r2205, %r2151;
	setp.gt.u32 	%p2168, %r2207, 31;
	@%p2168 bra 	$L__BB3_3233;
	add.s32 	%r2208, %r2206, %r2151;
	setp.ge.s32 	%p2169, %r2208, %r4296;
	@%p2169 bra 	$L__BB3_3218;
	shl.b32 	%r7514, %r2207, 7;
	add.s32 	%r7515, %r2154, %r7514;
	ld.shared.f32 	%f1051, [%r7515];
	add.s32 	%r7516, %r2208, %r2155;
	mul.wide.s32 	%rd2105, %r7516, 4;
	add.s64 	%rd2106, %rd2, %rd2105;
	st.global.f32 	[%rd2106], %f1051;
$L__BB3_3218:
	add.s32 	%r2209, %r2207, %r2151;
	setp.gt.u32 	%p2170, %r2209, 31;
	@%p2170 bra 	$L__BB3_3233;
	add.s32 	%r2210, %r2208, %r2151;
	setp.ge.s32 	%p2171, %r2210, %r4296;
	@%p2171 bra 	$L__BB3_3221;
	shl.b32 	%r7517, %r2209, 7;
	add.s32 	%r7518, %r2154, %r7517;
	ld.shared.f32 	%f1052, [%r7518];
	add.s32 	%r7519, %r2210, %r2155;
	mul.wide.s32 	%rd2107, %r7519, 4;
	add.s64 	%rd2108, %rd2, %rd2107;
	st.global.f32 	[%rd2108], %f1052;
$L__BB3_3221:
	add.s32 	%r2211, %r2209, %r2151;
	setp.gt.u32 	%p2172, %r2211, 31;
	@%p2172 bra 	$L__BB3_3233;
	add.s32 	%r2212, %r2210, %r2151;
	setp.ge.s32 	%p2173, %r2212, %r4296;
	@%p2173 bra 	$L__BB3_3224;
	shl.b32 	%r7520, %r2211, 7;
	add.s32 	%r7521, %r2154, %r7520;
	ld.shared.f32 	%f1053, [%r7521];
	add.s32 	%r7522, %r2212, %r2155;
	mul.wide.s32 	%rd2109, %r7522, 4;
	add.s64 	%rd2110, %rd2, %rd2109;
	st.global.f32 	[%rd2110], %f1053;
$L__BB3_3224:
	add.s32 	%r2213, %r2211, %r2151;
	setp.gt.u32 	%p2174, %r2213, 31;
	@%p2174 bra 	$L__BB3_3233;
	add.s32 	%r2214, %r2212, %r2151;
	setp.ge.s32 	%p2175, %r2214, %r4296;
	@%p2175 bra 	$L__BB3_3227;
	shl.b32 	%r7523, %r2213, 7;
	add.s32 	%r7524, %r2154, %r7523;
	ld.shared.f32 	%f1054, [%r7524];
	add.s32 	%r7525, %r2214, %r2155;
	mul.wide.s32 	%rd2111, %r7525, 4;
	add.s64 	%rd2112, %rd2, %rd2111;
	st.global.f32 	[%rd2112], %f1054;
$L__BB3_3227:
	add.s32 	%r2215, %r2213, %r2151;
	setp.gt.u32 	%p2176, %r2215, 31;
	@%p2176 bra 	$L__BB3_3233;
	add.s32 	%r2216, %r2214, %r2151;
	setp.ge.s32 	%p2177, %r2216, %r4296;
	@%p2177 bra 	$L__BB3_3230;
	shl.b32 	%r7526, %r2215, 7;
	add.s32 	%r7527, %r2154, %r7526;
	ld.shared.f32 	%f1055, [%r7527];
	add.s32 	%r7528, %r2216, %r2155;
	mul.wide.s32 	%rd2113, %r7528, 4;
	add.s64 	%rd2114, %rd2, %rd2113;
	st.global.f32 	[%rd2114], %f1055;
$L__BB3_3230:
	add.s32 	%r2217, %r2215, %r2151;
	setp.gt.u32 	%p2178, %r2217, 31;
	@%p2178 bra 	$L__BB3_3233;
	add.s32 	%r2218, %r2216, %r2151;
	setp.ge.s32 	%p2179, %r2218, %r4296;
	@%p2179 bra 	$L__BB3_3233;
	shl.b32 	%r7529, %r2217, 7;
	add.s32 	%r7530, %r2154, %r7529;
	ld.shared.f32 	%f1056, [%r7530];
	add.s32 	%r7531, %r2218, %r2155;
	mul.wide.s32 	%rd2115, %r7531, 4;
	add.s64 	%rd2116, %rd2, %rd2115;
	st.global.f32 	[%rd2116], %f1056;
$L__BB3_3233:
	add.s32 	%r2219, %r3, %r2152;
	setp.gt.u32 	%p2180, %r2219, 31;
	@%p2180 bra 	$L__BB3_6270;
	add.s32 	%r2220, %r2153, %r2152;
	setp.ge.s32 	%p2181, %r2220, %r4297;
	@%p2181 bra 	$L__BB3_6270;
	setp.gt.u32 	%p2182, %r2150, 31;
	@%p2182 bra 	$L__BB3_3331;
	shl.b32 	%r7532, %r2219, 2;
	add.s32 	%r2221, %r4301, %r7532;
	mul.lo.s32 	%r2222, %r2220, %r4296;
	add.s32 	%r2223, %r2150, %r1;
	setp.ge.s32 	%p2183, %r2223, %r4296;
	@%p2183 bra 	$L__BB3_3238;
	shl.b32 	%r7534, %r2150, 7;
	add.s32 	%r7535, %r2221, %r7534;
	ld.shared.f32 	%f1057, [%r7535];
	add.s32 	%r7536, %r2223, %r2222;
	mul.wide.s32 	%rd2117, %r7536, 4;
	add.s64 	%rd2118, %rd2, %rd2117;
	st.global.f32 	[%rd2118], %f1057;
$L__BB3_3238:
	add.s32 	%r2224, %r2150, %r2151;
	setp.gt.u32 	%p2184, %r2224, 31;
	@%p2184 bra 	$L__BB3_3331;
	add.s32 	%r2225, %r2223, %r2151;
	setp.ge.s32 	%p2185, %r2225, %r4296;
	@%p2185 bra 	$L__BB3_3241;
	shl.b32 	%r7537, %r2224, 7;
	add.s32 	%r7538, %r2221, %r7537;
	ld.shared.f32 	%f1058, [%r7538];
	add.s32 	%r7539, %r2225, %r2222;
	mul.wide.s32 	%rd2119, %r7539, 4;
	add.s64 	%rd2120, %rd2, %rd2119;
	st.global.f32 	[%rd2120], %f1058;
$L__BB3_3241:
	add.s32 	%r2226, %r2224, %r2151;
	setp.gt.u32 	%p2186, %r2226, 31;
	@%p2186 bra 	$L__BB3_3331;
	add.s32 	%r2227, %r2225, %r2151;
	setp.ge.s32 	%p2187, %r2227, %r4296;
	@%p2187 bra 	$L__BB3_3244;
	shl.b32 	%r7540, %r2226, 7;
	add.s32 	%r7541, %r2221, %r7540;
	ld.shared.f32 	%f1059, [%r7541];
	add.s32 	%r7542, %r2227, %r2222;
	mul.wide.s32 	%rd2121, %r7542, 4;
	add.s64 	%rd2122, %rd2, %rd2121;
	st.global.f32 	[%rd2122], %f1059;
$L__BB3_3244:
	add.s32 	%r2228, %r2226, %r2151;
	setp.gt.u32 	%p2188, %r2228, 31;
	@%p2188 bra 	$L__BB3_3331;
	add.s32 	%r2229, %r2227, %r2151;
	setp.ge.s32 	%p2189, %r2229, %r4296;
	@%p2189 bra 	$L__BB3_3247;
	shl.b32 	%r7543, %r2228, 7;
	add.s32 	%r7544, %r2221, %r7543;
	ld.shared.f32 	%f1060, [%r7544];
	add.s32 	%r7545, %r2229, %r2222;
	mul.wide.s32 	%rd2123, %r7545, 4;
	add.s64 	%rd2124, %rd2, %rd2123;
	st.global.f32 	[%rd2124], %f1060;
$L__BB3_3247:
	add.s32 	%r2230, %r2228, %r2151;
	setp.gt.u32 	%p2190, %r2230, 31;
	@%p2190 bra 	$L__BB3_3331;
	add.s32 	%r2231, %r2229, %r2151;
	setp.ge.s32 	%p2191, %r2231, %r4296;
	@%p2191 bra 	$L__BB3_3250;
	shl.b32 	%r7546, %r2230, 7;
	add.s32 	%r7547, %r2221, %r7546;
	ld.shared.f32 	%f1061, [%r7547];
	add.s32 	%r7548, %r2231, %r2222;
	mul.wide.s32 	%rd2125, %r7548, 4;
	add.s64 	%rd2126, %rd2, %rd2125;
	st.global.f32 	[%rd2126], %f1061;
$L__BB3_3250:
	add.s32 	%r2232, %r2230, %r2151;
	setp.gt.u32 	%p2192, %r2232, 31;
	@%p2192 bra 	$L__BB3_3331;
	add.s32 	%r2233, %r2231, %r2151;
	setp.ge.s32 	%p2193, %r2233, %r4296;
	@%p2193 bra 	$L__BB3_3253;
	shl.b32 	%r7549, %r2232, 7;
	add.s32 	%r7550, %r2221, %r7549;
	ld.shared.f32 	%f1062, [%r7550];
	add.s32 	%r7551, %r2233, %r2222;
	mul.wide.s32 	%rd2127, %r7551, 4;
	add.s64 	%rd2128, %rd2, %rd2127;
	st.global.f32 	[%rd2128], %f1062;
$L__BB3_3253:
	add.s32 	%r2234, %r2232, %r2151;
	setp.gt.u32 	%p2194, %r2234, 31;
	@%p2194 bra 	$L__BB3_3331;
	add.s32 	%r2235, %r2233, %r2151;
	setp.ge.s32 	%p2195, %r2235, %r4296;
	@%p2195 bra 	$L__BB3_3256;
	shl.b32 	%r7552, %r2234, 7;
	add.s32 	%r7553, %r2221, %r7552;
	ld.shared.f32 	%f1063, [%r7553];
	add.s32 	%r7554, %r2235, %r2222;
	mul.wide.s32 	%rd2129, %r7554, 4;
	add.s64 	%rd2130, %rd2, %rd2129;
	st.global.f32 	[%rd2130], %f1063;
$L__BB3_3256:
	add.s32 	%r2236, %r2234, %r2151;
	setp.gt.u32 	%p2196, %r2236, 31;
	@%p2196 bra 	$L__BB3_3331;
	add.s32 	%r2237, %r2235, %r2151;
	setp.ge.s32 	%p2197, %r2237, %r4296;
	@%p2197 bra 	$L__BB3_3259;
	shl.b32 	%r7555, %r2236, 7;
	add.s32 	%r7556, %r2221, %r7555;
	ld.shared.f32 	%f1064, [%r7556];
	add.s32 	%r7557, %r2237, %r2222;
	mul.wide.s32 	%rd2131, %r7557, 4;
	add.s64 	%rd2132, %rd2, %rd2131;
	st.global.f32 	[%rd2132], %f1064;
$L__BB3_3259:
	add.s32 	%r2238, %r2236, %r2151;
	setp.gt.u32 	%p2198, %r2238, 31;
	@%p2198 bra 	$L__BB3_3331;
	add.s32 	%r2239, %r2237, %r2151;
	setp.ge.s32 	%p2199, %r2239, %r4296;
	@%p2199 bra 	$L__BB3_3262;
	shl.b32 	%r7558, %r2238, 7;
	add.s32 	%r7559, %r2221, %r7558;
	ld.shared.f32 	%f1065, [%r7559];
	add.s32 	%r7560, %r2239, %r2222;
	mul.wide.s32 	%rd2133, %r7560, 4;
	add.s64 	%rd2134, %rd2, %rd2133;
	st.global.f32 	[%rd2134], %f1065;
$L__BB3_3262:
	add.s32 	%r2240, %r2238, %r2151;
	setp.gt.u32 	%p2200, %r2240, 31;
	@%p2200 bra 	$L__BB3_3331;
	add.s32 	%r2241, %r2239, %r2151;
	setp.ge.s32 	%p2201, %r2241, %r4296;
	@%p2201 bra 	$L__BB3_3265;
	shl.b32 	%r7561, %r2240, 7;
	add.s32 	%r7562, %r2221, %r7561;
	ld.shared.f32 	%f1066, [%r7562];
	add.s32 	%r7563, %r2241, %r2222;
	mul.wide.s32 	%rd2135, %r7563, 4;
	add.s64 	%rd2136, %rd2, %rd2135;
	st.global.f32 	[%rd2136], %f1066;
$L__BB3_3265:
	add.s32 	%r2242, %r2240, %r2151;
	setp.gt.u32 	%p2202, %r2242, 31;
	@%p2202 bra 	$L__BB3_3331;
	add.s32 	%r2243, %r2241, %r2151;
	setp.ge.s32 	%p2203, %r2243, %r4296;
	@%p2203 bra 	$L__BB3_3268;
	shl.b32 	%r7564, %r2242, 7;
	add.s32 	%r7565, %r2221, %r7564;
	ld.shared.f32 	%f1067, [%r7565];
	add.s32 	%r7566, %r2243, %r2222;
	mul.wide.s32 	%rd2137, %r7566, 4;
	add.s64 	%rd2138, %rd2, %rd2137;
	st.global.f32 	[%rd2138], %f1067;
$L__BB3_3268:
	add.s32 	%r2244, %r2242, %r2151;
	setp.gt.u32 	%p2204, %r2244, 31;
	@%p2204 bra 	$L__BB3_3331;
	add.s32 	%r2245, %r2243, %r2151;
	setp.ge.s32 	%p2205, %r2245, %r4296;
	@%p2205 bra 	$L__BB3_3271;
	shl.b32 	%r7567, %r2244, 7;
	add.s32 	%r7568, %r2221, %r7567;
	ld.shared.f32 	%f1068, [%r7568];
	add.s32 	%r7569, %r2245, %r2222;
	mul.wide.s32 	%rd2139, %r7569, 4;
	add.s64 	%rd2140, %rd2, %rd2139;
	st.global.f32 	[%rd2140], %f1068;
$L__BB3_3271:
	add.s32 	%r2246, %r2244, %r2151;
	setp.gt.u32 	%p2206, %r2246, 31;
	@%p2206 bra 	$L__BB3_3331;
	add.s32 	%r2247, %r2245, %r2151;
	setp.ge.s32 	%p2207, %r2247, %r4296;
	@%p2207 bra 	$L__BB3_3274;
	shl.b32 	%r7570, %r2246, 7;
	add.s32 	%r7571, %r2221, %r7570;
	ld.shared.f32 	%f1069, [%r7571];
	add.s32 	%r7572, %r2247, %r2222;
	mul.wide.s32 	%rd2141, %r7572, 4;
	add.s64 	%rd2142, %rd2, %rd2141;
	st.global.f32 	[%rd2142], %f1069;
$L__BB3_3274:
	add.s32 	%r2248, %r2246, %r2151;
	setp.gt.u32 	%p2208, %r2248, 31;
	@%p2208 bra 	$L__BB3_3331;
	add.s32 	%r2249, %r2247, %r2151;
	setp.ge.s32 	%p2209, %r2249, %r4296;
	@%p2209 bra 	$L__BB3_3277;
	shl.b32 	%r7573, %r2248, 7;
	add.s32 	%r7574, %r2221, %r7573;
	ld.shared.f32 	%f1070, [%r7574];
	add.s32 	%r7575, %r2249, %r2222;
	mul.wide.s32 	%rd2143, %r7575, 4;
	add.s64 	%rd2144, %rd2, %rd2143;
	st.global.f32 	[%rd2144], %f1070;
$L__BB3_3277:
	add.s32 	%r2250, %r2248, %r2151;
	setp.gt.u32 	%p2210, %r2250, 31;
	@%p2210 bra 	$L__BB3_3331;
	add.s32 	%r2251, %r2249, %r2151;
	setp.ge.s32 	%p2211, %r2251, %r4296;
	@%p2211 bra 	$L__BB3_3280;
	shl.b32 	%r7576, %r2250, 7;
	add.s32 	%r7577, %r2221, %r7576;
	ld.shared.f32 	%f1071, [%r7577];
	add.s32 	%r7578, %r2251, %r2222;
	mul.wide.s32 	%rd2145, %r7578, 4;
	add.s64 	%rd2146, %rd2, %rd2145;
	st.global.f32 	[%rd2146], %f1071;
$L__BB3_3280:
	add.s32 	%r2252, %r2250, %r2151;
	setp.gt.u32 	%p2212, %r2252, 31;
	@%p2212 bra 	$L__BB3_3331;
	add.s32 	%r2253, %r2251, %r2151;
	setp.ge.s32 	%p2213, %r2253, %r4296;
	@%p2213 bra 	$L__BB3_3283;
	shl.b32 	%r7579, %r2252, 7;
	add.s32 	%r7580, %r2221, %r7579;
	ld.shared.f32 	%f1072, [%r7580];
	add.s32 	%r7581, %r2253, %r2222;
	mul.wide.s32 	%rd2147, %r7581, 4;
	add.s64 	%rd2148, %rd2, %rd2147;
	st.global.f32 	[%rd2148], %f1072;
$L__BB3_3283:
	add.s32 	%r2254, %r2252, %r2151;
	setp.gt.u32 	%p2214, %r2254, 31;
	@%p2214 bra 	$L__BB3_3331;
	add.s32 	%r2255, %r2253, %r2151;
	setp.ge.s32 	%p2215, %r2255, %r4296;
	@%p2215 bra 	$L__BB3_3286;
	shl.b32 	%r7582, %r2254, 7;
	add.s32 	%r7583, %r2221, %r7582;
	ld.shared.f32 	%f1073, [%r7583];
	add.s32 	%r7584, %r2255, %r2222;
	mul.wide.s32 	%rd2149, %r7584, 4;
	add.s64 	%rd2150, %rd2, %rd2149;
	st.global.f32 	[%rd2150], %f1073;
$L__BB3_3286:
	add.s32 	%r2256, %r2254, %r2151;
	setp.gt.u32 	%p2216, %r2256, 31;
	@%p2216 bra 	$L__BB3_3331;
	add.s32 	%r2257, %r2255, %r2151;
	setp.ge.s32 	%p2217, %r2257, %r4296;
	@%p2217 bra 	$L__BB3_3289;
	shl.b32 	%r7585, %r2256, 7;
	add.s32 	%r7586, %r2221, %r7585;
	ld.shared.f32 	%f1074, [%r7586];
	add.s32 	%r7587, %r2257, %r2222;
	mul.wide.s32 	%rd2151, %r7587, 4;
	add.s64 	%rd2152, %rd2, %rd2151;
	st.global.f32 	[%rd2152], %f1074;
$L__BB3_3289:
	add.s32 	%r2258, %r2256, %r2151;
	setp.gt.u32 	%p2218, %r2258, 31;
	@%p2218 bra 	$L__BB3_3331;
	add.s32 	%r2259, %r2257, %r2151;
	setp.ge.s32 	%p2219, %r2259, %r4296;
	@%p2219 bra 	$L__BB3_3292;
	shl.b32 	%r7588, %r2258, 7;
	add.s32 	%r7589, %r2221, %r7588;
	ld.shared.f32 	%f1075, [%r7589];
	add.s32 	%r7590, %r2259, %r2222;
	mul.wide.s32 	%rd2153, %r7590, 4;
	add.s64 	%rd2154, %rd2, %rd2153;
	st.global.f32 	[%rd2154], %f1075;
$L__BB3_3292:
	add.s32 	%r2260, %r2258, %r2151;
	setp.gt.u32 	%p2220, %r2260, 31;
	@%p2220 bra 	$L__BB3_3331;
	add.s32 	%r2261, %r2259, %r2151;
	setp.ge.s32 	%p2221, %r2261, %r4296;
	@%p2221 bra 	$L__BB3_3295;
	shl.b32 	%r7591, %r2260, 7;
	add.s32 	%r7592, %r2221, %r7591;
	ld.shared.f32 	%f1076, [%r7592];
	add.s32 	%r7593, %r2261, %r2222;
	mul.wide.s32 	%rd2155, %r7593, 4;
	add.s64 	%rd2156, %rd2, %rd2155;
	st.global.f32 	[%rd2156], %f1076;
$L__BB3_3295:
	add.s32 	%r2262, %r2260, %r2151;
	setp.gt.u32 	%p2222, %r2262, 31;
	@%p2222 bra 	$L__BB3_3331;
	add.s32 	%r2263, %r2261, %r2151;
	setp.ge.s32 	%p2223, %r2263, %r4296;
	@%p2223 bra 	$L__BB3_3298;
	shl.b32 	%r7594, %r2262, 7;
	add.s32 	%r7595, %r2221, %r7594;
	ld.shared.f32 	%f1077, [%r7595];
	add.s32 	%r7596, %r2263, %r2222;
	mul.wide.s32 	%rd2157, %r7596, 4;
	add.s64 	%rd2158, %rd2, %rd2157;
	st.global.f32 	[%rd2158], %f1077;
$L__BB3_3298:
	add.s32 	%r2264, %r2262, %r2151;
	setp.gt.u32 	%p2224, %r2264, 31;
	@%p2224 bra 	$L__BB3_3331;
	add.s32 	%r2265, %r2263, %r2151;
	setp.ge.s32 	%p2225, %r2265, %r4296;
	@%p2225 bra 	$L__BB3_3301;
	shl.b32 	%r7597, %r2264, 7;
	add.s32 	%r7598, %r2221, %r7597;
	ld.shared.f32 	%f1078, [%r7598];
	add.s32 	%r7599, %r2265, %r2222;
	mul.wide.s32 	%rd2159, %r7599, 4;
	add.s64 	%rd2160, %rd2, %rd2159;
	st.global.f32 	[%rd2160], %f1078;
$L__BB3_3301:
	add.s32 	%r2266, %r2264, %r2151;
	setp.gt.u32 	%p2226, %r2266, 31;
	@%p2226 bra 	$L__BB3_3331;
	add.s32 	%r2267, %r2265, %r2151;
	setp.ge.s32 	%p2227, %r2267, %r4296;
	@%p2227 bra 	$L__BB3_3304;
	shl.b32 	%r7600, %r2266, 7;
	add.s32 	%r7601, %r2221, %r7600;
	ld.shared.f32 	%f1079, [%r7601];
	add.s32 	%r7602, %r2267, %r2222;
	mul.wide.s32 	%rd2161, %r7602, 4;
	add.s64 	%rd2162, %rd2, %rd2161;
	st.global.f32 	[%rd2162], %f1079;
$L__BB3_3304:
	add.s32 	%r2268, %r2266, %r2151;
	setp.gt.u32 	%p2228, %r2268, 31;
	@%p2228 bra 	$L__BB3_3331;
	add.s32 	%r2269, %r2267, %r2151;
	setp.ge.s32 	%p2229, %r2269, %r4296;
	@%p2229 bra 	$L__BB3_3307;
	shl.b32 	%r7603, %r2268, 7;
	add.s32 	%r7604, %r2221, %r7603;
	ld.shared.f32 	%f1080, [%r7604];
	add.s32 	%r7605, %r2269, %r2222;
	mul.wide.s32 	%rd2163, %r7605, 4;
	add.s64 	%rd2164, %rd2, %rd2163;
	st.global.f32 	[%rd2164], %f1080;
$L__BB3_3307:
	add.s32 	%r2270, %r2268, %r2151;
	setp.gt.u32 	%p2230, %r2270, 31;
	@%p2230 bra 	$L__BB3_3331;
	add.s32 	%r2271, %r2269, %r2151;
	setp.ge.s32 	%p2231, %r2271, %r4296;
	@%p2231 bra 	$L__BB3_3310;
	shl.b32 	%r7606, %r2270, 7;
	add.s32 	%r7607, %r2221, %r7606;
	ld.shared.f32 	%f1081, [%r7607];
	add.s32 	%r7608, %r2271, %r2222;
	mul.wide.s32 	%rd2165, %r7608, 4;
	add.s64 	%rd2166, %rd2, %rd2165;
	st.global.f32 	[%rd2166], %f1081;
$L__BB3_3310:
	add.s32 	%r2272, %r2270, %r2151;
	setp.gt.u32 	%p2232, %r2272, 31;
	@%p2232 bra 	$L__BB3_3331;
	add.s32 	%r2273, %r2271, %r2151;
	setp.ge.s32 	%p2233, %r2273, %r4296;
	@%p2233 bra 	$L__BB3_3313;
	shl.b32 	%r7609, %r2272, 7;
	add.s32 	%r7610, %r2221, %r7609;
	ld.shared.f32 	%f1082, [%r7610];
	add.s32 	%r7611, %r2273, %r2222;
	mul.wide.s32 	%rd2167, %r7611, 4;
	add.s64 	%rd2168, %rd2, %rd2167;
	st.global.f32 	[%rd2168], %f1082;
$L__BB3_3313:
	add.s32 	%r2274, %r2272, %r2151;
	setp.gt.u32 	%p2234, %r2274, 31;
	@%p2234 bra 	$L__BB3_3331;
	add.s32 	%r2275, %r2273, %r2151;
	setp.ge.s32 	%p2235, %r2275, %r4296;
	@%p2235 bra 	$L__BB3_3316;
	shl.b32 	%r7612, %r2274, 7;
	add.s32 	%r7613, %r2221, %r7612;
	ld.shared.f32 	%f1083, [%r7613];
	add.s32 	%r7614, %r2275, %r2222;
	mul.wide.s32 	%rd2169, %r7614, 4;
	add.s64 	%rd2170, %rd2, %rd2169;
	st.global.f32 	[%rd2170], %f1083;
$L__BB3_3316:
	add.s32 	%r2276, %r2274, %r2151;
	setp.gt.u32 	%p2236, %r2276, 31;
	@%p2236 bra 	$L__BB3_3331;
	add.s32 	%r2277, %r2275, %r2151;
	setp.ge.s32 	%p2237, %r2277, %r4296;
	@%p2237 bra 	$L__BB3_3319;
	shl.b32 	%r7615, %r2276, 7;
	add.s32 	%r7616, %r2221, %r7615;
	ld.shared.f32 	%f1084, [%r7616];
	add.s32 	%r7617, %r2277, %r2222;
	mul.wide.s32 	%rd2171, %r7617, 4;
	add.s64 	%rd2172, %rd2, %rd2171;
	st.global.f32 	[%rd2172], %f1084;
$L__BB3_3319:
	add.s32 	%r2278, %r2276, %r2151;
	setp.gt.u32 	%p2238, %r2278, 31;
	@%p2238 bra 	$L__BB3_3331;
	add.s32 	%r2279, %r2277, %r2151;
	setp.ge.s32 	%p2239, %r2279, %r4296;
	@%p2239 bra 	$L__BB3_3322;
	shl.b32 	%r7618, %r2278, 7;
	add.s32 	%r7619, %r2221, %r7618;
	ld.shared.f32 	%f1085, [%r7619];
	add.s32 	%r7620, %r2279, %r2222;
	mul.wide.s32 	%rd2173, %r7620, 4;
	add.s64 	%rd2174, %rd2, %rd2173;
	st.global.f32 	[%rd2174], %f1085;
$L__BB3_3322:
	add.s32 	%r2280, %r2278, %r2151;
	setp.gt.u32 	%p2240, %r2280, 31;
	@%p2240 bra 	$L__BB3_3331;
	add.s32 	%r2281, %r2279, %r2151;
	setp.ge.s32 	%p2241, %r2281, %r4296;
	@%p2241 bra 	$L__BB3_3325;
	shl.b32 	%r7621, %r2280, 7;
	add.s32 	%r7622, %r2221, %r7621;
	ld.shared.f32 	%f1086, [%r7622];
	add.s32 	%r7623, %r2281, %r2222;
	mul.wide.s32 	%rd2175, %r7623, 4;
	add.s64 	%rd2176, %rd2, %rd2175;
	st.global.f32 	[%rd2176], %f1086;
$L__BB3_3325:
	add.s32 	%r2282, %r2280, %r2151;
	setp.gt.u32 	%p2242, %r2282, 31;
	@%p2242 bra 	$L__BB3_3331;
	add.s32 	%r2283, %r2281, %r2151;
	setp.ge.s32 	%p2243, %r2283, %r4296;
	@%p2243 bra 	$L__BB3_3328;
	shl.b32 	%r7624, %r2282, 7;
	add.s32 	%r7625, %r2221, %r7624;
	ld.shared.f32 	%f1087, [%r7625];
	add.s32 	%r7626, %r2283, %r2222;
	mul.wide.s32 	%rd2177, %r7626, 4;
	add.s64 	%rd2178, %rd2, %rd2177;
	st.global.f32 	[%rd2178], %f1087;
$L__BB3_3328:
	add.s32 	%r2284, %r2282, %r2151;
	setp.gt.u32 	%p2244, %r2284, 31;
	@%p2244 bra 	$L__BB3_3331;
	add.s32 	%r2285, %r2283, %r2151;
	setp.ge.s32 	%p2245, %r2285, %r4296;
	@%p2245 bra 	$L__BB3_3331;
	shl.b32 	%r7627, %r2284, 7;
	add.s32 	%r7628, %r2221, %r7627;
	ld.shared.f32 	%f1088, [%r7628];
	add.s32 	%r7629, %r2285, %r2222;
	mul.wide.s32 	%rd2179, %r7629, 4;
	add.s64 	%rd2180, %rd2, %rd2179;
	st.global.f32 	[%rd2180], %f1088;
$L__BB3_3331:
	add.s32 	%r2286, %r2219, %r2152;
	setp.gt.u32 	%p2246, %r2286, 31;
	@%p2246 bra 	$L__BB3_6270;
	add.s32 	%r2287, %r2220, %r2152;
	setp.ge.s32 	%p2247, %r2287, %r4297;
	@%p2247 bra 	$L__BB3_6270;
	setp.gt.u32 	%p2248, %r2150, 31;
	@%p2248 bra 	$L__BB3_3429;
	shl.b32 	%r7630, %r2286, 2;
	add.s32 	%r2288, %r4301, %r7630;
	mul.lo.s32 	%r2289, %r2287, %r4296;
	add.s32 	%r2290, %r2150, %r1;
	setp.ge.s32 	%p2249, %r2290, %r4296;
	@%p2249 bra 	$L__BB3_3336;
	shl.b32 	%r7632, %r2150, 7;
	add.s32 	%r7633, %r2288, %r7632;
	ld.shared.f32 	%f1089, [%r7633];
	add.s32 	%r7634, %r2290, %r2289;
	mul.wide.s32 	%rd2181, %r7634, 4;
	add.s64 	%rd2182, %rd2, %rd2181;
	st.global.f32 	[%rd2182], %f1089;
$L__BB3_3336:
	add.s32 	%r2291, %r2150, %r2151;
	setp.gt.u32 	%p2250, %r2291, 31;
	@%p2250 bra 	$L__BB3_3429;
	add.s32 	%r2292, %r2290, %r2151;
	setp.ge.s32 	%p2251, %r2292, %r4296;
	@%p2251 bra 	$L__BB3_3339;
	shl.b32 	%r7635, %r2291, 7;
	add.s32 	%r7636, %r2288, %r7635;
	ld.shared.f32 	%f1090, [%r7636];
	add.s32 	%r7637, %r2292, %r2289;
	mul.wide.s32 	%rd2183, %r7637, 4;
	add.s64 	%rd2184, %rd2, %rd2183;
	st.global.f32 	[%rd2184], %f1090;
$L__BB3_3339:
	add.s32 	%r2293, %r2291, %r2151;
	setp.gt.u32 	%p2252, %r2293, 31;
	@%p2252 bra 	$L__BB3_3429;
	add.s32 	%r2294, %r2292, %r2151;
	setp.ge.s32 	%p2253, %r2294, %r4296;
	@%p2253 bra 	$L__BB3_3342;
	shl.b32 	%r7638, %r2293, 7;
	add.s32 	%r7639, %r2288, %r7638;
	ld.shared.f32 	%f1091, [%r7639];
	add.s32 	%r7640, %r2294, %r2289;
	mul.wide.s32 	%rd2185, %r7640, 4;
	add.s64 	%rd2186, %rd2, %rd2185;
	st.global.f32 	[%rd2186], %f1091;
$L__BB3_3342:
	add.s32 	%r2295, %r2293, %r2151;
	setp.gt.u32 	%p2254, %r2295, 31;
	@%p2254 bra 	$L__BB3_3429;
	add.s32 	%r2296, %r2294, %r2151;
	setp.ge.s32 	%p2255, %r2296, %r4296;
	@%p2255 bra 	$L__BB3_3345;
	shl.b32 	%r7641, %r2295, 7;
	add.s32 	%r7642, %r2288, %r7641;
	ld.shared.f32 	%f1092, [%r7642];
	add.s32 	%r7643, %r2296, %r2289;
	mul.wide.s32 	%rd2187, %r7643, 4;
	add.s64 	%rd2188, %rd2, %rd2187;
	st.global.f32 	[%rd2188], %f1092;
$L__BB3_3345:
	add.s32 	%r2297, %r2295, %r2151;
	setp.gt.u32 	%p2256, %r2297, 31;
	@%p2256 bra 	$L__BB3_3429;
	add.s32 	%r2298, %r2296, %r2151;
	setp.ge.s32 	%p2257, %r2298, %r4296;
	@%p2257 bra 	$L__BB3_3348;
	shl.b32 	%r7644, %r2297, 7;
	add.s32 	%r7645, %r2288, %r7644;
	ld.shared.f32 	%f1093, [%r7645];
	add.s32 	%r7646, %r2298, %r2289;
	mul.wide.s32 	%rd2189, %r7646, 4;
	add.s64 	%rd2190, %rd2, %rd2189;
	st.global.f32 	[%rd2190], %f1093;
$L__BB3_3348:
	add.s32 	%r2299, %r2297, %r2151;
	setp.gt.u32 	%p2258, %r2299, 31;
	@%p2258 bra 	$L__BB3_3429;
	add.s32 	%r2300, %r2298, %r2151;
	setp.ge.s32 	%p2259, %r2300, %r4296;
	@%p2259 bra 	$L__BB3_3351;
	shl.b32 	%r7647, %r2299, 7;
	add.s32 	%r7648, %r2288, %r7647;
	ld.shared.f32 	%f1094, [%r7648];
	add.s32 	%r7649, %r2300, %r2289;
	mul.wide.s32 	%rd2191, %r7649, 4;
	add.s64 	%rd2192, %rd2, %rd2191;
	st.global.f32 	[%rd2192], %f1094;
$L__BB3_3351:
	add.s32 	%r2301, %r2299, %r2151;
	setp.gt.u32 	%p2260, %r2301, 31;
	@%p2260 bra 	$L__BB3_3429;
	add.s32 	%r2302, %r2300, %r2151;
	setp.ge.s32 	%p2261, %r2302, %r4296;
	@%p2261 bra 	$L__BB3_3354;
	shl.b32 	%r7650, %r2301, 7;
	add.s32 	%r7651, %r2288, %r7650;
	ld.shared.f32 	%f1095, [%r7651];
	add.s32 	%r7652, %r2302, %r2289;
	mul.wide.s32 	%rd2193, %r7652, 4;
	add.s64 	%rd2194, %rd2, %rd2193;
	st.global.f32 	[%rd2194], %f1095;
$L__BB3_3354:
	add.s32 	%r2303, %r2301, %r2151;
	setp.gt.u32 	%p2262, %r2303, 31;
	@%p2262 bra 	$L__BB3_3429;
	add.s32 	%r2304, %r2302, %r2151;
	setp.ge.s32 	%p2263, %r2304, %r4296;
	@%p2263 bra 	$L__BB3_3357;
	shl.b32 	%r7653, %r2303, 7;
	add.s32 	%r7654, %r2288, %r7653;
	ld.shared.f32 	%f1096, [%r7654];
	add.s32 	%r7655, %r2304, %r2289;
	mul.wide.s32 	%rd2195, %r7655, 4;
	add.s64 	%rd2196, %rd2, %rd2195;
	st.global.f32 	[%rd2196], %f1096;
$L__BB3_3357:
	add.s32 	%r2305, %r2303, %r2151;
	setp.gt.u32 	%p2264, %r2305, 31;
	@%p2264 bra 	$L__BB3_3429;
	add.s32 	%r2306, %r2304, %r2151;
	setp.ge.s32 	%p2265, %r2306, %r4296;
	@%p2265 bra 	$L__BB3_3360;
	shl.b32 	%r7656, %r2305, 7;
	add.s32 	%r7657, %r2288, %r7656;
	ld.shared.f32 	%f1097, [%r7657];
	add.s32 	%r7658, %r2306, %r2289;
	mul.wide.s32 	%rd2197, %r7658, 4;
	add.s64 	%rd2198, %rd2, %rd2197;
	st.global.f32 	[%rd2198], %f1097;
$L__BB3_3360:
	add.s32 	%r2307, %r2305, %r2151;
	setp.gt.u32 	%p2266, %r2307, 31;
	@%p2266 bra 	$L__BB3_3429;
	add.s32 	%r2308, %r2306, %r2151;
	setp.ge.s32 	%p2267, %r2308, %r4296;
	@%p2267 bra 	$L__BB3_3363;
	shl.b32 	%r7659, %r2307, 7;
	add.s32 	%r7660, %r2288, %r7659;
	ld.shared.f32 	%f1098, [%r7660];
	add.s32 	%r7661, %r2308, %r2289;
	mul.wide.s32 	%rd2199, %r7661, 4;
	add.s64 	%rd2200, %rd2, %rd2199;
	st.global.f32 	[%rd2200], %f1098;
$L__BB3_3363:
	add.s32 	%r2309, %r2307, %r2151;
	setp.gt.u32 	%p2268, %r2309, 31;
	@%p2268 bra 	$L__BB3_3429;
	add.s32 	%r2310, %r2308, %r2151;
	setp.ge.s32 	%p2269, %r2310, %r4296;
	@%p2269 bra 	$L__BB3_3366;
	shl.b32 	%r7662, %r2309, 7;
	add.s32 	%r7663, %r2288, %r7662;
	ld.shared.f32 	%f1099, [%r7663];
	add.s32 	%r7664, %r2310, %r2289;
	mul.wide.s32 	%rd2201, %r7664, 4;
	add.s64 	%rd2202, %rd2, %rd2201;
	st.global.f32 	[%rd2202], %f1099;
$L__BB3_3366:
	add.s32 	%r2311, %r2309, %r2151;
	setp.gt.u32 	%p2270, %r2311, 31;
	@%p2270 bra 	$L__BB3_3429;
	add.s32 	%r2312, %r2310, %r2151;
	setp.ge.s32 	%p2271, %r2312, %r4296;
	@%p2271 bra 	$L__BB3_3369;
	shl.b32 	%r7665, %r2311, 7;
	add.s32 	%r7666, %r2288, %r7665;
	ld.shared.f32 	%f1100, [%r7666];
	add.s32 	%r7667, %r2312, %r2289;
	mul.wide.s32 	%rd2203, %r7667, 4;
	add.s64 	%rd2204, %rd2, %rd2203;
	st.global.f32 	[%rd2204], %f1100;
$L__BB3_3369:
	add.s32 	%r2313, %r2311, %r2151;
	setp.gt.u32 	%p2272, %r2313, 31;
	@%p2272 bra 	$L__BB3_3429;
	add.s32 	%r2314, %r2312, %r2151;
	setp.ge.s32 	%p2273, %r2314, %r4296;
	@%p2273 bra 	$L__BB3_3372;
	shl.b32 	%r7668, %r2313, 7;
	add.s32 	%r7669, %r2288, %r7668;
	ld.shared.f32 	%f1101, [%r7669];
	add.s32 	%r7670, %r2314, %r2289;
	mul.wide.s32 	%rd2205, %r7670, 4;
	add.s64 	%rd2206, %rd2, %rd2205;
	st.global.f32 	[%rd2206], %f1101;
$L__BB3_3372:
	add.s32 	%r2315, %r2313, %r2151;
	setp.gt.u32 	%p2274, %r2315, 31;
	@%p2274 bra 	$L__BB3_3429;
	add.s32 	%r2316, %r2314, %r2151;
	setp.ge.s32 	%p2275, %r2316, %r4296;
	@%p2275 bra 	$L__BB3_3375;
	shl.b32 	%r7671, %r2315, 7;
	add.s32 	%r7672, %r2288, %r7671;
	ld.shared.f32 	%f1102, [%r7672];
	add.s32 	%r7673, %r2316, %r2289;
	mul.wide.s32 	%rd2207, %r7673, 4;
	add.s64 	%rd2208, %rd2, %rd2207;
	st.global.f32 	[%rd2208], %f1102;
$L__BB3_3375:
	add.s32 	%r2317, %r2315, %r2151;
	setp.gt.u32 	%p2276, %r2317, 31;
	@%p2276 bra 	$L__BB3_3429;
	add.s32 	%r2318, %r2316, %r2151;
	setp.ge.s32 	%p2277, %r2318, %r4296;
	@%p2277 bra 	$L__BB3_3378;
	shl.b32 	%r7674, %r2317, 7;
	add.s32 	%r7675, %r2288, %r7674;
	ld.shared.f32 	%f1103, [%r7675];
	add.s32 	%r7676, %r2318, %r2289;
	mul.wide.s32 	%rd2209, %r7676, 4;
	add.s64 	%rd2210, %rd2, %rd2209;
	st.global.f32 	[%rd2210], %f1103;
$L__BB3_3378:
	add.s32 	%r2319, %r2317, %r2151;
	setp.gt.u32 	%p2278, %r2319, 31;
	@%p2278 bra 	$L__BB3_3429;
	add.s32 	%r2320, %r2318, %r2151;
	setp.ge.s32 	%p2279, %r2320, %r4296;
	@%p2279 bra 	$L__BB3_3381;
	shl.b32 	%r7677, %r2319, 7;
	add.s32 	%r7678, %r2288, %r7677;
	ld.shared.f32 	%f1104, [%r7678];
	add.s32 	%r7679, %r2320, %r2289;
	mul.wide.s32 	%rd2211, %r7679, 4;
	add.s64 	%rd2212, %rd2, %rd2211;
	st.global.f32 	[%rd2212], %f1104;
$L__BB3_3381:
	add.s32 	%r2321, %r2319, %r2151;
	setp.gt.u32 	%p2280, %r2321, 31;
	@%p2280 bra 	$L__BB3_3429;
	add.s32 	%r2322, %r2320, %r2151;
	setp.ge.s32 	%p2281, %r2322, %r4296;
	@%p2281 bra 	$L__BB3_3384;
	shl.b32 	%r7680, %r2321, 7;
	add.s32 	%r7681, %r2288, %r7680;
	ld.shared.f32 	%f1105, [%r7681];
	add.s32 	%r7682, %r2322, %r2289;
	mul.wide.s32 	%rd2213, %r7682, 4;
	add.s64 	%rd2214, %rd2, %rd2213;
	st.global.f32 	[%rd2214], %f1105;
$L__BB3_3384:
	add.s32 	%r2323, %r2321, %r2151;
	setp.gt.u32 	%p2282, %r2323, 31;
	@%p2282 bra 	$L__BB3_3429;
	add.s32 	%r2324, %r2322, %r2151;
	setp.ge.s32 	%p2283, %r2324, %r4296;
	@%p2283 bra 	$L__BB3_3387;
	shl.b32 	%r7683, %r2323, 7;
	add.s32 	%r7684, %r2288, %r7683;
	ld.shared.f32 	%f1106, [%r7684];
	add.s32 	%r7685, %r2324, %r2289;
	mul.wide.s32 	%rd2215, %r7685, 4;
	add.s64 	%rd2216, %rd2, %rd2215;
	st.global.f32 	[%rd2216], %f1106;
$L__BB3_3387:
	add.s32 	%r2325, %r2323, %r2151;
	setp.gt.u32 	%p2284, %r2325, 31;
	@%p2284 bra 	$L__BB3_3429;
	add.s32 	%r2326, %r2324, %r2151;
	setp.ge.s32 	%p2285, %r2326, %r4296;
	@%p2285 bra 	$L__BB3_3390;
	shl.b32 	%r7686, %r2325, 7;
	add.s32 	%r7687, %r2288, %r7686;
	ld.shared.f32 	%f1107, [%r7687];
	add.s32 	%r7688, %r2326, %r2289;
	mul.wide.s32 	%rd2217, %r7688, 4;
	add.s64 	%rd2218, %rd2, %rd2217;
	st.global.f32 	[%rd2218], %f1107;
$L__BB3_3390:
	add.s32 	%r2327, %r2325, %r2151;
	setp.gt.u32 	%p2286, %r2327, 31;
	@%p2286 bra 	$L__BB3_3429;
	add.s32 	%r2328, %r2326, %r2151;
	setp.ge.s32 	%p2287, %r2328, %r4296;
	@%p2287 bra 	$L__BB3_3393;
	shl.b32 	%r7689, %r2327, 7;
	add.s32 	%r7690, %r2288, %r7689;
	ld.shared.f32 	%f1108, [%r7690];
	add.s32 	%r7691, %r2328, %r2289;
	mul.wide.s32 	%rd2219, %r7691, 4;
	add.s64 	%rd2220, %rd2, %rd2219;
	st.global.f32 	[%rd2220], %f1108;
$L__BB3_3393:
	add.s32 	%r2329, %r2327, %r2151;
	setp.gt.u32 	%p2288, %r2329, 31;
	@%p2288 bra 	$L__BB3_3429;
	add.s32 	%r2330, %r2328, %r2151;
	setp.ge.s32 	%p2289, %r2330, %r4296;
	@%p2289 bra 	$L__BB3_3396;
	shl.b32 	%r7692, %r2329, 7;
	add.s32 	%r7693, %r2288, %r7692;
	ld.shared.f32 	%f1109, [%r7693];
	add.s32 	%r7694, %r2330, %r2289;
	mul.wide.s32 	%rd2221, %r7694, 4;
	add.s64 	%rd2222, %rd2, %rd2221;
	st.global.f32 	[%rd2222], %f1109;
$L__BB3_3396:
	add.s32 	%r2331, %r2329, %r2151;
	setp.gt.u32 	%p2290, %r2331, 31;
	@%p2290 bra 	$L__BB3_3429;
	add.s32 	%r2332, %r2330, %r2151;
	setp.ge.s32 	%p2291, %r2332, %r4296;
	@%p2291 bra 	$L__BB3_3399;
	shl.b32 	%r7695, %r2331, 7;
	add.s32 	%r7696, %r2288, %r7695;
	ld.shared.f32 	%f1110, [%r7696];
	add.s32 	%r7697, %r2332, %r2289;
	mul.wide.s32 	%rd2223, %r7697, 4;
	add.s64 	%rd2224, %rd2, %rd2223;
	st.global.f32 	[%rd2224], %f1110;
$L__BB3_3399:
	add.s32 	%r2333, %r2331, %r2151;
	setp.gt.u32 	%p2292, %r2333, 31;
	@%p2292 bra 	$L__BB3_3429;
	add.s32 	%r2334, %r2332, %r2151;
	setp.ge.s32 	%p2293, %r2334, %r4296;
	@%p2293 bra 	$L__BB3_3402;
	shl.b32 	%r7698, %r2333, 7;
	add.s32 	%r7699, %r2288, %r7698;
	ld.shared.f32 	%f1111, [%r7699];
	add.s32 	%r7700, %r2334, %r2289;
	mul.wide.s32 	%rd2225, %r7700, 4;
	add.s64 	%rd2226, %rd2, %rd2225;
	st.global.f32 	[%rd2226], %f1111;
$L__BB3_3402:
	add.s32 	%r2335, %r2333, %r2151;
	setp.gt.u32 	%p2294, %r2335, 31;
	@%p2294 bra 	$L__BB3_3429;
	add.s32 	%r2336, %r2334, %r2151;
	setp.ge.s32 	%p2295, %r2336, %r4296;
	@%p2295 bra 	$L__BB3_3405;
	shl.b32 	%r7701, %r2335, 7;
	add.s32 	%r7702, %r2288, %r7701;
	ld.shared.f32 	%f1112, [%r7702];
	add.s32 	%r7703, %r2336, %r2289;
	mul.wide.s32 	%rd2227, %r7703, 4;
	add.s64 	%rd2228, %rd2, %rd2227;
	st.global.f32 	[%rd2228], %f1112;
$L__BB3_3405:
	add.s32 	%r2337, %r2335, %r2151;
	setp.gt.u32 	%p2296, %r2337, 31;
	@%p2296 bra 	$L__BB3_3429;
	add.s32 	%r2338, %r2336, %r2151;
	setp.ge.s32 	%p2297, %r2338, %r4296;
	@%p2297 bra 	$L__BB3_3408;
	shl.b32 	%r7704, %r2337, 7;
	add.s32 	%r7705, %r2288, %r7704;
	ld.shared.f32 	%f1113, [%r7705];
	add.s32 	%r7706, %r2338, %r2289;
	mul.wide.s32 	%rd2229, %r7706, 4;
	add.s64 	%rd2230, %rd2, %rd2229;
	st.global.f32 	[%rd2230], %f1113;
$L__BB3_3408:
	add.s32 	%r2339, %r2337, %r2151;
	setp.gt.u32 	%p2298, %r2339, 31;
	@%p2298 bra 	$L__BB3_3429;
	add.s32 	%r2340, %r2338, %r2151;
	setp.ge.s32 	%p2299, %r2340, %r4296;
	@%p2299 bra 	$L__BB3_3411;
	shl.b32 	%r7707, %r2339, 7;
	add.s32 	%r7708, %r2288, %r7707;
	ld.shared.f32 	%f1114, [%r7708];
	add.s32 	%r7709, %r2340, %r2289;
	mul.wide.s32 	%rd2231, %r7709, 4;
	add.s64 	%rd2232, %rd2, %rd2231;
	st.global.f32 	[%rd2232], %f1114;
$L__BB3_3411:
	add.s32 	%r2341, %r2339, %r2151;
	setp.gt.u32 	%p2300, %r2341, 31;
	@%p2300 bra 	$L__BB3_3429;
	add.s32 	%r2342, %r2340, %r2151;
	setp.ge.s32 	%p2301, %r2342, %r4296;
	@%p2301 bra 	$L__BB3_3414;
	shl.b32 	%r7710, %r2341, 7;
	add.s32 	%r7711, %r2288, %r7710;
	ld.shared.f32 	%f1115, [%r7711];
	add.s32 	%r7712, %r2342, %r2289;
	mul.wide.s32 	%rd2233, %r7712, 4;
	add.s64 	%rd2234, %rd2, %rd2233;
	st.global.f32 	[%rd2234], %f1115;
$L__BB3_3414:
	add.s32 	%r2343, %r2341, %r2151;
	setp.gt.u32 	%p2302, %r2343, 31;
	@%p2302 bra 	$L__BB3_3429;
	add.s32 	%r2344, %r2342, %r2151;
	setp.ge.s32 	%p2303, %r2344, %r4296;
	@%p2303 bra 	$L__BB3_3417;
	shl.b32 	%r7713, %r2343, 7;
	add.s32 	%r7714, %r2288, %r7713;
	ld.shared.f32 	%f1116, [%r7714];
	add.s32 	%r7715, %r2344, %r2289;
	mul.wide.s32 	%rd2235, %r7715, 4;
	add.s64 	%rd2236, %rd2, %rd2235;
	st.global.f32 	[%rd2236], %f1116;
$L__BB3_3417:
	add.s32 	%r2345, %r2343, %r2151;
	setp.gt.u32 	%p2304, %r2345, 31;
	@%p2304 bra 	$L__BB3_3429;
	add.s32 	%r2346, %r2344, %r2151;
	setp.ge.s32 	%p2305, %r2346, %r4296;
	@%p2305 bra 	$L__BB3_3420;
	shl.b32 	%r7716, %r2345, 7;
	add.s32 	%r7717, %r2288, %r7716;
	ld.shared.f32 	%f1117, [%r7717];
	add.s32 	%r7718, %r2346, %r2289;
	mul.wide.s32 	%rd2237, %r7718, 4;
	add.s64 	%rd2238, %rd2, %rd2237;
	st.global.f32 	[%rd2238], %f1117;
$L__BB3_3420:
	add.s32 	%r2347, %r2345, %r2151;
	setp.gt.u32 	%p2306, %r2347, 31;
	@%p2306 bra 	$L__BB3_3429;
	add.s32 	%r2348, %r2346, %r2151;
	setp.ge.s32 	%p2307, %r2348, %r4296;
	@%p2307 bra 	$L__BB3_3423;
	shl.b32 	%r7719, %r2347, 7;
	add.s32 	%r7720, %r2288, %r7719;
	ld.shared.f32 	%f1118, [%r7720];
	add.s32 	%r7721, %r2348, %r2289;
	mul.wide.s32 	%rd2239, %r7721, 4;
	add.s64 	%rd2240, %rd2, %rd2239;
	st.global.f32 	[%rd2240], %f1118;
$L__BB3_3423:
	add.s32 	%r2349, %r2347, %r2151;
	setp.gt.u32 	%p2308, %r2349, 31;
	@%p2308 bra 	$L__BB3_3429;
	add.s32 	%r2350, %r2348, %r2151;
	setp.ge.s32 	%p2309, %r2350, %r4296;
	@%p2309 bra 	$L__BB3_3426;
	shl.b32 	%r7722, %r2349, 7;
	add.s32 	%r7723, %r2288, %r7722;
	ld.shared.f32 	%f1119, [%r7723];
	add.s32 	%r7724, %r2350, %r2289;
	mul.wide.s32 	%rd2241, %r7724, 4;
	add.s64 	%rd2242, %rd2, %rd2241;
	st.global.f32 	[%rd2242], %f1119;
$L__BB3_3426:
	add.s32 	%r2351, %r2349, %r2151;
	setp.gt.u32 	%p2310, %r2351, 31;
	@%p2310 bra 	$L__BB3_3429;
	add.s32 	%r2352, %r2350, %r2151;
	setp.ge.s32 	%p2311, %r2352, %r4296;
	@%p2311 bra 	$L__BB3_3429;
	shl.b32 	%r7725, %r2351, 7;
	add.s32 	%r7726, %r2288, %r7725;
	ld.shared.f32 	%f1120, [%r7726];
	add.s32 	%r7727, %r2352, %r2289;
	mul.wide.s32 	%rd2243, %r7727, 4;
	add.s64 	%rd2244, %rd2, %rd2243;
	st.global.f32 	[%rd2244], %f1120;
$L__BB3_3429:
	add.s32 	%r2353, %r2286, %r2152;
	setp.gt.u32 	%p2312, %r2353, 31;
	@%p2312 bra 	$L__BB3_6270;
	add.s32 	%r2354, %r2287, %r2152;
	setp.ge.s32 	%p2313, %r2354, %r4297;
	@%p2313 bra 	$L__BB3_6270;
	setp.gt.u32 	%p2314, %r2150, 31;
	@%p2314 bra 	$L__BB3_3527;
	shl.b32 	%r7728, %r2353, 2;
	add.s32 	%r2355, %r4301, %r7728;
	mul.lo.s32 	%r2356, %r2354, %r4296;
	add.s32 	%r2357, %r2150, %r1;
	setp.ge.s32 	%p2315, %r2357, %r4296;
	@%p2315 bra 	$L__BB3_3434;
	shl.b32 	%r7730, %r2150, 7;
	add.s32 	%r7731, %r2355, %r7730;
	ld.shared.f32 	%f1121, [%r7731];
	add.s32 	%r7732, %r2357, %r2356;
	mul.wide.s32 	%rd2245, %r7732, 4;
	add.s64 	%rd2246, %rd2, %rd2245;
	st.global.f32 	[%rd2246], %f1121;
$L__BB3_3434:
	add.s32 	%r2358, %r2150, %r2151;
	setp.gt.u32 	%p2316, %r2358, 31;
	@%p2316 bra 	$L__BB3_3527;
	add.s32 	%r2359, %r2357, %r2151;
	setp.ge.s32 	%p2317, %r2359, %r4296;
	@%p2317 bra 	$L__BB3_3437;
	shl.b32 	%r7733, %r2358, 7;
	add.s32 	%r7734, %r2355, %r7733;
	ld.shared.f32 	%f1122, [%r7734];
	add.s32 	%r7735, %r2359, %r2356;
	mul.wide.s32 	%rd2247, %r7735, 4;
	add.s64 	%rd2248, %rd2, %rd2247;
	st.global.f32 	[%rd2248], %f1122;
$L__BB3_3437:
	add.s32 	%r2360, %r2358, %r2151;
	setp.gt.u32 	%p2318, %r2360, 31;
	@%p2318 bra 	$L__BB3_3527;
	add.s32 	%r2361, %r2359, %r2151;
	setp.ge.s32 	%p2319, %r2361, %r4296;
	@%p2319 bra 	$L__BB3_3440;
	shl.b32 	%r7736, %r2360, 7;
	add.s32 	%r7737, %r2355, %r7736;
	ld.shared.f32 	%f1123, [%r7737];
	add.s32 	%r7738, %r2361, %r2356;
	mul.wide.s32 	%rd2249, %r7738, 4;
	add.s64 	%rd2250, %rd2, %rd2249;
	st.global.f32 	[%rd2250], %f1123;
$L__BB3_3440:
	add.s32 	%r2362, %r2360, %r2151;
	setp.gt.u32 	%p2320, %r2362, 31;
	@%p2320 bra 	$L__BB3_3527;
	add.s32 	%r2363, %r2361, %r2151;
	setp.ge.s32 	%p2321, %r2363, %r4296;
	@%p2321 bra 	$L__BB3_3443;
	shl.b32 	%r7739, %r2362, 7;
	add.s32 	%r7740, %r2355, %r7739;
	ld.shared.f32 	%f1124, [%r7740];
	add.s32 	%r7741, %r2363, %r2356;
	mul.wide.s32 	%rd2251, %r7741, 4;
	add.s64 	%rd2252, %rd2, %rd2251;
	st.global.f32 	[%rd2252], %f1124;
$L__BB3_3443:
	add.s32 	%r2364, %r2362, %r2151;
	setp.gt.u32 	%p2322, %r2364, 31;
	@%p2322 bra 	$L__BB3_3527;
	add.s32 	%r2365, %r2363, %r2151;
	setp.ge.s32 	%p2323, %r2365, %r4296;
	@%p2323 bra 	$L__BB3_3446;
	shl.b32 	%r7742, %r2364, 7;
	add.s32 	%r7743, %r2355, %r7742;
	ld.shared.f32 	%f1125, [%r7743];
	add.s32 	%r7744, %r2365, %r2356;
	mul.wide.s32 	%rd2253, %r7744, 4;
	add.s64 	%rd2254, %rd2, %rd2253;
	st.global.f32 	[%rd2254], %f1125;
$L__BB3_3446:
	add.s32 	%r2366, %r2364, %r2151;
	setp.gt.u32 	%p2324, %r2366, 31;
	@%p2324 bra 	$L__BB3_3527;
	add.s32 	%r2367, %r2365, %r2151;
	setp.ge.s32 	%p2325, %r2367, %r4296;
	@%p2325 bra 	$L__BB3_3449;
	shl.b32 	%r7745, %r2366, 7;
	add.s32 	%r7746, %r2355, %r7745;
	ld.shared.f32 	%f1126, [%r7746];
	add.s32 	%r7747, %r2367, %r2356;
	mul.wide.s32 	%rd2255, %r7747, 4;
	add.s64 	%rd2256, %rd2, %rd2255;
	st.global.f32 	[%rd2256], %f1126;
$L__BB3_3449:
	add.s32 	%r2368, %r2366, %r2151;
	setp.gt.u32 	%p2326, %r2368, 31;
	@%p2326 bra 	$L__BB3_3527;
	add.s32 	%r2369, %r2367, %r2151;
	setp.ge.s32 	%p2327, %r2369, %r4296;
	@%p2327 bra 	$L__BB3_3452;
	shl.b32 	%r7748, %r2368, 7;
	add.s32 	%r7749, %r2355, %r7748;
	ld.shared.f32 	%f1127, [%r7749];
	add.s32 	%r7750, %r2369, %r2356;
	mul.wide.s32 	%rd2257, %r7750, 4;
	add.s64 	%rd2258, %rd2, %rd2257;
	st.global.f32 	[%rd2258], %f1127;
$L__BB3_3452:
	add.s32 	%r2370, %r2368, %r2151;
	setp.gt.u32 	%p2328, %r2370, 31;
	@%p2328 bra 	$L__BB3_3527;
	add.s32 	%r2371, %r2369, %r2151;
	setp.ge.s32 	%p2329, %r2371, %r4296;
	@%p2329 bra 	$L__BB3_3455;
	shl.b32 	%r7751, %r2370, 7;
	add.s32 	%r7752, %r2355, %r7751;
	ld.shared.f32 	%f1128, [%r7752];
	add.s32 	%r7753, %r2371, %r2356;
	mul.wide.s32 	%rd2259, %r7753, 4;
	add.s64 	%rd2260, %rd2, %rd2259;
	st.global.f32 	[%rd2260], %f1128;
$L__BB3_3455:
	add.s32 	%r2372, %r2370, %r2151;
	setp.gt.u32 	%p2330, %r2372, 31;
	@%p2330 bra 	$L__BB3_3527;
	add.s32 	%r2373, %r2371, %r2151;
	setp.ge.s32 	%p2331, %r2373, %r4296;
	@%p2331 bra 	$L__BB3_3458;
	shl.b32 	%r7754, %r2372, 7;
	add.s32 	%r7755, %r2355, %r7754;
	ld.shared.f32 	%f1129, [%r7755];
	add.s32 	%r7756, %r2373, %r2356;
	mul.wide.s32 	%rd2261, %r7756, 4;
	add.s64 	%rd2262, %rd2, %rd2261;
	st.global.f32 	[%rd2262], %f1129;
$L__BB3_3458:
	add.s32 	%r2374, %r2372, %r2151;
	setp.gt.u32 	%p2332, %r2374, 31;
	@%p2332 bra 	$L__BB3_3527;
	add.s32 	%r2375, %r2373, %r2151;
	setp.ge.s32 	%p2333, %r2375, %r4296;
	@%p2333 bra 	$L__BB3_3461;
	shl.b32 	%r7757, %r2374, 7;
	add.s32 	%r7758, %r2355, %r7757;
	ld.shared.f32 	%f1130, [%r7758];
	add.s32 	%r7759, %r2375, %r2356;
	mul.wide.s32 	%rd2263, %r7759, 4;
	add.s64 	%rd2264, %rd2, %rd2263;
	st.global.f32 	[%rd2264], %f1130;
$L__BB3_3461:
	add.s32 	%r2376, %r2374, %r2151;
	setp.gt.u32 	%p2334, %r2376, 31;
	@%p2334 bra 	$L__BB3_3527;
	add.s32 	%r2377, %r2375, %r2151;
	setp.ge.s32 	%p2335, %r2377, %r4296;
	@%p2335 bra 	$L__BB3_3464;
	shl.b32 	%r7760, %r2376, 7;
	add.s32 	%r7761, %r2355, %r7760;
	ld.shared.f32 	%f1131, [%r7761];
	add.s32 	%r7762, %r2377, %r2356;
	mul.wide.s32 	%rd2265, %r7762, 4;
	add.s64 	%rd2266, %rd2, %rd2265;
	st.global.f32 	[%rd2266], %f1131;
$L__BB3_3464:
	add.s32 	%r2378, %r2376, %r2151;
	setp.gt.u32 	%p2336, %r2378, 31;
	@%p2336 bra 	$L__BB3_3527;
	add.s32 	%r2379, %r2377, %r2151;
	setp.ge.s32 	%p2337, %r2379, %r4296;
	@%p2337 bra 	$L__BB3_3467;
	shl.b32 	%r7763, %r2378, 7;
	add.s32 	%r7764, %r2355, %r7763;
	ld.shared.f32 	%f1132, [%r7764];
	add.s32 	%r7765, %r2379, %r2356;
	mul.wide.s32 	%rd2267, %r7765, 4;
	add.s64 	%rd2268, %rd2, %rd2267;
	st.global.f32 	[%rd2268], %f1132;
$L__BB3_3467:
	add.s32 	%r2380, %r2378, %r2151;
	setp.gt.u32 	%p2338, %r2380, 31;
	@%p2338 bra 	$L__BB3_3527;
	add.s32 	%r2381, %r2379, %r2151;
	setp.ge.s32 	%p2339, %r2381, %r4296;
	@%p2339 bra 	$L__BB3_3470;
	shl.b32 	%r7766, %r2380, 7;
	add.s32 	%r7767, %r2355, %r7766;
	ld.shared.f32 	%f1133, [%r7767];
	add.s32 	%r7768, %r2381, %r2356;
	mul.wide.s32 	%rd2269, %r7768, 4;
	add.s64 	%rd2270, %rd2, %rd2269;
	st.global.f32 	[%rd2270], %f1133;
$L__BB3_3470:
	add.s32 	%r2382, %r2380, %r2151;
	setp.gt.u32 	%p2340, %r2382, 31;
	@%p2340 bra 	$L__BB3_3527;
	add.s32 	%r2383, %r2381, %r2151;
	setp.ge.s32 	%p2341, %r2383, %r4296;
	@%p2341 bra 	$L__BB3_3473;
	shl.b32 	%r7769, %r2382, 7;
	add.s32 	%r7770, %r2355, %r7769;
	ld.shared.f32 	%f1134, [%r7770];
	add.s32 	%r7771, %r2383, %r2356;
	mul.wide.s32 	%rd2271, %r7771, 4;
	add.s64 	%rd2272, %rd2, %rd2271;
	st.global.f32 	[%rd2272], %f1134;
$L__BB3_3473:
	add.s32 	%r2384, %r2382, %r2151;
	setp.gt.u32 	%p2342, %r2384, 31;
	@%p2342 bra 	$L__BB3_3527;
	add.s32 	%r2385, %r2383, %r2151;
	setp.ge.s32 	%p2343, %r2385, %r4296;
	@%p2343 bra 	$L__BB3_3476;
	shl.b32 	%r7772, %r2384, 7;
	add.s32 	%r7773, %r2355, %r7772;
	ld.shared.f32 	%f1135, [%r7773];
	add.s32 	%r7774, %r2385, %r2356;
	mul.wide.s32 	%rd2273, %r7774, 4;
	add.s64 	%rd2274, %rd2, %rd2273;
	st.global.f32 	[%rd2274], %f1135;
$L__BB3_3476:
	add.s32 	%r2386, %r2384, %r2151;
	setp.gt.u32 	%p2344, %r2386, 31;
	@%p2344 bra 	$L__BB3_3527;
	add.s32 	%r2387, %r2385, %r2151;
	setp.ge.s32 	%p2345, %r2387, %r4296;
	@%p2345 bra 	$L__BB3_3479;
	shl.b32 	%r7775, %r2386, 7;
	add.s32 	%r7776, %r2355, %r7775;
	ld.shared.f32 	%f1136, [%r7776];
	add.s32 	%r7777, %r2387, %r2356;
	mul.wide.s32 	%rd2275, %r7777, 4;
	add.s64 	%rd2276, %rd2, %rd2275;
	st.global.f32 	[%rd2276], %f1136;
$L__BB3_3479:
	add.s32 	%r2388, %r2386, %r2151;
	setp.gt.u32 	%p2346, %r2388, 31;
	@%p2346 bra 	$L__BB3_3527;
	add.s32 	%r2389, %r2387, %r2151;
	setp.ge.s32 	%p2347, %r2389, %r4296;
	@%p2347 bra 	$L__BB3_3482;
	shl.b32 	%r7778, %r2388, 7;
	add.s32 	%r7779, %r2355, %r7778;
	ld.shared.f32 	%f1137, [%r7779];
	add.s32 	%r7780, %r2389, %r2356;
	mul.wide.s32 	%rd2277, %r7780, 4;
	add.s64 	%rd2278, %rd2, %rd2277;
	st.global.f32 	[%rd2278], %f1137;
$L__BB3_3482:
	add.s32 	%r2390, %r2388, %r2151;
	setp.gt.u32 	%p2348, %r2390, 31;
	@%p2348 bra 	$L__BB3_3527;
	add.s32 	%r2391, %r2389, %r2151;
	setp.ge.s32 	%p2349, %r2391, %r4296;
	@%p2349 bra 	$L__BB3_3485;
	shl.b32 	%r7781, %r2390, 7;
	add.s32 	%r7782, %r2355, %r7781;
	ld.shared.f32 	%f1138, [%r7782];
	add.s32 	%r7783, %r2391, %r2356;
	mul.wide.s32 	%rd2279, %r7783, 4;
	add.s64 	%rd2280, %rd2, %rd2279;
	st.global.f32 	[%rd2280], %f1138;
$L__BB3_3485:
	add.s32 	%r2392, %r2390, %r2151;
	setp.gt.u32 	%p2350, %r2392, 31;
	@%p2350 bra 	$L__BB3_3527;
	add.s32 	%r2393, %r2391, %r2151;
	setp.ge.s32 	%p2351, %r2393, %r4296;
	@%p2351 bra 	$L__BB3_3488;
	shl.b32 	%r7784, %r2392, 7;
	add.s32 	%r7785, %r2355, %r7784;
	ld.shared.f32 	%f1139, [%r7785];
	add.s32 	%r7786, %r2393, %r2356;
	mul.wide.s32 	%rd2281, %r7786, 4;
	add.s64 	%rd2282, %rd2, %rd2281;
	st.global.f32 	[%rd2282], %f1139;
$L__BB3_3488:
	add.s32 	%r2394, %r2392, %r2151;
	setp.gt.u32 	%p2352, %r2394, 31;
	@%p2352 bra 	$L__BB3_3527;
	add.s32 	%r2395, %r2393, %r2151;
	setp.ge.s32 	%p2353, %r2395, %r4296;
	@%p2353 bra 	$L__BB3_3491;
	shl.b32 	%r7787, %r2394, 7;
	add.s32 	%r7788, %r2355, %r7787;
	ld.shared.f32 	%f1140, [%r7788];
	add.s32 	%r7789, %r2395, %r2356;
	mul.wide.s32 	%rd2283, %r7789, 4;
	add.s64 	%rd2284, %rd2, %rd2283;
	st.global.f32 	[%rd2284], %f1140;
$L__BB3_3491:
	add.s32 	%r2396, %r2394, %r2151;
	setp.gt.u32 	%p2354, %r2396, 31;
	@%p2354 bra 	$L__BB3_3527;
	add.s32 	%r2397, %r2395, %r2151;
	setp.ge.s32 	%p2355, %r2397, %r4296;
	@%p2355 bra 	$L__BB3_3494;
	shl.b32 	%r7790, %r2396, 7;
	add.s32 	%r7791, %r2355, %r7790;
	ld.shared.f32 	%f1141, [%r7791];
	add.s32 	%r7792, %r2397, %r2356;
	mul.wide.s32 	%rd2285, %r7792, 4;
	add.s64 	%rd2286, %rd2, %rd2285;
	st.global.f32 	[%rd2286], %f1141;
$L__BB3_3494:
	add.s32 	%r2398, %r2396, %r2151;
	setp.gt.u32 	%p2356, %r2398, 31;
	@%p2356 bra 	$L__BB3_3527;
	add.s32 	%r2399, %r2397, %r2151;
	setp.ge.s32 	%p2357, %r2399, %r4296;
	@%p2357 bra 	$L__BB3_3497;
	shl.b32 	%r7793, %r2398, 7;
	add.s32 	%r7794, %r2355, %r7793;
	ld.shared.f32 	%f1142, [%r7794];
	add.s32 	%r7795, %r2399, %r2356;
	mul.wide.s32 	%rd2287, %r7795, 4;
	add.s64 	%rd2288, %rd2, %rd2287;
	st.global.f32 	[%rd2288], %f1142;
$L__BB3_3497:
	add.s32 	%r2400, %r2398, %r2151;
	setp.gt.u32 	%p2358, %r2400, 31;
	@%p2358 bra 	$L__BB3_3527;
	add.s32 	%r2401, %r2399, %r2151;
	setp.ge.s32 	%p2359, %r2401, %r4296;
	@%p2359 bra 	$L__BB3_3500;
	shl.b32 	%r7796, %r2400, 7;
	add.s32 	%r7797, %r2355, %r7796;
	ld.shared.f32 	%f1143, [%r7797];
	add.s32 	%r7798, %r2401, %r2356;
	mul.wide.s32 	%rd2289, %r7798, 4;
	add.s64 	%rd2290, %rd2, %rd2289;
	st.global.f32 	[%rd2290], %f1143;
$L__BB3_3500:
	add.s32 	%r2402, %r2400, %r2151;
	setp.gt.u32 	%p2360, %r2402, 31;
	@%p2360 bra 	$L__BB3_3527;
	add.s32 	%r2403, %r2401, %r2151;
	setp.ge.s32 	%p2361, %r2403, %r4296;
	@%p2361 bra 	$L__BB3_3503;
	shl.b32 	%r7799, %r2402, 7;
	add.s32 	%r7800, %r2355, %r7799;
	ld.shared.f32 	%f1144, [%r7800];
	add.s32 	%r7801, %r2403, %r2356;
	mul.wide.s32 	%rd2291, %r7801, 4;
	add.s64 	%rd2292, %rd2, %rd2291;
	st.global.f32 	[%rd2292], %f1144;
$L__BB3_3503:
	add.s32 	%r2404, %r2402, %r2151;
	setp.gt.u32 	%p2362, %r2404, 31;
	@%p2362 bra 	$L__BB3_3527;
	add.s32 	%r2405, %r2403, %r2151;
	setp.ge.s32 	%p2363, %r2405, %r4296;
	@%p2363 bra 	$L__BB3_3506;
	shl.b32 	%r7802, %r2404, 7;
	add.s32 	%r7803, %r2355, %r7802;
	ld.shared.f32 	%f1145, [%r7803];
	add.s32 	%r7804, %r2405, %r2356;
	mul.wide.s32 	%rd2293, %r7804, 4;
	add.s64 	%rd2294, %rd2, %rd2293;
	st.global.f32 	[%rd2294], %f1145;
$L__BB3_3506:
	add.s32 	%r2406, %r2404, %r2151;
	setp.gt.u32 	%p2364, %r2406, 31;
	@%p2364 bra 	$L__BB3_3527;
	add.s32 	%r2407, %r2405, %r2151;
	setp.ge.s32 	%p2365, %r2407, %r4296;
	@%p2365 bra 	$L__BB3_3509;
	shl.b32 	%r7805, %r2406, 7;
	add.s32 	%r7806, %r2355, %r7805;
	ld.shared.f32 	%f1146, [%r7806];
	add.s32 	%r7807, %r2407, %r2356;
	mul.wide.s32 	%rd2295, %r7807, 4;
	add.s64 	%rd2296, %rd2, %rd2295;
	st.global.f32 	[%rd2296], %f1146;
$L__BB3_3509:
	add.s32 	%r2408, %r2406, %r2151;
	setp.gt.u32 	%p2366, %r2408, 31;
	@%p2366 bra 	$L__BB3_3527;
	add.s32 	%r2409, %r2407, %r2151;
	setp.ge.s32 	%p2367, %r2409, %r4296;
	@%p2367 bra 	$L__BB3_3512;
	shl.b32 	%r7808, %r2408, 7;
	add.s32 	%r7809, %r2355, %r7808;
	ld.shared.f32 	%f1147, [%r7809];
	add.s32 	%r7810, %r2409, %r2356;
	mul.wide.s32 	%rd2297, %r7810, 4;
	add.s64 	%rd2298, %rd2, %rd2297;
	st.global.f32 	[%rd2298], %f1147;
$L__BB3_3512:
	add.s32 	%r2410, %r2408, %r2151;
	setp.gt.u32 	%p2368, %r2410, 31;
	@%p2368 bra 	$L__BB3_3527;
	add.s32 	%r2411, %r2409, %r2151;
	setp.ge.s32 	%p2369, %r2411, %r4296;
	@%p2369 bra 	$L__BB3_3515;
	shl.b32 	%r7811, %r2410, 7;
	add.s32 	%r7812, %r2355, %r7811;
	ld.shared.f32 	%f1148, [%r7812];
	add.s32 	%r7813, %r2411, %r2356;
	mul.wide.s32 	%rd2299, %r7813, 4;
	add.s64 	%rd2300, %rd2, %rd2299;
	st.global.f32 	[%rd2300], %f1148;
$L__BB3_3515:
	add.s32 	%r2412, %r2410, %r2151;
	setp.gt.u32 	%p2370, %r2412, 31;
	@%p2370 bra 	$L__BB3_3527;
	add.s32 	%r2413, %r2411, %r2151;
	setp.ge.s32 	%p2371, %r2413, %r4296;
	@%p2371 bra 	$L__BB3_3518;
	shl.b32 	%r7814, %r2412, 7;
	add.s32 	%r7815, %r2355, %r7814;
	ld.shared.f32 	%f1149, [%r7815];
	add.s32 	%r7816, %r2413, %r2356;
	mul.wide.s32 	%rd2301, %r7816, 4;
	add.s64 	%rd2302, %rd2, %rd2301;
	st.global.f32 	[%rd2302], %f1149;
$L__BB3_3518:
	add.s32 	%r2414, %r2412, %r2151;
	setp.gt.u32 	%p2372, %r2414, 31;
	@%p2372 bra 	$L__BB3_3527;
	add.s32 	%r2415, %r2413, %r2151;
	setp.ge.s32 	%p2373, %r2415, %r4296;
	@%p2373 bra 	$L__BB3_3521;
	shl.b32 	%r7817, %r2414, 7;
	add.s32 	%r7818, %r2355, %r7817;
	ld.shared.f32 	%f1150, [%r7818];
	add.s32 	%r7819, %r2415, %r2356;
	mul.wide.s32 	%rd2303, %r7819, 4;
	add.s64 	%rd2304, %rd2, %rd2303;
	st.global.f32 	[%rd2304], %f1150;
$L__BB3_3521:
	add.s32 	%r2416, %r2414, %r2151;
	setp.gt.u32 	%p2374, %r2416, 31;
	@%p2374 bra 	$L__BB3_3527;
	add.s32 	%r2417, %r2415, %r2151;
	setp.ge.s32 	%p2375, %r2417, %r4296;
	@%p2375 bra 	$L__BB3_3524;
	shl.b32 	%r7820, %r2416, 7;
	add.s32 	%r7821, %r2355, %r7820;
	ld.shared.f32 	%f1151, [%r7821];
	add.s32 	%r7822, %r2417, %r2356;
	mul.wide.s32 	%rd2305, %r7822, 4;
	add.s64 	%rd2306, %rd2, %rd2305;
	st.global.f32 	[%rd2306], %f1151;
$L__BB3_3524:
	add.s32 	%r2418, %r2416, %r2151;
	setp.gt.u32 	%p2376, %r2418, 31;
	@%p2376 bra 	$L__BB3_3527;
	add.s32 	%r2419, %r2417, %r2151;
	setp.ge.s32 	%p2377, %r2419, %r4296;
	@%p2377 bra 	$L__BB3_3527;
	shl.b32 	%r7823, %r2418, 7;
	add.s32 	%r7824, %r2355, %r7823;
	ld.shared.f32 	%f1152, [%r7824];
	add.s32 	%r7825, %r2419, %r2356;
	mul.wide.s32 	%rd2307, %r7825, 4;
	add.s64 	%rd2308, %rd2, %rd2307;
	st.global.f32 	[%rd2308], %f1152;
$L__BB3_3527:
	add.s32 	%r2420, %r2353, %r2152;
	setp.gt.u32 	%p2378, %r2420, 31;
	@%p2378 bra 	$L__BB3_6270;
	add.s32 	%r2421, %r2354, %r2152;
	setp.ge.s32 	%p2379, %r2421, %r4297;
	@%p2379 bra 	$L__BB3_6270;
	setp.gt.u32 	%p2380, %r2150, 31;
	@%p2380 bra 	$L__BB3_3625;
	shl.b32 	%r7826, %r2420, 2;
	add.s32 	%r2422, %r4301, %r7826;
	mul.lo.s32 	%r2423, %r2421, %r4296;
	add.s32 	%r2424, %r2150, %r1;
	setp.ge.s32 	%p2381, %r2424, %r4296;
	@%p2381 bra 	$L__BB3_3532;
	shl.b32 	%r7828, %r2150, 7;
	add.s32 	%r7829, %r2422, %r7828;
	ld.shared.f32 	%f1153, [%r7829];
	add.s32 	%r7830, %r2424, %r2423;
	mul.wide.s32 	%rd2309, %r7830, 4;
	add.s64 	%rd2310, %rd2, %rd2309;
	st.global.f32 	[%rd2310], %f1153;
$L__BB3_3532:
	add.s32 	%r2425, %r2150, %r2151;
	setp.gt.u32 	%p2382, %r2425, 31;
	@%p2382 bra 	$L__BB3_3625;
	add.s32 	%r2426, %r2424, %r2151;
	setp.ge.s32 	%p2383, %r2426, %r4296;
	@%p2383 bra 	$L__BB3_3535;
	shl.b32 	%r7831, %r2425, 7;
	add.s32 	%r7832, %r2422, %r7831;
	ld.shared.f32 	%f1154, [%r7832];
	add.s32 	%r7833, %r2426, %r2423;
	mul.wide.s32 	%rd2311, %r7833, 4;
	add.s64 	%rd2312, %rd2, %rd2311;
	st.global.f32 	[%rd2312], %f1154;
$L__BB3_3535:
	add.s32 	%r2427, %r2425, %r2151;
	setp.gt.u32 	%p2384, %r2427, 31;
	@%p2384 bra 	$L__BB3_3625;
	add.s32 	%r2428, %r2426, %r2151;
	setp.ge.s32 	%p2385, %r2428, %r4296;
	@%p2385 bra 	$L__BB3_3538;
	shl.b32 	%r7834, %r2427, 7;
	add.s32 	%r7835, %r2422, %r7834;
	ld.shared.f32 	%f1155, [%r7835];
	add.s32 	%r7836, %r2428, %r2423;
	mul.wide.s32 	%rd2313, %r7836, 4;
	add.s64 	%rd2314, %rd2, %rd2313;
	st.global.f32 	[%rd2314], %f1155;
$L__BB3_3538:
	add.s32 	%r2429, %r2427, %r2151;
	setp.gt.u32 	%p2386, %r2429, 31;
	@%p2386 bra 	$L__BB3_3625;
	add.s32 	%r2430, %r2428, %r2151;
	setp.ge.s32 	%p2387, %r2430, %r4296;
	@%p2387 bra 	$L__BB3_3541;
	shl.b32 	%r7837, %r2429, 7;
	add.s32 	%r7838, %r2422, %r7837;
	ld.shared.f32 	%f1156, [%r7838];
	add.s32 	%r7839, %r2430, %r2423;
	mul.wide.s32 	%rd2315, %r7839, 4;
	add.s64 	%rd2316, %rd2, %rd2315;
	st.global.f32 	[%rd2316], %f1156;
$L__BB3_3541:
	add.s32 	%r2431, %r2429, %r2151;
	setp.gt.u32 	%p2388, %r2431, 31;
	@%p2388 bra 	$L__BB3_3625;
	add.s32 	%r2432, %r2430, %r2151;
	setp.ge.s32 	%p2389, %r2432, %r4296;
	@%p2389 bra 	$L__BB3_3544;
	shl.b32 	%r7840, %r2431, 7;
	add.s32 	%r7841, %r2422, %r7840;
	ld.shared.f32 	%f1157, [%r7841];
	add.s32 	%r7842, %r2432, %r2423;
	mul.wide.s32 	%rd2317, %r7842, 4;
	add.s64 	%rd2318, %rd2, %rd2317;
	st.global.f32 	[%rd2318], %f1157;
$L__BB3_3544:
	add.s32 	%r2433, %r2431, %r2151;
	setp.gt.u32 	%p2390, %r2433, 31;
	@%p2390 bra 	$L__BB3_3625;
	add.s32 	%r2434, %r2432, %r2151;
	setp.ge.s32 	%p2391, %r2434, %r4296;
	@%p2391 bra 	$L__BB3_3547;
	shl.b32 	%r7843, %r2433, 7;
	add.s32 	%r7844, %r2422, %r7843;
	ld.shared.f32 	%f1158, [%r7844];
	add.s32 	%r7845, %r2434, %r2423;
	mul.wide.s32 	%rd2319, %r7845, 4;
	add.s64 	%rd2320, %rd2, %rd2319;
	st.global.f32 	[%rd2320], %f1158;
$L__BB3_3547:
	add.s32 	%r2435, %r2433, %r2151;
	setp.gt.u32 	%p2392, %r2435, 31;
	@%p2392 bra 	$L__BB3_3625;
	add.s32 	%r2436, %r2434, %r2151;
	setp.ge.s32 	%p2393, %r2436, %r4296;
	@%p2393 bra 	$L__BB3_3550;
	shl.b32 	%r7846, %r2435, 7;
	add.s32 	%r7847, %r2422, %r7846;
	ld.shared.f32 	%f1159, [%r7847];
	add.s32 	%r7848, %r2436, %r2423;
	mul.wide.s32 	%rd2321, %r7848, 4;
	add.s64 	%rd2322, %rd2, %rd2321;
	st.global.f32 	[%rd2322], %f1159;
$L__BB3_3550:
	add.s32 	%r2437, %r2435, %r2151;
	setp.gt.u32 	%p2394, %r2437, 31;
	@%p2394 bra 	$L__BB3_3625;
	add.s32 	%r2438, %r2436, %r2151;
	setp.ge.s32 	%p2395, %r2438, %r4296;
	@%p2395 bra 	$L__BB3_3553;
	shl.b32 	%r7849, %r2437, 7;
	add.s32 	%r7850, %r2422, %r7849;
	ld.shared.f32 	%f1160, [%r7850];
	add.s32 	%r7851, %r2438, %r2423;
	mul.wide.s32 	%rd2323, %r7851, 4;
	add.s64 	%rd2324, %rd2, %rd2323;
	st.global.f32 	[%rd2324], %f1160;
$L__BB3_3553:
	add.s32 	%r2439, %r2437, %r2151;
	setp.gt.u32 	%p2396, %r2439, 31;
	@%p2396 bra 	$L__BB3_3625;
	add.s32 	%r2440, %r2438, %r2151;
	setp.ge.s32 	%p2397, %r2440, %r4296;
	@%p2397 bra 	$L__BB3_3556;
	shl.b32 	%r7852, %r2439, 7;
	add.s32 	%r7853, %r2422, %r7852;
	ld.shared.f32 	%f1161, [%r7853];
	add.s32 	%r7854, %r2440, %r2423;
	mul.wide.s32 	%rd2325, %r7854, 4;
	add.s64 	%rd2326, %rd2, %rd2325;
	st.global.f32 	[%rd2326], %f1161;
$L__BB3_3556:
	add.s32 	%r2441, %r2439, %r2151;
	setp.gt.u32 	%p2398, %r2441, 31;
	@%p2398 bra 	$L__BB3_3625;
	add.s32 	%r2442, %r2440, %r2151;
	setp.ge.s32 	%p2399, %r2442, %r4296;
	@%p2399 bra 	$L__BB3_3559;
	shl.b32 	%r7855, %r2441, 7;
	add.s32 	%r7856, %r2422, %r7855;
	ld.shared.f32 	%f1162, [%r7856];
	add.s32 	%r7857, %r2442, %r2423;
	mul.wide.s32 	%rd2327, %r7857, 4;
	add.s64 	%rd2328, %rd2, %rd2327;
	st.global.f32 	[%rd2328], %f1162;
$L__BB3_3559:
	add.s32 	%r2443, %r2441, %r2151;
	setp.gt.u32 	%p2400, %r2443, 31;
	@%p2400 bra 	$L__BB3_3625;
	add.s32 	%r2444, %r2442, %r2151;
	setp.ge.s32 	%p2401, %r2444, %r4296;
	@%p2401 bra 	$L__BB3_3562;
	shl.b32 	%r7858, %r2443, 7;
	add.s32 	%r7859, %r2422, %r7858;
	ld.shared.f32 	%f1163, [%r7859];
	add.s32 	%r7860, %r2444, %r2423;
	mul.wide.s32 	%rd2329, %r7860, 4;
	add.s64 	%rd2330, %rd2, %rd2329;
	st.global.f32 	[%rd2330], %f1163;
$L__BB3_3562:
	add.s32 	%r2445, %r2443, %r2151;
	setp.gt.u32 	%p2402, %r2445, 31;
	@%p2402 bra 	$L__BB3_3625;
	add.s32 	%r2446, %r2444, %r2151;
	setp.ge.s32 	%p2403, %r2446, %r4296;
	@%p2403 bra 	$L__BB3_3565;
	shl.b32 	%r7861, %r2445, 7;
	add.s32 	%r7862, %r2422, %r7861;
	ld.shared.f32 	%f1164, [%r7862];
	add.s32 	%r7863, %r2446, %r2423;
	mul.wide.s32 	%rd2331, %r7863, 4;
	add.s64 	%rd2332, %rd2, %rd2331;
	st.global.f32 	[%rd2332], %f1164;
$L__BB3_3565:
	add.s32 	%r2447, %r2445, %r2151;
	setp.gt.u32 	%p2404, %r2447, 31;
	@%p2404 bra 	$L__BB3_3625;
	add.s32 	%r2448, %r2446, %r2151;
	setp.ge.s32 	%p2405, %r2448, %r4296;
	@%p2405 bra 	$L__BB3_3568;
	shl.b32 	%r7864, %r2447, 7;
	add.s32 	%r7865, %r2422, %r7864;
	ld.shared.f32 	%f1165, [%r7865];
	add.s32 	%r7866, %r2448, %r2423;
	mul.wide.s32 	%rd2333, %r7866, 4;
	add.s64 	%rd2334, %rd2, %rd2333;
	st.global.f32 	[%rd2334], %f1165;
$L__BB3_3568:
	add.s32 	%r2449, %r2447, %r2151;
	setp.gt.u32 	%p2406, %r2449, 31;
	@%p2406 bra 	$L__BB3_3625;
	add.s32 	%r2450, %r2448, %r2151;
	setp.ge.s32 	%p2407, %r2450, %r4296;
	@%p2407 bra 	$L__BB3_3571;
	shl.b32 	%r7867, %r2449, 7;
	add.s32 	%r7868, %r2422, %r7867;
	ld.shared.f32 	%f1166, [%r7868];
	add.s32 	%r7869, %r2450, %r2423;
	mul.wide.s32 	%rd2335, %r7869, 4;
	add.s64 	%rd2336, %rd2, %rd2335;
	st.global.f32 	[%rd2336], %f1166;
$L__BB3_3571:
	add.s32 	%r2451, %r2449, %r2151;
	setp.gt.u32 	%p2408, %r2451, 31;
	@%p2408 bra 	$L__BB3_3625;
	add.s32 	%r2452, %r2450, %r2151;
	setp.ge.s32 	%p2409, %r2452, %r4296;
	@%p2409 bra 	$L__BB3_3574;
	shl.b32 	%r7870, %r2451, 7;
	add.s32 	%r7871, %r2422, %r7870;
	ld.shared.f32 	%f1167, [%r7871];
	add.s32 	%r7872, %r2452, %r2423;
	mul.wide.s32 	%rd2337, %r7872, 4;
	add.s64 	%rd2338, %rd2, %rd2337;
	st.global.f32 	[%rd2338], %f1167;
$L__BB3_3574:
	add.s32 	%r2453, %r2451, %r2151;
	setp.gt.u32 	%p2410, %r2453, 31;
	@%p2410 bra 	$L__BB3_3625;
	add.s32 	%r2454, %r2452, %r2151;
	setp.ge.s32 	%p2411, %r2454, %r4296;
	@%p2411 bra 	$L__BB3_3577;
	shl.b32 	%r7873, %r2453, 7;
	add.s32 	%r7874, %r2422, %r7873;
	ld.shared.f32 	%f1168, [%r7874];
	add.s32 	%r7875, %r2454, %r2423;
	mul.wide.s32 	%rd2339, %r7875, 4;
	add.s64 	%rd2340, %rd2, %rd2339;
	st.global.f32 	[%rd2340], %f1168;
$L__BB3_3577:
	add.s32 	%r2455, %r2453, %r2151;
	setp.gt.u32 	%p2412, %r2455, 31;
	@%p2412 bra 	$L__BB3_3625;
	add.s32 	%r2456, %r2454, %r2151;
	setp.ge.s32 	%p2413, %r2456, %r4296;
	@%p2413 bra 	$L__BB3_3580;
	shl.b32 	%r7876, %r2455, 7;
	add.s32 	%r7877, %r2422, %r7876;
	ld.shared.f32 	%f1169, [%r7877];
	add.s32 	%r7878, %r2456, %r2423;
	mul.wide.s32 	%rd2341, %r7878, 4;
	add.s64 	%rd2342, %rd2, %rd2341;
	st.global.f32 	[%rd2342], %f1169;
$L__BB3_3580:
	add.s32 	%r2457, %r2455, %r2151;
	setp.gt.u32 	%p2414, %r2457, 31;
	@%p2414 bra 	$L__BB3_3625;
	add.s32 	%r2458, %r2456, %r2151;
	setp.ge.s32 	%p2415, %r2458, %r4296;
	@%p2415 bra 	$L__BB3_3583;
	shl.b32 	%r7879, %r2457, 7;
	add.s32 	%r7880, %r2422, %r7879;
	ld.shared.f32 	%f1170, [%r7880];
	add.s32 	%r7881, %r2458, %r2423;
	mul.wide.s32 	%rd2343, %r7881, 4;
	add.s64 	%rd2344, %rd2, %rd2343;
	st.global.f32 	[%rd2344], %f1170;
$L__BB3_3583:
	add.s32 	%r2459, %r2457, %r2151;
	setp.gt.u32 	%p2416, %r2459, 31;
	@%p2416 bra 	$L__BB3_3625;
	add.s32 	%r2460, %r2458, %r2151;
	setp.ge.s32 	%p2417, %r2460, %r4296;
	@%p2417 bra 	$L__BB3_3586;
	shl.b32 	%r7882, %r2459, 7;
	add.s32 	%r7883, %r2422, %r7882;
	ld.shared.f32 	%f1171, [%r7883];
	add.s32 	%r7884, %r2460, %r2423;
	mul.wide.s32 	%rd2345, %r7884, 4;
	add.s64 	%rd2346, %rd2, %rd2345;
	st.global.f32 	[%rd2346], %f1171;
$L__BB3_3586:
	add.s32 	%r2461, %r2459, %r2151;
	setp.gt.u32 	%p2418, %r2461, 31;
	@%p2418 bra 	$L__BB3_3625;
	add.s32 	%r2462, %r2460, %r2151;
	setp.ge.s32 	%p2419, %r2462, %r4296;
	@%p2419 bra 	$L__BB3_3589;
	shl.b32 	%r7885, %r2461, 7;
	add.s32 	%r7886, %r2422, %r7885;
	ld.shared.f32 	%f1172, [%r7886];
	add.s32 	%r7887, %r2462, %r2423;
	mul.wide.s32 	%rd2347, %r7887, 4;
	add.s64 	%rd2348, %rd2, %rd2347;
	st.global.f32 	[%rd2348], %f1172;
$L__BB3_3589:
	add.s32 	%r2463, %r2461, %r2151;
	setp.gt.u32 	%p2420, %r2463, 31;
	@%p2420 bra 	$L__BB3_3625;
	add.s32 	%r2464, %r2462, %r2151;
	setp.ge.s32 	%p2421, %r2464, %r4296;
	@%p2421 bra 	$L__BB3_3592;
	shl.b32 	%r7888, %r2463, 7;
	add.s32 	%r7889, %r2422, %r7888;
	ld.shared.f32 	%f1173, [%r7889];
	add.s32 	%r7890, %r2464, %r2423;
	mul.wide.s32 	%rd2349, %r7890, 4;
	add.s64 	%rd2350, %rd2, %rd2349;
	st.global.f32 	[%rd2350], %f1173;
$L__BB3_3592:
	add.s32 	%r2465, %r2463, %r2151;
	setp.gt.u32 	%p2422, %r2465, 31;
	@%p2422 bra 	$L__BB3_3625;
	add.s32 	%r2466, %r2464, %r2151;
	setp.ge.s32 	%p2423, %r2466, %r4296;
	@%p2423 bra 	$L__BB3_3595;
	shl.b32 	%r7891, %r2465, 7;
	add.s32 	%r7892, %r2422, %r7891;
	ld.shared.f32 	%f1174, [%r7892];
	add.s32 	%r7893, %r2466, %r2423;
	mul.wide.s32 	%rd2351, %r7893, 4;
	add.s64 	%rd2352, %rd2, %rd2351;
	st.global.f32 	[%rd2352], %f1174;
$L__BB3_3595:
	add.s32 	%r2467, %r2465, %r2151;
	setp.gt.u32 	%p2424, %r2467, 31;
	@%p2424 bra 	$L__BB3_3625;
	add.s32 	%r2468, %r2466, %r2151;
	setp.ge.s32 	%p2425, %r2468, %r4296;
	@%p2425 bra 	$L__BB3_3598;
	shl.b32 	%r7894, %r2467, 7;
	add.s32 	%r7895, %r2422, %r7894;
	ld.shared.f32 	%f1175, [%r7895];
	add.s32 	%r7896, %r2468, %r2423;
	mul.wide.s32 	%rd2353, %r7896, 4;
	add.s64 	%rd2354, %rd2, %rd2353;
	st.global.f32 	[%rd2354], %f1175;
$L__BB3_3598:
	add.s32 	%r2469, %r2467, %r2151;
	setp.gt.u32 	%p2426, %r2469, 31;
	@%p2426 bra 	$L__BB3_3625;
	add.s32 	%r2470, %r2468, %r2151;
	setp.ge.s32 	%p2427, %r2470, %r4296;
	@%p2427 bra 	$L__BB3_3601;
	shl.b32 	%r7897, %r2469, 7;
	add.s32 	%r7898, %r2422, %r7897;
	ld.shared.f32 	%f1176, [%r7898];
	add.s32 	%r7899, %r2470, %r2423;
	mul.wide.s32 	%rd2355, %r7899, 4;
	add.s64 	%rd2356, %rd2, %rd2355;
	st.global.f32 	[%rd2356], %f1176;
$L__BB3_3601:
	add.s32 	%r2471, %r2469, %r2151;
	setp.gt.u32 	%p2428, %r2471, 31;
	@%p2428 bra 	$L__BB3_3625;
	add.s32 	%r2472, %r2470, %r2151;
	setp.ge.s32 	%p2429, %r2472, %r4296;
	@%p2429 bra 	$L__BB3_3604;
	shl.b32 	%r7900, %r2471, 7;
	add.s32 	%r7901, %r2422, %r7900;
	ld.shared.f32 	%f1177, [%r7901];
	add.s32 	%r7902, %r2472, %r2423;
	mul.wide.s32 	%rd2357, %r7902, 4;
	add.s64 	%rd2358, %rd2, %rd2357;
	st.global.f32 	[%rd2358], %f1177;
$L__BB3_3604:
	add.s32 	%r2473, %r2471, %r2151;
	setp.gt.u32 	%p2430, %r2473, 31;
	@%p2430 bra 	$L__BB3_3625;
	add.s32 	%r2474, %r2472, %r2151;
	setp.ge.s32 	%p2431, %r2474, %r4296;
	@%p2431 bra 	$L__BB3_3607;
	shl.b32 	%r7903, %r2473, 7;
	add.s32 	%r7904, %r2422, %r7903;
	ld.shared.f32 	%f1178, [%r7904];
	add.s32 	%r7905, %r2474, %r2423;
	mul.wide.s32 	%rd2359, %r7905, 4;
	add.s64 	%rd2360, %rd2, %rd2359;
	st.global.f32 	[%rd2360], %f1178;
$L__BB3_3607:
	add.s32 	%r2475, %r2473, %r2151;
	setp.gt.u32 	%p2432, %r2475, 31;
	@%p2432 bra 	$L__BB3_3625;
	add.s32 	%r2476, %r2474, %r2151;
	setp.ge.s32 	%p2433, %r2476, %r4296;
	@%p2433 bra 	$L__BB3_3610;
	shl.b32 	%r7906, %r2475, 7;
	add.s32 	%r7907, %r2422, %r7906;
	ld.shared.f32 	%f1179, [%r7907];
	add.s32 	%r7908, %r2476, %r2423;
	mul.wide.s32 	%rd2361, %r7908, 4;
	add.s64 	%rd2362, %rd2, %rd2361;
	st.global.f32 	[%rd2362], %f1179;
$L__BB3_3610:
	add.s32 	%r2477, %r2475, %r2151;
	setp.gt.u32 	%p2434, %r2477, 31;
	@%p2434 bra 	$L__BB3_3625;
	add.s32 	%r2478, %r2476, %r2151;
	setp.ge.s32 	%p2435, %r2478, %r4296;
	@%p2435 bra 	$L__BB3_3613;
	shl.b32 	%r7909, %r2477, 7;
	add.s32 	%r7910, %r2422, %r7909;
	ld.shared.f32 	%f1180, [%r7910];
	add.s32 	%r7911, %r2478, %r2423;
	mul.wide.s32 	%rd2363, %r7911, 4;
	add.s64 	%rd2364, %rd2, %rd2363;
	st.global.f32 	[%rd2364], %f1180;
$L__BB3_3613:
	add.s32 	%r2479, %r2477, %r2151;
	setp.gt.u32 	%p2436, %r2479, 31;
	@%p2436 bra 	$L__BB3_3625;
	add.s32 	%r2480, %r2478, %r2151;
	setp.ge.s32 	%p2437, %r2480, %r4296;
	@%p2437 bra 	$L__BB3_3616;
	shl.b32 	%r7912, %r2479, 7;
	add.s32 	%r7913, %r2422, %r7912;
	ld.shared.f32 	%f1181, [%r7913];
	add.s32 	%r7914, %r2480, %r2423;
	mul.wide.s32 	%rd2365, %r7914, 4;
	add.s64 	%rd2366, %rd2, %rd2365;
	st.global.f32 	[%rd2366], %f1181;
$L__BB3_3616:
	add.s32 	%r2481, %r2479, %r2151;
	setp.gt.u32 	%p2438, %r2481, 31;
	@%p2438 bra 	$L__BB3_3625;
	add.s32 	%r2482, %r2480, %r2151;
	setp.ge.s32 	%p2439, %r2482, %r4296;
	@%p2439 bra 	$L__BB3_3619;
	shl.b32 	%r7915, %r2481, 7;
	add.s32 	%r7916, %r2422, %r7915;
	ld.shared.f32 	%f1182, [%r7916];
	add.s32 	%r7917, %r2482, %r2423;
	mul.wide.s32 	%rd2367, %r7917, 4;
	add.s64 	%rd2368, %rd2, %rd2367;
	st.global.f32 	[%rd2368], %f1182;
$L__BB3_3619:
	add.s32 	%r2483, %r2481, %r2151;
	setp.gt.u32 	%p2440, %r2483, 31;
	@%p2440 bra 	$L__BB3_3625;
	add.s32 	%r2484, %r2482, %r2151;
	setp.ge.s32 	%p2441, %r2484, %r4296;
	@%p2441 bra 	$L__BB3_3622;
	shl.b32 	%r7918, %r2483, 7;
	add.s32 	%r7919, %r2422, %r7918;
	ld.shared.f32 	%f1183, [%r7919];
	add.s32 	%r7920, %r2484, %r2423;
	mul.wide.s32 	%rd2369, %r7920, 4;
	add.s64 	%rd2370, %rd2, %rd2369;
	st.global.f32 	[%rd2370], %f1183;
$L__BB3_3622:
	add.s32 	%r2485, %r2483, %r2151;
	setp.gt.u32 	%p2442, %r2485, 31;
	@%p2442 bra 	$L__BB3_3625;
	add.s32 	%r2486, %r2484, %r2151;
	setp.ge.s32 	%p2443, %r2486, %r4296;
	@%p2443 bra 	$L__BB3_3625;
	shl.b32 	%r7921, %r2485, 7;
	add.s32 	%r7922, %r2422, %r7921;
	ld.shared.f32 	%f1184, [%r7922];
	add.s32 	%r7923, %r2486, %r2423;
	mul.wide.s32 	%rd2371, %r7923, 4;
	add.s64 	%rd2372, %rd2, %rd2371;
	st.global.f32 	[%rd2372], %f1184;
$L__BB3_3625:
	add.s32 	%r2487, %r2420, %r2152;
	setp.gt.u32 	%p2444, %r2487, 31;
	@%p2444 bra 	$L__BB3_6270;
	add.s32 	%r2488, %r2421, %r2152;
	setp.ge.s32 	%p2445, %r2488, %r4297;
	@%p2445 bra 	$L__BB3_6270;
	setp.gt.u32 	%p2446, %r2150, 31;
	@%p2446 bra 	$L__BB3_3723;
	shl.b32 	%r7924, %r2487, 2;
	add.s32 	%r2489, %r4301, %r7924;
	mul.lo.s32 	%r2490, %r2488, %r4296;
	add.s32 	%r2491, %r2150, %r1;
	setp.ge.s32 	%p2447, %r2491, %r4296;
	@%p2447 bra 	$L__BB3_3630;
	shl.b32 	%r7926, %r2150, 7;
	add.s32 	%r7927, %r2489, %r7926;
	ld.shared.f32 	%f1185, [%r7927];
	add.s32 	%r7928, %r2491, %r2490;
	mul.wide.s32 	%rd2373, %r7928, 4;
	add.s64 	%rd2374, %rd2, %rd2373;
	st.global.f32 	[%rd2374], %f1185;
$L__BB3_3630:
	add.s32 	%r2492, %r2150, %r2151;
	setp.gt.u32 	%p2448, %r2492, 31;
	@%p2448 bra 	$L__BB3_3723;
	add.s32 	%r2493, %r2491, %r2151;
	setp.ge.s32 	%p2449, %r2493, %r4296;
	@%p2449 bra 	$L__BB3_3633;
	shl.b32 	%r7929, %r2492, 7;
	add.s32 	%r7930, %r2489, %r7929;
	ld.shared.f32 	%f1186, [%r7930];
	add.s32 	%r7931, %r2493, %r2490;
	mul.wide.s32 	%rd2375, %r7931, 4;
	add.s64 	%rd2376, %rd2, %rd2375;
	st.global.f32 	[%rd2376], %f1186;
$L__BB3_3633:
	add.s32 	%r2494, %r2492, %r2151;
	setp.gt.u32 	%p2450, %r2494, 31;
	@%p2450 bra 	$L__BB3_3723;
	add.s32 	%r2495, %r2493, %r2151;
	setp.ge.s32 	%p2451, %r2495, %r4296;
	@%p2451 bra 	$L__BB3_3636;
	shl.b32 	%r7932, %r2494, 7;
	add.s32 	%r7933, %r2489, %r7932;
	ld.shared.f32 	%f1187, [%r7933];
	add.s32 	%r7934, %r2495, %r2490;
	mul.wide.s32 	%rd2377, %r7934, 4;
	add.s64 	%rd2378, %rd2, %rd2377;
	st.global.f32 	[%rd2378], %f1187;
$L__BB3_3636:
	add.s32 	%r2496, %r2494, %r2151;
	setp.gt.u32 	%p2452, %r2496, 31;
	@%p2452 bra 	$L__BB3_3723;
	add.s32 	%r2497, %r2495, %r2151;
	setp.ge.s32 	%p2453, %r2497, %r4296;
	@%p2453 bra 	$L__BB3_3639;
	shl.b32 	%r7935, %r2496, 7;
	add.s32 	%r7936, %r2489, %r7935;
	ld.shared.f32 	%f1188, [%r7936];
	add.s32 	%r7937, %r2497, %r2490;
	mul.wide.s32 	%rd2379, %r7937, 4;
	add.s64 	%rd2380, %rd2, %rd2379;
	st.global.f32 	[%rd2380], %f1188;
$L__BB3_3639:
	add.s32 	%r2498, %r2496, %r2151;
	setp.gt.u32 	%p2454, %r2498, 31;
	@%p2454 bra 	$L__BB3_3723;
	add.s32 	%r2499, %r2497, %r2151;
	setp.ge.s32 	%p2455, %r2499, %r4296;
	@%p2455 bra 	$L__BB3_3642;
	shl.b32 	%r7938, %r2498, 7;
	add.s32 	%r7939, %r2489, %r7938;
	ld.shared.f32 	%f1189, [%r7939];
	add.s32 	%r7940, %r2499, %r2490;
	mul.wide.s32 	%rd2381, %r7940, 4;
	add.s64 	%rd2382, %rd2, %rd2381;
	st.global.f32 	[%rd2382], %f1189;
$L__BB3_3642:
	add.s32 	%r2500, %r2498, %r2151;
	setp.gt.u32 	%p2456, %r2500, 31;
	@%p2456 bra 	$L__BB3_3723;
	add.s32 	%r2501, %r2499, %r2151;
	setp.ge.s32 	%p2457, %r2501, %r4296;
	@%p2457 bra 	$L__BB3_3645;
	shl.b32 	%r7941, %r2500, 7;
	add.s32 	%r7942, %r2489, %r7941;
	ld.shared.f32 	%f1190, [%r7942];
	add.s32 	%r7943, %r2501, %r2490;
	mul.wide.s32 	%rd2383, %r7943, 4;
	add.s64 	%rd2384, %rd2, %rd2383;
	st.global.f32 	[%rd2384], %f1190;
$L__BB3_3645:
	add.s32 	%r2502, %r2500, %r2151;
	setp.gt.u32 	%p2458, %r2502, 31;
	@%p2458 bra 	$L__BB3_3723;
	add.s32 	%r2503, %r2501, %r2151;
	setp.ge.s32 	%p2459, %r2503, %r4296;
	@%p2459 bra 	$L__BB3_3648;
	shl.b32 	%r7944, %r2502, 7;
	add.s32 	%r7945, %r2489, %r7944;
	ld.shared.f32 	%f1191, [%r7945];
	add.s32 	%r7946, %r2503, %r2490;
	mul.wide.s32 	%rd2385, %r7946, 4;
	add.s64 	%rd2386, %rd2, %rd2385;
	st.global.f32 	[%rd2386], %f1191;
$L__BB3_3648:
	add.s32 	%r2504, %r2502, %r2151;
	setp.gt.u32 	%p2460, %r2504, 31;
	@%p2460 bra 	$L__BB3_3723;
	add.s32 	%r2505, %r2503, %r2151;
	setp.ge.s32 	%p2461, %r2505, %r4296;
	@%p2461 bra 	$L__BB3_3651;
	shl.b32 	%r7947, %r2504, 7;
	add.s32 	%r7948, %r2489, %r7947;
	ld.shared.f32 	%f1192, [%r7948];
	add.s32 	%r7949, %r2505, %r2490;
	mul.wide.s32 	%rd2387, %r7949, 4;
	add.s64 	%rd2388, %rd2, %rd2387;
	st.global.f32 	[%rd2388], %f1192;
$L__BB3_3651:
	add.s32 	%r2506, %r2504, %r2151;
	setp.gt.u32 	%p2462, %r2506, 31;
	@%p2462 bra 	$L__BB3_3723;
	add.s32 	%r2507, %r2505, %r2151;
	setp.ge.s32 	%p2463, %r2507, %r4296;
	@%p2463 bra 	$L__BB3_3654;
	shl.b32 	%r7950, %r2506, 7;
	add.s32 	%r7951, %r2489, %r7950;
	ld.shared.f32 	%f1193, [%r7951];
	add.s32 	%r7952, %r2507, %r2490;
	mul.wide.s32 	%rd2389, %r7952, 4;
	add.s64 	%rd2390, %rd2, %rd2389;
	st.global.f32 	[%rd2390], %f1193;
$L__BB3_3654:
	add.s32 	%r2508, %r2506, %r2151;
	setp.gt.u32 	%p2464, %r2508, 31;
	@%p2464 bra 	$L__BB3_3723;
	add.s32 	%r2509, %r2507, %r2151;
	setp.ge.s32 	%p2465, %r2509, %r4296;
	@%p2465 bra 	$L__BB3_3657;
	shl.b32 	%r7953, %r2508, 7;
	add.s32 	%r7954, %r2489, %r7953;
	ld.shared.f32 	%f1194, [%r7954];
	add.s32 	%r7955, %r2509, %r2490;
	mul.wide.s32 	%rd2391, %r7955, 4;
	add.s64 	%rd2392, %rd2, %rd2391;
	st.global.f32 	[%rd2392], %f1194;
$L__BB3_3657:
	add.s32 	%r2510, %r2508, %r2151;
	setp.gt.u32 	%p2466, %r2510, 31;
	@%p2466 bra 	$L__BB3_3723;
	add.s32 	%r2511, %r2509, %r2151;
	setp.ge.s32 	%p2467, %r2511, %r4296;
	@%p2467 bra 	$L__BB3_3660;
	shl.b32 	%r7956, %r2510, 7;
	add.s32 	%r7957, %r2489, %r7956;
	ld.shared.f32 	%f1195, [%r7957];
	add.s32 	%r7958, %r2511, %r2490;
	mul.wide.s32 	%rd2393, %r7958, 4;
	add.s64 	%rd2394, %rd2, %rd2393;
	st.global.f32 	[%rd2394], %f1195;
$L__BB3_3660:
	add.s32 	%r2512, %r2510, %r2151;
	setp.gt.u32 	%p2468, %r2512, 31;
	@%p2468 bra 	$L__BB3_3723;
	add.s32 	%r2513, %r2511, %r2151;
	setp.ge.s32 	%p2469, %r2513, %r4296;
	@%p2469 bra 	$L__BB3_3663;
	shl.b32 	%r7959, %r2512, 7;
	add.s32 	%r7960, %r2489, %r7959;
	ld.shared.f32 	%f1196, [%r7960];
	add.s32 	%r7961, %r2513, %r2490;
	mul.wide.s32 	%rd2395, %r7961, 4;
	add.s64 	%rd2396, %rd2, %rd2395;
	st.global.f32 	[%rd2396], %f1196;
$L__BB3_3663:
	add.s32 	%r2514, %r2512, %r2151;
	setp.gt.u32 	%p2470, %r2514, 31;
	@%p2470 bra 	$L__BB3_3723;
	add.s32 	%r2515, %r2513, %r2151;
	setp.ge.s32 	%p2471, %r2515, %r4296;
	@%p2471 bra 	$L__BB3_3666;
	shl.b32 	%r7962, %r2514, 7;
	add.s32 	%r7963, %r2489, %r7962;
	ld.shared.f32 	%f1197, [%r7963];
	add.s32 	%r7964, %r2515, %r2490;
	mul.wide.s32 	%rd2397, %r7964, 4;
	add.s64 	%rd2398, %rd2, %rd2397;
	st.global.f32 	[%rd2398], %f1197;
$L__BB3_3666:
	add.s32 	%r2516, %r2514, %r2151;
	setp.gt.u32 	%p2472, %r2516, 31;
	@%p2472 bra 	$L__BB3_3723;
	add.s32 	%r2517, %r2515, %r2151;
	setp.ge.s32 	%p2473, %r2517, %r4296;
	@%p2473 bra 	$L__BB3_3669;
	shl.b32 	%r7965, %r2516, 7;
	add.s32 	%r7966, %r2489, %r7965;
	ld.shared.f32 	%f1198, [%r7966];
	add.s32 	%r7967, %r2517, %r2490;
	mul.wide.s32 	%rd2399, %r7967, 4;
	add.s64 	%rd2400, %rd2, %rd2399;
	st.global.f32 	[%rd2400], %f1198;
$L__BB3_3669:
	add.s32 	%r2518, %r2516, %r2151;
	setp.gt.u32 	%p2474, %r2518, 31;
	@%p2474 bra 	$L__BB3_3723;
	add.s32 	%r2519, %r2517, %r2151;
	setp.ge.s32 	%p2475, %r2519, %r4296;
	@%p2475 bra 	$L__BB3_3672;
	shl.b32 	%r7968, %r2518, 7;
	add.s32 	%r7969, %r2489, %r7968;
	ld.shared.f32 	%f1199, [%r7969];
	add.s32 	%r7970, %r2519, %r2490;
	mul.wide.s32 	%rd2401, %r7970, 4;
	add.s64 	%rd2402, %rd2, %rd2401;
	st.global.f32 	[%rd2402], %f1199;
$L__BB3_3672:
	add.s32 	%r2520, %r2518, %r2151;
	setp.gt.u32 	%p2476, %r2520, 31;
	@%p2476 bra 	$L__BB3_3723;
	add.s32 	%r2521, %r2519, %r2151;
	setp.ge.s32 	%p2477, %r2521, %r4296;
	@%p2477 bra 	$L__BB3_3675;
	shl.b32 	%r7971, %r2520, 7;
	add.s32 	%r7972, %r2489, %r7971;
	ld.shared.f32 	%f1200, [%r7972];
	add.s32 	%r7973, %r2521, %r2490;
	mul.wide.s32 	%rd2403, %r7973, 4;
	add.s64 	%rd2404, %rd2, %rd2403;
	st.global.f32 	[%rd2404], %f1200;
$L__BB3_3675:
	add.s32 	%r2522, %r2520, %r2151;
	setp.gt.u32 	%p2478, %r2522, 31;
	@%p2478 bra 	$L__BB3_3723;
	add.s32 	%r2523, %r2521, %r2151;
	setp.ge.s32 	%p2479, %r2523, %r4296;
	@%p2479 bra 	$L__BB3_3678;
	shl.b32 	%r7974, %r2522, 7;
	add.s32 	%r7975, %r2489, %r7974;
	ld.shared.f32 	%f1201, [%r7975];
	add.s32 	%r7976, %r2523, %r2490;
	mul.wide.s32 	%rd2405, %r7976, 4;
	add.s64 	%rd2406, %rd2, %rd2405;
	st.global.f32 	[%rd2406], %f1201;
$L__BB3_3678:
	add.s32 	%r2524, %r2522, %r2151;
	setp.gt.u32 	%p2480, %r2524, 31;
	@%p2480 bra 	$L__BB3_3723;
	add.s32 	%r2525, %r2523, %r2151;
	setp.ge.s32 	%p2481, %r2525, %r4296;
	@%p2481 bra 	$L__BB3_3681;
	shl.b32 	%r7977, %r2524, 7;
	add.s32 	%r7978, %r2489, %r7977;
	ld.shared.f32 	%f1202, [%r7978];
	add.s32 	%r7979, %r2525, %r2490;
	mul.wide.s32 	%rd2407, %r7979, 4;
	add.s64 	%rd2408, %rd2, %rd2407;
	st.global.f32 	[%rd2408], %f1202;
$L__BB3_3681:
	add.s32 	%r2526, %r2524, %r2151;
	setp.gt.u32 	%p2482, %r2526, 31;
	@%p2482 bra 	$L__BB3_3723;
	add.s32 	%r2527, %r2525, %r2151;
	setp.ge.s32 	%p2483, %r2527, %r4296;
	@%p2483 bra 	$L__BB3_3684;
	shl.b32 	%r7980, %r2526, 7;
	add.s32 	%r7981, %r2489, %r7980;
	ld.shared.f32 	%f1203, [%r7981];
	add.s32 	%r7982, %r2527, %r2490;
	mul.wide.s32 	%rd2409, %r7982, 4;
	add.s64 	%rd2410, %rd2, %rd2409;
	st.global.f32 	[%rd2410], %f1203;
$L__BB3_3684:
	add.s32 	%r2528, %r2526, %r2151;
	setp.gt.u32 	%p2484, %r2528, 31;
	@%p2484 bra 	$L__BB3_3723;
	add.s32 	%r2529, %r2527, %r2151;
	setp.ge.s32 	%p2485, %r2529, %r4296;
	@%p2485 bra 	$L__BB3_3687;
	shl.b32 	%r7983, %r2528, 7;
	add.s32 	%r7984, %r2489, %r7983;
	ld.shared.f32 	%f1204, [%r7984];
	add.s32 	%r7985, %r2529, %r2490;
	mul.wide.s32 	%rd2411, %r7985, 4;
	add.s64 	%rd2412, %rd2, %rd2411;
	st.global.f32 	[%rd2412], %f1204;
$L__BB3_3687:
	add.s32 	%r2530, %r2528, %r2151;
	setp.gt.u32 	%p2486, %r2530, 31;
	@%p2486 bra 	$L__BB3_3723;
	add.s32 	%r2531, %r2529, %r2151;
	setp.ge.s32 	%p2487, %r2531, %r4296;
	@%p2487 bra 	$L__BB3_3690;
	shl.b32 	%r7986, %r2530, 7;
	add.s32 	%r7987, %r2489, %r7986;
	ld.shared.f32 	%f1205, [%r7987];
	add.s32 	%r7988, %r2531, %r2490;
	mul.wide.s32 	%rd2413, %r7988, 4;
	add.s64 	%rd2414, %rd2, %rd2413;
	st.global.f32 	[%rd2414], %f1205;
$L__BB3_3690:
	add.s32 	%r2532, %r2530, %r2151;
	setp.gt.u32 	%p2488, %r2532, 31;
	@%p2488 bra 	$L__BB3_3723;
	add.s32 	%r2533, %r2531, %r2151;
	setp.ge.s32 	%p2489, %r2533, %r4296;
	@%p2489 bra 	$L__BB3_3693;
	shl.b32 	%r7989, %r2532, 7;
	add.s32 	%r7990, %r2489, %r7989;
	ld.shared.f32 	%f1206, [%r7990];
	add.s32 	%r7991, %r2533, %r2490;
	mul.wide.s32 	%rd2415, %r7991, 4;
	add.s64 	%rd2416, %rd2, %rd2415;
	st.global.f32 	[%rd2416], %f1206;
$L__BB3_3693:
	add.s32 	%r2534, %r2532, %r2151;
	setp.gt.u32 	%p2490, %r2534, 31;
	@%p2490 bra 	$L__BB3_3723;
	add.s32 	%r2535, %r2533, %r2151;
	setp.ge.s32 	%p2491, %r2535, %r4296;
	@%p2491 bra 	$L__BB3_3696;
	shl.b32 	%r7992, %r2534, 7;
	add.s32 	%r7993, %r2489, %r7992;
	ld.shared.f32 	%f1207, [%r7993];
	add.s32 	%r7994, %r2535, %r2490;
	mul.wide.s32 	%rd2417, %r7994, 4;
	add.s64 	%rd2418, %rd2, %rd2417;
	st.global.f32 	[%rd2418], %f1207;
$L__BB3_3696:
	add.s32 	%r2536, %r2534, %r2151;
	setp.gt.u32 	%p2492, %r2536, 31;
	@%p2492 bra 	$L__BB3_3723;
	add.s32 	%r2537, %r2535, %r2151;
	setp.ge.s32 	%p2493, %r2537, %r4296;
	@%p2493 bra 	$L__BB3_3699;
	shl.b32 	%r7995, %r2536, 7;
	add.s32 	%r7996, %r2489, %r7995;
	ld.shared.f32 	%f1208, [%r7996];
	add.s32 	%r7997, %r2537, %r2490;
	mul.wide.s32 	%rd2419, %r7997, 4;
	add.s64 	%rd2420, %rd2, %rd2419;
	st.global.f32 	[%rd2420], %f1208;
$L__BB3_3699:
	add.s32 	%r2538, %r2536, %r2151;
	setp.gt.u32 	%p2494, %r2538, 31;
	@%p2494 bra 	$L__BB3_3723;
	add.s32 	%r2539, %r2537, %r2151;
	setp.ge.s32 	%p2495, %r2539, %r4296;
	@%p2495 bra 	$L__BB3_3702;
	shl.b32 	%r7998, %r2538, 7;
	add.s32 	%r7999, %r2489, %r7998;
	ld.shared.f32 	%f1209, [%r7999];
	add.s32 	%r8000, %r2539, %r2490;
	mul.wide.s32 	%rd2421, %r8000, 4;
	add.s64 	%rd2422, %rd2, %rd2421;
	st.global.f32 	[%rd2422], %f1209;
$L__BB3_3702:
	add.s32 	%r2540, %r2538, %r2151;
	setp.gt.u32 	%p2496, %r2540, 31;
	@%p2496 bra 	$L__BB3_3723;
	add.s32 	%r2541, %r2539, %r2151;
	setp.ge.s32 	%p2497, %r2541, %r4296;
	@%p2497 bra 	$L__BB3_3705;
	shl.b32 	%r8001, %r2540, 7;
	add.s32 	%r8002, %r2489, %r8001;
	ld.shared.f32 	%f1210, [%r8002];
	add.s32 	%r8003, %r2541, %r2490;
	mul.wide.s32 	%rd2423, %r8003, 4;
	add.s64 	%rd2424, %rd2, %rd2423;
	st.global.f32 	[%rd2424], %f1210;
$L__BB3_3705:
	add.s32 	%r2542, %r2540, %r2151;
	setp.gt.u32 	%p2498, %r2542, 31;
	@%p2498 bra 	$L__BB3_3723;
	add.s32 	%r2543, %r2541, %r2151;
	setp.ge.s32 	%p2499, %r2543, %r4296;
	@%p2499 bra 	$L__BB3_3708;
	shl.b32 	%r8004, %r2542, 7;
	add.s32 	%r8005, %r2489, %r8004;
	ld.shared.f32 	%f1211, [%r8005];
	add.s32 	%r8006, %r2543, %r2490;
	mul.wide.s32 	%rd2425, %r8006, 4;
	add.s64 	%rd2426, %rd2, %rd2425;
	st.global.f32 	[%rd2426], %f1211;
$L__BB3_3708:
	add.s32 	%r2544, %r2542, %r2151;
	setp.gt.u32 	%p2500, %r2544, 31;
	@%p2500 bra 	$L__BB3_3723;
	add.s32 	%r2545, %r2543, %r2151;
	setp.ge.s32 	%p2501, %r2545, %r4296;
	@%p2501 bra 	$L__BB3_3711;
	shl.b32 	%r8007, %r2544, 7;
	add.s32 	%r8008, %r2489, %r8007;
	ld.shared.f32 	%f1212, [%r8008];
	add.s32 	%r8009, %r2545, %r2490;
	mul.wide.s32 	%rd2427, %r8009, 4;
	add.s64 	%rd2428, %rd2, %rd2427;
	st.global.f32 	[%rd2428], %f1212;
$L__BB3_3711:
	add.s32 	%r2546, %r2544, %r2151;
	setp.gt.u32 	%p2502, %r2546, 31;
	@%p2502 bra 	$L__BB3_3723;
	add.s32 	%r2547, %r2545, %r2151;
	setp.ge.s32 	%p2503, %r2547, %r4296;
	@%p2503 bra 	$L__BB3_3714;
	shl.b32 	%r8010, %r2546, 7;
	add.s32 	%r8011, %r2489, %r8010;
	ld.shared.f32 	%f1213, [%r8011];
	add.s32 	%r8012, %r2547, %r2490;
	mul.wide.s32 	%rd2429, %r8012, 4;
	add.s64 	%rd2430, %rd2, %rd2429;
	st.global.f32 	[%rd2430], %f1213;
$L__BB3_3714:
	add.s32 	%r2548, %r2546, %r2151;
	setp.gt.u32 	%p2504, %r2548, 31;
	@%p2504 bra 	$L__BB3_3723;
	add.s32 	%r2549, %r2547, %r2151;
	setp.ge.s32 	%p2505, %r2549, %r4296;
	@%p2505 bra 	$L__BB3_3717;
	shl.b32 	%r8013, %r2548, 7;
	add.s32 	%r8014, %r2489, %r8013;
	ld.shared.f32 	%f1214, [%r8014];
	add.s32 	%r8015, %r2549, %r2490;
	mul.wide.s32 	%rd2431, %r8015, 4;
	add.s64 	%rd2432, %rd2, %rd2431;
	st.global.f32 	[%rd2432], %f1214;
$L__BB3_3717:
	add.s32 	%r2550, %r2548, %r2151;
	setp.gt.u32 	%p2506, %r2550, 31;
	@%p2506 bra 	$L__BB3_3723;
	add.s32 	%r2551, %r2549, %r2151;
	setp.ge.s32 	%p2507, %r2551, %r4296;
	@%p2507 bra 	$L__BB3_3720;
	shl.b32 	%r8016, %r2550, 7;
	add.s32 	%r8017, %r2489, %r8016;
	ld.shared.f32 	%f1215, [%r8017];
	add.s32 	%r8018, %r2551, %r2490;
	mul.wide.s32 	%rd2433, %r8018, 4;
	add.s64 	%rd2434, %rd2, %rd2433;
	st.global.f32 	[%rd2434], %f1215;
$L__BB3_3720:
	add.s32 	%r2552, %r2550, %r2151;
	setp.gt.u32 	%p2508, %r2552, 31;
	@%p2508 bra 	$L__BB3_3723;
	add.s32 	%r2553, %r2551, %r2151;
	setp.ge.s32 	%p2509, %r2553, %r4296;
	@%p2509 bra 	$L__BB3_3723;
	shl.b32 	%r8019, %r2552, 7;
	add.s32 	%r8020, %r2489, %r8019;
	ld.shared.f32 	%f1216, [%r8020];
	add.s32 	%r8021, %r2553, %r2490;
	mul.wide.s32 	%rd2435, %r8021, 4;
	add.s64 	%rd2436, %rd2, %rd2435;
	st.global.f32 	[%rd2436], %f1216;
$L__BB3_3723:
	add.s32 	%r2554, %r2487, %r2152;
	setp.gt.u32 	%p2510, %r2554, 31;
	@%p2510 bra 	$L__BB3_6270;
	add.s32 	%r2555, %r2488, %r2152;
	setp.ge.s32 	%p2511, %r2555, %r4297;
	@%p2511 bra 	$L__BB3_6270;
	setp.gt.u32 	%p2512, %r2150, 31;
	@%p2512 bra 	$L__BB3_3821;
	shl.b32 	%r8022, %r2554, 2;
	add.s32 	%r2556, %r4301, %r8022;
	mul.lo.s32 	%r2557, %r2555, %r4296;
	add.s32 	%r2558, %r2150, %r1;
	setp.ge.s32 	%p2513, %r2558, %r4296;
	@%p2513 bra 	$L__BB3_3728;
	shl.b32 	%r8024, %r2150, 7;
	add.s32 	%r8025, %r2556, %r8024;
	ld.shared.f32 	%f1217, [%r8025];
	add.s32 	%r8026, %r2558, %r2557;
	mul.wide.s32 	%rd2437, %r8026, 4;
	add.s64 	%rd2438, %rd2, %rd2437;
	st.global.f32 	[%rd2438], %f1217;
$L__BB3_3728:
	add.s32 	%r2559, %r2150, %r2151;
	setp.gt.u32 	%p2514, %r2559, 31;
	@%p2514 bra 	$L__BB3_3821;
	add.s32 	%r2560, %r2558, %r2151;
	setp.ge.s32 	%p2515, %r2560, %r4296;
	@%p2515 bra 	$L__BB3_3731;
	shl.b32 	%r8027, %r2559, 7;
	add.s32 	%r8028, %r2556, %r8027;
	ld.shared.f32 	%f1218, [%r8028];
	add.s32 	%r8029, %r2560, %r2557;
	mul.wide.s32 	%rd2439, %r8029, 4;
	add.s64 	%rd2440, %rd2, %rd2439;
	st.global.f32 	[%rd2440], %f1218;
$L__BB3_3731:
	add.s32 	%r2561, %r2559, %r2151;
	setp.gt.u32 	%p2516, %r2561, 31;
	@%p2516 bra 	$L__BB3_3821;
	add.s32 	%r2562, %r2560, %r2151;
	setp.ge.s32 	%p2517, %r2562, %r4296;
	@%p2517 bra 	$L__BB3_3734;
	shl.b32 	%r8030, %r2561, 7;
	add.s32 	%r8031, %r2556, %r8030;
	ld.shared.f32 	%f1219, [%r8031];
	add.s32 	%r8032, %r2562, %r2557;
	mul.wide.s32 	%rd2441, %r8032, 4;
	add.s64 	%rd2442, %rd2, %rd2441;
	st.global.f32 	[%rd2442], %f1219;
$L__BB3_3734:
	add.s32 	%r2563, %r2561, %r2151;
	setp.gt.u32 	%p2518, %r2563, 31;
	@%p2518 bra 	$L__BB3_3821;
	add.s32 	%r2564, %r2562, %r2151;
	setp.ge.s32 	%p2519, %r2564, %r4296;
	@%p2519 bra 	$L__BB3_3737;
	shl.b32 	%r8033, %r2563, 7;
	add.s32 	%r8034, %r2556, %r8033;
	ld.shared.f32 	%f1220, [%r8034];
	add.s32 	%r8035, %r2564, %r2557;
	mul.wide.s32 	%rd2443, %r8035, 4;
	add.s64 	%rd2444, %rd2, %rd2443;
	st.global.f32 	[%rd2444], %f1220;
$L__BB3_3737:
	add.s32 	%r2565, %r2563, %r2151;
	setp.gt.u32 	%p2520, %r2565, 31;
	@%p2520 bra 	$L__BB3_3821;
	add.s32 	%r2566, %r2564, %r2151;
	setp.ge.s32 	%p2521, %r2566, %r4296;
	@%p2521 bra 	$L__BB3_3740;
	shl.b32 	%r8036, %r2565, 7;
	add.s32 	%r8037, %r2556, %r8036;
	ld.shared.f32 	%f1221, [%r8037];
	add.s32 	%r8038, %r2566, %r2557;
	mul.wide.s32 	%rd2445, %r8038, 4;
	add.s64 	%rd2446, %rd2, %rd2445;
	st.global.f32 	[%rd2446], %f1221;
$L__BB3_3740:
	add.s32 	%r2567, %r2565, %r2151;
	setp.gt.u32 	%p2522, %r2567, 31;
	@%p2522 bra 	$L__BB3_3821;
	add.s32 	%r2568, %r2566, %r2151;
	setp.ge.s32 	%p2523, %r2568, %r4296;
	@%p2523 bra 	$L__BB3_3743;
	shl.b32 	%r8039, %r2567, 7;
	add.s32 	%r8040, %r2556, %r8039;
	ld.shared.f32 	%f1222, [%r8040];
	add.s32 	%r8041, %r2568, %r2557;
	mul.wide.s32 	%rd2447, %r8041, 4;
	add.s64 	%rd2448, %rd2, %rd2447;
	st.global.f32 	[%rd2448], %f1222;
$L__BB3_3743:
	add.s32 	%r2569, %r2567, %r2151;
	setp.gt.u32 	%p2524, %r2569, 31;
	@%p2524 bra 	$L__BB3_3821;
	add.s32 	%r2570, %r2568, %r2151;
	setp.ge.s32 	%p2525, %r2570, %r4296;
	@%p2525 bra 	$L__BB3_3746;
	shl.b32 	%r8042, %r2569, 7;
	add.s32 	%r8043, %r2556, %r8042;
	ld.shared.f32 	%f1223, [%r8043];
	add.s32 	%r8044, %r2570, %r2557;
	mul.wide.s32 	%rd2449, %r8044, 4;
	add.s64 	%rd2450, %rd2, %rd2449;
	st.global.f32 	[%rd2450], %f1223;
$L__BB3_3746:
	add.s32 	%r2571, %r2569, %r2151;
	setp.gt.u32 	%p2526, %r2571, 31;
	@%p2526 bra 	$L__BB3_3821;
	add.s32 	%r2572, %r2570, %r2151;
	setp.ge.s32 	%p2527, %r2572, %r4296;
	@%p2527 bra 	$L__BB3_3749;
	shl.b32 	%r8045, %r2571, 7;
	add.s32 	%r8046, %r2556, %r8045;
	ld.shared.f32 	%f1224, [%r8046];
	add.s32 	%r8047, %r2572, %r2557;
	mul.wide.s32 	%rd2451, %r8047, 4;
	add.s64 	%rd2452, %rd2, %rd2451;
	st.global.f32 	[%rd2452], %f1224;
$L__BB3_3749:
	add.s32 	%r2573, %r2571, %r2151;
	setp.gt.u32 	%p2528, %r2573, 31;
	@%p2528 bra 	$L__BB3_3821;
	add.s32 	%r2574, %r2572, %r2151;
	setp.ge.s32 	%p2529, %r2574, %r4296;
	@%p2529 bra 	$L__BB3_3752;
	shl.b32 	%r8048, %r2573, 7;
	add.s32 	%r8049, %r2556, %r8048;
	ld.shared.f32 	%f1225, [%r8049];
	add.s32 	%r8050, %r2574, %r2557;
	mul.wide.s32 	%rd2453, %r8050, 4;
	add.s64 	%rd2454, %rd2, %rd2453;
	st.global.f32 	[%rd2454], %f1225;
$L__BB3_3752:
	add.s32 	%r2575, %r2573, %r2151;
	setp.gt.u32 	%p2530, %r2575, 31;
	@%p2530 bra 	$L__BB3_3821;
	add.s32 	%r2576, %r2574, %r2151;
	setp.ge.s32 	%p2531, %r2576, %r4296;
	@%p2531 bra 	$L__BB3_3755;
	shl.b32 	%r8051, %r2575, 7;
	add.s32 	%r8052, %r2556, %r8051;
	ld.shared.f32 	%f1226, [%r8052];
	add.s32 	%r8053, %r2576, %r2557;
	mul.wide.s32 	%rd2455, %r8053, 4;
	add.s64 	%rd2456, %rd2, %rd2455;
	st.global.f32 	[%rd2456], %f1226;
$L__BB3_3755:
	add.s32 	%r2577, %r2575, %r2151;
	setp.gt.u32 	%p2532, %r2577, 31;
	@%p2532 bra 	$L__BB3_3821;
	add.s32 	%r2578, %r2576, %r2151;
	setp.ge.s32 	%p2533, %r2578, %r4296;
	@%p2533 bra 	$L__BB3_3758;
	shl.b32 	%r8054, %r2577, 7;
	add.s32 	%r8055, %r2556, %r8054;
	ld.shared.f32 	%f1227, [%r8055];
	add.s32 	%r8056, %r2578, %r2557;
	mul.wide.s32 	%rd2457, %r8056, 4;
	add.s64 	%rd2458, %rd2, %rd2457;
	st.global.f32 	[%rd2458], %f1227;
$L__BB3_3758:
	add.s32 	%r2579, %r2577, %r2151;
	setp.gt.u32 	%p2534, %r2579, 31;
	@%p2534 bra 	$L__BB3_3821;
	add.s32 	%r2580, %r2578, %r2151;
	setp.ge.s32 	%p2535, %r2580, %r4296;
	@%p2535 bra 	$L__BB3_3761;
	shl.b32 	%r8057, %r2579, 7;
	add.s32 	%r8058, %r2556, %r8057;
	ld.shared.f32 	%f1228, [%r8058];
	add.s32 	%r8059, %r2580, %r2557;
	mul.wide.s32 	%rd2459, %r8059, 4;
	add.s64 	%rd2460, %rd2, %rd2459;
	st.global.f32 	[%rd2460], %f1228;
$L__BB3_3761:
	add.s32 	%r2581, %r2579, %r2151;
	setp.gt.u32 	%p2536, %r2581, 31;
	@%p2536 bra 	$L__BB3_3821;
	add.s32 	%r2582, %r2580, %r2151;
	setp.ge.s32 	%p2537, %r2582, %r4296;
	@%p2537 bra 	$L__BB3_3764;
	shl.b32 	%r8060, %r2581, 7;
	add.s32 	%r8061, %r2556, %r8060;
	ld.shared.f32 	%f1229, [%r8061];
	add.s32 	%r8062, %r2582, %r2557;
	mul.wide.s32 	%rd2461, %r8062, 4;
	add.s64 	%rd2462, %rd2, %rd2461;
	st.global.f32 	[%rd2462], %f1229;
$L__BB3_3764:
	add.s32 	%r2583, %r2581, %r2151;
	setp.gt.u32 	%p2538, %r2583, 31;
	@%p2538 bra 	$L__BB3_3821;
	add.s32 	%r2584, %r2582, %r2151;
	setp.ge.s32 	%p2539, %r2584, %r4296;
	@%p2539 bra 	$L__BB3_3767;
	shl.b32 	%r8063, %r2583, 7;
	add.s32 	%r8064, %r2556, %r8063;
	ld.shared.f32 	%f1230, [%r8064];
	add.s32 	%r8065, %r2584, %r2557;
	mul.wide.s32 	%rd2463, %r8065, 4;
	add.s64 	%rd2464, %rd2, %rd2463;
	st.global.f32 	[%rd2464], %f1230;
$L__BB3_3767:
	add.s32 	%r2585, %r2583, %r2151;
	setp.gt.u32 	%p2540, %r2585, 31;
	@%p2540 bra 	$L__BB3_3821;
	add.s32 	%r2586, %r2584, %r2151;
	setp.ge.s32 	%p2541, %r2586, %r4296;
	@%p2541 bra 	$L__BB3_3770;
	shl.b32 	%r8066, %r2585, 7;
	add.s32 	%r8067, %r2556, %r8066;
	ld.shared.f32 	%f1231, [%r8067];
	add.s32 	%r8068, %r2586, %r2557;
	mul.wide.s32 	%rd2465, %r8068, 4;
	add.s64 	%rd2466, %rd2, %rd2465;
	st.global.f32 	[%rd2466], %f1231;
$L__BB3_3770:
	add.s32 	%r2587, %r2585, %r2151;
	setp.gt.u32 	%p2542, %r2587, 31;
	@%p2542 bra 	$L__BB3_3821;
	add.s32 	%r2588, %r2586, %r2151;
	setp.ge.s32 	%p2543, %r2588, %r4296;
	@%p2543 bra 	$L__BB3_3773;
	shl.b32 	%r8069, %r2587, 7;
	add.s32 	%r8070, %r2556, %r8069;
	ld.shared.f32 	%f1232, [%r8070];
	add.s32 	%r8071, %r2588, %r2557;
	mul.wide.s32 	%rd2467, %r8071, 4;
	add.s64 	%rd2468, %rd2, %rd2467;
	st.global.f32 	[%rd2468], %f1232;
$L__BB3_3773:
	add.s32 	%r2589, %r2587, %r2151;
	setp.gt.u32 	%p2544, %r2589, 31;
	@%p2544 bra 	$L__BB3_3821;
	add.s32 	%r2590, %r2588, %r2151;
	setp.ge.s32 	%p2545, %r2590, %r4296;
	@%p2545 bra 	$L__BB3_3776;
	shl.b32 	%r8072, %r2589, 7;
	add.s32 	%r8073, %r2556, %r8072;
	ld.shared.f32 	%f1233, [%r8073];
	add.s32 	%r8074, %r2590, %r2557;
	mul.wide.s32 	%rd2469, %r8074, 4;
	add.s64 	%rd2470, %rd2, %rd2469;
	st.global.f32 	[%rd2470], %f1233;
$L__BB3_3776:
	add.s32 	%r2591, %r2589, %r2151;
	setp.gt.u32 	%p2546, %r2591, 31;
	@%p2546 bra 	$L__BB3_3821;
	add.s32 	%r2592, %r2590, %r2151;
	setp.ge.s32 	%p2547, %r2592, %r4296;
	@%p2547 bra 	$L__BB3_3779;
	shl.b32 	%r8075, %r2591, 7;
	add.s32 	%r8076, %r2556, %r8075;
	ld.shared.f32 	%f1234, [%r8076];
	add.s32 	%r8077, %r2592, %r2557;
	mul.wide.s32 	%rd2471, %r8077, 4;
	add.s64 	%rd2472, %rd2, %rd2471;
	st.global.f32 	[%rd2472], %f1234;
$L__BB3_3779:
	add.s32 	%r2593, %r2591, %r2151;
	setp.gt.u32 	%p2548, %r2593, 31;
	@%p2548 bra 	$L__BB3_3821;
	add.s32 	%r2594, %r2592, %r2151;
	setp.ge.s32 	%p2549, %r2594, %r4296;
	@%p2549 bra 	$L__BB3_3782;
	shl.b32 	%r8078, %r2593, 7;
	add.s32 	%r8079, %r2556, %r8078;
	ld.shared.f32 	%f1235, [%r8079];
	add.s32 	%r8080, %r2594, %r2557;
	mul.wide.s32 	%rd2473, %r8080, 4;
	add.s64 	%rd2474, %rd2, %rd2473;
	st.global.f32 	[%rd2474], %f1235;
$L__BB3_3782:
	add.s32 	%r2595, %r2593, %r2151;
	setp.gt.u32 	%p2550, %r2595, 31;
	@%p2550 bra 	$L__BB3_3821;
	add.s32 	%r2596, %r2594, %r2151;
	setp.ge.s32 	%p2551, %r2596, %r4296;
	@%p2551 bra 	$L__BB3_3785;
	shl.b32 	%r8081, %r2595, 7;
	add.s32 	%r8082, %r2556, %r8081;
	ld.shared.f32 	%f1236, [%r8082];
	add.s32 	%r8083, %r2596, %r2557;
	mul.wide.s32 	%rd2475, %r8083, 4;
	add.s64 	%rd2476, %rd2, %rd2475;
	st.global.f32 	[%rd2476], %f1236;
$L__BB3_3785:
	add.s32 	%r2597, %r2595, %r2151;
	setp.gt.u32 	%p2552, %r2597, 31;
	@%p2552 bra 	$L__BB3_3821;
	add.s32 	%r2598, %r2596, %r2151;
	setp.ge.s32 	%p2553, %r2598, %r4296;
	@%p2553 bra 	$L__BB3_3788;
	shl.b32 	%r8084, %r2597, 7;
	add.s32 	%r8085, %r2556, %r8084;
	ld.shared.f32 	%f1237, [%r8085];
	add.s32 	%r8086, %r2598, %r2557;
	mul.wide.s32 	%rd2477, %r8086, 4;
	add.s64 	%rd2478, %rd2, %rd2477;
	st.global.f32 	[%rd2478], %f1237;
$L__BB3_3788:
	add.s32 	%r2599, %r2597, %r2151;
	setp.gt.u32 	%p2554, %r2599, 31;
	@%p2554 bra 	$L__BB3_3821;
	add.s32 	%r2600, %r2598, %r2151;
	setp.ge.s32 	%p2555, %r2600, %r4296;
	@%p2555 bra 	$L__BB3_3791;
	shl.b32 	%r8087, %r2599, 7;
	add.s32 	%r8088, %r2556, %r8087;
	ld.shared.f32 	%f1238, [%r8088];
	add.s32 	%r8089, %r2600, %r2557;
	mul.wide.s32 	%rd2479, %r8089, 4;
	add.s64 	%rd2480, %rd2, %rd2479;
	st.global.f32 	[%rd2480], %f1238;
$L__BB3_3791:
	add.s32 	%r2601, %r2599, %r2151;
	setp.gt.u32 	%p2556, %r2601, 31;
	@%p2556 bra 	$L__BB3_3821;
	add.s32 	%r2602, %r2600, %r2151;
	setp.ge.s32 	%p2557, %r2602, %r4296;
	@%p2557 bra 	$L__BB3_3794;
	shl.b32 	%r8090, %r2601, 7;
	add.s32 	%r8091, %r2556, %r8090;
	ld.shared.f32 	%f1239, [%r8091];
	add.s32 	%r8092, %r2602, %r2557;
	mul.wide.s32 	%rd2481, %r8092, 4;
	add.s64 	%rd2482, %rd2, %rd2481;
	st.global.f32 	[%rd2482], %f1239;
$L__BB3_3794:
	add.s32 	%r2603, %r2601, %r2151;
	setp.gt.u32 	%p2558, %r2603, 31;
	@%p2558 bra 	$L__BB3_3821;
	add.s32 	%r2604, %r2602, %r2151;
	setp.ge.s32 	%p2559, %r2604, %r4296;
	@%p2559 bra 	$L__BB3_3797;
	shl.b32 	%r8093, %r2603, 7;
	add.s32 	%r8094, %r2556, %r8093;
	ld.shared.f32 	%f1240, [%r8094];
	add.s32 	%r8095, %r2604, %r2557;
	mul.wide.s32 	%rd2483, %r8095, 4;
	add.s64 	%rd2484, %rd2, %rd2483;
	st.global.f32 	[%rd2484], %f1240;
$L__BB3_3797:
	add.s32 	%r2605, %r2603, %r2151;
	setp.gt.u32 	%p2560, %r2605, 31;
	@%p2560 bra 	$L__BB3_3821;
	add.s32 	%r2606, %r2604, %r2151;
	setp.ge.s32 	%p2561, %r2606, %r4296;
	@%p2561 bra 	$L__BB3_3800;
	shl.b32 	%r8096, %r2605, 7;
	add.s32 	%r8097, %r2556, %r8096;
	ld.shared.f32 	%f1241, [%r8097];
	add.s32 	%r8098, %r2606, %r2557;
	mul.wide.s32 	%rd2485, %r8098, 4;
	add.s64 	%rd2486, %rd2, %rd2485;
	st.global.f32 	[%rd2486], %f1241;
$L__BB3_3800:
	add.s32 	%r2607, %r2605, %r2151;
	setp.gt.u32 	%p2562, %r2607, 31;
	@%p2562 bra 	$L__BB3_3821;
	add.s32 	%r2608, %r2606, %r2151;
	setp.ge.s32 	%p2563, %r2608, %r4296;
	@%p2563 bra 	$L__BB3_3803;
	shl.b32 	%r8099, %r2607, 7;
	add.s32 	%r8100, %r2556, %r8099;
	ld.shared.f32 	%f1242, [%r8100];
	add.s32 	%r8101, %r2608, %r2557;
	mul.wide.s32 	%rd2487, %r8101, 4;
	add.s64 	%rd2488, %rd2, %rd2487;
	st.global.f32 	[%rd2488], %f1242;
$L__BB3_3803:
	add.s32 	%r2609, %r2607, %r2151;
	setp.gt.u32 	%p2564, %r2609, 31;
	@%p2564 bra 	$L__BB3_3821;
	add.s32 	%r2610, %r2608, %r2151;
	setp.ge.s32 	%p2565, %r2610, %r4296;
	@%p2565 bra 	$L__BB3_3806;
	shl.b32 	%r8102, %r2609, 7;
	add.s32 	%r8103, %r2556, %r8102;
	ld.shared.f32 	%f1243, [%r8103];
	add.s32 	%r8104, %r2610, %r2557;
	mul.wide.s32 	%rd2489, %r8104, 4;
	add.s64 	%rd2490, %rd2, %rd2489;
	st.global.f32 	[%rd2490], %f1243;
$L__BB3_3806:
	add.s32 	%r2611, %r2609, %r2151;
	setp.gt.u32 	%p2566, %r2611, 31;
	@%p2566 bra 	$L__BB3_3821;
	add.s32 	%r2612, %r2610, %r2151;
	setp.ge.s32 	%p2567, %r2612, %r4296;
	@%p2567 bra 	$L__BB3_3809;
	shl.b32 	%r8105, %r2611, 7;
	add.s32 	%r8106, %r2556, %r8105;
	ld.shared.f32 	%f1244, [%r8106];
	add.s32 	%r8107, %r2612, %r2557;
	mul.wide.s32 	%rd2491, %r8107, 4;
	add.s64 	%rd2492, %rd2, %rd2491;
	st.global.f32 	[%rd2492], %f1244;
$L__BB3_3809:
	add.s32 	%r2613, %r2611, %r2151;
	setp.gt.u32 	%p2568, %r2613, 31;
	@%p2568 bra 	$L__BB3_3821;
	add.s32 	%r2614, %r2612, %r2151;
	setp.ge.s32 	%p2569, %r2614, %r4296;
	@%p2569 bra 	$L__BB3_3812;
	shl.b32 	%r8108, %r2613, 7;
	add.s32 	%r8109, %r2556, %r8108;
	ld.shared.f32 	%f1245, [%r8109];
	add.s32 	%r8110, %r2614, %r2557;
	mul.wide.s32 	%rd2493, %r8110, 4;
	add.s64 	%rd2494, %rd2, %rd2493;
	st.global.f32 	[%rd2494], %f1245;
$L__BB3_3812:
	add.s32 	%r2615, %r2613, %r2151;
	setp.gt.u32 	%p2570, %r2615, 31;
	@%p2570 bra 	$L__BB3_3821;
	add.s32 	%r2616, %r2614, %r2151;
	setp.ge.s32 	%p2571, %r2616, %r4296;
	@%p2571 bra 	$L__BB3_3815;
	shl.b32 	%r8111, %r2615, 7;
	add.s32 	%r8112, %r2556, %r8111;
	ld.shared.f32 	%f1246, [%r8112];
	add.s32 	%r8113, %r2616, %r2557;
	mul.wide.s32 	%rd2495, %r8113, 4;
	add.s64 	%rd2496, %rd2, %rd2495;
	st.global.f32 	[%rd2496], %f1246;
$L__BB3_3815:
	add.s32 	%r2617, %r2615, %r2151;
	setp.gt.u32 	%p2572, %r2617, 31;
	@%p2572 bra 	$L__BB3_3821;
	add.s32 	%r2618, %r2616, %r2151;
	setp.ge.s32 	%p2573, %r2618, %r4296;
	@%p2573 bra 	$L__BB3_3818;
	shl.b32 	%r8114, %r2617, 7;
	add.s32 	%r8115, %r2556, %r8114;
	ld.shared.f32 	%f1247, [%r8115];
	add.s32 	%r8116, %r2618, %r2557;
	mul.wide.s32 	%rd2497, %r8116, 4;
	add.s64 	%rd2498, %rd2, %rd2497;
	st.global.f32 	[%rd2498], %f1247;
$L__BB3_3818:
	add.s32 	%r2619, %r2617, %r2151;
	setp.gt.u32 	%p2574, %r2619, 31;
	@%p2574 bra 	$L__BB3_3821;
	add.s32 	%r2620, %r2618, %r2151;
	setp.ge.s32 	%p2575, %r2620, %r4296;
	@%p2575 bra 	$L__BB3_3821;
	shl.b32 	%r8117, %r2619, 7;
	add.s32 	%r8118, %r2556, %r8117;
	ld.shared.f32 	%f1248, [%r8118];
	add.s32 	%r8119, %r2620, %r2557;
	mul.wide.s32 	%rd2499, %r8119, 4;
	add.s64 	%rd2500, %rd2, %rd2499;
	st.global.f32 	[%rd2500], %f1248;
$L__BB3_3821:
	add.s32 	%r2621, %r2554, %r2152;
	setp.gt.u32 	%p2576, %r2621, 31;
	@%p2576 bra 	$L__BB3_6270;
	add.s32 	%r2622, %r2555, %r2152;
	setp.ge.s32 	%p2577, %r2622, %r4297;
	@%p2577 bra 	$L__BB3_6270;
	setp.gt.u32 	%p2578, %r2150, 31;
	@%p2578 bra 	$L__BB3_3919;
	shl.b32 	%r8120, %r2621, 2;
	add.s32 	%r2623, %r4301, %r8120;
	mul.lo.s32 	%r2624, %r2622, %r4296;
	add.s32 	%r2625, %r2150, %r1;
	setp.ge.s32 	%p2579, %r2625, %r4296;
	@%p2579 bra 	$L__BB3_3826;
	shl.b32 	%r8122, %r2150, 7;
	add.s32 	%r8123, %r2623, %r8122;
	ld.shared.f32 	%f1249, [%r8123];
	add.s32 	%r8124, %r2625, %r2624;
	mul.wide.s32 	%rd2501, %r8124, 4;
	add.s64 	%rd2502, %rd2, %rd2501;
	st.global.f32 	[%rd2502], %f1249;
$L__BB3_3826:
	add.s32 	%r2626, %r2150, %r2151;
	setp.gt.u32 	%p2580, %r2626, 31;
	@%p2580 bra 	$L__BB3_3919;
	add.s32 	%r2627, %r2625, %r2151;
	setp.ge.s32 	%p2581, %r2627, %r4296;
	@%p2581 bra 	$L__BB3_3829;
	shl.b32 	%r8125, %r2626, 7;
	add.s32 	%r8126, %r2623, %r8125;
	ld.shared.f32 	%f1250, [%r8126];
	add.s32 	%r8127, %r2627, %r2624;
	mul.wide.s32 	%rd2503, %r8127, 4;
	add.s64 	%rd2504, %rd2, %rd2503;
	st.global.f32 	[%rd2504], %f1250;
$L__BB3_3829:
	add.s32 	%r2628, %r2626, %r2151;
	setp.gt.u32 	%p2582, %r2628, 31;
	@%p2582 bra 	$L__BB3_3919;
	add.s32 	%r2629, %r2627, %r2151;
	setp.ge.s32 	%p2583, %r2629, %r4296;
	@%p2583 bra 	$L__BB3_3832;
	shl.b32 	%r8128, %r2628, 7;
	add.s32 	%r8129, %r2623, %r8128;
	ld.shared.f32 	%f1251, [%r8129];
	add.s32 	%r8130, %r2629, %r2624;
	mul.wide.s32 	%rd2505, %r8130, 4;
	add.s64 	%rd2506, %rd2, %rd2505;
	st.global.f32 	[%rd2506], %f1251;
$L__BB3_3832:
	add.s32 	%r2630, %r2628, %r2151;
	setp.gt.u32 	%p2584, %r2630, 31;
	@%p2584 bra 	$L__BB3_3919;
	add.s32 	%r2631, %r2629, %r2151;
	setp.ge.s32 	%p2585, %r2631, %r4296;
	@%p2585 bra 	$L__BB3_3835;
	shl.b32 	%r8131, %r2630, 7;
	add.s32 	%r8132, %r2623, %r8131;
	ld.shared.f32 	%f1252, [%r8132];
	add.s32 	%r8133, %r2631, %r2624;
	mul.wide.s32 	%rd2507, %r8133, 4;
	add.s64 	%rd2508, %rd2, %rd2507;
	st.global.f32 	[%rd2508], %f1252;
$L__BB3_3835:
	add.s32 	%r2632, %r2630, %r2151;
	setp.gt.u32 	%p2586, %r2632, 31;
	@%p2586 bra 	$L__BB3_3919;
	add.s32 	%r2633, %r2631, %r2151;
	setp.ge.s32 	%p2587, %r2633, %r4296;
	@%p2587 bra 	$L__BB3_3838;
	shl.b32 	%r8134, %r2632, 7;
	add.s32 	%r8135, %r2623, %r8134;
	ld.shared.f32 	%f1253, [%r8135];
	add.s32 	%r8136, %r2633, %r2624;
	mul.wide.s32 	%rd2509, %r8136, 4;
	add.s64 	%rd2510, %rd2, %rd2509;
	st.global.f32 	[%rd2510], %f1253;
$L__BB3_3838:
	add.s32 	%r2634, %r2632, %r2151;
	setp.gt.u32 	%p2588, %r2634, 31;
	@%p2588 bra 	$L__BB3_3919;
	add.s32 	%r2635, %r2633, %r2151;
	setp.ge.s32 	%p2589, %r2635, %r4296;
	@%p2589 bra 	$L__BB3_3841;
	shl.b32 	%r8137, %r2634, 7;
	add.s32 	%r8138, %r2623, %r8137;
	ld.shared.f32 	%f1254, [%r8138];
	add.s32 	%r8139, %r2635, %r2624;
	mul.wide.s32 	%rd2511, %r8139, 4;
	add.s64 	%rd2512, %rd2, %rd2511;
	st.global.f32 	[%rd2512], %f1254;
$L__BB3_3841:
	add.s32 	%r2636, %r2634, %r2151;
	setp.gt.u32 	%p2590, %r2636, 31;
	@%p2590 bra 	$L__BB3_3919;
	add.s32 	%r2637, %r2635, %r2151;
	setp.ge.s32 	%p2591, %r2637, %r4296;
	@%p2591 bra 	$L__BB3_3844;
	shl.b32 	%r8140, %r2636, 7;
	add.s32 	%r8141, %r2623, %r8140;
	ld.shared.f32 	%f1255, [%r8141];
	add.s32 	%r8142, %r2637, %r2624;
	mul.wide.s32 	%rd2513, %r8142, 4;
	add.s64 	%rd2514, %rd2, %rd2513;
	st.global.f32 	[%rd2514], %f1255;
$L__BB3_3844:
	add.s32 	%r2638, %r2636, %r2151;
	setp.gt.u32 	%p2592, %r2638, 31;
	@%p2592 bra 	$L__BB3_3919;
	add.s32 	%r2639, %r2637, %r2151;
	setp.ge.s32 	%p2593, %r2639, %r4296;
	@%p2593 bra 	$L__BB3_3847;
	shl.b32 	%r8143, %r2638, 7;
	add.s32 	%r8144, %r2623, %r8143;
	ld.shared.f32 	%f1256, [%r8144];
	add.s32 	%r8145, %r2639, %r2624;
	mul.wide.s32 	%rd2515, %r8145, 4;
	add.s64 	%rd2516, %rd2, %rd2515;
	st.global.f32 	[%rd2516], %f1256;
$L__BB3_3847:
	add.s32 	%r2640, %r2638, %r2151;
	setp.gt.u32 	%p2594, %r2640, 31;
	@%p2594 bra 	$L__BB3_3919;
	add.s32 	%r2641, %r2639, %r2151;
	setp.ge.s32 	%p2595, %r2641, %r4296;
	@%p2595 bra 	$L__BB3_3850;
	shl.b32 	%r8146, %r2640, 7;
	add.s32 	%r8147, %r2623, %r8146;
	ld.shared.f32 	%f1257, [%r8147];
	add.s32 	%r8148, %r2641, %r2624;
	mul.wide.s32 	%rd2517, %r8148, 4;
	add.s64 	%rd2518, %rd2, %rd2517;
	st.global.f32 	[%rd2518], %f1257;
$L__BB3_3850:
	add.s32 	%r2642, %r2640, %r2151;
	setp.gt.u32 	%p2596, %r2642, 31;
	@%p2596 bra 	$L__BB3_3919;
	add.s32 	%r2643, %r2641, %r2151;
	setp.ge.s32 	%p2597, %r2643, %r4296;
	@%p2597 bra 	$L__BB3_3853;
	shl.b32 	%r8149, %r2642, 7;
	add.s32 	%r8150, %r2623, %r8149;
	ld.shared.f32 	%f1258, [%r8150];
	add.s32 	%r8151, %r2643, %r2624;
	mul.wide.s32 	%rd2519, %r8151, 4;
	add.s64 	%rd2520, %rd2, %rd2519;
	st.global.f32 	[%rd2520], %f1258;
$L__BB3_3853:
	add.s32 	%r2644, %r2642, %r2151;
	setp.gt.u32 	%p2598, %r2644, 31;
	@%p2598 bra 	$L__BB3_3919;
	add.s32 	%r2645, %r2643, %r2151;
	setp.ge.s32 	%p2599, %r2645, %r4296;
	@%p2599 bra 	$L__BB3_3856;
	shl.b32 	%r8152, %r2644, 7;
	add.s32 	%r8153, %r2623, %r8152;
	ld.shared.f32 	%f1259, [%r8153];
	add.s32 	%r8154, %r2645, %r2624;
	mul.wide.s32 	%rd2521, %r8154, 4;
	add.s64 	%rd2522, %rd2, %rd2521;
	st.global.f32 	[%rd2522], %f1259;
$L__BB3_3856:
	add.s32 	%r2646, %r2644, %r2151;
	setp.gt.u32 	%p2600, %r2646, 31;
	@%p2600 bra 	$L__BB3_3919;
	add.s32 	%r2647, %r2645, %r2151;
	setp.ge.s32 	%p2601, %r2647, %r4296;
	@%p2601 bra 	$L__BB3_3859;
	shl.b32 	%r8155, %r2646, 7;
	add.s32 	%r8156, %r2623, %r8155;
	ld.shared.f32 	%f1260, [%r8156];
	add.s32 	%r8157, %r2647, %r2624;
	mul.wide.s32 	%rd2523, %r8157, 4;
	add.s64 	%rd2524, %rd2, %rd2523;
	st.global.f32 	[%rd2524], %f1260;
$L__BB3_3859:
	add.s32 	%r2648, %r2646, %r2151;
	setp.gt.u32 	%p2602, %r2648, 31;
	@%p2602 bra 	$L__BB3_3919;
	add.s32 	%r2649, %r2647, %r2151;
	setp.ge.s32 	%p2603, %r2649, %r4296;
	@%p2603 bra 	$L__BB3_3862;
	shl.b32 	%r8158, %r2648, 7;
	add.s32 	%r8159, %r2623, %r8158;
	ld.shared.f32 	%f1261, [%r8159];
	add.s32 	%r8160, %r2649, %r2624;
	mul.wide.s32 	%rd2525, %r8160, 4;
	add.s64 	%rd2526, %rd2, %rd2525;
	st.global.f32 	[%rd2526], %f1261;
$L__BB3_3862:
	add.s32 	%r2650, %r2648, %r2151;
	setp.gt.u32 	%p2604, %r2650, 31;
	@%p2604 bra 	$L__BB3_3919;
	add.s32 	%r2651, %r2649, %r2151;
	setp.ge.s32 	%p2605, %r2651, %r4296;
	@%p2605 bra 	$L__BB3_3865;
	shl.b32 	%r8161, %r2650, 7;
	add.s32 	%r8162, %r2623, %r8161;
	ld.shared.f32 	%f1262, [%r8162];
	add.s32 	%r8163, %r2651, %r2624;
	mul.wide.s32 	%rd2527, %r8163, 4;
	add.s64 	%rd2528, %rd2, %rd2527;
	st.global.f32 	[%rd2528], %f1262;
$L__BB3_3865:
	add.s32 	%r2652, %r2650, %r2151;
	setp.gt.u32 	%p2606, %r2652, 31;
	@%p2606 bra 	$L__BB3_3919;
	add.s32 	%r2653, %r2651, %r2151;
	setp.ge.s32 	%p2607, %r2653, %r4296;
	@%p2607 bra 	$L__BB3_3868;
	shl.b32 	%r8164, %r2652, 7;
	add.s32 	%r8165, %r2623, %r8164;
	ld.shared.f32 	%f1263, [%r8165];
	add.s32 	%r8166, %r2653, %r2624;
	mul.wide.s32 	%rd2529, %r8166, 4;
	add.s64 	%rd2530, %rd2, %rd2529;
	st.global.f32 	[%rd2530], %f1263;
$L__BB3_3868:
	add.s32 	%r2654, %r2652, %r2151;
	setp.gt.u32 	%p2608, %r2654, 31;
	@%p2608 bra 	$L__BB3_3919;
	add.s32 	%r2655, %r2653, %r2151;
	setp.ge.s32 	%p2609, %r2655, %r4296;
	@%p2609 bra 	$L__BB3_3871;
	shl.b32 	%r8167, %r2654, 7;
	add.s32 	%r8168, %r2623, %r8167;
	ld.shared.f32 	%f1264, [%r8168];
	add.s32 	%r8169, %r2655, %r2624;
	mul.wide.s32 	%rd2531, %r8169, 4;
	add.s64 	%rd2532, %rd2, %rd2531;
	st.global.f32 	[%rd2532], %f1264;
$L__BB3_3871:
	add.s32 	%r2656, %r2654, %r2151;
	setp.gt.u32 	%p2610, %r2656, 31;
	@%p2610 bra 	$L__BB3_3919;
	add.s32 	%r2657, %r2655, %r2151;
	setp.ge.s32 	%p2611, %r2657, %r4296;
	@%p2611 bra 	$L__BB3_3874;
	shl.b32 	%r8170, %r2656, 7;
	add.s32 	%r8171, %r2623, %r8170;
	ld.shared.f32 	%f1265, [%r8171];
	add.s32 	%r8172, %r2657, %r2624;
	mul.wide.s32 	%rd2533, %r8172, 4;
	add.s64 	%rd2534, %rd2, %rd2533;
	st.global.f32 	[%rd2534], %f1265;
$L__BB3_3874:
	add.s32 	%r2658, %r2656, %r2151;
	setp.gt.u32 	%p2612, %r2658, 31;
	@%p2612 bra 	$L__BB3_3919;
	add.s32 	%r2659, %r2657, %r2151;
	setp.ge.s32 	%p2613, %r2659, %r4296;
	@%p2613 bra 	$L__BB3_3877;
	shl.b32 	%r8173, %r2658, 7;
	add.s32 	%r8174, %r2623, %r8173;
	ld.shared.f32 	%f1266, [%r8174];
	add.s32 	%r8175, %r2659, %r2624;
	mul.wide.s32 	%rd2535, %r8175, 4;
	add.s64 	%rd2536, %rd2, %rd2535;
	st.global.f32 	[%rd2536], %f1266;
$L__BB3_3877:
	add.s32 	%r2660, %r2658, %r2151;
	setp.gt.u32 	%p2614, %r2660, 31;
	@%p2614 bra 	$L__BB3_3919;
	add.s32 	%r2661, %r2659, %r2151;
	setp.ge.s32 	%p2615, %r2661, %r4296;
	@%p2615 bra 	$L__BB3_3880;
	shl.b32 	%r8176, %r2660, 7;
	add.s32 	%r8177, %r2623, %r8176;
	ld.shared.f32 	%f1267, [%r8177];
	add.s32 	%r8178, %r2661, %r2624;
	mul.wide.s32 	%rd2537, %r8178, 4;
	add.s64 	%rd2538, %rd2, %rd2537;
	st.global.f32 	[%rd2538], %f1267;
$L__BB3_3880:
	add.s32 	%r2662, %r2660, %r2151;
	setp.gt.u32 	%p2616, %r2662, 31;
	@%p2616 bra 	$L__BB3_3919;
	add.s32 	%r2663, %r2661, %r2151;
	setp.ge.s32 	%p2617, %r2663, %r4296;
	@%p2617 bra 	$L__BB3_3883;
	shl.b32 	%r8179, %r2662, 7;
	add.s32 	%r8180, %r2623, %r8179;
	ld.shared.f32 	%f1268, [%r8180];
	add.s32 	%r8181, %r2663, %r2624;
	mul.wide.s32 	%rd2539, %r8181, 4;
	add.s64 	%rd2540, %rd2, %rd2539;
	st.global.f32 	[%rd2540], %f1268;
$L__BB3_3883:
	add.s32 	%r2664, %r2662, %r2151;
	setp.gt.u32 	%p2618, %r2664, 31;
	@%p2618 bra 	$L__BB3_3919;
	add.s32 	%r2665, %r2663, %r2151;
	setp.ge.s32 	%p2619, %r2665, %r4296;
	@%p2619 bra 	$L__BB3_3886;
	shl.b32 	%r8182, %r2664, 7;
	add.s32 	%r8183, %r2623, %r8182;
	ld.shared.f32 	%f1269, [%r8183];
	add.s32 	%r8184, %r2665, %r2624;
	mul.wide.s32 	%rd2541, %r8184, 4;
	add.s64 	%rd2542, %rd2, %rd2541;
	st.global.f32 	[%rd2542], %f1269;
$L__BB3_3886:
	add.s32 	%r2666, %r2664, %r2151;
	setp.gt.u32 	%p2620, %r2666, 31;
	@%p2620 bra 	$L__BB3_3919;
	add.s32 	%r2667, %r2665, %r2151;
	setp.ge.s32 	%p2621, %r2667, %r4296;
	@%p2621 bra 	$L__BB3_3889;
	shl.b32 	%r8185, %r2666, 7;
	add.s32 	%r8186, %r2623, %r8185;
	ld.shared.f32 	%f1270, [%r8186];
	add.s32 	%r8187, %r2667, %r2624;
	mul.wide.s32 	%rd2543, %r8187, 4;
	add.s64 	%rd2544, %rd2, %rd2543;
	st.global.f32 	[%rd2544], %f1270;
$L__BB3_3889:
	add.s32 	%r2668, %r2666, %r2151;
	setp.gt.u32 	%p2622, %r2668, 31;
	@%p2622 bra 	$L__BB3_3919;
	add.s32 	%r2669, %r2667, %r2151;
	setp.ge.s32 	%p2623, %r2669, %r4296;
	@%p2623 bra 	$L__BB3_3892;
	shl.b32 	%r8188, %r2668, 7;
	add.s32 	%r8189, %r2623, %r8188;
	ld.shared.f32 	%f1271, [%r8189];
	add.s32 	%r8190, %r2669, %r2624;
	mul.wide.s32 	%rd2545, %r8190, 4;
	add.s64 	%rd2546, %rd2, %rd2545;
	st.global.f32 	[%rd2546], %f1271;
$L__BB3_3892:
	add.s32 	%r2670, %r2668, %r2151;
	setp.gt.u32 	%p2624, %r2670, 31;
	@%p2624 bra 	$L__BB3_3919;
	add.s32 	%r2671, %r2669, %r2151;
	setp.ge.s32 	%p2625, %r2671, %r4296;
	@%p2625 bra 	$L__BB3_3895;
	shl.b32 	%r8191, %r2670, 7;
	add.s32 	%r8192, %r2623, %r8191;
	ld.shared.f32 	%f1272, [%r8192];
	add.s32 	%r8193, %r2671, %r2624;
	mul.wide.s32 	%rd2547, %r8193, 4;
	add.s64 	%rd2548, %rd2, %rd2547;
	st.global.f32 	[%rd2548], %f1272;
$L__BB3_3895:
	add.s32 	%r2672, %r2670, %r2151;
	setp.gt.u32 	%p2626, %r2672, 31;
	@%p2626 bra 	$L__BB3_3919;
	add.s32 	%r2673, %r2671, %r2151;
	setp.ge.s32 	%p2627, %r2673, %r4296;
	@%p2627 bra 	$L__BB3_3898;
	shl.b32 	%r8194, %r2672, 7;
	add.s32 	%r8195, %r2623, %r8194;
	ld.shared.f32 	%f1273, [%r8195];
	add.s32 	%r8196, %r2673, %r2624;
	mul.wide.s32 	%rd2549, %r8196, 4;
	add.s64 	%rd2550, %rd2, %rd2549;
	st.global.f32 	[%rd2550], %f1273;
$L__BB3_3898:
	add.s32 	%r2674, %r2672, %r2151;
	setp.gt.u32 	%p2628, %r2674, 31;
	@%p2628 bra 	$L__BB3_3919;
	add.s32 	%r2675, %r2673, %r2151;
	setp.ge.s32 	%p2629, %r2675, %r4296;
	@%p2629 bra 	$L__BB3_3901;
	shl.b32 	%r8197, %r2674, 7;
	add.s32 	%r8198, %r2623, %r8197;
	ld.shared.f32 	%f1274, [%r8198];
	add.s32 	%r8199, %r2675, %r2624;
	mul.wide.s32 	%rd2551, %r8199, 4;
	add.s64 	%rd2552, %rd2, %rd2551;
	st.global.f32 	[%rd2552], %f1274;
$L__BB3_3901:
	add.s32 	%r2676, %r2674, %r2151;
	setp.gt.u32 	%p2630, %r2676, 31;
	@%p2630 bra 	$L__BB3_3919;
	add.s32 	%r2677, %r2675, %r2151;
	setp.ge.s32 	%p2631, %r2677, %r4296;
	@%p2631 bra 	$L__BB3_3904;
	shl.b32 	%r8200, %r2676, 7;
	add.s32 	%r8201, %r2623, %r8200;
	ld.shared.f32 	%f1275, [%r8201];
	add.s32 	%r8202, %r2677, %r2624;
	mul.wide.s32 	%rd2553, %r8202, 4;
	add.s64 	%rd2554, %rd2, %rd2553;
	st.global.f32 	[%rd2554], %f1275;
$L__BB3_3904:
	add.s32 	%r2678, %r2676, %r2151;
	setp.gt.u32 	%p2632, %r2678, 31;
	@%p2632 bra 	$L__BB3_3919;
	add.s32 	%r2679, %r2677, %r2151;
	setp.ge.s32 	%p2633, %r2679, %r4296;
	@%p2633 bra 	$L__BB3_3907;
	shl.b32 	%r8203, %r2678, 7;
	add.s32 	%r8204, %r2623, %r8203;
	ld.shared.f32 	%f1276, [%r8204];
	add.s32 	%r8205, %r2679, %r2624;
	mul.wide.s32 	%rd2555, %r8205, 4;
	add.s64 	%rd2556, %rd2, %rd2555;
	st.global.f32 	[%rd2556], %f1276;
$L__BB3_3907:
	add.s32 	%r2680, %r2678, %r2151;
	setp.gt.u32 	%p2634, %r2680, 31;
	@%p2634 bra 	$L__BB3_3919;
	add.s32 	%r2681, %r2679, %r2151;
	setp.ge.s32 	%p2635, %r2681, %r4296;
	@%p2635 bra 	$L__BB3_3910;
	shl.b32 	%r8206, %r2680, 7;
	add.s32 	%r8207, %r2623, %r8206;
	ld.shared.f32 	%f1277, [%r8207];
	add.s32 	%r8208, %r2681, %r2624;
	mul.wide.s32 	%rd2557, %r8208, 4;
	add.s64 	%rd2558, %rd2, %rd2557;
	st.global.f32 	[%rd2558], %f1277;
$L__BB3_3910:
	add.s32 	%r2682, %r2680, %r2151;
	setp.gt.u32 	%p2636, %r2682, 31;
	@%p2636 bra 	$L__BB3_3919;
	add.s32 	%r2683, %r2681, %r2151;
	setp.ge.s32 	%p2637, %r2683, %r4296;
	@%p2637 bra 	$L__BB3_3913;
	shl.b32 	%r8209, %r2682, 7;
	add.s32 	%r8210, %r2623, %r8209;
	ld.shared.f32 	%f1278, [%r8210];
	add.s32 	%r8211, %r2683, %r2624;
	mul.wide.s32 	%rd2559, %r8211, 4;
	add.s64 	%rd2560, %rd2, %rd2559;
	st.global.f32 	[%rd2560], %f1278;
$L__BB3_3913:
	add.s32 	%r2684, %r2682, %r2151;
	setp.gt.u32 	%p2638, %r2684, 31;
	@%p2638 bra 	$L__BB3_3919;
	add.s32 	%r2685, %r2683, %r2151;
	setp.ge.s32 	%p2639, %r2685, %r4296;
	@%p2639 bra 	$L__BB3_3916;
	shl.b32 	%r8212, %r2684, 7;
	add.s32 	%r8213, %r2623, %r8212;
	ld.shared.f32 	%f1279, [%r8213];
	add.s32 	%r8214, %r2685, %r2624;
	mul.wide.s32 	%rd2561, %r8214, 4;
	add.s64 	%rd2562, %rd2, %rd2561;
	st.global.f32 	[%rd2562], %f1279;
$L__BB3_3916:
	add.s32 	%r2686, %r2684, %r2151;
	setp.gt.u32 	%p2640, %r2686, 31;
	@%p2640 bra 	$L__BB3_3919;
	add.s32 	%r2687, %r2685, %r2151;
	setp.ge.s32 	%p2641, %r2687, %r4296;
	@%p2641 bra 	$L__BB3_3919;
	shl.b32 	%r8215, %r2686, 7;
	add.s32 	%r8216, %r2623, %r8215;
	ld.shared.f32 	%f1280, [%r8216];
	add.s32 	%r8217, %r2687, %r2624;
	mul.wide.s32 	%rd2563, %r8217, 4;
	add.s64 	%rd2564, %rd2, %rd2563;
	st.global.f32 	[%rd2564], %f1280;
$L__BB3_3919:
	add.s32 	%r2688, %r2621, %r2152;
	setp.gt.u32 	%p2642, %r2688, 31;
	@%p2642 bra 	$L__BB3_6270;
	add.s32 	%r2689, %r2622, %r2152;
	setp.ge.s32 	%p2643, %r2689, %r4297;
	@%p2643 bra 	$L__BB3_6270;
	setp.gt.u32 	%p2644, %r2150, 31;
	@%p2644 bra 	$L__BB3_4017;
	shl.b32 	%r8218, %r2688, 2;
	add.s32 	%r2690, %r4301, %r8218;
	mul.lo.s32 	%r2691, %r2689, %r4296;
	add.s32 	%r2692, %r2150, %r1;
	setp.ge.s32 	%p2645, %r2692, %r4296;
	@%p2645 bra 	$L__BB3_3924;
	shl.b32 	%r8220, %r2150, 7;
	add.s32 	%r8221, %r2690, %r8220;
	ld.shared.f32 	%f1281, [%r8221];
	add.s32 	%r8222, %r2692, %r2691;
	mul.wide.s32 	%rd2565, %r8222, 4;
	add.s64 	%rd2566, %rd2, %rd2565;
	st.global.f32 	[%rd2566], %f1281;
$L__BB3_3924:
	add.s32 	%r2693, %r2150, %r2151;
	setp.gt.u32 	%p2646, %r2693, 31;
	@%p2646 bra 	$L__BB3_4017;
	add.s32 	%r2694, %r2692, %r2151;
	setp.ge.s32 	%p2647, %r2694, %r4296;
	@%p2647 bra 	$L__BB3_3927;
	shl.b32 	%r8223, %r2693, 7;
	add.s32 	%r8224, %r2690, %r8223;
	ld.shared.f32 	%f1282, [%r8224];
	add.s32 	%r8225, %r2694, %r2691;
	mul.wide.s32 	%rd2567, %r8225, 4;
	add.s64 	%rd2568, %rd2, %rd2567;
	st.global.f32 	[%rd2568], %f1282;
$L__BB3_3927:
	add.s32 	%r2695, %r2693, %r2151;
	setp.gt.u32 	%p2648, %r2695, 31;
	@%p2648 bra 	$L__BB3_4017;
	add.s32 	%r2696, %r2694, %r2151;
	setp.ge.s32 	%p2649, %r2696, %r4296;
	@%p2649 bra 	$L__BB3_3930;
	shl.b32 	%r8226, %r2695, 7;
	add.s32 	%r8227, %r2690, %r8226;
	ld.shared.f32 	%f1283, [%r8227];
	add.s32 	%r8228, %r2696, %r2691;
	mul.wide.s32 	%rd2569, %r8228, 4;
	add.s64 	%rd2570, %rd2, %rd2569;
	st.global.f32 	[%rd2570], %f1283;
$L__BB3_3930:
	add.s32 	%r2697, %r2695, %r2151;
	setp.gt.u32 	%p2650, %r2697, 31;
	@%p2650 bra 	$L__BB3_4017;
	add.s32 	%r2698, %r2696, %r2151;
	setp.ge.s32 	%p2651, %r2698, %r4296;
	@%p2651 bra 	$L__BB3_3933;
	shl.b32 	%r8229, %r2697, 7;
	add.s32 	%r8230, %r2690, %r8229;
	ld.shared.f32 	%f1284, [%r8230];
	add.s32 	%r8231, %r2698, %r2691;
	mul.wide.s32 	%rd2571, %r8231, 4;
	add.s64 	%rd2572, %rd2, %rd2571;
	st.global.f32 	[%rd2572], %f1284;
$L__BB3_3933:
	add.s32 	%r2699, %r2697, %r2151;
	setp.gt.u32 	%p2652, %r2699, 31;
	@%p2652 bra 	$L__BB3_4017;
	add.s32 	%r2700, %r2698, %r2151;
	setp.ge.s32 	%p2653, %r2700, %r4296;
	@%p2653 bra 	$L__BB3_3936;
	shl.b32 	%r8232, %r2699, 7;
	add.s32 	%r8233, %r2690, %r8232;
	ld.shared.f32 	%f1285, [%r8233];
	add.s32 	%r8234, %r2700, %r2691;
	mul.wide.s32 	%rd2573, %r8234, 4;
	add.s64 	%rd2574, %rd2, %rd2573;
	st.global.f32 	[%rd2574], %f1285;
$L__BB3_3936:
	add.s32 	%r2701, %r2699, %r2151;
	setp.gt.u32 	%p2654, %r2701, 31;
	@%p2654 bra 	$L__BB3_4017;
	add.s32 	%r2702, %r2700, %r2151;
	setp.ge.s32 	%p2655, %r2702, %r4296;
	@%p2655 bra 	$L__BB3_3939;
	shl.b32 	%r8235, %r2701, 7;
	add.s32 	%r8236, %r2690, %r8235;
	ld.shared.f32 	%f1286, [%r8236];
	add.s32 	%r8237, %r2702, %r2691;
	mul.wide.s32 	%rd2575, %r8237, 4;
	add.s64 	%rd2576, %rd2, %rd2575;
	st.global.f32 	[%rd2576], %f1286;
$L__BB3_3939:
	add.s32 	%r2703, %r2701, %r2151;
	setp.gt.u32 	%p2656, %r2703, 31;
	@%p2656 bra 	$L__BB3_4017;
	add.s32 	%r2704, %r2702, %r2151;
	setp.ge.s32 	%p2657, %r2704, %r4296;
	@%p2657 bra 	$L__BB3_3942;
	shl.b32 	%r8238, %r2703, 7;
	add.s32 	%r8239, %r2690, %r8238;
	ld.shared.f32 	%f1287, [%r8239];
	add.s32 	%r8240, %r2704, %r2691;
	mul.wide.s32 	%rd2577, %r8240, 4;
	add.s64 	%rd2578, %rd2, %rd2577;
	st.global.f32 	[%rd2578], %f1287;
$L__BB3_3942:
	add.s32 	%r2705, %r2703, %r2151;
	setp.gt.u32 	%p2658, %r2705, 31;
	@%p2658 bra 	$L__BB3_4017;
	add.s32 	%r2706, %r2704, %r2151;
	setp.ge.s32 	%p2659, %r2706, %r4296;
	@%p2659 bra 	$L__BB3_3945;
	shl.b32 	%r8241, %r2705, 7;
	add.s32 	%r8242, %r2690, %r8241;
	ld.shared.f32 	%f1288, [%r8242];
	add.s32 	%r8243, %r2706, %r2691;
	mul.wide.s32 	%rd2579, %r8243, 4;
	add.s64 	%rd2580, %rd2, %rd2579;
	st.global.f32 	[%rd2580], %f1288;
$L__BB3_3945:
	add.s32 	%r2707, %r2705, %r2151;
	setp.gt.u32 	%p2660, %r2707, 31;
	@%p2660 bra 	$L__BB3_4017;
	add.s32 	%r2708, %r2706, %r2151;
	setp.ge.s32 	%p2661, %r2708, %r4296;
	@%p2661 bra 	$L__BB3_3948;
	shl.b32 	%r8244, %r2707, 7;
	add.s32 	%r8245, %r2690, %r8244;
	ld.shared.f32 	%f1289, [%r8245];
	add.s32 	%r8246, %r2708, %r2691;
	mul.wide.s32 	%rd2581, %r8246, 4;
	add.s64 	%rd2582, %rd2, %rd2581;
	st.global.f32 	[%rd2582], %f1289;
$L__BB3_3948:
	add.s32 	%r2709, %r2707, %r2151;
	setp.gt.u32 	%p2662, %r2709, 31;
	@%p2662 bra 	$L__BB3_4017;
	add.s32 	%r2710, %r2708, %r2151;
	setp.ge.s32 	%p2663, %r2710, %r4296;
	@%p2663 bra 	$L__BB3_3951;
	shl.b32 	%r8247, %r2709, 7;
	add.s32 	%r8248, %r2690, %r8247;
	ld.shared.f32 	%f1290, [%r8248];
	add.s32 	%r8249, %r2710, %r2691;
	mul.wide.s32 	%rd2583, %r8249, 4;
	add.s64 	%rd2584, %rd2, %rd2583;
	st.global.f32 	[%rd2584], %f1290;
$L__BB3_3951:
	add.s32 	%r2711, %r2709, %r2151;
	setp.gt.u32 	%p2664, %r2711, 31;
	@%p2664 bra 	$L__BB3_4017;
	add.s32 	%r2712, %r2710, %r2151;
	setp.ge.s32 	%p2665, %r2712, %r4296;
	@%p2665 bra 	$L__BB3_3954;
	shl.b32 	%r8250, %r2711, 7;
	add.s32 	%r8251, %r2690, %r8250;
	ld.shared.f32 	%f1291, [%r8251];
	add.s32 	%r8252, %r2712, %r2691;
	mul.wide.s32 	%rd2585, %r8252, 4;
	add.s64 	%rd2586, %rd2, %rd2585;
	st.global.f32 	[%rd2586], %f1291;
$L__BB3_3954:
	add.s32 	%r2713, %r2711, %r2151;
	setp.gt.u32 	%p2666, %r2713, 31;
	@%p2666 bra 	$L__BB3_4017;
	add.s32 	%r2714, %r2712, %r2151;
	setp.ge.s32 	%p2667, %r2714, %r4296;
	@%p2667 bra 	$L__BB3_3957;
	shl.b32 	%r8253, %r2713, 7;
	add.s32 	%r8254, %r2690, %r8253;
	ld.shared.f32 	%f1292, [%r8254];
	add.s32 	%r8255, %r2714, %r2691;
	mul.wide.s32 	%rd2587, %r8255, 4;
	add.s64 	%rd2588, %rd2, %rd2587;
	st.global.f32 	[%rd2588], %f1292;
$L__BB3_3957:
	add.s32 	%r2715, %r2713, %r2151;
	setp.gt.u32 	%p2668, %r2715, 31;
	@%p2668 bra 	$L__BB3_4017;
	add.s32 	%r2716, %r2714, %r2151;
	setp.ge.s32 	%p2669, %r2716, %r4296;
	@%p2669 bra 	$L__BB3_3960;
	shl.b32 	%r8256, %r2715, 7;
	add.s32 	%r8257, %r2690, %r8256;
	ld.shared.f32 	%f1293, [%r8257];
	add.s32 	%r8258, %r2716, %r2691;
	mul.wide.s32 	%rd2589, %r8258, 4;
	add.s64 	%rd2590, %rd2, %rd2589;
	st.global.f32 	[%rd2590], %f1293;
$L__BB3_3960:
	add.s32 	%r2717, %r2715, %r2151;
	setp.gt.u32 	%p2670, %r2717, 31;
	@%p2670 bra 	$L__BB3_4017;
	add.s32 	%r2718, %r2716, %r2151;
	setp.ge.s32 	%p2671, %r2718, %r4296;
	@%p2671 bra 	$L__BB3_3963;
	shl.b32 	%r8259, %r2717, 7;
	add.s32 	%r8260, %r2690, %r8259;
	ld.shared.f32 	%f1294, [%r8260];
	add.s32 	%r8261, %r2718, %r2691;
	mul.wide.s32 	%rd2591, %r8261, 4;
	add.s64 	%rd2592, %rd2, %rd2591;
	st.global.f32 	[%rd2592], %f1294;
$L__BB3_3963:
	add.s32 	%r2719, %r2717, %r2151;
	setp.gt.u32 	%p2672, %r2719, 31;
	@%p2672 bra 	$L__BB3_4017;
	add.s32 	%r2720, %r2718, %r2151;
	setp.ge.s32 	%p2673, %r2720, %r4296;
	@%p2673 bra 	$L__BB3_3966;
	shl.b32 	%r8262, %r2719, 7;
	add.s32 	%r8263, %r2690, %r8262;
	ld.shared.f32 	%f1295, [%r8263];
	add.s32 	%r8264, %r2720, %r2691;
	mul.wide.s32 	%rd2593, %r8264, 4;
	add.s64 	%rd2594, %rd2, %rd2593;
	st.global.f32 	[%rd2594], %f1295;
$L__BB3_3966:
	add.s32 	%r2721, %r2719, %r2151;
	setp.gt.u32 	%p2674, %r2721, 31;
	@%p2674 bra 	$L__BB3_4017;
	add.s32 	%r2722, %r2720, %r2151;
	setp.ge.s32 	%p2675, %r2722, %r4296;
	@%p2675 bra 	$L__BB3_3969;
	shl.b32 	%r8265, %r2721, 7;
	add.s32 	%r8266, %r2690, %r8265;
	ld.shared.f32 	%f1296, [%r8266];
	add.s32 	%r8267, %r2722, %r2691;
	mul.wide.s32 	%rd2595, %r8267, 4;
	add.s64 	%rd2596, %rd2, %rd2595;
	st.global.f32 	[%rd2596], %f1296;
$L__BB3_3969:
	add.s32 	%r2723, %r2721, %r2151;
	setp.gt.u32 	%p2676, %r2723, 31;
	@%p2676 bra 	$L__BB3_4017;
	add.s32 	%r2724, %r2722, %r2151;
	setp.ge.s32 	%p2677, %r2724, %r4296;
	@%p2677 bra 	$L__BB3_3972;
	shl.b32 	%r8268, %r2723, 7;
	add.s32 	%r8269, %r2690, %r8268;
	ld.shared.f32 	%f1297, [%r8269];
	add.s32 	%r8270, %r2724, %r2691;
	mul.wide.s32 	%rd2597, %r8270, 4;
	add.s64 	%rd2598, %rd2, %rd2597;
	st.global.f32 	[%rd2598], %f1297;
$L__BB3_3972:
	add.s32 	%r2725, %r2723, %r2151;
	setp.gt.u32 	%p2678, %r2725, 31;
	@%p2678 bra 	$L__BB3_4017;
	add.s32 	%r2726, %r2724, %r2151;
	setp.ge.s32 	%p2679, %r2726, %r4296;
	@%p2679 bra 	$L__BB3_3975;
	shl.b32 	%r8271, %r2725, 7;
	add.s32 	%r8272, %r2690, %r8271;
	ld.shared.f32 	%f1298, [%r8272];
	add.s32 	%r8273, %r2726, %r2691;
	mul.wide.s32 	%rd2599, %r8273, 4;
	add.s64 	%rd2600, %rd2, %rd2599;
	st.global.f32 	[%rd2600], %f1298;
$L__BB3_3975:
	add.s32 	%r2727, %r2725, %r2151;
	setp.gt.u32 	%p2680, %r2727, 31;
	@%p2680 bra 	$L__BB3_4017;
	add.s32 	%r2728, %r2726, %r2151;
	setp.ge.s32 	%p2681, %r2728, %r4296;
	@%p2681 bra 	$L__BB3_3978;
	shl.b32 	%r8274, %r2727, 7;
	add.s32 	%r8275, %r2690, %r8274;
	ld.shared.f32 	%f1299, [%r8275];
	add.s32 	%r8276, %r2728, %r2691;
	mul.wide.s32 	%rd2601, %r8276, 4;
	add.s64 	%rd2602, %rd2, %rd2601;
	st.global.f32 	[%rd2602], %f1299;
$L__BB3_3978:
	add.s32 	%r2729, %r2727, %r2151;
	setp.gt.u32 	%p2682, %r2729, 31;
	@%p2682 bra 	$L__BB3_4017;
	add.s32 	%r2730, %r2728, %r2151;
	setp.ge.s32 	%p2683, %r2730, %r4296;
	@%p2683 bra 	$L__BB3_3981;
	shl.b32 	%r8277, %r2729, 7;
	add.s32 	%r8278, %r2690, %r8277;
	ld.shared.f32 	%f1300, [%r8278];
	add.s32 	%r8279, %r2730, %r2691;
	mul.wide.s32 	%rd2603, %r8279, 4;
	add.s64 	%rd2604, %rd2, %rd2603;
	st.global.f32 	[%rd2604], %f1300;
$L__BB3_3981:
	add.s32 	%r2731, %r2729, %r2151;
	setp.gt.u32 	%p2684, %r2731, 31;
	@%p2684 bra 	$L__BB3_4017;
	add.s32 	%r2732, %r2730, %r2151;
	setp.ge.s32 	%p2685, %r2732, %r4296;
	@%p2685 bra 	$L__BB3_3984;
	shl.b32 	%r8280, %r2731, 7;
	add.s32 	%r8281, %r2690, %r8280;
	ld.shared.f32 	%f1301, [%r8281];
	add.s32 	%r8282, %r2732, %r2691;
	mul.wide.s32 	%rd2605, %r8282, 4;
	add.s64 	%rd2606, %rd2, %rd2605;
	st.global.f32 	[%rd2606], %f1301;
$L__BB3_3984:
	add.s32 	%r2733, %r2731, %r2151;
	setp.gt.u32 	%p2686, %r2733, 31;
	@%p2686 bra 	$L__BB3_4017;
	add.s32 	%r2734, %r2732, %r2151;
	setp.ge.s32 	%p2687, %r2734, %r4296;
	@%p2687 bra 	$L__BB3_3987;
	shl.b32 	%r8283, %r2733, 7;
	add.s32 	%r8284, %r2690, %r8283;
	ld.shared.f32 	%f1302, [%r8284];
	add.s32 	%r8285, %r2734, %r2691;
	mul.wide.s32 	%rd2607, %r8285, 4;
	add.s64 	%rd2608, %rd2, %rd2607;
	st.global.f32 	[%rd2608], %f1302;
$L__BB3_3987:
	add.s32 	%r2735, %r2733, %r2151;
	setp.gt.u32 	%p2688, %r2735, 31;
	@%p2688 bra 	$L__BB3_4017;
	add.s32 	%r2736, %r2734, %r2151;
	setp.ge.s32 	%p2689, %r2736, %r4296;
	@%p2689 bra 	$L__BB3_3990;
	shl.b32 	%r8286, %r2735, 7;
	add.s32 	%r8287, %r2690, %r8286;
	ld.shared.f32 	%f1303, [%r8287];
	add.s32 	%r8288, %r2736, %r2691;
	mul.wide.s32 	%rd2609, %r8288, 4;
	add.s64 	%rd2610, %rd2, %rd2609;
	st.global.f32 	[%rd2610], %f1303;
$L__BB3_3990:
	add.s32 	%r2737, %r2735, %r2151;
	setp.gt.u32 	%p2690, %r2737, 31;
	@%p2690 bra 	$L__BB3_4017;
	add.s32 	%r2738, %r2736, %r2151;
	setp.ge.s32 	%p2691, %r2738, %r4296;
	@%p2691 bra 	$L__BB3_3993;
	shl.b32 	%r8289, %r2737, 7;
	add.s32 	%r8290, %r2690, %r8289;
	ld.shared.f32 	%f1304, [%r8290];
	add.s32 	%r8291, %r2738, %r2691;
	mul.wide.s32 	%rd2611, %r8291, 4;
	add.s64 	%rd2612, %rd2, %rd2611;
	st.global.f32 	[%rd2612], %f1304;
$L__BB3_3993:
	add.s32 	%r2739, %r2737, %r2151;
	setp.gt.u32 	%p2692, %r2739, 31;
	@%p2692 bra 	$L__BB3_4017;
	add.s32 	%r2740, %r2738, %r2151;
	setp.ge.s32 	%p2693, %r2740, %r4296;
	@%p2693 bra 	$L__BB3_3996;
	shl.b32 	%r8292, %r2739, 7;
	add.s32 	%r8293, %r2690, %r8292;
	ld.shared.f32 	%f1305, [%r8293];
	add.s32 	%r8294, %r2740, %r2691;
	mul.wide.s32 	%rd2613, %r8294, 4;
	add.s64 	%rd2614, %rd2, %rd2613;
	st.global.f32 	[%rd2614], %f1305;
$L__BB3_3996:
	add.s32 	%r2741, %r2739, %r2151;
	setp.gt.u32 	%p2694, %r2741, 31;
	@%p2694 bra 	$L__BB3_4017;
	add.s32 	%r2742, %r2740, %r2151;
	setp.ge.s32 	%p2695, %r2742, %r4296;
	@%p2695 bra 	$L__BB3_3999;
	shl.b32 	%r8295, %r2741, 7;
	add.s32 	%r8296, %r2690, %r8295;
	ld.shared.f32 	%f1306, [%r8296];
	add.s32 	%r8297, %r2742, %r2691;
	mul.wide.s32 	%rd2615, %r8297, 4;
	add.s64 	%rd2616, %rd2, %rd2615;
	st.global.f32 	[%rd2616], %f1306;
$L__BB3_3999:
	add.s32 	%r2743, %r2741, %r2151;
	setp.gt.u32 	%p2696, %r2743, 31;
	@%p2696 bra 	$L__BB3_4017;
	add.s32 	%r2744, %r2742, %r2151;
	setp.ge.s32 	%p2697, %r2744, %r4296;
	@%p2697 bra 	$L__BB3_4002;
	shl.b32 	%r8298, %r2743, 7;
	add.s32 	%r8299, %r2690, %r8298;
	ld.shared.f32 	%f1307, [%r8299];
	add.s32 	%r8300, %r2744, %r2691;
	mul.wide.s32 	%rd2617, %r8300, 4;
	add.s64 	%rd2618, %rd2, %rd2617;
	st.global.f32 	[%rd2618], %f1307;
$L__BB3_4002:
	add.s32 	%r2745, %r2743, %r2151;
	setp.gt.u32 	%p2698, %r2745, 31;
	@%p2698 bra 	$L__BB3_4017;
	add.s32 	%r2746, %r2744, %r2151;
	setp.ge.s32 	%p2699, %r2746, %r4296;
	@%p2699 bra 	$L__BB3_4005;
	shl.b32 	%r8301, %r2745, 7;
	add.s32 	%r8302, %r2690, %r8301;
	ld.shared.f32 	%f1308, [%r8302];
	add.s32 	%r8303, %r2746, %r2691;
	mul.wide.s32 	%rd2619, %r8303, 4;
	add.s64 	%rd2620, %rd2, %rd2619;
	st.global.f32 	[%rd2620], %f1308;
$L__BB3_4005:
	add.s32 	%r2747, %r2745, %r2151;
	setp.gt.u32 	%p2700, %r2747, 31;
	@%p2700 bra 	$L__BB3_4017;
	add.s32 	%r2748, %r2746, %r2151;
	setp.ge.s32 	%p2701, %r2748, %r4296;
	@%p2701 bra 	$L__BB3_4008;
	shl.b32 	%r8304, %r2747, 7;
	add.s32 	%r8305, %r2690, %r8304;
	ld.shared.f32 	%f1309, [%r8305];
	add.s32 	%r8306, %r2748, %r2691;
	mul.wide.s32 	%rd2621, %r8306, 4;
	add.s64 	%rd2622, %rd2, %rd2621;
	st.global.f32 	[%rd2622], %f1309;
$L__BB3_4008:
	add.s32 	%r2749, %r2747, %r2151;
	setp.gt.u32 	%p2702, %r2749, 31;
	@%p2702 bra 	$L__BB3_4017;
	add.s32 	%r2750, %r2748, %r2151;
	setp.ge.s32 	%p2703, %r2750, %r4296;
	@%p2703 bra 	$L__BB3_4011;
	shl.b32 	%r8307, %r2749, 7;
	add.s32 	%r8308, %r2690, %r8307;
	ld.shared.f32 	%f1310, [%r8308];
	add.s32 	%r8309, %r2750, %r2691;
	mul.wide.s32 	%rd2623, %r8309, 4;
	add.s64 	%rd2624, %rd2, %rd2623;
	st.global.f32 	[%rd2624], %f1310;
$L__BB3_4011:
	add.s32 	%r2751, %r2749, %r2151;
	setp.gt.u32 	%p2704, %r2751, 31;
	@%p2704 bra 	$L__BB3_4017;
	add.s32 	%r2752, %r2750, %r2151;
	setp.ge.s32 	%p2705, %r2752, %r4296;
	@%p2705 bra 	$L__BB3_4014;
	shl.b32 	%r8310, %r2751, 7;
	add.s32 	%r8311, %r2690, %r8310;
	ld.shared.f32 	%f1311, [%r8311];
	add.s32 	%r8312, %r2752, %r2691;
	mul.wide.s32 	%rd2625, %r8312, 4;
	add.s64 	%rd2626, %rd2, %rd2625;
	st.global.f32 	[%rd2626], %f1311;
$L__BB3_4014:
	add.s32 	%r2753, %r2751, %r2151;
	setp.gt.u32 	%p2706, %r2753, 31;
	@%p2706 bra 	$L__BB3_4017;
	add.s32 	%r2754, %r2752, %r2151;
	setp.ge.s32 	%p2707, %r2754, %r4296;
	@%p2707 bra 	$L__BB3_4017;
	shl.b32 	%r8313, %r2753, 7;
	add.s32 	%r8314, %r2690, %r8313;
	ld.shared.f32 	%f1312, [%r8314];
	add.s32 	%r8315, %r2754, %r2691;
	mul.wide.s32 	%rd2627, %r8315, 4;
	add.s64 	%rd2628, %rd2, %rd2627;
	st.global.f32 	[%rd2628], %f1312;
$L__BB3_4017:
	add.s32 	%r2755, %r2688, %r2152;
	setp.gt.u32 	%p2708, %r2755, 31;
	@%p2708 bra 	$L__BB3_6270;
	add.s32 	%r2756, %r2689, %r2152;
	setp.ge.s32 	%p2709, %r2756, %r4297;
	@%p2709 bra 	$L__BB3_6270;
	setp.gt.u32 	%p2710, %r2150, 31;
	@%p2710 bra 	$L__BB3_4115;
	shl.b32 	%r8316, %r2755, 2;
	add.s32 	%r2757, %r4301, %r8316;
	mul.lo.s32 	%r2758, %r2756, %r4296;
	add.s32 	%r2759, %r2150, %r1;
	setp.ge.s32 	%p2711, %r2759, %r4296;
	@%p2711 bra 	$L__BB3_4022;
	shl.b32 	%r8318, %r2150, 7;
	add.s32 	%r8319, %r2757, %r8318;
	ld.shared.f32 	%f1313, [%r8319];
	add.s32 	%r8320, %r2759, %r2758;
	mul.wide.s32 	%rd2629, %r8320, 4;
	add.s64 	%rd2630, %rd2, %rd2629;
	st.global.f32 	[%rd2630], %f1313;
$L__BB3_4022:
	add.s32 	%r2760, %r2150, %r2151;
	setp.gt.u32 	%p2712, %r2760, 31;
	@%p2712 bra 	$L__BB3_4115;
	add.s32 	%r2761, %r2759, %r2151;
	setp.ge.s32 	%p2713, %r2761, %r4296;
	@%p2713 bra 	$L__BB3_4025;
	shl.b32 	%r8321, %r2760, 7;
	add.s32 	%r8322, %r2757, %r8321;
	ld.shared.f32 	%f1314, [%r8322];
	add.s32 	%r8323, %r2761, %r2758;
	mul.wide.s32 	%rd2631, %r8323, 4;
	add.s64 	%rd2632, %rd2, %rd2631;
	st.global.f32 	[%rd2632], %f1314;
$L__BB3_4025:
	add.s32 	%r2762, %r2760, %r2151;
	setp.gt.u32 	%p2714, %r2762, 31;
	@%p2714 bra 	$L__BB3_4115;
	add.s32 	%r2763, %r2761, %r2151;
	setp.ge.s32 	%p2715, %r2763, %r4296;
	@%p2715 bra 	$L__BB3_4028;
	shl.b32 	%r8324, %r2762, 7;
	add.s32 	%r8325, %r2757, %r8324;
	ld.shared.f32 	%f1315, [%r8325];
	add.s32 	%r8326, %r2763, %r2758;
	mul.wide.s32 	%rd2633, %r8326, 4;
	add.s64 	%rd2634, %rd2, %rd2633;
	st.global.f32 	[%rd2634], %f1315;
$L__BB3_4028:
	add.s32 	%r2764, %r2762, %r2151;
	setp.gt.u32 	%p2716, %r2764, 31;
	@%p2716 bra 	$L__BB3_4115;
	add.s32 	%r2765, %r2763, %r2151;
	setp.ge.s32 	%p2717, %r2765, %r4296;
	@%p2717 bra 	$L__BB3_4031;
	shl.b32 	%r8327, %r2764, 7;
	add.s32 	%r8328, %r2757, %r8327;
	ld.shared.f32 	%f1316, [%r8328];
	add.s32 	%r8329, %r2765, %r2758;
	mul.wide.s32 	%rd2635, %r8329, 4;
	add.s64 	%rd2636, %rd2, %rd2635;
	st.global.f32 	[%rd2636], %f1316;
$L__BB3_4031:
	add.s32 	%r2766, %r2764, %r2151;
	setp.gt.u32 	%p2718, %r2766, 31;
	@%p2718 bra 	$L__BB3_4115;
	add.s32 	%r2767, %r2765, %r2151;
	setp.ge.s32 	%p2719, %r2767, %r4296;
	@%p2719 bra 	$L__BB3_4034;
	shl.b32 	%r8330, %r2766, 7;
	add.s32 	%r8331, %r2757, %r8330;
	ld.shared.f32 	%f1317, [%r8331];
	add.s32 	%r8332, %r2767, %r2758;
	mul.wide.s32 	%rd2637, %r8332, 4;
	add.s64 	%rd2638, %rd2, %rd2637;
	st.global.f32 	[%rd2638], %f1317;
$L__BB3_4034:
	add.s32 	%r2768, %r2766, %r2151;
	setp.gt.u32 	%p2720, %r2768, 31;
	@%p2720 bra 	$L__BB3_4115;
	add.s32 	%r2769, %r2767, %r2151;
	setp.ge.s32 	%p2721, %r2769, %r4296;
	@%p2721 bra 	$L__BB3_4037;
	shl.b32 	%r8333, %r2768, 7;
	add.s32 	%r8334, %r2757, %r8333;
	ld.shared.f32 	%f1318, [%r8334];
	add.s32 	%r8335, %r2769, %r2758;
	mul.wide.s32 	%rd2639, %r8335, 4;
	add.s64 	%rd2640, %rd2, %rd2639;
	st.global.f32 	[%rd2640], %f1318;
$L__BB3_4037:
	add.s32 	%r2770, %r2768, %r2151;
	setp.gt.u32 	%p2722, %r2770, 31;
	@%p2722 bra 	$L__BB3_4115;
	add.s32 	%r2771, %r2769, %r2151;
	setp.ge.s32 	%p2723, %r2771, %r4296;
	@%p2723 bra 	$L__BB3_4040;
	shl.b32 	%r8336, %r2770, 7;
	add.s32 	%r8337, %r2757, %r8336;
	ld.shared.f32 	%f1319, [%r8337];
	add.s32 	%r8338, %r2771, %r2758;
	mul.wide.s32 	%rd2641, %r8338, 4;
	add.s64 	%rd2642, %rd2, %rd2641;
	st.global.f32 	[%rd2642], %f1319;
$L__BB3_4040:
	add.s32 	%r2772, %r2770, %r2151;
	setp.gt.u32 	%p2724, %r2772, 31;
	@%p2724 bra 	$L__BB3_4115;
	add.s32 	%r2773, %r2771, %r2151;
	setp.ge.s32 	%p2725, %r2773, %r4296;
	@%p2725 bra 	$L__BB3_4043;
	shl.b32 	%r8339, %r2772, 7;
	add.s32 	%r8340, %r2757, %r8339;
	ld.shared.f32 	%f1320, [%r8340];
	add.s32 	%r8341, %r2773, %r2758;
	mul.wide.s32 	%rd2643, %r8341, 4;
	add.s64 	%rd2644, %rd2, %rd2643;
	st.global.f32 	[%rd2644], %f1320;
$L__BB3_4043:
	add.s32 	%r2774, %r2772, %r2151;
	setp.gt.u32 	%p2726, %r2774, 31;
	@%p2726 bra 	$L__BB3_4115;
	add.s32 	%r2775, %r2773, %r2151;
	setp.ge.s32 	%p2727, %r2775, %r4296;
	@%p2727 bra 	$L__BB3_4046;
	shl.b32 	%r8342, %r2774, 7;
	add.s32 	%r8343, %r2757, %r8342;
	ld.shared.f32 	%f1321, [%r8343];
	add.s32 	%r8344, %r2775, %r2758;
	mul.wide.s32 	%rd2645, %r8344, 4;
	add.s64 	%rd2646, %rd2, %rd2645;
	st.global.f32 	[%rd2646], %f1321;
$L__BB3_4046:
	add.s32 	%r2776, %r2774, %r2151;
	setp.gt.u32 	%p2728, %r2776, 31;
	@%p2728 bra 	$L__BB3_4115;
	add.s32 	%r2777, %r2775, %r2151;
	setp.ge.s32 	%p2729, %r2777, %r4296;
	@%p2729 bra 	$L__BB3_4049;
	shl.b32 	%r8345, %r2776, 7;
	add.s32 	%r8346, %r2757, %r8345;
	ld.shared.f32 	%f1322, [%r8346];
	add.s32 	%r8347, %r2777, %r2758;
	mul.wide.s32 	%rd2647, %r8347, 4;
	add.s64 	%rd2648, %rd2, %rd2647;
	st.global.f32 	[%rd2648], %f1322;
$L__BB3_4049:
	add.s32 	%r2778, %r2776, %r2151;
	setp.gt.u32 	%p2730, %r2778, 31;
	@%p2730 bra 	$L__BB3_4115;
	add.s32 	%r2779, %r2777, %r2151;
	setp.ge.s32 	%p2731, %r2779, %r4296;
	@%p2731 bra 	$L__BB3_4052;
	shl.b32 	%r8348, %r2778, 7;
	add.s32 	%r8349, %r2757, %r8348;
	ld.shared.f32 	%f1323, [%r8349];
	add.s32 	%r8350, %r2779, %r2758;
	mul.wide.s32 	%rd2649, %r8350, 4;
	add.s64 	%rd2650, %rd2, %rd2649;
	st.global.f32 	[%rd2650], %f1323;
$L__BB3_4052:
	add.s32 	%r2780, %r2778, %r2151;
	setp.gt.u32 	%p2732, %r2780, 31;
	@%p2732 bra 	$L__BB3_4115;
	add.s32 	%r2781, %r2779, %r2151;
	setp.ge.s32 	%p2733, %r2781, %r4296;
	@%p2733 bra 	$L__BB3_4055;
	shl.b32 	%r8351, %r2780, 7;
	add.s32 	%r8352, %r2757, %r8351;
	ld.shared.f32 	%f1324, [%r8352];
	add.s32 	%r8353, %r2781, %r2758;
	mul.wide.s32 	%rd2651, %r8353, 4;
	add.s64 	%rd2652, %rd2, %rd2651;
	st.global.f32 	[%rd2652], %f1324;
$L__BB3_4055:
	add.s32 	%r2782, %r2780, %r2151;
	setp.gt.u32 	%p2734, %r2782, 31;
	@%p2734 bra 	$L__BB3_4115;
	add.s32 	%r2783, %r2781, %r2151;
	setp.ge.s32 	%p2735, %r2783, %r4296;
	@%p2735 bra 	$L__BB3_4058;
	shl.b32 	%r8354, %r2782, 7;
	add.s32 	%r8355, %r2757, %r8354;
	ld.shared.f32 	%f1325, [%r8355];
	add.s32 	%r8356, %r2783, %r2758;
	mul.wide.s32 	%rd2653, %r8356, 4;
	add.s64 	%rd2654, %rd2, %rd2653;
	st.global.f32 	[%rd2654], %f1325;
$L__BB3_4058:
	add.s32 	%r2784, %r2782, %r2151;
	setp.gt.u32 	%p2736, %r2784, 31;
	@%p2736 bra 	$L__BB3_4115;
	add.s32 	%r2785, %r2783, %r2151;
	setp.ge.s32 	%p2737, %r2785, %r4296;
	@%p2737 bra 	$L__BB3_4061;
	shl.b32 	%r8357, %r2784, 7;
	add.s32 	%r8358, %r2757, %r8357;
	ld.shared.f32 	%f1326, [%r8358];
	add.s32 	%r8359, %r2785, %r2758;
	mul.wide.s32 	%rd2655, %r8359, 4;
	add.s64 	%rd2656, %rd2, %rd2655;
	st.global.f32 	[%rd2656], %f1326;
$L__BB3_4061:
	add.s32 	%r2786, %r2784, %r2151;
	setp.gt.u32 	%p2738, %r2786, 31;
	@%p2738 bra 	$L__BB3_4115;
	add.s32 	%r2787, %r2785, %r2151;
	setp.ge.s32 	%p2739, %r2787, %r4296;
	@%p2739 bra 	$L__BB3_4064;
	shl.b32 	%r8360, %r2786, 7;
	add.s32 	%r8361, %r2757, %r8360;
	ld.shared.f32 	%f1327, [%r8361];
	add.s32 	%r8362, %r2787, %r2758;
	mul.wide.s32 	%rd2657, %r8362, 4;
	add.s64 	%rd2658, %rd2, %rd2657;
	st.global.f32 	[%rd2658], %f1327;
$L__BB3_4064:
	add.s32 	%r2788, %r2786, %r2151;
	setp.gt.u32 	%p2740, %r2788, 31;
	@%p2740 bra 	$L__BB3_4115;
	add.s32 	%r2789, %r2787, %r2151;
	setp.ge.s32 	%p2741, %r2789, %r4296;
	@%p2741 bra 	$L__BB3_4067;
	shl.b32 	%r8363, %r2788, 7;
	add.s32 	%r8364, %r2757, %r8363;
	ld.shared.f32 	%f1328, [%r8364];
	add.s32 	%r8365, %r2789, %r2758;
	mul.wide.s32 	%rd2659, %r8365, 4;
	add.s64 	%rd2660, %rd2, %rd2659;
	st.global.f32 	[%rd2660], %f1328;
$L__BB3_4067:
	add.s32 	%r2790, %r2788, %r2151;
	setp.gt.u32 	%p2742, %r2790, 31;
	@%p2742 bra 	$L__BB3_4115;
	add.s32 	%r2791, %r2789, %r2151;
	setp.ge.s32 	%p2743, %r2791, %r4296;
	@%p2743 bra 	$L__BB3_4070;
	shl.b32 	%r8366, %r2790, 7;
	add.s32 	%r8367, %r2757, %r8366;
	ld.shared.f32 	%f1329, [%r8367];
	add.s32 	%r8368, %r2791, %r2758;
	mul.wide.s32 	%rd2661, %r8368, 4;
	add.s64 	%rd2662, %rd2, %rd2661;
	st.global.f32 	[%rd2662], %f1329;
$L__BB3_4070:
	add.s32 	%r2792, %r2790, %r2151;
	setp.gt.u32 	%p2744, %r2792, 31;
	@%p2744 bra 	$L__BB3_4115;
	add.s32 	%r2793, %r2791, %r2151;
	setp.ge.s32 	%p2745, %r2793, %r4296;
	@%p2745 bra 	$L__BB3_4073;
	shl.b32 	%r8369, %r2792, 7;
	add.s32 	%r8370, %r2757, %r8369;
	ld.shared.f32 	%f1330, [%r8370];
	add.s32 	%r8371, %r2793, %r2758;
	mul.wide.s32 	%rd2663, %r8371, 4;
	add.s64 	%rd2664, %rd2, %rd2663;
	st.global.f32 	[%rd2664], %f1330;
$L__BB3_4073:
	add.s32 	%r2794, %r2792, %r2151;
	setp.gt.u32 	%p2746, %r2794, 31;
	@%p2746 bra 	$L__BB3_4115;
	add.s32 	%r2795, %r2793, %r2151;
	setp.ge.s32 	%p2747, %r2795, %r4296;
	@%p2747 bra 	$L__BB3_4076;
	shl.b32 	%r8372, %r2794, 7;
	add.s32 	%r8373, %r2757, %r8372;
	ld.shared.f32 	%f1331, [%r8373];
	add.s32 	%r8374, %r2795, %r2758;
	mul.wide.s32 	%rd2665, %r8374, 4;
	add.s64 	%rd2666, %rd2, %rd2665;
	st.global.f32 	[%rd2666], %f1331;
$L__BB3_4076:
	add.s32 	%r2796, %r2794, %r2151;
	setp.gt.u32 	%p2748, %r2796, 31;
	@%p2748 bra 	$L__BB3_4115;
	add.s32 	%r2797, %r2795, %r2151;
	setp.ge.s32 	%p2749, %r2797, %r4296;
	@%p2749 bra 	$L__BB3_4079;
	shl.b32 	%r8375, %r2796, 7;
	add.s32 	%r8376, %r2757, %r8375;
	ld.shared.f32 	%f1332, [%r8376];
	add.s32 	%r8377, %r2797, %r2758;
	mul.wide.s32 	%rd2667, %r8377, 4;
	add.s64 	%rd2668, %rd2, %rd2667;
	st.global.f32 	[%rd2668], %f1332;
$L__BB3_4079:
	add.s32 	%r2798, %r2796, %r2151;
	setp.gt.u32 	%p2750, %r2798, 31;
	@%p2750 bra 	$L__BB3_4115;
	add.s32 	%r2799, %r2797, %r2151;
	setp.ge.s32 	%p2751, %r2799, %r4296;
	@%p2751 bra 	$L__BB3_4082;
	shl.b32 	%r8378, %r2798, 7;
	add.s32 	%r8379, %r2757, %r8378;
	ld.shared.f32 	%f1333, [%r8379];
	add.s32 	%r8380, %r2799, %r2758;
	mul.wide.s32 	%rd2669, %r8380, 4;
	add.s64 	%rd2670, %rd2, %rd2669;
	st.global.f32 	[%rd2670], %f1333;
$L__BB3_4082:
	add.s32 	%r2800, %r2798, %r2151;
	setp.gt.u32 	%p2752, %r2800, 31;
	@%p2752 bra 	$L__BB3_4115;
	add.s32 	%r2801, %r2799, %r2151;
	setp.ge.s32 	%p2753, %r2801, %r4296;
	@%p2753 bra 	$L__BB3_4085;
	shl.b32 	%r8381, %r2800, 7;
	add.s32 	%r8382, %r2757, %r8381;
	ld.shared.f32 	%f1334, [%r8382];
	add.s32 	%r8383, %r2801, %r2758;
	mul.wide.s32 	%rd2671, %r8383, 4;
	add.s64 	%rd2672, %rd2, %rd2671;
	st.global.f32 	[%rd2672], %f1334;
$L__BB3_4085:
	add.s32 	%r2802, %r2800, %r2151;
	setp.gt.u32 	%p2754, %r2802, 31;
	@%p2754 bra 	$L__BB3_4115;
	add.s32 	%r2803, %r2801, %r2151;
	setp.ge.s32 	%p2755, %r2803, %r4296;
	@%p2755 bra 	$L__BB3_4088;
	shl.b32 	%r8384, %r2802, 7;
	add.s32 	%r8385, %r2757, %r8384;
	ld.shared.f32 	%f1335, [%r8385];
	add.s32 	%r8386, %r2803, %r2758;
	mul.wide.s32 	%rd2673, %r8386, 4;
	add.s64 	%rd2674, %rd2, %rd2673;
	st.global.f32 	[%rd2674], %f1335;
$L__BB3_4088:
	add.s32 	%r2804, %r2802, %r2151;
	setp.gt.u32 	%p2756, %r2804, 31;
	@%p2756 bra 	$L__BB3_4115;
	add.s32 	%r2805, %r2803, %r2151;
	setp.ge.s32 	%p2757, %r2805, %r4296;
	@%p2757 bra 	$L__BB3_4091;
	shl.b32 	%r8387, %r2804, 7;
	add.s32 	%r8388, %r2757, %r8387;
	ld.shared.f32 	%f1336, [%r8388];
	add.s32 	%r8389, %r2805, %r2758;
	mul.wide.s32 	%rd2675, %r8389, 4;
	add.s64 	%rd2676, %rd2, %rd2675;
	st.global.f32 	[%rd2676], %f1336;
$L__BB3_4091:
	add.s32 	%r2806, %r2804, %r2151;
	setp.gt.u32 	%p2758, %r2806, 31;
	@%p2758 bra 	$L__BB3_4115;
	add.s32 	%r2807, %r2805, %r2151;
	setp.ge.s32 	%p2759, %r2807, %r4296;
	@%p2759 bra 	$L__BB3_4094;
	shl.b32 	%r8390, %r2806, 7;
	add.s32 	%r8391, %r2757, %r8390;
	ld.shared.f32 	%f1337, [%r8391];
	add.s32 	%r8392, %r2807, %r2758;
	mul.wide.s32 	%rd2677, %r8392, 4;
	add.s64 	%rd2678, %rd2, %rd2677;
	st.global.f32 	[%rd2678], %f1337;
$L__BB3_4094:
	add.s32 	%r2808, %r2806, %r2151;
	setp.gt.u32 	%p2760, %r2808, 31;
	@%p2760 bra 	$L__BB3_4115;
	add.s32 	%r2809, %r2807, %r2151;
	setp.ge.s32 	%p2761, %r2809, %r4296;
	@%p2761 bra 	$L__BB3_4097;
	shl.b32 	%r8393, %r2808, 7;
	add.s32 	%r8394, %r2757, %r8393;
	ld.shared.f32 	%f1338, [%r8394];
	add.s32 	%r8395, %r2809, %r2758;
	mul.wide.s32 	%rd2679, %r8395, 4;
	add.s64 	%rd2680, %rd2, %rd2679;
	st.global.f32 	[%rd2680], %f1338;
$L__BB3_4097:
	add.s32 	%r2810, %r2808, %r2151;
	setp.gt.u32 	%p2762, %r2810, 31;
	@%p2762 bra 	$L__BB3_4115;
	add.s32 	%r2811, %r2809, %r2151;
	setp.ge.s32 	%p2763, %r2811, %r4296;
	@%p2763 bra 	$L__BB3_4100;
	shl.b32 	%r8396, %r2810, 7;
	add.s32 	%r8397, %r2757, %r8396;
	ld.shared.f32 	%f1339, [%r8397];
	add.s32 	%r8398, %r2811, %r2758;
	mul.wide.s32 	%rd2681, %r8398, 4;
	add.s64 	%rd2682, %rd2, %rd2681;
	st.global.f32 	[%rd2682], %f1339;
$L__BB3_4100:
	add.s32 	%r2812, %r2810, %r2151;
	setp.gt.u32 	%p2764, %r2812, 31;
	@%p2764 bra 	$L__BB3_4115;
	add.s32 	%r2813, %r2811, %r2151;
	setp.ge.s32 	%p2765, %r2813, %r4296;
	@%p2765 bra 	$L__BB3_4103;
	shl.b32 	%r8399, %r2812, 7;
	add.s32 	%r8400, %r2757, %r8399;
	ld.shared.f32 	%f1340, [%r8400];
	add.s32 	%r8401, %r2813, %r2758;
	mul.wide.s32 	%rd2683, %r8401, 4;
	add.s64 	%rd2684, %rd2, %rd2683;
	st.global.f32 	[%rd2684], %f1340;
$L__BB3_4103:
	add.s32 	%r2814, %r2812, %r2151;
	setp.gt.u32 	%p2766, %r2814, 31;
	@%p2766 bra 	$L__BB3_4115;
	add.s32 	%r2815, %r2813, %r2151;
	setp.ge.s32 	%p2767, %r2815, %r4296;
	@%p2767 bra 	$L__BB3_4106;
	shl.b32 	%r8402, %r2814, 7;
	add.s32 	%r8403, %r2757, %r8402;
	ld.shared.f32 	%f1341, [%r8403];
	add.s32 	%r8404, %r2815, %r2758;
	mul.wide.s32 	%rd2685, %r8404, 4;
	add.s64 	%rd2686, %rd2, %rd2685;
	st.global.f32 	[%rd2686], %f1341;
$L__BB3_4106:
	add.s32 	%r2816, %r2814, %r2151;
	setp.gt.u32 	%p2768, %r2816, 31;
	@%p2768 bra 	$L__BB3_4115;
	add.s32 	%r2817, %r2815, %r2151;
	setp.ge.s32 	%p2769, %r2817, %r4296;
	@%p2769 bra 	$L__BB3_4109;
	shl.b32 	%r8405, %r2816, 7;
	add.s32 	%r8406, %r2757, %r8405;
	ld.shared.f32 	%f1342, [%r8406];
	add.s32 	%r8407, %r2817, %r2758;
	mul.wide.s32 	%rd2687, %r8407, 4;
	add.s64 	%rd2688, %rd2, %rd2687;
	st.global.f32 	[%rd2688], %f1342;
$L__BB3_4109:
	add.s32 	%r2818, %r2816, %r2151;
	setp.gt.u32 	%p2770, %r2818, 31;
	@%p2770 bra 	$L__BB3_4115;
	add.s32 	%r2819, %r2817, %r2151;
	setp.ge.s32 	%p2771, %r2819, %r4296;
	@%p2771 bra 	$L__BB3_4112;
	shl.b32 	%r8408, %r2818, 7;
	add.s32 	%r8409, %r2757, %r8408;
	ld.shared.f32 	%f1343, [%r8409];
	add.s32 	%r8410, %r2819, %r2758;
	mul.wide.s32 	%rd2689, %r8410, 4;
	add.s64 	%rd2690, %rd2, %rd2689;
	st.global.f32 	[%rd2690], %f1343;
$L__BB3_4112:
	add.s32 	%r2820, %r2818, %r2151;
	setp.gt.u32 	%p2772, %r2820, 31;
	@%p2772 bra 	$L__BB3_4115;
	add.s32 	%r2821, %r2819, %r2151;
	setp.ge.s32 	%p2773, %r2821, %r4296;
	@%p2773 bra 	$L__BB3_4115;
	shl.b32 	%r8411, %r2820, 7;
	add.s32 	%r8412, %r2757, %r8411;
	ld.shared.f32 	%f1344, [%r8412];
	add.s32 	%r8413, %r2821, %r2758;
	mul.wide.s32 	%rd2691, %r8413, 4;
	add.s64 	%rd2692, %rd2, %rd2691;
	st.global.f32 	[%rd2692], %f1344;
$L__BB3_4115:
	add.s32 	%r2822, %r2755, %r2152;
	setp.gt.u32 	%p2774, %r2822, 31;
	@%p2774 bra 	$L__BB3_6270;
	add.s32 	%r2823, %r2756, %r2152;
	setp.ge.s32 	%p2775, %r2823, %r4297;
	@%p2775 bra 	$L__BB3_6270;
	setp.gt.u32 	%p2776, %r2150, 31;
	@%p2776 bra 	$L__BB3_4213;
	shl.b32 	%r8414, %r2822, 2;
	add.s32 	%r2824, %r4301, %r8414;
	mul.lo.s32 	%r2825, %r2823, %r4296;
	add.s32 	%r2826, %r2150, %r1;
	setp.ge.s32 	%p2777, %r2826, %r4296;
	@%p2777 bra 	$L__BB3_4120;
	shl.b32 	%r8416, %r2150, 7;
	add.s32 	%r8417, %r2824, %r8416;
	ld.shared.f32 	%f1345, [%r8417];
	add.s32 	%r8418, %r2826, %r2825;
	mul.wide.s32 	%rd2693, %r8418, 4;
	add.s64 	%rd2694, %rd2, %rd2693;
	st.global.f32 	[%rd2694], %f1345;
$L__BB3_4120:
	add.s32 	%r2827, %r2150, %r2151;
	setp.gt.u32 	%p2778, %r2827, 31;
	@%p2778 bra 	$L__BB3_4213;
	add.s32 	%r2828, %r2826, %r2151;
	setp.ge.s32 	%p2779, %r2828, %r4296;
	@%p2779 bra 	$L__BB3_4123;
	shl.b32 	%r8419, %r2827, 7;
	add.s32 	%r8420, %r2824, %r8419;
	ld.shared.f32 	%f1346, [%r8420];
	add.s32 	%r8421, %r2828, %r2825;
	mul.wide.s32 	%rd2695, %r8421, 4;
	add.s64 	%rd2696, %rd2, %rd2695;
	st.global.f32 	[%rd2696], %f1346;
$L__BB3_4123:
	add.s32 	%r2829, %r2827, %r2151;
	setp.gt.u32 	%p2780, %r2829, 31;
	@%p2780 bra 	$L__BB3_4213;
	add.s32 	%r2830, %r2828, %r2151;
	setp.ge.s32 	%p2781, %r2830, %r4296;
	@%p2781 bra 	$L__BB3_4126;
	shl.b32 	%r8422, %r2829, 7;
	add.s32 	%r8423, %r2824, %r8422;
	ld.shared.f32 	%f1347, [%r8423];
	add.s32 	%r8424, %r2830, %r2825;
	mul.wide.s32 	%rd2697, %r8424, 4;
	add.s64 	%rd2698, %rd2, %rd2697;
	st.global.f32 	[%rd2698], %f1347;
$L__BB3_4126:
	add.s32 	%r2831, %r2829, %r2151;
	setp.gt.u32 	%p2782, %r2831, 31;
	@%p2782 bra 	$L__BB3_4213;
	add.s32 	%r2832, %r2830, %r2151;
	setp.ge.s32 	%p2783, %r2832, %r4296;
	@%p2783 bra 	$L__BB3_4129;
	shl.b32 	%r8425, %r2831, 7;
	add.s32 	%r8426, %r2824, %r8425;
	ld.shared.f32 	%f1348, [%r8426];
	add.s32 	%r8427, %r2832, %r2825;
	mul.wide.s32 	%rd2699, %r8427, 4;
	add.s64 	%rd2700, %rd2, %rd2699;
	st.global.f32 	[%rd2700], %f1348;
$L__BB3_4129:
	add.s32 	%r2833, %r2831, %r2151;
	setp.gt.u32 	%p2784, %r2833, 31;
	@%p2784 bra 	$L__BB3_4213;
	add.s32 	%r2834, %r2832, %r2151;
	setp.ge.s32 	%p2785, %r2834, %r4296;
	@%p2785 bra 	$L__BB3_4132;
	shl.b32 	%r8428, %r2833, 7;
	add.s32 	%r8429, %r2824, %r8428;
	ld.shared.f32 	%f1349, [%r8429];
	add.s32 	%r8430, %r2834, %r2825;
	mul.wide.s32 	%rd2701, %r8430, 4;
	add.s64 	%rd2702, %rd2, %rd2701;
	st.global.f32 	[%rd2702], %f1349;
$L__BB3_4132:
	add.s32 	%r2835, %r2833, %r2151;
	setp.gt.u32 	%p2786, %r2835, 31;
	@%p2786 bra 	$L__BB3_4213;
	add.s32 	%r2836, %r2834, %r2151;
	setp.ge.s32 	%p2787, %r2836, %r4296;
	@%p2787 bra 	$L__BB3_4135;
	shl.b32 	%r8431, %r2835, 7;
	add.s32 	%r8432, %r2824, %r8431;
	ld.shared.f32 	%f1350, [%r8432];
	add.s32 	%r8433, %r2836, %r2825;
	mul.wide.s32 	%rd2703, %r8433, 4;
	add.s64 	%rd2704, %rd2, %rd2703;
	st.global.f32 	[%rd2704], %f1350;
$L__BB3_4135:
	add.s32 	%r2837, %r2835, %r2151;
	setp.gt.u32 	%p2788, %r2837, 31;
	@%p2788 bra 	$L__BB3_4213;
	add.s32 	%r2838, %r2836, %r2151;
	setp.ge.s32 	%p2789, %r2838, %r4296;
	@%p2789 bra 	$L__BB3_4138;
	shl.b32 	%r8434, %r2837, 7;
	add.s32 	%r8435, %r2824, %r8434;
	ld.shared.f32 	%f1351, [%r8435];
	add.s32 	%r8436, %r2838, %r2825;
	mul.wide.s32 	%rd2705, %r8436, 4;
	add.s64 	%rd2706, %rd2, %rd2705;
	st.global.f32 	[%rd2706], %f1351;
$L__BB3_4138:
	add.s32 	%r2839, %r2837, %r2151;
	setp.gt.u32 	%p2790, %r2839, 31;
	@%p2790 bra 	$L__BB3_4213;
	add.s32 	%r2840, %r2838, %r2151;
	setp.ge.s32 	%p2791, %r2840, %r4296;
	@%p2791 bra 	$L__BB3_4141;
	shl.b32 	%r8437, %r2839, 7;
	add.s32 	%r8438, %r2824, %r8437;
	ld.shared.f32 	%f1352, [%r8438];
	add.s32 	%r8439, %r2840, %r2825;
	mul.wide.s32 	%rd2707, %r8439, 4;
	add.s64 	%rd2708, %rd2, %rd2707;
	st.global.f32 	[%rd2708], %f1352;
$L__BB3_4141:
	add.s32 	%r2841, %r2839, %r2151;
	setp.gt.u32 	%p2792, %r2841, 31;
	@%p2792 bra 	$L__BB3_4213;
	add.s32 	%r2842, %r2840, %r2151;
	setp.ge.s32 	%p2793, %r2842, %r4296;
	@%p2793 bra 	$L__BB3_4144;
	shl.b32 	%r8440, %r2841, 7;
	add.s32 	%r8441, %r2824, %r8440;
	ld.shared.f32 	%f1353, [%r8441];
	add.s32 	%r8442, %r2842, %r2825;
	mul.wide.s32 	%rd2709, %r8442, 4;
	add.s64 	%rd2710, %rd2, %rd2709;
	st.global.f32 	[%rd2710], %f1353;
$L__BB3_4144:
	add.s32 	%r2843, %r2841, %r2151;
	setp.gt.u32 	%p2794, %r2843, 31;
	@%p2794 bra 	$L__BB3_4213;
	add.s32 	%r2844, %r2842, %r2151;
	setp.ge.s32 	%p2795, %r2844, %r4296;
	@%p2795 bra 	$L__BB3_4147;
	shl.b32 	%r8443, %r2843, 7;
	add.s32 	%r8444, %r2824, %r8443;
	ld.shared.f32 	%f1354, [%r8444];
	add.s32 	%r8445, %r2844, %r2825;
	mul.wide.s32 	%rd2711, %r8445, 4;
	add.s64 	%rd2712, %rd2, %rd2711;
	st.global.f32 	[%rd2712], %f1354;
$L__BB3_4147:
	add.s32 	%r2845, %r2843, %r2151;
	setp.gt.u32 	%p2796, %r2845, 31;
	@%p2796 bra 	$L__BB3_4213;
	add.s32 	%r2846, %r2844, %r2151;
	setp.ge.s32 	%p2797, %r2846, %r4296;
	@%p2797 bra 	$L__BB3_4150;
	shl.b32 	%r8446, %r2845, 7;
	add.s32 	%r8447, %r2824, %r8446;
	ld.shared.f32 	%f1355, [%r8447];
	add.s32 	%r8448, %r2846, %r2825;
	mul.wide.s32 	%rd2713, %r8448, 4;
	add.s64 	%rd2714, %rd2, %rd2713;
	st.global.f32 	[%rd2714], %f1355;
$L__BB3_4150:
	add.s32 	%r2847, %r2845, %r2151;
	setp.gt.u32 	%p2798, %r2847, 31;
	@%p2798 bra 	$L__BB3_4213;
	add.s32 	%r2848, %r2846, %r2151;
	setp.ge.s32 	%p2799, %r2848, %r4296;
	@%p2799 bra 	$L__BB3_4153;
	shl.b32 	%r8449, %r2847, 7;
	add.s32 	%r8450, %r2824, %r8449;
	ld.shared.f32 	%f1356, [%r8450];
	add.s32 	%r8451, %r2848, %r2825;
	mul.wide.s32 	%rd2715, %r8451, 4;
	add.s64 	%rd2716, %rd2, %rd2715;
	st.global.f32 	[%rd2716], %f1356;
$L__BB3_4153:
	add.s32 	%r2849, %r2847, %r2151;
	setp.gt.u32 	%p2800, %r2849, 31;
	@%p2800 bra 	$L__BB3_4213;
	add.s32 	%r2850, %r2848, %r2151;
	setp.ge.s32 	%p2801, %r2850, %r4296;
	@%p2801 bra 	$L__BB3_4156;
	shl.b32 	%r8452, %r2849, 7;
	add.s32 	%r8453, %r2824, %r8452;
	ld.shared.f32 	%f1357, [%r8453];
	add.s32 	%r8454, %r2850, %r2825;
	mul.wide.s32 	%rd2717, %r8454, 4;
	add.s64 	%rd2718, %rd2, %rd2717;
	st.global.f32 	[%rd2718], %f1357;
$L__BB3_4156:
	add.s32 	%r2851, %r2849, %r2151;
	setp.gt.u32 	%p2802, %r2851, 31;
	@%p2802 bra 	$L__BB3_4213;
	add.s32 	%r2852, %r2850, %r2151;
	setp.ge.s32 	%p2803, %r2852, %r4296;
	@%p2803 bra 	$L__BB3_4159;
	shl.b32 	%r8455, %r2851, 7;
	add.s32 	%r8456, %r2824, %r8455;
	ld.shared.f32 	%f1358, [%r8456];
	add.s32 	%r8457, %r2852, %r2825;
	mul.wide.s32 	%rd2719, %r8457, 4;
	add.s64 	%rd2720, %rd2, %rd2719;
	st.global.f32 	[%rd2720], %f1358;
$L__BB3_4159:
	add.s32 	%r2853, %r2851, %r2151;
	setp.gt.u32 	%p2804, %r2853, 31;
	@%p2804 bra 	$L__BB3_4213;
	add.s32 	%r2854, %r2852, %r2151;
	setp.ge.s32 	%p2805, %r2854, %r4296;
	@%p2805 bra 	$L__BB3_4162;
	shl.b32 	%r8458, %r2853, 7;
	add.s32 	%r8459, %r2824, %r8458;
	ld.shared.f32 	%f1359, [%r8459];
	add.s32 	%r8460, %r2854, %r2825;
	mul.wide.s32 	%rd2721, %r8460, 4;
	add.s64 	%rd2722, %rd2, %rd2721;
	st.global.f32 	[%rd2722], %f1359;
$L__BB3_4162:
	add.s32 	%r2855, %r2853, %r2151;
	setp.gt.u32 	%p2806, %r2855, 31;
	@%p2806 bra 	$L__BB3_4213;
	add.s32 	%r2856, %r2854, %r2151;
	setp.ge.s32 	%p2807, %r2856, %r4296;
	@%p2807 bra 	$L__BB3_4165;
	shl.b32 	%r8461, %r2855, 7;
	add.s32 	%r8462, %r2824, %r8461;
	ld.shared.f32 	%f1360, [%r8462];
	add.s32 	%r8463, %r2856, %r2825;
	mul.wide.s32 	%rd2723, %r8463, 4;
	add.s64 	%rd2724, %rd2, %rd2723;
	st.global.f32 	[%rd2724], %f1360;
$L__BB3_4165:
	add.s32 	%r2857, %r2855, %r2151;
	setp.gt.u32 	%p2808, %r2857, 31;
	@%p2808 bra 	$L__BB3_4213;
	add.s32 	%r2858, %r2856, %r2151;
	setp.ge.s32 	%p2809, %r2858, %r4296;
	@%p2809 bra 	$L__BB3_4168;
	shl.b32 	%r8464, %r2857, 7;
	add.s32 	%r8465, %r2824, %r8464;
	ld.shared.f32 	%f1361, [%r8465];
	add.s32 	%r8466, %r2858, %r2825;
	mul.wide.s32 	%rd2725, %r8466, 4;
	add.s64 	%rd2726, %rd2, %rd2725;
	st.global.f32 	[%rd2726], %f1361;
$L__BB3_4168:
	add.s32 	%r2859, %r2857, %r2151;
	setp.gt.u32 	%p2810, %r2859, 31;
	@%p2810 bra 	$L__BB3_4213;
	add.s32 	%r2860, %r2858, %r2151;
	setp.ge.s32 	%p2811, %r2860, %r4296;
	@%p2811 bra 	$L__BB3_4171;
	shl.b32 	%r8467, %r2859, 7;
	add.s32 	%r8468, %r2824, %r8467;
	ld.shared.f32 	%f1362, [%r8468];
	add.s32 	%r8469, %r2860, %r2825;
	mul.wide.s32 	%rd2727, %r8469, 4;
	add.s64 	%rd2728, %rd2, %rd2727;
	st.global.f32 	[%rd2728], %f1362;
$L__BB3_4171:
	add.s32 	%r2861, %r2859, %r2151;
	setp.gt.u32 	%p2812, %r2861, 31;
	@%p2812 bra 	$L__BB3_4213;
	add.s32 	%r2862, %r2860, %r2151;
	setp.ge.s32 	%p2813, %r2862, %r4296;
	@%p2813 bra 	$L__BB3_4174;
	shl.b32 	%r8470, %r2861, 7;
	add.s32 	%r8471, %r2824, %r8470;
	ld.shared.f32 	%f1363, [%r8471];
	add.s32 	%r8472, %r2862, %r2825;
	mul.wide.s32 	%rd2729, %r8472, 4;
	add.s64 	%rd2730, %rd2, %rd2729;
	st.global.f32 	[%rd2730], %f1363;
$L__BB3_4174:
	add.s32 	%r2863, %r2861, %r2151;
	setp.gt.u32 	%p2814, %r2863, 31;
	@%p2814 bra 	$L__BB3_4213;
	add.s32 	%r2864, %r2862, %r2151;
	setp.ge.s32 	%p2815, %r2864, %r4296;
	@%p2815 bra 	$L__BB3_4177;
	shl.b32 	%r8473, %r2863, 7;
	add.s32 	%r8474, %r2824, %r8473;
	ld.shared.f32 	%f1364, [%r8474];
	add.s32 	%r8475, %r2864, %r2825;
	mul.wide.s32 	%rd2731, %r8475, 4;
	add.s64 	%rd2732, %rd2, %rd2731;
	st.global.f32 	[%rd2732], %f1364;
$L__BB3_4177:
	add.s32 	%r2865, %r2863, %r2151;
	setp.gt.u32 	%p2816, %r2865, 31;
	@%p2816 bra 	$L__BB3_4213;
	add.s32 	%r2866, %r2864, %r2151;
	setp.ge.s32 	%p2817, %r2866, %r4296;
	@%p2817 bra 	$L__BB3_4180;
	shl.b32 	%r8476, %r2865, 7;
	add.s32 	%r8477, %r2824, %r8476;
	ld.shared.f32 	%f1365, [%r8477];
	add.s32 	%r8478, %r2866, %r2825;
	mul.wide.s32 	%rd2733, %r8478, 4;
	add.s64 	%rd2734, %rd2, %rd2733;
	st.global.f32 	[%rd2734], %f1365;
$L__BB3_4180:
	add.s32 	%r2867, %r2865, %r2151;
	setp.gt.u32 	%p2818, %r2867, 31;
	@%p2818 bra 	$L__BB3_4213;
	add.s32 	%r2868, %r2866, %r2151;
	setp.ge.s32 	%p2819, %r2868, %r4296;
	@%p2819 bra 	$L__BB3_4183;
	shl.b32 	%r8479, %r2867, 7;
	add.s32 	%r8480, %r2824, %r8479;
	ld.shared.f32 	%f1366, [%r8480];
	add.s32 	%r8481, %r2868, %r2825;
	mul.wide.s32 	%rd2735, %r8481, 4;
	add.s64 	%rd2736, %rd2, %rd2735;
	st.global.f32 	[%rd2736], %f1366;
$L__BB3_4183:
	add.s32 	%r2869, %r2867, %r2151;
	setp.gt.u32 	%p2820, %r2869, 31;
	@%p2820 bra 	$L__BB3_4213;
	add.s32 	%r2870, %r2868, %r2151;
	setp.ge.s32 	%p2821, %r2870, %r4296;
	@%p2821 bra 	$L__BB3_4186;
	shl.b32 	%r8482, %r2869, 7;
	add.s32 	%r8483, %r2824, %r8482;
	ld.shared.f32 	%f1367, [%r8483];
	add.s32 	%r8484, %r2870, %r2825;
	mul.wide.s32 	%rd2737, %r8484, 4;
	add.s64 	%rd2738, %rd2, %rd2737;
	st.global.f32 	[%rd2738], %f1367;
$L__BB3_4186:
	add.s32 	%r2871, %r2869, %r2151;
	setp.gt.u32 	%p2822, %r2871, 31;
	@%p2822 bra 	$L__BB3_4213;
	add.s32 	%r2872, %r2870, %r2151;
	setp.ge.s32 	%p2823, %r2872, %r4296;
	@%p2823 bra 	$L__BB3_4189;
	shl.b32 	%r8485, %r2871, 7;
	add.s32 	%r8486, %r2824, %r8485;
	ld.shared.f32 	%f1368, [%r8486];
	add.s32 	%r8487, %r2872, %r2825;
	mul.wide.s32 	%rd2739, %r8487, 4;
	add.s64 	%rd2740, %rd2, %rd2739;
	st.global.f32 	[%rd2740], %f1368;
$L__BB3_4189:
	add.s32 	%r2873, %r2871, %r2151;
	setp.gt.u32 	%p2824, %r2873, 31;
	@%p2824 bra 	$L__BB3_4213;
	add.s32 	%r2874, %r2872, %r2151;
	setp.ge.s32 	%p2825, %r2874, %r4296;
	@%p2825 bra 	$L__BB3_4192;
	shl.b32 	%r8488, %r2873, 7;
	add.s32 	%r8489, %r2824, %r8488;
	ld.shared.f32 	%f1369, [%r8489];
	add.s32 	%r8490, %r2874, %r2825;
	mul.wide.s32 	%rd2741, %r8490, 4;
	add.s64 	%rd2742, %rd2, %rd2741;
	st.global.f32 	[%rd2742], %f1369;
$L__BB3_4192:
	add.s32 	%r2875, %r2873, %r2151;
	setp.gt.u32 	%p2826, %r2875, 31;
	@%p2826 bra 	$L__BB3_4213;
	add.s32 	%r2876, %r2874, %r2151;
	setp.ge.s32 	%p2827, %r2876, %r4296;
	@%p2827 bra 	$L__BB3_4195;
	shl.b32 	%r8491, %r2875, 7;
	add.s32 	%r8492, %r2824, %r8491;
	ld.shared.f32 	%f1370, [%r8492];
	add.s32 	%r8493, %r2876, %r2825;
	mul.wide.s32 	%rd2743, %r8493, 4;
	add.s64 	%rd2744, %rd2, %rd2743;
	st.global.f32 	[%rd2744], %f1370;
$L__BB3_4195:
	add.s32 	%r2877, %r2875, %r2151;
	setp.gt.u32 	%p2828, %r2877, 31;
	@%p2828 bra 	$L__BB3_4213;
	add.s32 	%r2878, %r2876, %r2151;
	setp.ge.s32 	%p2829, %r2878, %r4296;
	@%p2829 bra 	$L__BB3_4198;
	shl.b32 	%r8494, %r2877, 7;
	add.s32 	%r8495, %r2824, %r8494;
	ld.shared.f32 	%f1371, [%r8495];
	add.s32 	%r8496, %r2878, %r2825;
	mul.wide.s32 	%rd2745, %r8496, 4;
	add.s64 	%rd2746, %rd2, %rd2745;
	st.global.f32 	[%rd2746], %f1371;
$L__BB3_4198:
	add.s32 	%r2879, %r2877, %r2151;
	setp.gt.u32 	%p2830, %r2879, 31;
	@%p2830 bra 	$L__BB3_4213;
	add.s32 	%r2880, %r2878, %r2151;
	setp.ge.s32 	%p2831, %r2880, %r4296;
	@%p2831 bra 	$L__BB3_4201;
	shl.b32 	%r8497, %r2879, 7;
	add.s32 	%r8498, %r2824, %r8497;
	ld.shared.f32 	%f1372, [%r8498];
	add.s32 	%r8499, %r2880, %r2825;
	mul.wide.s32 	%rd2747, %r8499, 4;
	add.s64 	%rd2748, %rd2, %rd2747;
	st.global.f32 	[%rd2748], %f1372;
$L__BB3_4201:
	add.s32 	%r2881, %r2879, %r2151;
	setp.gt.u32 	%p2832, %r2881, 31;
	@%p2832 bra 	$L__BB3_4213;
	add.s32 	%r2882, %r2880, %r2151;
	setp.ge.s32 	%p2833, %r2882, %r4296;
	@%p2833 bra 	$L__BB3_4204;
	shl.b32 	%r8500, %r2881, 7;
	add.s32 	%r8501, %r2824, %r8500;
	ld.shared.f32 	%f1373, [%r8501];
	add.s32 	%r8502, %r2882, %r2825;
	mul.wide.s32 	%rd2749, %r8502, 4;
	add.s64 	%rd2750, %rd2, %rd2749;
	st.global.f32 	[%rd2750], %f1373;
$L__BB3_4204:
	add.s32 	%r2883, %r2881, %r2151;
	setp.gt.u32 	%p2834, %r2883, 31;
	@%p2834 bra 	$L__BB3_4213;
	add.s32 	%r2884, %r2882, %r2151;
	setp.ge.s32 	%p2835, %r2884, %r4296;
	@%p2835 bra 	$L__BB3_4207;
	shl.b32 	%r8503, %r2883, 7;
	add.s32 	%r8504, %r2824, %r8503;
	ld.shared.f32 	%f1374, [%r8504];
	add.s32 	%r8505, %r2884, %r2825;
	mul.wide.s32 	%rd2751, %r8505, 4;
	add.s64 	%rd2752, %rd2, %rd2751;
	st.global.f32 	[%rd2752], %f1374;
$L__BB3_4207:
	add.s32 	%r2885, %r2883, %r2151;
	setp.gt.u32 	%p2836, %r2885, 31;
	@%p2836 bra 	$L__BB3_4213;
	add.s32 	%r2886, %r2884, %r2151;
	setp.ge.s32 	%p2837, %r2886, %r4296;
	@%p2837 bra 	$L__BB3_4210;
	shl.b32 	%r8506, %r2885, 7;
	add.s32 	%r8507, %r2824, %r8506;
	ld.shared.f32 	%f1375, [%r8507];
	add.s32 	%r8508, %r2886, %r2825;
	mul.wide.s32 	%rd2753, %r8508, 4;
	add.s64 	%rd2754, %rd2, %rd2753;
	st.global.f32 	[%rd2754], %f1375;
$L__BB3_4210:
	add.s32 	%r2887, %r2885, %r2151;
	setp.gt.u32 	%p2838, %r2887, 31;
	@%p2838 bra 	$L__BB3_4213;
	add.s32 	%r2888, %r2886, %r2151;
	setp.ge.s32 	%p2839, %r2888, %r4296;
	@%p2839 bra 	$L__BB3_4213;
	shl.b32 	%r8509, %r2887, 7;
	add.s32 	%r8510, %r2824, %r8509;
	ld.shared.f32 	%f1376, [%r8510];
	add.s32 	%r8511, %r2888, %r2825;
	mul.wide.s32 	%rd2755, %r8511, 4;
	add.s64 	%rd2756, %rd2, %rd2755;
	st.global.f32 	[%rd2756], %f1376;
$L__BB3_4213:
	add.s32 	%r2889, %r2822, %r2152;
	setp.gt.u32 	%p2840, %r2889, 31;
	@%p2840 bra 	$L__BB3_6270;
	add.s32 	%r2890, %r2823, %r2152;
	setp.ge.s32 	%p2841, %r2890, %r4297;
	@%p2841 bra 	$L__BB3_6270;
	setp.gt.u32 	%p2842, %r2150, 31;
	@%p2842 bra 	$L__BB3_4311;
	shl.b32 	%r8512, %r2889, 2;
	add.s32 	%r2891, %r4301, %r8512;
	mul.lo.s32 	%r2892, %r2890, %r4296;
	add.s32 	%r2893, %r2150, %r1;
	setp.ge.s32 	%p2843, %r2893, %r4296;
	@%p2843 bra 	$L__BB3_4218;
	shl.b32 	%r8514, %r2150, 7;
	add.s32 	%r8515, %r2891, %r8514;
	ld.shared.f32 	%f1377, [%r8515];
	add.s32 	%r8516, %r2893, %r2892;
	mul.wide.s32 	%rd2757, %r8516, 4;
	add.s64 	%rd2758, %rd2, %rd2757;
	st.global.f32 	[%rd2758], %f1377;
$L__BB3_4218:
	add.s32 	%r2894, %r2150, %r2151;
	setp.gt.u32 	%p2844, %r2894, 31;
	@%p2844 bra 	$L__BB3_4311;
	add.s32 	%r2895, %r2893, %r2151;
	setp.ge.s32 	%p2845, %r2895, %r4296;
	@%p2845 bra 	$L__BB3_4221;
	shl.b32 	%r8517, %r2894, 7;
	add.s32 	%r8518, %r2891, %r8517;
	ld.shared.f32 	%f1378, [%r8518];
	add.s32 	%r8519, %r2895, %r2892;
	mul.wide.s32 	%rd2759, %r8519, 4;
	add.s64 	%rd2760, %rd2, %rd2759;
	st.global.f32 	[%rd2760], %f1378;
$L__BB3_4221:
	add.s32 	%r2896, %r2894, %r2151;
	setp.gt.u32 	%p2846, %r2896, 31;
	@%p2846 bra 	$L__BB3_4311;
	add.s32 	%r2897, %r2895, %r2151;
	setp.ge.s32 	%p2847, %r2897, %r4296;
	@%p2847 bra 	$L__BB3_4224;
	shl.b32 	%r8520, %r2896, 7;
	add.s32 	%r8521, %r2891, %r8520;
	ld.shared.f32 	%f1379, [%r8521];
	add.s32 	%r8522, %r2897, %r2892;
	mul.wide.s32 	%rd2761, %r8522, 4;
	add.s64 	%rd2762, %rd2, %rd2761;
	st.global.f32 	[%rd2762], %f1379;
$L__BB3_4224:
	add.s32 	%r2898, %r2896, %r2151;
	setp.gt.u32 	%p2848, %r2898, 31;
	@%p2848 bra 	$L__BB3_4311;
	add.s32 	%r2899, %r2897, %r2151;
	setp.ge.s32 	%p2849, %r2899, %r4296;
	@%p2849 bra 	$L__BB3_4227;
	shl.b32 	%r8523, %r2898, 7;
	add.s32 	%r8524, %r2891, %r8523;
	ld.shared.f32 	%f1380, [%r8524];
	add.s32 	%r8525, %r2899, %r2892;
	mul.wide.s32 	%rd2763, %r8525, 4;
	add.s64 	%rd2764, %rd2, %rd2763;
	st.global.f32 	[%rd2764], %f1380;
$L__BB3_4227:
	add.s32 	%r2900, %r2898, %r2151;
	setp.gt.u32 	%p2850, %r2900, 31;
	@%p2850 bra 	$L__BB3_4311;
	add.s32 	%r2901, %r2899, %r2151;
	setp.ge.s32 	%p2851, %r2901, %r4296;
	@%p2851 bra 	$L__BB3_4230;
	shl.b32 	%r8526, %r2900, 7;
	add.s32 	%r8527, %r2891, %r8526;
	ld.shared.f32 	%f1381, [%r8527];
	add.s32 	%r8528, %r2901, %r2892;
	mul.wide.s32 	%rd2765, %r8528, 4;
	add.s64 	%rd2766, %rd2, %rd2765;
	st.global.f32 	[%rd2766], %f1381;
$L__BB3_4230:
	add.s32 	%r2902, %r2900, %r2151;
	setp.gt.u32 	%p2852, %r2902, 31;
	@%p2852 bra 	$L__BB3_4311;
	add.s32 	%r2903, %r2901, %r2151;
	setp.ge.s32 	%p2853, %r2903, %r4296;
	@%p2853 bra 	$L__BB3_4233;
	shl.b32 	%r8529, %r2902, 7;
	add.s32 	%r8530, %r2891, %r8529;
	ld.shared.f32 	%f1382, [%r8530];
	add.s32 	%r8531, %r2903, %r2892;
	mul.wide.s32 	%rd2767, %r8531, 4;
	add.s64 	%rd2768, %rd2, %rd2767;
	st.global.f32 	[%rd2768], %f1382;
$L__BB3_4233:
	add.s32 	%r2904, %r2902, %r2151;
	setp.gt.u32 	%p2854, %r2904, 31;
	@%p2854 bra 	$L__BB3_4311;
	add.s32 	%r2905, %r2903, %r2151;
	setp.ge.s32 	%p2855, %r2905, %r4296;
	@%p2855 bra 	$L__BB3_4236;
	shl.b32 	%r8532, %r2904, 7;
	add.s32 	%r8533, %r2891, %r8532;
	ld.shared.f32 	%f1383, [%r8533];
	add.s32 	%r8534, %r2905, %r2892;
	mul.wide.s32 	%rd2769, %r8534, 4;
	add.s64 	%rd2770, %rd2, %rd2769;
	st.global.f32 	[%rd2770], %f1383;
$L__BB3_4236:
	add.s32 	%r2906, %r2904, %r2151;
	setp.gt.u32 	%p2856, %r2906, 31;
	@%p2856 bra 	$L__BB3_4311;
	add.s32 	%r2907, %r2905, %r2151;
	setp.ge.s32 	%p2857, %r2907, %r4296;
	@%p2857 bra 	$L__BB3_4239;
	shl.b32 	%r8535, %r2906, 7;
	add.s32 	%r8536, %r2891, %r8535;
	ld.shared.f32 	%f1384, [%r8536];
	add.s32 	%r8537, %r2907, %r2892;
	mul.wide.s32 	%rd2771, %r8537, 4;
	add.s64 	%rd2772, %rd2, %rd2771;
	st.global.f32 	[%rd2772], %f1384;
$L__BB3_4239:
	add.s32 	%r2908, %r2906, %r2151;
	setp.gt.u32 	%p2858, %r2908, 31;
	@%p2858 bra 	$L__BB3_4311;
	add.s32 	%r2909, %r2907, %r2151;
	setp.ge.s32 	%p2859, %r2909, %r4296;
	@%p2859 bra 	$L__BB3_4242;
	shl.b32 	%r8538, %r2908, 7;
	add.s32 	%r8539, %r2891, %r8538;
	ld.shared.f32 	%f1385, [%r8539];
	add.s32 	%r8540, %r2909, %r2892;
	mul.wide.s32 	%rd2773, %r8540, 4;
	add.s64 	%rd2774, %rd2, %rd2773;
	st.global.f32 	[%rd2774], %f1385;
$L__BB3_4242:
	add.s32 	%r2910, %r2908, %r2151;
	setp.gt.u32 	%p2860, %r2910, 31;
	@%p2860 bra 	$L__BB3_4311;
	add.s32 	%r2911, %r2909, %r2151;
	setp.ge.s32 	%p2861, %r2911, %r4296;
	@%p2861 bra 	$L__BB3_4245;
	shl.b32 	%r8541, %r2910, 7;
	add.s32 	%r8542, %r2891, %r8541;
	ld.shared.f32 	%f1386, [%r8542];
	add.s32 	%r8543, %r2911, %r2892;
	mul.wide.s32 	%rd2775, %r8543, 4;
	add.s64 	%rd2776, %rd2, %rd2775;
	st.global.f32 	[%rd2776], %f1386;
$L__BB3_4245:
	add.s32 	%r2912, %r2910, %r2151;
	setp.gt.u32 	%p2862, %r2912, 31;
	@%p2862 bra 	$L__BB3_4311;
	add.s32 	%r2913, %r2911, %r2151;
	setp.ge.s32 	%p2863, %r2913, %r4296;
	@%p2863 bra 	$L__BB3_4248;
	shl.b32 	%r8544, %r2912, 7;
	add.s32 	%r8545, %r2891, %r8544;
	ld.shared.f32 	%f1387, [%r8545];
	add.s32 	%r8546, %r2913, %r2892;
	mul.wide.s32 	%rd2777, %r8546, 4;
	add.s64 	%rd2778, %rd2, %rd2777;
	st.global.f32 	[%rd2778], %f1387;
$L__BB3_4248:
	add.s32 	%r2914, %r2912, %r2151;
	setp.gt.u32 	%p2864, %r2914, 31;
	@%p2864 bra 	$L__BB3_4311;
	add.s32 	%r2915, %r2913, %r2151;
	setp.ge.s32 	%p2865, %r2915, %r4296;
	@%p2865 bra 	$L__BB3_4251;
	shl.b32 	%r8547, %r2914, 7;
	add.s32 	%r8548, %r2891, %r8547;
	ld.shared.f32 	%f1388, [%r8548];
	add.s32 	%r8549, %r2915, %r2892;
	mul.wide.s32 	%rd2779, %r8549, 4;
	add.s64 	%rd2780, %rd2, %rd2779;
	st.global.f32 	[%rd2780], %f1388;
$L__BB3_4251:
	add.s32 	%r2916, %r2914, %r2151;
	setp.gt.u32 	%p2866, %r2916, 31;
	@%p2866 bra 	$L__BB3_4311;
	add.s32 	%r2917, %r2915, %r2151;
	setp.ge.s32 	%p2867, %r2917, %r4296;
	@%p2867 bra 	$L__BB3_4254;
	shl.b32 	%r8550, %r2916, 7;
	add.s32 	%r8551, %r2891, %r8550;
	ld.shared.f32 	%f1389, [%r8551];
	add.s32 	%r8552, %r2917, %r2892;
	mul.wide.s32 	%rd2781, %r8552, 4;
	add.s64 	%rd2782, %rd2, %rd2781;
	st.global.f32 	[%rd2782], %f1389;
$L__BB3_4254:
	add.s32 	%r2918, %r2916, %r2151;
	setp.gt.u32 	%p2868, %r2918, 31;
	@%p2868 bra 	$L__BB3_4311;
	add.s32 	%r2919, %r2917, %r2151;
	setp.ge.s32 	%p2869, %r2919, %r4296;
	@%p2869 bra 	$L__BB3_4257;
	shl.b32 	%r8553, %r2918, 7;
	add.s32 	%r8554, %r2891, %r8553;
	ld.shared.f32 	%f1390, [%r8554];
	add.s32 	%r8555, %r2919, %r2892;
	mul.wide.s32 	%rd2783, %r8555, 4;
	add.s64 	%rd2784, %rd2, %rd2783;
	st.global.f32 	[%rd2784], %f1390;
$L__BB3_4257:
	add.s32 	%r2920, %r2918, %r2151;
	setp.gt.u32 	%p2870, %r2920, 31;
	@%p2870 bra 	$L__BB3_4311;
	add.s32 	%r2921, %r2919, %r2151;
	setp.ge.s32 	%p2871, %r2921, %r4296;
	@%p2871 bra 	$L__BB3_4260;
	shl.b32 	%r8556, %r2920, 7;
	add.s32 	%r8557, %r2891, %r8556;
	ld.shared.f32 	%f1391, [%r8557];
	add.s32 	%r8558, %r2921, %r2892;
	mul.wide.s32 	%rd2785, %r8558, 4;
	add.s64 	%rd2786, %rd2, %rd2785;
	st.global.f32 	[%rd2786], %f1391;
$L__BB3_4260:
	add.s32 	%r2922, %r2920, %r2151;
	setp.gt.u32 	%p2872, %r2922, 31;
	@%p2872 bra 	$L__BB3_4311;
	add.s32 	%r2923, %r2921, %r2151;
	setp.ge.s32 	%p2873, %r2923, %r4296;
	@%p2873 bra 	$L__BB3_4263;
	shl.b32 	%r8559, %r2922, 7;
	add.s32 	%r8560, %r2891, %r8559;
	ld.shared.f32 	%f1392, [%r8560];
	add.s32 	%r8561, %r2923, %r2892;
	mul.wide.s32 	%rd2787, %r8561, 4;
	add.s64 	%rd2788, %rd2, %rd2787;
	st.global.f32 	[%rd2788], %f1392;
$L__BB3_4263:
	add.s32 	%r2924, %r2922, %r2151;
	setp.gt.u32 	%p2874, %r2924, 31;
	@%p2874 bra 	$L__BB3_4311;
	add.s32 	%r2925, %r2923, %r2151;
	setp.ge.s32 	%p2875, %r2925, %r4296;
	@%p2875 bra 	$L__BB3_4266;
	shl.b32 	%r8562, %r2924, 7;
	add.s32 	%r8563, %r2891, %r8562;
	ld.shared.f32 	%f1393, [%r8563];
	add.s32 	%r8564, %r2925, %r2892;
	mul.wide.s32 	%rd2789, %r8564, 4;
	add.s64 	%rd2790, %rd2, %rd2789;
	st.global.f32 	[%rd2790], %f1393;
$L__BB3_4266:
	add.s32 	%r2926, %r2924, %r2151;
	setp.gt.u32 	%p2876, %r2926, 31;
	@%p2876 bra 	$L__BB3_4311;
	add.s32 	%r2927, %r2925, %r2151;
	setp.ge.s32 	%p2877, %r2927, %r4296;
	@%p2877 bra 	$L__BB3_4269;
	shl.b32 	%r8565, %r2926, 7;
	add.s32 	%r8566, %r2891, %r8565;
	ld.shared.f32 	%f1394, [%r8566];
	add.s32 	%r8567, %r2927, %r2892;
	mul.wide.s32 	%rd2791, %r8567, 4;
	add.s64 	%rd2792, %rd2, %rd2791;
	st.global.f32 	[%rd2792], %f1394;
$L__BB3_4269:
	add.s32 	%r2928, %r2926, %r2151;
	setp.gt.u32 	%p2878, %r2928, 31;
	@%p2878 bra 	$L__BB3_4311;
	add.s32 	%r2929, %r2927, %r2151;
	setp.ge.s32 	%p2879, %r2929, %r4296;
	@%p2879 bra 	$L__BB3_4272;
	shl.b32 	%r8568, %r2928, 7;
	add.s32 	%r8569, %r2891, %r8568;
	ld.shared.f32 	%f1395, [%r8569];
	add.s32 	%r8570, %r2929, %r2892;
	mul.wide.s32 	%rd2793, %r8570, 4;
	add.s64 	%rd2794, %rd2, %rd2793;
	st.global.f32 	[%rd2794], %f1395;
$L__BB3_4272:
	add.s32 	%r2930, %r2928, %r2151;
	setp.gt.u32 	%p2880, %r2930, 31;
	@%p2880 bra 	$L__BB3_4311;
	add.s32 	%r2931, %r2929, %r2151;
	setp.ge.s32 	%p2881, %r2931, %r4296;
	@%p2881 bra 	$L__BB3_4275;
	shl.b32 	%r8571, %r2930, 7;
	add.s32 	%r8572, %r2891, %r8571;
	ld.shared.f32 	%f1396, [%r8572];
	add.s32 	%r8573, %r2931, %r2892;
	mul.wide.s32 	%rd2795, %r8573, 4;
	add.s64 	%rd2796, %rd2, %rd2795;
	st.global.f32 	[%rd2796], %f1396;
$L__BB3_4275:
	add.s32 	%r2932, %r2930, %r2151;
	setp.gt.u32 	%p2882, %r2932, 31;
	@%p2882 bra 	$L__BB3_4311;
	add.s32 	%r2933, %r2931, %r2151;
	setp.ge.s32 	%p2883, %r2933, %r4296;
	@%p2883 bra 	$L__BB3_4278;
	shl.b32 	%r8574, %r2932, 7;
	add.s32 	%r8575, %r2891, %r8574;
	ld.shared.f32 	%f1397, [%r8575];
	add.s32 	%r8576, %r2933, %r2892;
	mul.wide.s32 	%rd2797, %r8576, 4;
	add.s64 	%rd2798, %rd2, %rd2797;
	st.global.f32 	[%rd2798], %f1397;
$L__BB3_4278:
	add.s32 	%r2934, %r2932, %r2151;
	setp.gt.u32 	%p2884, %r2934, 31;
	@%p2884 bra 	$L__BB3_4311;
	add.s32 	%r2935, %r2933, %r2151;
	setp.ge.s32 	%p2885, %r2935, %r4296;
	@%p2885 bra 	$L__BB3_4281;
	shl.b32 	%r8577, %r2934, 7;
	add.s32 	%r8578, %r2891, %r8577;
	ld.shared.f32 	%f1398, [%r8578];
	add.s32 	%r8579, %r2935, %r2892;
	mul.wide.s32 	%rd2799, %r8579, 4;
	add.s64 	%rd2800, %rd2, %rd2799;
	st.global.f32 	[%rd2800], %f1398;
$L__BB3_4281:
	add.s32 	%r2936, %r2934, %r2151;
	setp.gt.u32 	%p2886, %r2936, 31;
	@%p2886 bra 	$L__BB3_4311;
	add.s32 	%r2937, %r2935, %r2151;
	setp.ge.s32 	%p2887, %r2937, %r4296;
	@%p2887 bra 	$L__BB3_4284;
	shl.b32 	%r8580, %r2936, 7;
	add.s32 	%r8581, %r2891, %r8580;
	ld.shared.f32 	%f1399, [%r8581];
	add.s32 	%r8582, %r2937, %r2892;
	mul.wide.s32 	%rd2801, %r8582, 4;
	add.s64 	%rd2802, %rd2, %rd2801;
	st.global.f32 	[%rd2802], %f1399;
$L__BB3_4284:
	add.s32 	%r2938, %r2936, %r2151;
	setp.gt.u32 	%p2888, %r2938, 31;
	@%p2888 bra 	$L__BB3_4311;
	add.s32 	%r2939, %r2937, %r2151;
	setp.ge.s32 	%p2889, %r2939, %r4296;
	@%p2889 bra 	$L__BB3_4287;
	shl.b32 	%r8583, %r2938, 7;
	add.s32 	%r8584, %r2891, %r8583;
	ld.shared.f32 	%f1400, [%r8584];
	add.s32 	%r8585, %r2939, %r2892;
	mul.wide.s32 	%rd2803, %r8585, 4;
	add.s64 	%rd2804, %rd2, %rd2803;
	st.global.f32 	[%rd2804], %f1400;
$L__BB3_4287:
	add.s32 	%r2940, %r2938, %r2151;
	setp.gt.u32 	%p2890, %r2940, 31;
	@%p2890 bra 	$L__BB3_4311;
	add.s32 	%r2941, %r2939, %r2151;
	setp.ge.s32 	%p2891, %r2941, %r4296;
	@%p2891 bra 	$L__BB3_4290;
	shl.b32 	%r8586, %r2940, 7;
	add.s32 	%r8587, %r2891, %r8586;
	ld.shared.f32 	%f1401, [%r8587];
	add.s32 	%r8588, %r2941, %r2892;
	mul.wide.s32 	%rd2805, %r8588, 4;
	add.s64 	%rd2806, %rd2, %rd2805;
	st.global.f32 	[%rd2806], %f1401;
$L__BB3_4290:
	add.s32 	%r2942, %r2940, %r2151;
	setp.gt.u32 	%p2892, %r2942, 31;
	@%p2892 bra 	$L__BB3_4311;
	add.s32 	%r2943, %r2941, %r2151;
	setp.ge.s32 	%p2893, %r2943, %r4296;
	@%p2893 bra 	$L__BB3_4293;
	shl.b32 	%r8589, %r2942, 7;
	add.s32 	%r8590, %r2891, %r8589;
	ld.shared.f32 	%f1402, [%r8590];
	add.s32 	%r8591, %r2943, %r2892;
	mul.wide.s32 	%rd2807, %r8591, 4;
	add.s64 	%rd2808, %rd2, %rd2807;
	st.global.f32 	[%rd2808], %f1402;
$L__BB3_4293:
	add.s32 	%r2944, %r2942, %r2151;
	setp.gt.u32 	%p2894, %r2944, 31;
	@%p2894 bra 	$L__BB3_4311;
	add.s32 	%r2945, %r2943, %r2151;
	setp.ge.s32 	%p2895, %r2945, %r4296;
	@%p2895 bra 	$L__BB3_4296;
	shl.b32 	%r8592, %r2944, 7;
	add.s32 	%r8593, %r2891, %r8592;
	ld.shared.f32 	%f1403, [%r8593];
	add.s32 	%r8594, %r2945, %r2892;
	mul.wide.s32 	%rd2809, %r8594, 4;
	add.s64 	%rd2810, %rd2, %rd2809;
	st.global.f32 	[%rd2810], %f1403;
$L__BB3_4296:
	add.s32 	%r2946, %r2944, %r2151;
	setp.gt.u32 	%p2896, %r2946, 31;
	@%p2896 bra 	$L__BB3_4311;
	add.s32 	%r2947, %r2945, %r2151;
	setp.ge.s32 	%p2897, %r2947, %r4296;
	@%p2897 bra 	$L__BB3_4299;
	shl.b32 	%r8595, %r2946, 7;
	add.s32 	%r8596, %r2891, %r8595;
	ld.shared.f32 	%f1404, [%r8596];
	add.s32 	%r8597, %r2947, %r2892;
	mul.wide.s32 	%rd2811, %r8597, 4;
	add.s64 	%rd2812, %rd2, %rd2811;
	st.global.f32 	[%rd2812], %f1404;
$L__BB3_4299:
	add.s32 	%r2948, %r2946, %r2151;
	setp.gt.u32 	%p2898, %r2948, 31;
	@%p2898 bra 	$L__BB3_4311;
	add.s32 	%r2949, %r2947, %r2151;
	setp.ge.s32 	%p2899, %r2949, %r4296;
	@%p2899 bra 	$L__BB3_4302;
	shl.b32 	%r8598, %r2948, 7;
	add.s32 	%r8599, %r2891, %r8598;
	ld.shared.f32 	%f1405, [%r8599];
	add.s32 	%r8600, %r2949, %r2892;
	mul.wide.s32 	%rd2813, %r8600, 4;
	add.s64 	%rd2814, %rd2, %rd2813;
	st.global.f32 	[%rd2814], %f1405;
$L__BB3_4302:
	add.s32 	%r2950, %r2948, %r2151;
	setp.gt.u32 	%p2900, %r2950, 31;
	@%p2900 bra 	$L__BB3_4311;
	add.s32 	%r2951, %r2949, %r2151;
	setp.ge.s32 	%p2901, %r2951, %r4296;
	@%p2901 bra 	$L__BB3_4305;
	shl.b32 	%r8601, %r2950, 7;
	add.s32 	%r8602, %r2891, %r8601;
	ld.shared.f32 	%f1406, [%r8602];
	add.s32 	%r8603, %r2951, %r2892;
	mul.wide.s32 	%rd2815, %r8603, 4;
	add.s64 	%rd2816, %rd2, %rd2815;
	st.global.f32 	[%rd2816], %f1406;
$L__BB3_4305:
	add.s32 	%r2952, %r2950, %r2151;
	setp.gt.u32 	%p2902, %r2952, 31;
	@%p2902 bra 	$L__BB3_4311;
	add.s32 	%r2953, %r2951, %r2151;
	setp.ge.s32 	%p2903, %r2953, %r4296;
	@%p2903 bra 	$L__BB3_4308;
	shl.b32 	%r8604, %r2952, 7;
	add.s32 	%r8605, %r2891, %r8604;
	ld.shared.f32 	%f1407, [%r8605];
	add.s32 	%r8606, %r2953, %r2892;
	mul.wide.s32 	%rd2817, %r8606, 4;
	add.s64 	%rd2818, %rd2, %rd2817;
	st.global.f32 	[%rd2818], %f1407;
$L__BB3_4308:
	add.s32 	%r2954, %r2952, %r2151;
	setp.gt.u32 	%p2904, %r2954, 31;
	@%p2904 bra 	$L__BB3_4311;
	add.s32 	%r2955, %r2953, %r2151;
	setp.ge.s32 	%p2905, %r2955, %r4296;
	@%p2905 bra 	$L__BB3_4311;
	shl.b32 	%r8607, %r2954, 7;
	add.s32 	%r8608, %r2891, %r8607;
	ld.shared.f32 	%f1408, [%r8608];
	add.s32 	%r8609, %r2955, %r2892;
	mul.wide.s32 	%rd2819, %r8609, 4;
	add.s64 	%rd2820, %rd2, %rd2819;
	st.global.f32 	[%rd2820], %f1408;
$L__BB3_4311:
	add.s32 	%r2956, %r2889, %r2152;
	setp.gt.u32 	%p2906, %r2956, 31;
	@%p2906 bra 	$L__BB3_6270;
	add.s32 	%r2957, %r2890, %r2152;
	setp.ge.s32 	%p2907, %r2957, %r4297;
	@%p2907 bra 	$L__BB3_6270;
	setp.gt.u32 	%p2908, %r2150, 31;
	@%p2908 bra 	$L__BB3_4409;
	shl.b32 	%r8610, %r2956, 2;
	add.s32 	%r2958, %r4301, %r8610;
	mul.lo.s32 	%r2959, %r2957, %r4296;
	add.s32 	%r2960, %r2150, %r1;
	setp.ge.s32 	%p2909, %r2960, %r4296;
	@%p2909 bra 	$L__BB3_4316;
	shl.b32 	%r8612, %r2150, 7;
	add.s32 	%r8613, %r2958, %r8612;
	ld.shared.f32 	%f1409, [%r8613];
	add.s32 	%r8614, %r2960, %r2959;
	mul.wide.s32 	%rd2821, %r8614, 4;
	add.s64 	%rd2822, %rd2, %rd2821;
	st.global.f32 	[%rd2822], %f1409;
$L__BB3_4316:
	add.s32 	%r2961, %r2150, %r2151;
	setp.gt.u32 	%p2910, %r2961, 31;
	@%p2910 bra 	$L__BB3_4409;
	add.s32 	%r2962, %r2960, %r2151;
	setp.ge.s32 	%p2911, %r2962, %r4296;
	@%p2911 bra 	$L__BB3_4319;
	shl.b32 	%r8615, %r2961, 7;
	add.s32 	%r8616, %r2958, %r8615;
	ld.shared.f32 	%f1410, [%r8616];
	add.s32 	%r8617, %r2962, %r2959;
	mul.wide.s32 	%rd2823, %r8617, 4;
	add.s64 	%rd2824, %rd2, %rd2823;
	st.global.f32 	[%rd2824], %f1410;
$L__BB3_4319:
	add.s32 	%r2963, %r2961, %r2151;
	setp.gt.u32 	%p2912, %r2963, 31;
	@%p2912 bra 	$L__BB3_4409;
	add.s32 	%r2964, %r2962, %r2151;
	setp.ge.s32 	%p2913, %r2964, %r4296;
	@%p2913 bra 	$L__BB3_4322;
	shl.b32 	%r8618, %r2963, 7;
	add.s32 	%r8619, %r2958, %r8618;
	ld.shared.f32 	%f1411, [%r8619];
	add.s32 	%r8620, %r2964, %r2959;
	mul.wide.s32 	%rd2825, %r8620, 4;
	add.s64 	%rd2826, %rd2, %rd2825;
	st.global.f32 	[%rd2826], %f1411;
$L__BB3_4322:
	add.s32 	%r2965, %r2963, %r2151;
	setp.gt.u32 	%p2914, %r2965, 31;
	@%p2914 bra 	$L__BB3_4409;
	add.s32 	%r2966, %r2964, %r2151;
	setp.ge.s32 	%p2915, %r2966, %r4296;
	@%p2915 bra 	$L__BB3_4325;
	shl.b32 	%r8621, %r2965, 7;
	add.s32 	%r8622, %r2958, %r8621;
	ld.shared.f32 	%f1412, [%r8622];
	add.s32 	%r8623, %r2966, %r2959;
	mul.wide.s32 	%rd2827, %r8623, 4;
	add.s64 	%rd2828, %rd2, %rd2827;
	st.global.f32 	[%rd2828], %f1412;
$L__BB3_4325:
	add.s32 	%r2967, %r2965, %r2151;
	setp.gt.u32 	%p2916, %r2967, 31;
	@%p2916 bra 	$L__BB3_4409;
	add.s32 	%r2968, %r2966, %r2151;
	setp.ge.s32 	%p2917, %r2968, %r4296;
	@%p2917 bra 	$L__BB3_4328;
	shl.b32 	%r8624, %r2967, 7;
	add.s32 	%r8625, %r2958, %r8624;
	ld.shared.f32 	%f1413, [%r8625];
	add.s32 	%r8626, %r2968, %r2959;
	mul.wide.s32 	%rd2829, %r8626, 4;
	add.s64 	%rd2830, %rd2, %rd2829;
	st.global.f32 	[%rd2830], %f1413;
$L__BB3_4328:
	add.s32 	%r2969, %r2967, %r2151;
	setp.gt.u32 	%p2918, %r2969, 31;
	@%p2918 bra 	$L__BB3_4409;
	add.s32 	%r2970, %r2968, %r2151;
	setp.ge.s32 	%p2919, %r2970, %r4296;
	@%p2919 bra 	$L__BB3_4331;
	shl.b32 	%r8627, %r2969, 7;
	add.s32 	%r8628, %r2958, %r8627;
	ld.shared.f32 	%f1414, [%r8628];
	add.s32 	%r8629, %r2970, %r2959;
	mul.wide.s32 	%rd2831, %r8629, 4;
	add.s64 	%rd2832, %rd2, %rd2831;
	st.global.f32 	[%rd2832], %f1414;
$L__BB3_4331:
	add.s32 	%r2971, %r2969, %r2151;
	setp.gt.u32 	%p2920, %r2971, 31;
	@%p2920 bra 	$L__BB3_4409;
	add.s32 	%r2972, %r2970, %r2151;
	setp.ge.s32 	%p2921, %r2972, %r4296;
	@%p2921 bra 	$L__BB3_4334;
	shl.b32 	%r8630, %r2971, 7;
	add.s32 	%r8631, %r2958, %r8630;
	ld.shared.f32 	%f1415, [%r8631];
	add.s32 	%r8632, %r2972, %r2959;
	mul.wide.s32 	%rd2833, %r8632, 4;
	add.s64 	%rd2834, %rd2, %rd2833;
	st.global.f32 	[%rd2834], %f1415;
$L__BB3_4334:
	add.s32 	%r2973, %r2971, %r2151;
	setp.gt.u32 	%p2922, %r2973, 31;
	@%p2922 bra 	$L__BB3_4409;
	add.s32 	%r2974, %r2972, %r2151;
	setp.ge.s32 	%p2923, %r2974, %r4296;
	@%p2923 bra 	$L__BB3_4337;
	shl.b32 	%r8633, %r2973, 7;
	add.s32 	%r8634, %r2958, %r8633;
	ld.shared.f32 	%f1416, [%r8634];
	add.s32 	%r8635, %r2974, %r2959;
	mul.wide.s32 	%rd2835, %r8635, 4;
	add.s64 	%rd2836, %rd2, %rd2835;
	st.global.f32 	[%rd2836], %f1416;
$L__BB3_4337:
	add.s32 	%r2975, %r2973, %r2151;
	setp.gt.u32 	%p2924, %r2975, 31;
	@%p2924 bra 	$L__BB3_4409;
	add.s32 	%r2976, %r2974, %r2151;
	setp.ge.s32 	%p2925, %r2976, %r4296;
	@%p2925 bra 	$L__BB3_4340;
	shl.b32 	%r8636, %r2975, 7;
	add.s32 	%r8637, %r2958, %r8636;
	ld.shared.f32 	%f1417, [%r8637];
	add.s32 	%r8638, %r2976, %r2959;
	mul.wide.s32 	%rd2837, %r8638, 4;
	add.s64 	%rd2838, %rd2, %rd2837;
	st.global.f32 	[%rd2838], %f1417;
$L__BB3_4340:
	add.s32 	%r2977, %r2975, %r2151;
	setp.gt.u32 	%p2926, %r2977, 31;
	@%p2926 bra 	$L__BB3_4409;
	add.s32 	%r2978, %r2976, %r2151;
	setp.ge.s32 	%p2927, %r2978, %r4296;
	@%p2927 bra 	$L__BB3_4343;
	shl.b32 	%r8639, %r2977, 7;
	add.s32 	%r8640, %r2958, %r8639;
	ld.shared.f32 	%f1418, [%r8640];
	add.s32 	%r8641, %r2978, %r2959;
	mul.wide.s32 	%rd2839, %r8641, 4;
	add.s64 	%rd2840, %rd2, %rd2839;
	st.global.f32 	[%rd2840], %f1418;
$L__BB3_4343:
	add.s32 	%r2979, %r2977, %r2151;
	setp.gt.u32 	%p2928, %r2979, 31;
	@%p2928 bra 	$L__BB3_4409;
	add.s32 	%r2980, %r2978, %r2151;
	setp.ge.s32 	%p2929, %r2980, %r4296;
	@%p2929 bra 	$L__BB3_4346;
	shl.b32 	%r8642, %r2979, 7;
	add.s32 	%r8643, %r2958, %r8642;
	ld.shared.f32 	%f1419, [%r8643];
	add.s32 	%r8644, %r2980, %r2959;
	mul.wide.s32 	%rd2841, %r8644, 4;
	add.s64 	%rd2842, %rd2, %rd2841;
	st.global.f32 	[%rd2842], %f1419;
$L__BB3_4346:
	add.s32 	%r2981, %r2979, %r2151;
	setp.gt.u32 	%p2930, %r2981, 31;
	@%p2930 bra 	$L__BB3_4409;
	add.s32 	%r2982, %r2980, %r2151;
	setp.ge.s32 	%p2931, %r2982, %r4296;
	@%p2931 bra 	$L__BB3_4349;
	shl.b32 	%r8645, %r2981, 7;
	add.s32 	%r8646, %r2958, %r8645;
	ld.shared.f32 	%f1420, [%r8646];
	add.s32 	%r8647, %r2982, %r2959;
	mul.wide.s32 	%rd2843, %r8647, 4;
	add.s64 	%rd2844, %rd2, %rd2843;
	st.global.f32 	[%rd2844], %f1420;
$L__BB3_4349:
	add.s32 	%r2983, %r2981, %r2151;
	setp.gt.u32 	%p2932, %r2983, 31;
	@%p2932 bra 	$L__BB3_4409;
	add.s32 	%r2984, %r2982, %r2151;
	setp.ge.s32 	%p2933, %r2984, %r4296;
	@%p2933 bra 	$L__BB3_4352;
	shl.b32 	%r8648, %r2983, 7;
	add.s32 	%r8649, %r2958, %r8648;
	ld.shared.f32 	%f1421, [%r8649];
	add.s32 	%r8650, %r2984, %r2959;
	mul.wide.s32 	%rd2845, %r8650, 4;
	add.s64 	%rd2846, %rd2, %rd2845;
	st.global.f32 	[%rd2846], %f1421;
$L__BB3_4352:
	add.s32 	%r2985, %r2983, %r2151;
	setp.gt.u32 	%p2934, %r2985, 31;
	@%p2934 bra 	$L__BB3_4409;
	add.s32 	%r2986, %r2984, %r2151;
	setp.ge.s32 	%p2935, %r2986, %r4296;
	@%p2935 bra 	$L__BB3_4355;
	shl.b32 	%r8651, %r2985, 7;
	add.s32 	%r8652, %r2958, %r8651;
	ld.shared.f32 	%f1422, [%r8652];
	add.s32 	%r8653, %r2986, %r2959;
	mul.wide.s32 	%rd2847, %r8653, 4;
	add.s64 	%rd2848, %rd2, %rd2847;
	st.global.f32 	[%rd2848], %f1422;
$L__BB3_4355:
	add.s32 	%r2987, %r2985, %r2151;
	setp.gt.u32 	%p2936, %r2987, 31;
	@%p2936 bra 	$L__BB3_4409;
	add.s32 	%r2988, %r2986, %r2151;
	setp.ge.s32 	%p2937, %r2988, %r4296;
	@%p2937 bra 	$L__BB3_4358;
	shl.b32 	%r8654, %r2987, 7;
	add.s32 	%r8655, %r2958, %r8654;
	ld.shared.f32 	%f1423, [%r8655];
	add.s32 	%r8656, %r2988, %r2959;
	mul.wide.s32 	%rd2849, %r8656, 4;
	add.s64 	%rd2850, %rd2, %rd2849;
	st.global.f32 	[%rd2850], %f1423;
$L__BB3_4358:
	add.s32 	%r2989, %r2987, %r2151;
	setp.gt.u32 	%p2938, %r2989, 31;
	@%p2938 bra 	$L__BB3_4409;
	add.s32 	%r2990, %r2988, %r2151;
	setp.ge.s32 	%p2939, %r2990, %r4296;
	@%p2939 bra 	$L__BB3_4361;
	shl.b32 	%r8657, %r2989, 7;
	add.s32 	%r8658, %r2958, %r8657;
	ld.shared.f32 	%f1424, [%r8658];
	add.s32 	%r8659, %r2990, %r2959;
	mul.wide.s32 	%rd2851, %r8659, 4;
	add.s64 	%rd2852, %rd2, %rd2851;
	st.global.f32 	[%rd2852], %f1424;
$L__BB3_4361:
	add.s32 	%r2991, %r2989, %r2151;
	setp.gt.u32 	%p2940, %r2991, 31;
	@%p2940 bra 	$L__BB3_4409;
	add.s32 	%r2992, %r2990, %r2151;
	setp.ge.s32 	%p2941, %r2992, %r4296;
	@%p2941 bra 	$L__BB3_4364;
	shl.b32 	%r8660, %r2991, 7;
	add.s32 	%r8661, %r2958, %r8660;
	ld.shared.f32 	%f1425, [%r8661];
	add.s32 	%r8662, %r2992, %r2959;
	mul.wide.s32 	%rd2853, %r8662, 4;
	add.s64 	%rd2854, %rd2, %rd2853;
	st.global.f32 	[%rd2854], %f1425;
$L__BB3_4364:
	add.s32 	%r2993, %r2991, %r2151;
	setp.gt.u32 	%p2942, %r2993, 31;
	@%p2942 bra 	$L__BB3_4409;
	add.s32 	%r2994, %r2992, %r2151;
	setp.ge.s32 	%p2943, %r2994, %r4296;
	@%p2943 bra 	$L__BB3_4367;
	shl.b32 	%r8663, %r2993, 7;
	add.s32 	%r8664, %r2958, %r8663;
	ld.shared.f32 	%f1426, [%r8664];
	add.s32 	%r8665, %r2994, %r2959;
	mul.wide.s32 	%rd2855, %r8665, 4;
	add.s64 	%rd2856, %rd2, %rd2855;
	st.global.f32 	[%rd2856], %f1426;
$L__BB3_4367:
	add.s32 	%r2995, %r2993, %r2151;
	setp.gt.u32 	%p2944, %r2995, 31;
	@%p2944 bra 	$L__BB3_4409;
	add.s32 	%r2996, %r2994, %r2151;
	setp.ge.s32 	%p2945, %r2996, %r4296;
	@%p2945 bra 	$L__BB3_4370;
	shl.b32 	%r8666, %r2995, 7;
	add.s32 	%r8667, %r2958, %r8666;
	ld.shared.f32 	%f1427, [%r8667];
	add.s32 	%r8668, %r2996, %r2959;
	mul.wide.s32 	%rd2857, %r8668, 4;
	add.s64 	%rd2858, %rd2, %rd2857;
	st.global.f32 	[%rd2858], %f1427;
$L__BB3_4370:
	add.s32 	%r2997, %r2995, %r2151;
	setp.gt.u32 	%p2946, %r2997, 31;
	@%p2946 bra 	$L__BB3_4409;
	add.s32 	%r2998, %r2996, %r2151;
	setp.ge.s32 	%p2947, %r2998, %r4296;
	@%p2947 bra 	$L__BB3_4373;
	shl.b32 	%r8669, %r2997, 7;
	add.s32 	%r8670, %r2958, %r8669;
	ld.shared.f32 	%f1428, [%r8670];
	add.s32 	%r8671, %r2998, %r2959;
	mul.wide.s32 	%rd2859, %r8671, 4;
	add.s64 	%rd2860, %rd2, %rd2859;
	st.global.f32 	[%rd2860], %f1428;
$L__BB3_4373:
	add.s32 	%r2999, %r2997, %r2151;
	setp.gt.u32 	%p2948, %r2999, 31;
	@%p2948 bra 	$L__BB3_4409;
	add.s32 	%r3000, %r2998, %r2151;
	setp.ge.s32 	%p2949, %r3000, %r4296;
	@%p2949 bra 	$L__BB3_4376;
	shl.b32 	%r8672, %r2999, 7;
	add.s32 	%r8673, %r2958, %r8672;
	ld.shared.f32 	%f1429, [%r8673];
	add.s32 	%r8674, %r3000, %r2959;
	mul.wide.s32 	%rd2861, %r8674, 4;
	add.s64 	%rd2862, %rd2, %rd2861;
	st.global.f32 	[%rd2862], %f1429;
$L__BB3_4376:
	add.s32 	%r3001, %r2999, %r2151;
	setp.gt.u32 	%p2950, %r3001, 31;
	@%p2950 bra 	$L__BB3_4409;
	add.s32 	%r3002, %r3000, %r2151;
	setp.ge.s32 	%p2951, %r3002, %r4296;
	@%p2951 bra 	$L__BB3_4379;
	shl.b32 	%r8675, %r3001, 7;
	add.s32 	%r8676, %r2958, %r8675;
	ld.shared.f32 	%f1430, [%r8676];
	add.s32 	%r8677, %r3002, %r2959;
	mul.wide.s32 	%rd2863, %r8677, 4;
	add.s64 	%rd2864, %rd2, %rd2863;
	st.global.f32 	[%rd2864], %f1430;
$L__BB3_4379:
	add.s32 	%r3003, %r3001, %r2151;
	setp.gt.u32 	%p2952, %r3003, 31;
	@%p2952 bra 	$L__BB3_4409;
	add.s32 	%r3004, %r3002, %r2151;
	setp.ge.s32 	%p2953, %r3004, %r4296;
	@%p2953 bra 	$L__BB3_4382;
	shl.b32 	%r8678, %r3003, 7;
	add.s32 	%r8679, %r2958, %r8678;
	ld.shared.f32 	%f1431, [%r8679];
	add.s32 	%r8680, %r3004, %r2959;
	mul.wide.s32 	%rd2865, %r8680, 4;
	add.s64 	%rd2866, %rd2, %rd2865;
	st.global.f32 	[%rd2866], %f1431;
$L__BB3_4382:
	add.s32 	%r3005, %r3003, %r2151;
	setp.gt.u32 	%p2954, %r3005, 31;
	@%p2954 bra 	$L__BB3_4409;
	add.s32 	%r3006, %r3004, %r2151;
	setp.ge.s32 	%p2955, %r3006, %r4296;
	@%p2955 bra 	$L__BB3_4385;
	shl.b32 	%r8681, %r3005, 7;
	add.s32 	%r8682, %r2958, %r8681;
	ld.shared.f32 	%f1432, [%r8682];
	add.s32 	%r8683, %r3006, %r2959;
	mul.wide.s32 	%rd2867, %r8683, 4;
	add.s64 	%rd2868, %rd2, %rd2867;
	st.global.f32 	[%rd2868], %f1432;
$L__BB3_4385:
	add.s32 	%r3007, %r3005, %r2151;
	setp.gt.u32 	%p2956, %r3007, 31;
	@%p2956 bra 	$L__BB3_4409;
	add.s32 	%r3008, %r3006, %r2151;
	setp.ge.s32 	%p2957, %r3008, %r4296;
	@%p2957 bra 	$L__BB3_4388;
	shl.b32 	%r8684, %r3007, 7;
	add.s32 	%r8685, %r2958, %r8684;
	ld.shared.f32 	%f1433, [%r8685];
	add.s32 	%r8686, %r3008, %r2959;
	mul.wide.s32 	%rd2869, %r8686, 4;
	add.s64 	%rd2870, %rd2, %rd2869;
	st.global.f32 	[%rd2870], %f1433;
$L__BB3_4388:
	add.s32 	%r3009, %r3007, %r2151;
	setp.gt.u32 	%p2958, %r3009, 31;
	@%p2958 bra 	$L__BB3_4409;
	add.s32 	%r3010, %r3008, %r2151;
	setp.ge.s32 	%p2959, %r3010, %r4296;
	@%p2959 bra 	$L__BB3_4391;
	shl.b32 	%r8687, %r3009, 7;
	add.s32 	%r8688, %r2958, %r8687;
	ld.shared.f32 	%f1434, [%r8688];
	add.s32 	%r8689, %r3010, %r2959;
	mul.wide.s32 	%rd2871, %r8689, 4;
	add.s64 	%rd2872, %rd2, %rd2871;
	st.global.f32 	[%rd2872], %f1434;
$L__BB3_4391:
	add.s32 	%r3011, %r3009, %r2151;
	setp.gt.u32 	%p2960, %r3011, 31;
	@%p2960 bra 	$L__BB3_4409;
	add.s32 	%r3012, %r3010, %r2151;
	setp.ge.s32 	%p2961, %r3012, %r4296;
	@%p2961 bra 	$L__BB3_4394;
	shl.b32 	%r8690, %r3011, 7;
	add.s32 	%r8691, %r2958, %r8690;
	ld.shared.f32 	%f1435, [%r8691];
	add.s32 	%r8692, %r3012, %r2959;
	mul.wide.s32 	%rd2873, %r8692, 4;
	add.s64 	%rd2874, %rd2, %rd2873;
	st.global.f32 	[%rd2874], %f1435;
$L__BB3_4394:
	add.s32 	%r3013, %r3011, %r2151;
	setp.gt.u32 	%p2962, %r3013, 31;
	@%p2962 bra 	$L__BB3_4409;
	add.s32 	%r3014, %r3012, %r2151;
	setp.ge.s32 	%p2963, %r3014, %r4296;
	@%p2963 bra 	$L__BB3_4397;
	shl.b32 	%r8693, %r3013, 7;
	add.s32 	%r8694, %r2958, %r8693;
	ld.shared.f32 	%f1436, [%r8694];
	add.s32 	%r8695, %r3014, %r2959;
	mul.wide.s32 	%rd2875, %r8695, 4;
	add.s64 	%rd2876, %rd2, %rd2875;
	st.global.f32 	[%rd2876], %f1436;
$L__BB3_4397:
	add.s32 	%r3015, %r3013, %r2151;
	setp.gt.u32 	%p2964, %r3015, 31;
	@%p2964 bra 	$L__BB3_4409;
	add.s32 	%r3016, %r3014, %r2151;
	setp.ge.s32 	%p2965, %r3016, %r4296;
	@%p2965 bra 	$L__BB3_4400;
	shl.b32 	%r8696, %r3015, 7;
	add.s32 	%r8697, %r2958, %r8696;
	ld.shared.f32 	%f1437, [%r8697];
	add.s32 	%r8698, %r3016, %r2959;
	mul.wide.s32 	%rd2877, %r8698, 4;
	add.s64 	%rd2878, %rd2, %rd2877;
	st.global.f32 	[%rd2878], %f1437;
$L__BB3_4400:
	add.s32 	%r3017, %r3015, %r2151;
	setp.gt.u32 	%p2966, %r3017, 31;
	@%p2966 bra 	$L__BB3_4409;
	add.s32 	%r3018, %r3016, %r2151;
	setp.ge.s32 	%p2967, %r3018, %r4296;
	@%p2967 bra 	$L__BB3_4403;
	shl.b32 	%r8699, %r3017, 7;
	add.s32 	%r8700, %r2958, %r8699;
	ld.shared.f32 	%f1438, [%r8700];
	add.s32 	%r8701, %r3018, %r2959;
	mul.wide.s32 	%rd2879, %r8701, 4;
	add.s64 	%rd2880, %rd2, %rd2879;
	st.global.f32 	[%rd2880], %f1438;
$L__BB3_4403:
	add.s32 	%r3019, %r3017, %r2151;
	setp.gt.u32 	%p2968, %r3019, 31;
	@%p2968 bra 	$L__BB3_4409;
	add.s32 	%r3020, %r3018, %r2151;
	setp.ge.s32 	%p2969, %r3020, %r4296;
	@%p2969 bra 	$L__BB3_4406;
	shl.b32 	%r8702, %r3019, 7;
	add.s32 	%r8703, %r2958, %r8702;
	ld.shared.f32 	%f1439, [%r8703];
	add.s32 	%r8704, %r3020, %r2959;
	mul.wide.s32 	%rd2881, %r8704, 4;
	add.s64 	%rd2882, %rd2, %rd2881;
	st.global.f32 	[%rd2882], %f1439;
$L__BB3_4406:
	add.s32 	%r3021, %r3019, %r2151;
	setp.gt.u32 	%p2970, %r3021, 31;
	@%p2970 bra 	$L__BB3_4409;
	add.s32 	%r3022, %r3020, %r2151;
	setp.ge.s32 	%p2971, %r3022, %r4296;
	@%p2971 bra 	$L__BB3_4409;
	shl.b32 	%r8705, %r3021, 7;
	add.s32 	%r8706, %r2958, %r8705;
	ld.shared.f32 	%f1440, [%r8706];
	add.s32 	%r8707, %r3022, %r2959;
	mul.wide.s32 	%rd2883, %r8707, 4;
	add.s64 	%rd2884, %rd2, %rd2883;
	st.global.f32 	[%rd2884], %f1440;
$L__BB3_4409:
	add.s32 	%r3023, %r2956, %r2152;
	setp.gt.u32 	%p2972, %r3023, 31;
	@%p2972 bra 	$L__BB3_6270;
	add.s32 	%r3024, %r2957, %r2152;
	setp.ge.s32 	%p2973, %r3024, %r4297;
	@%p2973 bra 	$L__BB3_6270;
	setp.gt.u32 	%p2974, %r2150, 31;
	@%p2974 bra 	$L__BB3_4507;
	shl.b32 	%r8708, %r3023, 2;
	add.s32 	%r3025, %r4301, %r8708;
	mul.lo.s32 	%r3026, %r3024, %r4296;
	add.s32 	%r3027, %r2150, %r1;
	setp.ge.s32 	%p2975, %r3027, %r4296;
	@%p2975 bra 	$L__BB3_4414;
	shl.b32 	%r8710, %r2150, 7;
	add.s32 	%r8711, %r3025, %r8710;
	ld.shared.f32 	%f1441, [%r8711];
	add.s32 	%r8712, %r3027, %r3026;
	mul.wide.s32 	%rd2885, %r8712, 4;
	add.s64 	%rd2886, %rd2, %rd2885;
	st.global.f32 	[%rd2886], %f1441;
$L__BB3_4414:
	add.s32 	%r3028, %r2150, %r2151;
	setp.gt.u32 	%p2976, %r3028, 31;
	@%p2976 bra 	$L__BB3_4507;
	add.s32 	%r3029, %r3027, %r2151;
	setp.ge.s32 	%p2977, %r3029, %r4296;
	@%p2977 bra 	$L__BB3_4417;
	shl.b32 	%r8713, %r3028, 7;
	add.s32 	%r8714, %r3025, %r8713;
	ld.shared.f32 	%f1442, [%r8714];
	add.s32 	%r8715, %r3029, %r3026;
	mul.wide.s32 	%rd2887, %r8715, 4;
	add.s64 	%rd2888, %rd2, %rd2887;
	st.global.f32 	[%rd2888], %f1442;
$L__BB3_4417:
	add.s32 	%r3030, %r3028, %r2151;
	setp.gt.u32 	%p2978, %r3030, 31;
	@%p2978 bra 	$L__BB3_4507;
	add.s32 	%r3031, %r3029, %r2151;
	setp.ge.s32 	%p2979, %r3031, %r4296;
	@%p2979 bra 	$L__BB3_4420;
	shl.b32 	%r8716, %r3030, 7;
	add.s32 	%r8717, %r3025, %r8716;
	ld.shared.f32 	%f1443, [%r8717];
	add.s32 	%r8718, %r3031, %r3026;
	mul.wide.s32 	%rd2889, %r8718, 4;
	add.s64 	%rd2890, %rd2, %rd2889;
	st.global.f32 	[%rd2890], %f1443;
$L__BB3_4420:
	add.s32 	%r3032, %r3030, %r2151;
	setp.gt.u32 	%p2980, %r3032, 31;
	@%p2980 bra 	$L__BB3_4507;
	add.s32 	%r3033, %r3031, %r2151;
	setp.ge.s32 	%p2981, %r3033, %r4296;
	@%p2981 bra 	$L__BB3_4423;
	shl.b32 	%r8719, %r3032, 7;
	add.s32 	%r8720, %r3025, %r8719;
	ld.shared.f32 	%f1444, [%r8720];
	add.s32 	%r8721, %r3033, %r3026;
	mul.wide.s32 	%rd2891, %r8721, 4;
	add.s64 	%rd2892, %rd2, %rd2891;
	st.global.f32 	[%rd2892], %f1444;
$L__BB3_4423:
	add.s32 	%r3034, %r3032, %r2151;
	setp.gt.u32 	%p2982, %r3034, 31;
	@%p2982 bra 	$L__BB3_4507;
	add.s32 	%r3035, %r3033, %r2151;
	setp.ge.s32 	%p2983, %r3035, %r4296;
	@%p2983 bra 	$L__BB3_4426;
	shl.b32 	%r8722, %r3034, 7;
	add.s32 	%r8723, %r3025, %r8722;
	ld.shared.f32 	%f1445, [%r8723];
	add.s32 	%r8724, %r3035, %r3026;
	mul.wide.s32 	%rd2893, %r8724, 4;
	add.s64 	%rd2894, %rd2, %rd2893;
	st.global.f32 	[%rd2894], %f1445;
$L__BB3_4426:
	add.s32 	%r3036, %r3034, %r2151;
	setp.gt.u32 	%p2984, %r3036, 31;
	@%p2984 bra 	$L__BB3_4507;
	add.s32 	%r3037, %r3035, %r2151;
	setp.ge.s32 	%p2985, %r3037, %r4296;
	@%p2985 bra 	$L__BB3_4429;
	shl.b32 	%r8725, %r3036, 7;
	add.s32 	%r8726, %r3025, %r8725;
	ld.shared.f32 	%f1446, [%r8726];
	add.s32 	%r8727, %r3037, %r3026;
	mul.wide.s32 	%rd2895, %r8727, 4;
	add.s64 	%rd2896, %rd2, %rd2895;
	st.global.f32 	[%rd2896], %f1446;
$L__BB3_4429:
	add.s32 	%r3038, %r3036, %r2151;
	setp.gt.u32 	%p2986, %r3038, 31;
	@%p2986 bra 	$L__BB3_4507;
	add.s32 	%r3039, %r3037, %r2151;
	setp.ge.s32 	%p2987, %r3039, %r4296;
	@%p2987 bra 	$L__BB3_4432;
	shl.b32 	%r8728, %r3038, 7;
	add.s32 	%r8729, %r3025, %r8728;
	ld.shared.f32 	%f1447, [%r8729];
	add.s32 	%r8730, %r3039, %r3026;
	mul.wide.s32 	%rd2897, %r8730, 4;
	add.s64 	%rd2898, %rd2, %rd2897;
	st.global.f32 	[%rd2898], %f1447;
$L__BB3_4432:
	add.s32 	%r3040, %r3038, %r2151;
	setp.gt.u32 	%p2988, %r3040, 31;
	@%p2988 bra 	$L__BB3_4507;
	add.s32 	%r3041, %r3039, %r2151;
	setp.ge.s32 	%p2989, %r3041, %r4296;
	@%p2989 bra 	$L__BB3_4435;
	shl.b32 	%r8731, %r3040, 7;
	add.s32 	%r8732, %r3025, %r8731;
	ld.shared.f32 	%f1448, [%r8732];
	add.s32 	%r8733, %r3041, %r3026;
	mul.wide.s32 	%rd2899, %r8733, 4;
	add.s64 	%rd2900, %rd2, %rd2899;
	st.global.f32 	[%rd2900], %f1448;
$L__BB3_4435:
	add.s32 	%r3042, %r3040, %r2151;
	setp.gt.u32 	%p2990, %r3042, 31;
	@%p2990 bra 	$L__BB3_4507;
	add.s32 	%r3043, %r3041, %r2151;
	setp.ge.s32 	%p2991, %r3043, %r4296;
	@%p2991 bra 	$L__BB3_4438;
	shl.b32 	%r8734, %r3042, 7;
	add.s32 	%r8735, %r3025, %r8734;
	ld.shared.f32 	%f1449, [%r8735];
	add.s32 	%r8736, %r3043, %r3026;
	mul.wide.s32 	%rd2901, %r8736, 4;
	add.s64 	%rd2902, %rd2, %rd2901;
	st.global.f32 	[%rd2902], %f1449;
$L__BB3_4438:
	add.s32 	%r3044, %r3042, %r2151;
	setp.gt.u32 	%p2992, %r3044, 31;
	@%p2992 bra 	$L__BB3_4507;
	add.s32 	%r3045, %r3043, %r2151;
	setp.ge.s32 	%p2993, %r3045, %r4296;
	@%p2993 bra 	$L__BB3_4441;
	shl.b32 	%r8737, %r3044, 7;
	add.s32 	%r8738, %r3025, %r8737;
	ld.shared.f32 	%f1450, [%r8738];
	add.s32 	%r8739, %r3045, %r3026;
	mul.wide.s32 	%rd2903, %r8739, 4;
	add.s64 	%rd2904, %rd2, %rd2903;
	st.global.f32 	[%rd2904], %f1450;
$L__BB3_4441:
	add.s32 	%r3046, %r3044, %r2151;
	setp.gt.u32 	%p2994, %r3046, 31;
	@%p2994 bra 	$L__BB3_4507;
	add.s32 	%r3047, %r3045, %r2151;
	setp.ge.s32 	%p2995, %r3047, %r4296;
	@%p2995 bra 	$L__BB3_4444;
	shl.b32 	%r8740, %r3046, 7;
	add.s32 	%r8741, %r3025, %r8740;
	ld.shared.f32 	%f1451, [%r8741];
	add.s32 	%r8742, %r3047, %r3026;
	mul.wide.s32 	%rd2905, %r8742, 4;
	add.s64 	%rd2906, %rd2, %rd2905;
	st.global.f32 	[%rd2906], %f1451;
$L__BB3_4444:
	add.s32 	%r3048, %r3046, %r2151;
	setp.gt.u32 	%p2996, %r3048, 31;
	@%p2996 bra 	$L__BB3_4507;
	add.s32 	%r3049, %r3047, %r2151;
	setp.ge.s32 	%p2997, %r3049, %r4296;
	@%p2997 bra 	$L__BB3_4447;
	shl.b32 	%r8743, %r3048, 7;
	add.s32 	%r8744, %r3025, %r8743;
	ld.shared.f32 	%f1452, [%r8744];
	add.s32 	%r8745, %r3049, %r3026;
	mul.wide.s32 	%rd2907, %r8745, 4;
	add.s64 	%rd2908, %rd2, %rd2907;
	st.global.f32 	[%rd2908], %f1452;
$L__BB3_4447:
	add.s32 	%r3050, %r3048, %r2151;
	setp.gt.u32 	%p2998, %r3050, 31;
	@%p2998 bra 	$L__BB3_4507;
	add.s32 	%r3051, %r3049, %r2151;
	setp.ge.s32 	%p2999, %r3051, %r4296;
	@%p2999 bra 	$L__BB3_4450;
	shl.b32 	%r8746, %r3050, 7;
	add.s32 	%r8747, %r3025, %r8746;
	ld.shared.f32 	%f1453, [%r8747];
	add.s32 	%r8748, %r3051, %r3026;
	mul.wide.s32 	%rd2909, %r8748, 4;
	add.s64 	%rd2910, %rd2, %rd2909;
	st.global.f32 	[%rd2910], %f1453;
$L__BB3_4450:
	add.s32 	%r3052, %r3050, %r2151;
	setp.gt.u32 	%p3000, %r3052, 31;
	@%p3000 bra 	$L__BB3_4507;
	add.s32 	%r3053, %r3051, %r2151;
	setp.ge.s32 	%p3001, %r3053, %r4296;
	@%p3001 bra 	$L__BB3_4453;
	shl.b32 	%r8749, %r3052, 7;
	add.s32 	%r8750, %r3025, %r8749;
	ld.shared.f32 	%f1454, [%r8750];
	add.s32 	%r8751, %r3053, %r3026;
	mul.wide.s32 	%rd2911, %r8751, 4;
	add.s64 	%rd2912, %rd2, %rd2911;
	st.global.f32 	[%rd2912], %f1454;
$L__BB3_4453:
	add.s32 	%r3054, %r3052, %r2151;
	setp.gt.u32 	%p3002, %r3054, 31;
	@%p3002 bra 	$L__BB3_4507;
	add.s32 	%r3055, %r3053, %r2151;
	setp.ge.s32 	%p3003, %r3055, %r4296;
	@%p3003 bra 	$L__BB3_4456;
	shl.b32 	%r8752, %r3054, 7;
	add.s32 	%r8753, %r3025, %r8752;
	ld.shared.f32 	%f1455, [%r8753];
	add.s32 	%r8754, %r3055, %r3026;
	mul.wide.s32 	%rd2913, %r8754, 4;
	add.s64 	%rd2914, %rd2, %rd2913;
	st.global.f32 	[%rd2914], %f1455;
$L__BB3_4456:
	add.s32 	%r3056, %r3054, %r2151;
	setp.gt.u32 	%p3004, %r3056, 31;
	@%p3004 bra 	$L__BB3_4507;
	add.s32 	%r3057, %r3055, %r2151;
	setp.ge.s32 	%p3005, %r3057, %r4296;
	@%p3005 bra 	$L__BB3_4459;
	shl.b32 	%r8755, %r3056, 7;
	add.s32 	%r8756, %r3025, %r8755;
	ld.shared.f32 	%f1456, [%r8756];
	add.s32 	%r8757, %r3057, %r3026;
	mul.wide.s32 	%rd2915, %r8757, 4;
	add.s64 	%rd2916, %rd2, %rd2915;
	st.global.f32 	[%rd2916], %f1456;
$L__BB3_4459:
	add.s32 	%r3058, %r3056, %r2151;
	setp.gt.u32 	%p3006, %r3058, 31;
	@%p3006 bra 	$L__BB3_4507;
	add.s32 	%r3059, %r3057, %r2151;
	setp.ge.s32 	%p3007, %r3059, %r4296;
	@%p3007 bra 	$L__BB3_4462;
	shl.b32 	%r8758, %r3058, 7;
	add.s32 	%r8759, %r3025, %r8758;
	ld.shared.f32 	%f1457, [%r8759];
	add.s32 	%r8760, %r3059, %r3026;
	mul.wide.s32 	%rd2917, %r8760, 4;
	add.s64 	%rd2918, %rd2, %rd2917;
	st.global.f32 	[%rd2918], %f1457;
$L__BB3_4462:
	add.s32 	%r3060, %r3058, %r2151;
	setp.gt.u32 	%p3008, %r3060, 31;
	@%p3008 bra 	$L__BB3_4507;
	add.s32 	%r3061, %r3059, %r2151;
	setp.ge.s32 	%p3009, %r3061, %r4296;
	@%p3009 bra 	$L__BB3_4465;
	shl.b32 	%r8761, %r3060, 7;
	add.s32 	%r8762, %r3025, %r8761;
	ld.shared.f32 	%f1458, [%r8762];
	add.s32 	%r8763, %r3061, %r3026;
	mul.wide.s32 	%rd2919, %r8763, 4;
	add.s64 	%rd2920, %rd2, %rd2919;
	st.global.f32 	[%rd2920], %f1458;
$L__BB3_4465:
	add.s32 	%r3062, %r3060, %r2151;
	setp.gt.u32 	%p3010, %r3062, 31;
	@%p3010 bra 	$L__BB3_4507;
	add.s32 	%r3063, %r3061, %r2151;
	setp.ge.s32 	%p3011, %r3063, %r4296;
	@%p3011 bra 	$L__BB3_4468;
	shl.b32 	%r8764, %r3062, 7;
	add.s32 	%r8765, %r3025, %r8764;
	ld.shared.f32 	%f1459, [%r8765];
	add.s32 	%r8766, %r3063, %r3026;
	mul.wide.s32 	%rd2921, %r8766, 4;
	add.s64 	%rd2922, %rd2, %rd2921;
	st.global.f32 	[%rd2922], %f1459;
$L__BB3_4468:
	add.s32 	%r3064, %r3062, %r2151;
	setp.gt.u32 	%p3012, %r3064, 31;
	@%p3012 bra 	$L__BB3_4507;
	add.s32 	%r3065, %r3063, %r2151;
	setp.ge.s32 	%p3013, %r3065, %r4296;
	@%p3013 bra 	$L__BB3_4471;
	shl.b32 	%r8767, %r3064, 7;
	add.s32 	%r8768, %r3025, %r8767;
	ld.shared.f32 	%f1460, [%r8768];
	add.s32 	%r8769, %r3065, %r3026;
	mul.wide.s32 	%rd2923, %r8769, 4;
	add.s64 	%rd2924, %rd2, %rd2923;
	st.global.f32 	[%rd2924], %f1460;
$L__BB3_4471:
	add.s32 	%r3066, %r3064, %r2151;
	setp.gt.u32 	%p3014, %r3066, 31;
	@%p3014 bra 	$L__BB3_4507;
	add.s32 	%r3067, %r3065, %r2151;
	setp.ge.s32 	%p3015, %r3067, %r4296;
	@%p3015 bra 	$L__BB3_4474;
	shl.b32 	%r8770, %r3066, 7;
	add.s32 	%r8771, %r3025, %r8770;
	ld.shared.f32 	%f1461, [%r8771];
	add.s32 	%r8772, %r3067, %r3026;
	mul.wide.s32 	%rd2925, %r8772, 4;
	add.s64 	%rd2926, %rd2, %rd2925;
	st.global.f32 	[%rd2926], %f1461;
$L__BB3_4474:
	add.s32 	%r3068, %r3066, %r2151;
	setp.gt.u32 	%p3016, %r3068, 31;
	@%p3016 bra 	$L__BB3_4507;
	add.s32 	%r3069, %r3067, %r2151;
	setp.ge.s32 	%p3017, %r3069, %r4296;
	@%p3017 bra 	$L__BB3_4477;
	shl.b32 	%r8773, %r3068, 7;
	add.s32 	%r8774, %r3025, %r8773;
	ld.shared.f32 	%f1462, [%r8774];
	add.s32 	%r8775, %r3069, %r3026;
	mul.wide.s32 	%rd2927, %r8775, 4;
	add.s64 	%rd2928, %rd2, %rd2927;
	st.global.f32 	[%rd2928], %f1462;
$L__BB3_4477:
	add.s32 	%r3070, %r3068, %r2151;
	setp.gt.u32 	%p3018, %r3070, 31;
	@%p3018 bra 	$L__BB3_4507;
	add.s32 	%r3071, %r3069, %r2151;
	setp.ge.s32 	%p3019, %r3071, %r4296;
	@%p3019 bra 	$L__BB3_4480;
	shl.b32 	%r8776, %r3070, 7;
	add.s32 	%r8777, %r3025, %r8776;
	ld.shared.f32 	%f1463, [%r8777];
	add.s32 	%r8778, %r3071, %r3026;
	mul.wide.s32 	%rd2929, %r8778, 4;
	add.s64 	%rd2930, %rd2, %rd2929;
	st.global.f32 	[%rd2930], %f1463;
$L__BB3_4480:
	add.s32 	%r3072, %r3070, %r2151;
	setp.gt.u32 	%p3020, %r3072, 31;
	@%p3020 bra 	$L__BB3_4507;
	add.s32 	%r3073, %r3071, %r2151;
	setp.ge.s32 	%p3021, %r3073, %r4296;
	@%p3021 bra 	$L__BB3_4483;
	shl.b32 	%r8779, %r3072, 7;
	add.s32 	%r8780, %r3025, %r8779;
	ld.shared.f32 	%f1464, [%r8780];
	add.s32 	%r8781, %r3073, %r3026;
	mul.wide.s32 	%rd2931, %r8781, 4;
	add.s64 	%rd2932, %rd2, %rd2931;
	st.global.f32 	[%rd2932], %f1464;
$L__BB3_4483:
	add.s32 	%r3074, %r3072, %r2151;
	setp.gt.u32 	%p3022, %r3074, 31;
	@%p3022 bra 	$L__BB3_4507;
	add.s32 	%r3075, %r3073, %r2151;
	setp.ge.s32 	%p3023, %r3075, %r4296;
	@%p3023 bra 	$L__BB3_4486;
	shl.b32 	%r8782, %r3074, 7;
	add.s32 	%r8783, %r3025, %r8782;
	ld.shared.f32 	%f1465, [%r8783];
	add.s32 	%r8784, %r3075, %r3026;
	mul.wide.s32 	%rd2933, %r8784, 4;
	add.s64 	%rd2934, %rd2, %rd2933;
	st.global.f32 	[%rd2934], %f1465;
$L__BB3_4486:
	add.s32 	%r3076, %r3074, %r2151;
	setp.gt.u32 	%p3024, %r3076, 31;
	@%p3024 bra 	$L__BB3_4507;
	add.s32 	%r3077, %r3075, %r2151;
	setp.ge.s32 	%p3025, %r3077, %r4296;
	@%p3025 bra 	$L__BB3_4489;
	shl.b32 	%r8785, %r3076, 7;
	add.s32 	%r8786, %r3025, %r8785;
	ld.shared.f32 	%f1466, [%r8786];
	add.s32 	%r8787, %r3077, %r3026;
	mul.wide.s32 	%rd2935, %r8787, 4;
	add.s64 	%rd2936, %rd2, %rd2935;
	st.global.f32 	[%rd2936], %f1466;
$L__BB3_4489:
	add.s32 	%r3078, %r3076, %r2151;
	setp.gt.u32 	%p3026, %r3078, 31;
	@%p3026 bra 	$L__BB3_4507;
	add.s32 	%r3079, %r3077, %r2151;
	setp.ge.s32 	%p3027, %r3079, %r4296;
	@%p3027 bra 	$L__BB3_4492;
	shl.b32 	%r8788, %r3078, 7;
	add.s32 	%r8789, %r3025, %r8788;
	ld.shared.f32 	%f1467, [%r8789];
	add.s32 	%r8790, %r3079, %r3026;
	mul.wide.s32 	%rd2937, %r8790, 4;
	add.s64 	%rd2938, %rd2, %rd2937;
	st.global.f32 	[%rd2938], %f1467;
$L__BB3_4492:
	add.s32 	%r3080, %r3078, %r2151;
	setp.gt.u32 	%p3028, %r3080, 31;
	@%p3028 bra 	$L__BB3_4507;
	add.s32 	%r3081, %r3079, %r2151;
	setp.ge.s32 	%p3029, %r3081, %r4296;
	@%p3029 bra 	$L__BB3_4495;
	shl.b32 	%r8791, %r3080, 7;
	add.s32 	%r8792, %r3025, %r8791;
	ld.shared.f32 	%f1468, [%r8792];
	add.s32 	%r8793, %r3081, %r3026;
	mul.wide.s32 	%rd2939, %r8793, 4;
	add.s64 	%rd2940, %rd2, %rd2939;
	st.global.f32 	[%rd2940], %f1468;
$L__BB3_4495:
	add.s32 	%r3082, %r3080, %r2151;
	setp.gt.u32 	%p3030, %r3082, 31;
	@%p3030 bra 	$L__BB3_4507;
	add.s32 	%r3083, %r3081, %r2151;
	setp.ge.s32 	%p3031, %r3083, %r4296;
	@%p3031 bra 	$L__BB3_4498;
	shl.b32 	%r8794, %r3082, 7;
	add.s32 	%r8795, %r3025, %r8794;
	ld.shared.f32 	%f1469, [%r8795];
	add.s32 	%r8796, %r3083, %r3026;
	mul.wide.s32 	%rd2941, %r8796, 4;
	add.s64 	%rd2942, %rd2, %rd2941;
	st.global.f32 	[%rd2942], %f1469;
$L__BB3_4498:
	add.s32 	%r3084, %r3082, %r2151;
	setp.gt.u32 	%p3032, %r3084, 31;
	@%p3032 bra 	$L__BB3_4507;
	add.s32 	%r3085, %r3083, %r2151;
	setp.ge.s32 	%p3033, %r3085, %r4296;
	@%p3033 bra 	$L__BB3_4501;
	shl.b32 	%r8797, %r3084, 7;
	add.s32 	%r8798, %r3025, %r8797;
	ld.shared.f32 	%f1470, [%r8798];
	add.s32 	%r8799, %r3085, %r3026;
	mul.wide.s32 	%rd2943, %r8799, 4;
	add.s64 	%rd2944, %rd2, %rd2943;
	st.global.f32 	[%rd2944], %f1470;
$L__BB3_4501:
	add.s32 	%r3086, %r3084, %r2151;
	setp.gt.u32 	%p3034, %r3086, 31;
	@%p3034 bra 	$L__BB3_4507;
	add.s32 	%r3087, %r3085, %r2151;
	setp.ge.s32 	%p3035, %r3087, %r4296;
	@%p3035 bra 	$L__BB3_4504;
	shl.b32 	%r8800, %r3086, 7;
	add.s32 	%r8801, %r3025, %r8800;
	ld.shared.f32 	%f1471, [%r8801];
	add.s32 	%r8802, %r3087, %r3026;
	mul.wide.s32 	%rd2945, %r8802, 4;
	add.s64 	%rd2946, %rd2, %rd2945;
	st.global.f32 	[%rd2946], %f1471;
$L__BB3_4504:
	add.s32 	%r3088, %r3086, %r2151;
	setp.gt.u32 	%p3036, %r3088, 31;
	@%p3036 bra 	$L__BB3_4507;
	add.s32 	%r3089, %r3087, %r2151;
	setp.ge.s32 	%p3037, %r3089, %r4296;
	@%p3037 bra 	$L__BB3_4507;
	shl.b32 	%r8803, %r3088, 7;
	add.s32 	%r8804, %r3025, %r8803;
	ld.shared.f32 	%f1472, [%r8804];
	add.s32 	%r8805, %r3089, %r3026;
	mul.wide.s32 	%rd2947, %r8805, 4;
	add.s64 	%rd2948, %rd2, %rd2947;
	st.global.f32 	[%rd2948], %f1472;
$L__BB3_4507:
	add.s32 	%r3090, %r3023, %r2152;
	setp.gt.u32 	%p3038, %r3090, 31;
	@%p3038 bra 	$L__BB3_6270;
	add.s32 	%r3091, %r3024, %r2152;
	setp.ge.s32 	%p3039, %r3091, %r4297;
	@%p3039 bra 	$L__BB3_6270;
	setp.gt.u32 	%p3040, %r2150, 31;
	@%p3040 bra 	$L__BB3_4605;
	shl.b32 	%r8806, %r3090, 2;
	add.s32 	%r3092, %r4301, %r8806;
	mul.lo.s32 	%r3093, %r3091, %r4296;
	add.s32 	%r3094, %r2150, %r1;
	setp.ge.s32 	%p3041, %r3094, %r4296;
	@%p3041 bra 	$L__BB3_4512;
	shl.b32 	%r8808, %r2150, 7;
	add.s32 	%r8809, %r3092, %r8808;
	ld.shared.f32 	%f1473, [%r8809];
	add.s32 	%r8810, %r3094, %r3093;
	mul.wide.s32 	%rd2949, %r8810, 4;
	add.s64 	%rd2950, %rd2, %rd2949;
	st.global.f32 	[%rd2950], %f1473;
$L__BB3_4512:
	add.s32 	%r3095, %r2150, %r2151;
	setp.gt.u32 	%p3042, %r3095, 31;
	@%p3042 bra 	$L__BB3_4605;
	add.s32 	%r3096, %r3094, %r2151;
	setp.ge.s32 	%p3043, %r3096, %r4296;
	@%p3043 bra 	$L__BB3_4515;
	shl.b32 	%r8811, %r3095, 7;
	add.s32 	%r8812, %r3092, %r8811;
	ld.shared.f32 	%f1474, [%r8812];
	add.s32 	%r8813, %r3096, %r3093;
	mul.wide.s32 	%rd2951, %r8813, 4;
	add.s64 	%rd2952, %rd2, %rd2951;
	st.global.f32 	[%rd2952], %f1474;
$L__BB3_4515:
	add.s32 	%r3097, %r3095, %r2151;
	setp.gt.u32 	%p3044, %r3097, 31;
	@%p3044 bra 	$L__BB3_4605;
	add.s32 	%r3098, %r3096, %r2151;
	setp.ge.s32 	%p3045, %r3098, %r4296;
	@%p3045 bra 	$L__BB3_4518;
	shl.b32 	%r8814, %r3097, 7;
	add.s32 	%r8815, %r3092, %r8814;
	ld.shared.f32 	%f1475, [%r8815];
	add.s32 	%r8816, %r3098, %r3093;
	mul.wide.s32 	%rd2953, %r8816, 4;
	add.s64 	%rd2954, %rd2, %rd2953;
	st.global.f32 	[%rd2954], %f1475;
$L__BB3_4518:
	add.s32 	%r3099, %r3097, %r2151;
	setp.gt.u32 	%p3046, %r3099, 31;
	@%p3046 bra 	$L__BB3_4605;
	add.s32 	%r3100, %r3098, %r2151;
	setp.ge.s32 	%p3047, %r3100, %r4296;
	@%p3047 bra 	$L__BB3_4521;
	shl.b32 	%r8817, %r3099, 7;
	add.s32 	%r8818, %r3092, %r8817;
	ld.shared.f32 	%f1476, [%r8818];
	add.s32 	%r8819, %r3100, %r3093;
	mul.wide.s32 	%rd2955, %r8819, 4;
	add.s64 	%rd2956, %rd2, %rd2955;
	st.global.f32 	[%rd2956], %f1476;
$L__BB3_4521:
	add.s32 	%r3101, %r3099, %r2151;
	setp.gt.u32 	%p3048, %r3101, 31;
	@%p3048 bra 	$L__BB3_4605;
	add.s32 	%r3102, %r3100, %r2151;
	setp.ge.s32 	%p3049, %r3102, %r4296;
	@%p3049 bra 	$L__BB3_4524;
	shl.b32 	%r8820, %r3101, 7;
	add.s32 	%r8821, %r3092, %r8820;
	ld.shared.f32 	%f1477, [%r8821];
	add.s32 	%r8822, %r3102, %r3093;
	mul.wide.s32 	%rd2957, %r8822, 4;
	add.s64 	%rd2958, %rd2, %rd2957;
	st.global.f32 	[%rd2958], %f1477;
$L__BB3_4524:
	add.s32 	%r3103, %r3101, %r2151;
	setp.gt.u32 	%p3050, %r3103, 31;
	@%p3050 bra 	$L__BB3_4605;
	add.s32 	%r3104, %r3102, %r2151;
	setp.ge.s32 	%p3051, %r3104, %r4296;
	@%p3051 bra 	$L__BB3_4527;
	shl.b32 	%r8823, %r3103, 7;
	add.s32 	%r8824, %r3092, %r8823;
	ld.shared.f32 	%f1478, [%r8824];
	add.s32 	%r8825, %r3104, %r3093;
	mul.wide.s32 	%rd2959, %r8825, 4;
	add.s64 	%rd2960, %rd2, %rd2959;
	st.global.f32 	[%rd2960], %f1478;
$L__BB3_4527:
	add.s32 	%r3105, %r3103, %r2151;
	setp.gt.u32 	%p3052, %r3105, 31;
	@%p3052 bra 	$L__BB3_4605;
	add.s32 	%r3106, %r3104, %r2151;
	setp.ge.s32 	%p3053, %r3106, %r4296;
	@%p3053 bra 	$L__BB3_4530;
	shl.b32 	%r8826, %r3105, 7;
	add.s32 	%r8827, %r3092, %r8826;
	ld.shared.f32 	%f1479, [%r8827];
	add.s32 	%r8828, %r3106, %r3093;
	mul.wide.s32 	%rd2961, %r8828, 4;
	add.s64 	%rd2962, %rd2, %rd2961;
	st.global.f32 	[%rd2962], %f1479;
$L__BB3_4530:
	add.s32 	%r3107, %r3105, %r2151;
	setp.gt.u32 	%p3054, %r3107, 31;
	@%p3054 bra 	$L__BB3_4605;
	add.s32 	%r3108, %r3106, %r2151;
	setp.ge.s32 	%p3055, %r3108, %r4296;
	@%p3055 bra 	$L__BB3_4533;
	shl.b32 	%r8829, %r3107, 7;
	add.s32 	%r8830, %r3092, %r8829;
	ld.shared.f32 	%f1480, [%r8830];
	add.s32 	%r8831, %r3108, %r3093;
	mul.wide.s32 	%rd2963, %r8831, 4;
	add.s64 	%rd2964, %rd2, %rd2963;
	st.global.f32 	[%rd2964], %f1480;
$L__BB3_4533:
	add.s32 	%r3109, %r3107, %r2151;
	setp.gt.u32 	%p3056, %r3109, 31;
	@%p3056 bra 	$L__BB3_4605;
	add.s32 	%r3110, %r3108, %r2151;
	setp.ge.s32 	%p3057, %r3110, %r4296;
	@%p3057 bra 	$L__BB3_4536;
	shl.b32 	%r8832, %r3109, 7;
	add.s32 	%r8833, %r3092, %r8832;
	ld.shared.f32 	%f1481, [%r8833];
	add.s32 	%r8834, %r3110, %r3093;
	mul.wide.s32 	%rd2965, %r8834, 4;
	add.s64 	%rd2966, %rd2, %rd2965;
	st.global.f32 	[%rd2966], %f1481;
$L__BB3_4536:
	add.s32 	%r3111, %r3109, %r2151;
	setp.gt.u32 	%p3058, %r3111, 31;
	@%p3058 bra 	$L__BB3_4605;
	add.s32 	%r3112, %r3110, %r2151;
	setp.ge.s32 	%p3059, %r3112, %r4296;
	@%p3059 bra 	$L__BB3_4539;
	shl.b32 	%r8835, %r3111, 7;
	add.s32 	%r8836, %r3092, %r8835;
	ld.shared.f32 	%f1482, [%r8836];
	add.s32 	%r8837, %r3112, %r3093;
	mul.wide.s32 	%rd2967, %r8837, 4;
	add.s64 	%rd2968, %rd2, %rd2967;
	st.global.f32 	[%rd2968], %f1482;
$L__BB3_4539:
	add.s32 	%r3113, %r3111, %r2151;
	setp.gt.u32 	%p3060, %r3113, 31;
	@%p3060 bra 	$L__BB3_4605;
	add.s32 	%r3114, %r3112, %r2151;
	setp.ge.s32 	%p3061, %r3114, %r4296;
	@%p3061 bra 	$L__BB3_4542;
	shl.b32 	%r8838, %r3113, 7;
	add.s32 	%r8839, %r3092, %r8838;
	ld.shared.f32 	%f1483, [%r8839];
	add.s32 	%r8840, %r3114, %r3093;
	mul.wide.s32 	%rd2969, %r8840, 4;
	add.s64 	%rd2970, %rd2, %rd2969;
	st.global.f32 	[%rd2970], %f1483;
$L__BB3_4542:
	add.s32 	%r3115, %r3113, %r2151;
	setp.gt.u32 	%p3062, %r3115, 31;
	@%p3062 bra 	$L__BB3_4605;
	add.s32 	%r3116, %r3114, %r2151;
	setp.ge.s32 	%p3063, %r3116, %r4296;
	@%p3063 bra 	$L__BB3_4545;
	shl.b32 	%r8841, %r3115, 7;
	add.s32 	%r8842, %r3092, %r8841;
	ld.shared.f32 	%f1484, [%r8842];
	add.s32 	%r8843, %r3116, %r3093;
	mul.wide.s32 	%rd2971, %r8843, 4;
	add.s64 	%rd2972, %rd2, %rd2971;
	st.global.f32 	[%rd2972], %f1484;
$L__BB3_4545:
	add.s32 	%r3117, %r3115, %r2151;
	setp.gt.u32 	%p3064, %r3117, 31;
	@%p3064 bra 	$L__BB3_4605;
	add.s32 	%r3118, %r3116, %r2151;
	setp.ge.s32 	%p3065, %r3118, %r4296;
	@%p3065 bra 	$L__BB3_4548;
	shl.b32 	%r8844, %r3117, 7;
	add.s32 	%r8845, %r3092, %r8844;
	ld.shared.f32 	%f1485, [%r8845];
	add.s32 	%r8846, %r3118, %r3093;
	mul.wide.s32 	%rd2973, %r8846, 4;
	add.s64 	%rd2974, %rd2, %rd2973;
	st.global.f32 	[%rd2974], %f1485;
$L__BB3_4548:
	add.s32 	%r3119, %r3117, %r2151;
	setp.gt.u32 	%p3066, %r3119, 31;
	@%p3066 bra 	$L__BB3_4605;
	add.s32 	%r3120, %r3118, %r2151;
	setp.ge.s32 	%p3067, %r3120, %r4296;
	@%p3067 bra 	$L__BB3_4551;
	shl.b32 	%r8847, %r3119, 7;
	add.s32 	%r8848, %r3092, %r8847;
	ld.shared.f32 	%f1486, [%r8848];
	add.s32 	%r8849, %r3120, %r3093;
	mul.wide.s32 	%rd2975, %r8849, 4;
	add.s64 	%rd2976, %rd2, %rd2975;
	st.global.f32 	[%rd2976], %f1486;
$L__BB3_4551:
	add.s32 	%r3121, %r3119, %r2151;
	setp.gt.u32 	%p3068, %r3121, 31;
	@%p3068 bra 	$L__BB3_4605;
	add.s32 	%r3122, %r3120, %r2151;
	setp.ge.s32 	%p3069, %r3122, %r4296;
	@%p3069 bra 	$L__BB3_4554;
	shl.b32 	%r8850, %r3121, 7;
	add.s32 	%r8851, %r3092, %r8850;
	ld.shared.f32 	%f1487, [%r8851];
	add.s32 	%r8852, %r3122, %r3093;
	mul.wide.s32 	%rd2977, %r8852, 4;
	add.s64 	%rd2978, %rd2, %rd2977;
	st.global.f32 	[%rd2978], %f1487;
$L__BB3_4554:
	add.s32 	%r3123, %r3121, %r2151;
	setp.gt.u32 	%p3070, %r3123, 31;
	@%p3070 bra 	$L__BB3_4605;
	add.s32 	%r3124, %r3122, %r2151;
	setp.ge.s32 	%p3071, %r3124, %r4296;
	@%p3071 bra 	$L__BB3_4557;
	shl.b32 	%r8853, %r3123, 7;
	add.s32 	%r8854, %r3092, %r8853;
	ld.shared.f32 	%f1488, [%r8854];
	add.s32 	%r8855, %r3124, %r3093;
	mul.wide.s32 	%rd2979, %r8855, 4;
	add.s64 	%rd2980, %rd2, %rd2979;
	st.global.f32 	[%rd2980], %f1488;
$L__BB3_4557:
	add.s32 	%r3125, %r3123, %r2151;
	setp.gt.u32 	%p3072, %r3125, 31;
	@%p3072 bra 	$L__BB3_4605;
	add.s32 	%r3126, %r3124, %r2151;
	setp.ge.s32 	%p3073, %r3126, %r4296;
	@%p3073 bra 	$L__BB3_4560;
	shl.b32 	%r8856, %r3125, 7;
	add.s32 	%r8857, %r3092, %r8856;
	ld.shared.f32 	%f1489, [%r8857];
	add.s32 	%r8858, %r3126, %r3093;
	mul.wide.s32 	%rd2981, %r8858, 4;
	add.s64 	%rd2982, %rd2, %rd2981;
	st.global.f32 	[%rd2982], %f1489;
$L__BB3_4560:
	add.s32 	%r3127, %r3125, %r2151;
	setp.gt.u32 	%p3074, %r3127, 31;
	@%p3074 bra 	$L__BB3_4605;
	add.s32 	%r3128, %r3126, %r2151;
	setp.ge.s32 	%p3075, %r3128, %r4296;
	@%p3075 bra 	$L__BB3_4563;
	shl.b32 	%r8859, %r3127, 7;
	add.s32 	%r8860, %r3092, %r8859;
	ld.shared.f32 	%f1490, [%r8860];
	add.s32 	%r8861, %r3128, %r3093;
	mul.wide.s32 	%rd2983, %r8861, 4;
	add.s64 	%rd2984, %rd2, %rd2983;
	st.global.f32 	[%rd2984], %f1490;
$L__BB3_4563:
	add.s32 	%r3129, %r3127, %r2151;
	setp.gt.u32 	%p3076, %r3129, 31;
	@%p3076 bra 	$L__BB3_4605;
	add.s32 	%r3130, %r3128, %r2151;
	setp.ge.s32 	%p3077, %r3130, %r4296;
	@%p3077 bra 	$L__BB3_4566;
	shl.b32 	%r8862, %r3129, 7;
	add.s32 	%r8863, %r3092, %r8862;
	ld.shared.f32 	%f1491, [%r8863];
	add.s32 	%r8864, %r3130, %r3093;
	mul.wide.s32 	%rd2985, %r8864, 4;
	add.s64 	%rd2986, %rd2, %rd2985;
	st.global.f32 	[%rd2986], %f1491;
$L__BB3_4566:
	add.s32 	%r3131, %r3129, %r2151;
	setp.gt.u32 	%p3078, %r3131, 31;
	@%p3078 bra 	$L__BB3_4605;
	add.s32 	%r3132, %r3130, %r2151;
	setp.ge.s32 	%p3079, %r3132, %r4296;
	@%p3079 bra 	$L__BB3_4569;
	shl.b32 	%r8865, %r3131, 7;
	add.s32 	%r8866, %r3092, %r8865;
	ld.shared.f32 	%f1492, [%r8866];
	add.s32 	%r8867, %r3132, %r3093;
	mul.wide.s32 	%rd2987, %r8867, 4;
	add.s64 	%rd2988, %rd2, %rd2987;
	st.global.f32 	[%rd2988], %f1492;
$L__BB3_4569:
	add.s32 	%r3133, %r3131, %r2151;
	setp.gt.u32 	%p3080, %r3133, 31;
	@%p3080 bra 	$L__BB3_4605;
	add.s32 	%r3134, %r3132, %r2151;
	setp.ge.s32 	%p3081, %r3134, %r4296;
	@%p3081 bra 	$L__BB3_4572;
	shl.b32 	%r8868, %r3133, 7;
	add.s32 	%r8869, %r3092, %r8868;
	ld.shared.f32 	%f1493, [%r8869];
	add.s32 	%r8870, %r3134, %r3093;
	mul.wide.s32 	%rd2989, %r8870, 4;
	add.s64 	%rd2990, %rd2, %rd2989;
	st.global.f32 	[%rd2990], %f1493;
$L__BB3_4572:
	add.s32 	%r3135, %r3133, %r2151;
	setp.gt.u32 	%p3082, %r3135, 31;
	@%p3082 bra 	$L__BB3_4605;
	add.s32 	%r3136, %r3134, %r2151;
	setp.ge.s32 	%p3083, %r3136, %r4296;
	@%p3083 bra 	$L__BB3_4575;
	shl.b32 	%r8871, %r3135, 7;
	add.s32 	%r8872, %r3092, %r8871;
	ld.shared.f32 	%f1494, [%r8872];
	add.s32 	%r8873, %r3136, %r3093;
	mul.wide.s32 	%rd2991, %r8873, 4;
	add.s64 	%rd2992, %rd2, %rd2991;
	st.global.f32 	[%rd2992], %f1494;
$L__BB3_4575:
	add.s32 	%r3137, %r3135, %r2151;
	setp.gt.u32 	%p3084, %r3137, 31;
	@%p3084 bra 	$L__BB3_4605;
	add.s32 	%r3138, %r3136, %r2151;
	setp.ge.s32 	%p3085, %r3138, %r4296;
	@%p3085 bra 	$L__BB3_4578;
	shl.b32 	%r8874, %r3137, 7;
	add.s32 	%r8875, %r3092, %r8874;
	ld.shared.f32 	%f1495, [%r8875];
	add.s32 	%r8876, %r3138, %r3093;
	mul.wide.s32 	%rd2993, %r8876, 4;
	add.s64 	%rd2994, %rd2, %rd2993;
	st.global.f32 	[%rd2994], %f1495;
$L__BB3_4578:
	add.s32 	%r3139, %r3137, %r2151;
	setp.gt.u32 	%p3086, %r3139, 31;
	@%p3086 bra 	$L__BB3_4605;
	add.s32 	%r3140, %r3138, %r2151;
	setp.ge.s32 	%p3087, %r3140, %r4296;
	@%p3087 bra 	$L__BB3_4581;
	shl.b32 	%r8877, %r3139, 7;
	add.s32 	%r8878, %r3092, %r8877;
	ld.shared.f32 	%f1496, [%r8878];
	add.s32 	%r8879, %r3140, %r3093;
	mul.wide.s32 	%rd2995, %r8879, 4;
	add.s64 	%rd2996, %rd2, %rd2995;
	st.global.f32 	[%rd2996], %f1496;
$L__BB3_4581:
	add.s32 	%r3141, %r3139, %r2151;
	setp.gt.u32 	%p3088, %r3141, 31;
	@%p3088 bra 	$L__BB3_4605;
	add.s32 	%r3142, %r3140, %r2151;
	setp.ge.s32 	%p3089, %r3142, %r4296;
	@%p3089 bra 	$L__BB3_4584;
	shl.b32 	%r8880, %r3141, 7;
	add.s32 	%r8881, %r3092, %r8880;
	ld.shared.f32 	%f1497, [%r8881];
	add.s32 	%r8882, %r3142, %r3093;
	mul.wide.s32 	%rd2997, %r8882, 4;
	add.s64 	%rd2998, %rd2, %rd2997;
	st.global.f32 	[%rd2998], %f1497;
$L__BB3_4584:
	add.s32 	%r3143, %r3141, %r2151;
	setp.gt.u32 	%p3090, %r3143, 31;
	@%p3090 bra 	$L__BB3_4605;
	add.s32 	%r3144, %r3142, %r2151;
	setp.ge.s32 	%p3091, %r3144, %r4296;
	@%p3091 bra 	$L__BB3_4587;
	shl.b32 	%r8883, %r3143, 7;
	add.s32 	%r8884, %r3092, %r8883;
	ld.shared.f32 	%f1498, [%r8884];
	add.s32 	%r8885, %r3144, %r3093;
	mul.wide.s32 	%rd2999, %r8885, 4;
	add.s64 	%rd3000, %rd2, %rd2999;
	st.global.f32 	[%rd3000], %f1498;
$L__BB3_4587:
	add.s32 	%r3145, %r3143, %r2151;
	setp.gt.u32 	%p3092, %r3145, 31;
	@%p3092 bra 	$L__BB3_4605;
	add.s32 	%r3146, %r3144, %r2151;
	setp.ge.s32 	%p3093, %r3146, %r4296;
	@%p3093 bra 	$L__BB3_4590;
	shl.b32 	%r8886, %r3145, 7;
	add.s32 	%r8887, %r3092, %r8886;
	ld.shared.f32 	%f1499, [%r8887];
	add.s32 	%r8888, %r3146, %r3093;
	mul.wide.s32 	%rd3001, %r8888, 4;
	add.s64 	%rd3002, %rd2, %rd3001;
	st.global.f32 	[%rd3002], %f1499;
$L__BB3_4590:
	add.s32 	%r3147, %r3145, %r2151;
	setp.gt.u32 	%p3094, %r3147, 31;
	@%p3094 bra 	$L__BB3_4605;
	add.s32 	%r3148, %r3146, %r2151;
	setp.ge.s32 	%p3095, %r3148, %r4296;
	@%p3095 bra 	$L__BB3_4593;
	shl.b32 	%r8889, %r3147, 7;
	add.s32 	%r8890, %r3092, %r8889;
	ld.shared.f32 	%f1500, [%r8890];
	add.s32 	%r8891, %r3148, %r3093;
	mul.wide.s32 	%rd3003, %r8891, 4;
	add.s64 	%rd3004, %rd2, %rd3003;
	st.global.f32 	[%rd3004], %f1500;
$L__BB3_4593:
	add.s32 	%r3149, %r3147, %r2151;
	setp.gt.u32 	%p3096, %r3149, 31;
	@%p3096 bra 	$L__BB3_4605;
	add.s32 	%r3150, %r3148, %r2151;
	setp.ge.s32 	%p3097, %r3150, %r4296;
	@%p3097 bra 	$L__BB3_4596;
	shl.b32 	%r8892, %r3149, 7;
	add.s32 	%r8893, %r3092, %r8892;
	ld.shared.f32 	%f1501, [%r8893];
	add.s32 	%r8894, %r3150, %r3093;
	mul.wide.s32 	%rd3005, %r8894, 4;
	add.s64 	%rd3006, %rd2, %rd3005;
	st.global.f32 	[%rd3006], %f1501;
$L__BB3_4596:
	add.s32 	%r3151, %r3149, %r2151;
	setp.gt.u32 	%p3098, %r3151, 31;
	@%p3098 bra 	$L__BB3_4605;
	add.s32 	%r3152, %r3150, %r2151;
	setp.ge.s32 	%p3099, %r3152, %r4296;
	@%p3099 bra 	$L__BB3_4599;
	shl.b32 	%r8895, %r3151, 7;
	add.s32 	%r8896, %r3092, %r8895;
	ld.shared.f32 	%f1502, [%r8896];
	add.s32 	%r8897, %r3152, %r3093;
	mul.wide.s32 	%rd3007, %r8897, 4;
	add.s64 	%rd3008, %rd2, %rd3007;
	st.global.f32 	[%rd3008], %f1502;
$L__BB3_4599:
	add.s32 	%r3153, %r3151, %r2151;
	setp.gt.u32 	%p3100, %r3153, 31;
	@%p3100 bra 	$L__BB3_4605;
	add.s32 	%r3154, %r3152, %r2151;
	setp.ge.s32 	%p3101, %r3154, %r4296;
	@%p3101 bra 	$L__BB3_4602;
	shl.b32 	%r8898, %r3153, 7;
	add.s32 	%r8899, %r3092, %r8898;
	ld.shared.f32 	%f1503, [%r8899];
	add.s32 	%r8900, %r3154, %r3093;
	mul.wide.s32 	%rd3009, %r8900, 4;
	add.s64 	%rd3010, %rd2, %rd3009;
	st.global.f32 	[%rd3010], %f1503;
$L__BB3_4602:
	add.s32 	%r3155, %r3153, %r2151;
	setp.gt.u32 	%p3102, %r3155, 31;
	@%p3102 bra 	$L__BB3_4605;
	add.s32 	%r3156, %r3154, %r2151;
	setp.ge.s32 	%p3103, %r3156, %r4296;
	@%p3103 bra 	$L__BB3_4605;
	shl.b32 	%r8901, %r3155, 7;
	add.s32 	%r8902, %r3092, %r8901;
	ld.shared.f32 	%f1504, [%r8902];
	add.s32 	%r8903, %r3156, %r3093;
	mul.wide.s32 	%rd3011, %r8903, 4;
	add.s64 	%rd3012, %rd2, %rd3011;
	st.global.f32 	[%rd3012], %f1504;
$L__BB3_4605:
	add.s32 	%r3157, %r3090, %r2152;
	setp.gt.u32 	%p3104, %r3157, 31;
	@%p3104 bra 	$L__BB3_6270;
	add.s32 	%r3158, %r3091, %r2152;
	setp.ge.s32 	%p3105, %r3158, %r4297;
	@%p3105 bra 	$L__BB3_6270;
	setp.gt.u32 	%p3106, %r2150, 31;
	@%p3106 bra 	$L__BB3_4703;
	shl.b32 	%r8904, %r3157, 2;
	add.s32 	%r3159, %r4301, %r8904;
	mul.lo.s32 	%r3160, %r3158, %r4296;
	add.s32 	%r3161, %r2150, %r1;
	setp.ge.s32 	%p3107, %r3161, %r4296;
	@%p3107 bra 	$L__BB3_4610;
	shl.b32 	%r8906, %r2150, 7;
	add.s32 	%r8907, %r3159, %r8906;
	ld.shared.f32 	%f1505, [%r8907];
	add.s32 	%r8908, %r3161, %r3160;
	mul.wide.s32 	%rd3013, %r8908, 4;
	add.s64 	%rd3014, %rd2, %rd3013;
	st.global.f32 	[%rd3014], %f1505;
$L__BB3_4610:
	add.s32 	%r3162, %r2150, %r2151;
	setp.gt.u32 	%p3108, %r3162, 31;
	@%p3108 bra 	$L__BB3_4703;
	add.s32 	%r3163, %r3161, %r2151;
	setp.ge.s32 	%p3109, %r3163, %r4296;
	@%p3109 bra 	$L__BB3_4613;
	shl.b32 	%r8909, %r3162, 7;
	add.s32 	%r8910, %r3159, %r8909;
	ld.shared.f32 	%f1506, [%r8910];
	add.s32 	%r8911, %r3163, %r3160;
	mul.wide.s32 	%rd3015, %r8911, 4;
	add.s64 	%rd3016, %rd2, %rd3015;
	st.global.f32 	[%rd3016], %f1506;
$L__BB3_4613:
	add.s32 	%r3164, %r3162, %r2151;
	setp.gt.u32 	%p3110, %r3164, 31;
	@%p3110 bra 	$L__BB3_4703;
	add.s32 	%r3165, %r3163, %r2151;
	setp.ge.s32 	%p3111, %r3165, %r4296;
	@%p3111 bra 	$L__BB3_4616;
	shl.b32 	%r8912, %r3164, 7;
	add.s32 	%r8913, %r3159, %r8912;
	ld.shared.f32 	%f1507, [%r8913];
	add.s32 	%r8914, %r3165, %r3160;
	mul.wide.s32 	%rd3017, %r8914, 4;
	add.s64 	%rd3018, %rd2, %rd3017;
	st.global.f32 	[%rd3018], %f1507;
$L__BB3_4616:
	add.s32 	%r3166, %r3164, %r2151;
	setp.gt.u32 	%p3112, %r3166, 31;
	@%p3112 bra 	$L__BB3_4703;
	add.s32 	%r3167, %r3165, %r2151;
	setp.ge.s32 	%p3113, %r3167, %r4296;
	@%p3113 bra 	$L__BB3_4619;
	shl.b32 	%r8915, %r3166, 7;
	add.s32 	%r8916, %r3159, %r8915;
	ld.shared.f32 	%f1508, [%r8916];
	add.s32 	%r8917, %r3167, %r3160;
	mul.wide.s32 	%rd3019, %r8917, 4;
	add.s64 	%rd3020, %rd2, %rd3019;
	st.global.f32 	[%rd3020], %f1508;
$L__BB3_4619:
	add.s32 	%r3168, %r3166, %r2151;
	setp.gt.u32 	%p3114, %r3168, 31;
	@%p3114 bra 	$L__BB3_4703;
	add.s32 	%r3169, %r3167, %r2151;
	setp.ge.s32 	%p3115, %r3169, %r4296;
	@%p3115 bra 	$L__BB3_4622;
	shl.b32 	%r8918, %r3168, 7;
	add.s32 	%r8919, %r3159, %r8918;
	ld.shared.f32 	%f1509, [%r8919];
	add.s32 	%r8920, %r3169, %r3160;
	mul.wide.s32 	%rd3021, %r8920, 4;
	add.s64 	%rd3022, %rd2, %rd3021;
	st.global.f32 	[%rd3022], %f1509;
$L__BB3_4622:
	add.s32 	%r3170, %r3168, %r2151;
	setp.gt.u32 	%p3116, %r3170, 31;
	@%p3116 bra 	$L__BB3_4703;
	add.s32 	%r3171, %r3169, %r2151;
	setp.ge.s32 	%p3117, %r3171, %r4296;
	@%p3117 bra 	$L__BB3_4625;
	shl.b32 	%r8921, %r3170, 7;
	add.s32 	%r8922, %r3159, %r8921;
	ld.shared.f32 	%f1510, [%r8922];
	add.s32 	%r8923, %r3171, %r3160;
	mul.wide.s32 	%rd3023, %r8923, 4;
	add.s64 	%rd3024, %rd2, %rd3023;
	st.global.f32 	[%rd3024], %f1510;
$L__BB3_4625:
	add.s32 	%r3172, %r3170, %r2151;
	setp.gt.u32 	%p3118, %r3172, 31;
	@%p3118 bra 	$L__BB3_4703;
	add.s32 	%r3173, %r3171, %r2151;
	setp.ge.s32 	%p3119, %r3173, %r4296;
	@%p3119 bra 	$L__BB3_4628;
	shl.b32 	%r8924, %r3172, 7;
	add.s32 	%r8925, %r3159, %r8924;
	ld.shared.f32 	%f1511, [%r8925];
	add.s32 	%r8926, %r3173, %r3160;
	mul.wide.s32 	%rd3025, %r8926, 4;
	add.s64 	%rd3026, %rd2, %rd3025;
	st.global.f32 	[%rd3026], %f1511;
$L__BB3_4628:
	add.s32 	%r3174, %r3172, %r2151;
	setp.gt.u32 	%p3120, %r3174, 31;
	@%p3120 bra 	$L__BB3_4703;
	add.s32 	%r3175, %r3173, %r2151;
	setp.ge.s32 	%p3121, %r3175, %r4296;
	@%p3121 bra 	$L__BB3_4631;
	shl.b32 	%r8927, %r3174, 7;
	add.s32 	%r8928, %r3159, %r8927;
	ld.shared.f32 	%f1512, [%r8928];
	add.s32 	%r8929, %r3175, %r3160;
	mul.wide.s32 	%rd3027, %r8929, 4;
	add.s64 	%rd3028, %rd2, %rd3027;
	st.global.f32 	[%rd3028], %f1512;
$L__BB3_4631:
	add.s32 	%r3176, %r3174, %r2151;
	setp.gt.u32 	%p3122, %r3176, 31;
	@%p3122 bra 	$L__BB3_4703;
	add.s32 	%r3177, %r3175, %r2151;
	setp.ge.s32 	%p3123, %r3177, %r4296;
	@%p3123 bra 	$L__BB3_4634;
	shl.b32 	%r8930, %r3176, 7;
	add.s32 	%r8931, %r3159, %r8930;
	ld.shared.f32 	%f1513, [%r8931];
	add.s32 	%r8932, %r3177, %r3160;
	mul.wide.s32 	%rd3029, %r8932, 4;
	add.s64 	%rd3030, %rd2, %rd3029;
	st.global.f32 	[%rd3030], %f1513;
$L__BB3_4634:
	add.s32 	%r3178, %r3176, %r2151;
	setp.gt.u32 	%p3124, %r3178, 31;
	@%p3124 bra 	$L__BB3_4703;
	add.s32 	%r3179, %r3177, %r2151;
	setp.ge.s32 	%p3125, %r3179, %r4296;
	@%p3125 bra 	$L__BB3_4637;
	shl.b32 	%r8933, %r3178, 7;
	add.s32 	%r8934, %r3159, %r8933;
	ld.shared.f32 	%f1514, [%r8934];
	add.s32 	%r8935, %r3179, %r3160;
	mul.wide.s32 	%rd3031, %r8935, 4;
	add.s64 	%rd3032, %rd2, %rd3031;
	st.global.f32 	[%rd3032], %f1514;
$L__BB3_4637:
	add.s32 	%r3180, %r3178, %r2151;
	setp.gt.u32 	%p3126, %r3180, 31;
	@%p3126 bra 	$L__BB3_4703;
	add.s32 	%r3181, %r3179, %r2151;
	setp.ge.s32 	%p3127, %r3181, %r4296;
	@%p3127 bra 	$L__BB3_4640;
	shl.b32 	%r8936, %r3180, 7;
	add.s32 	%r8937, %r3159, %r8936;
	ld.shared.f32 	%f1515, [%r8937];
	add.s32 	%r8938, %r3181, %r3160;
	mul.wide.s32 	%rd3033, %r8938, 4;
	add.s64 	%rd3034, %rd2, %rd3033;
	st.global.f32 	[%rd3034], %f1515;
$L__BB3_4640:
	add.s32 	%r3182, %r3180, %r2151;
	setp.gt.u32 	%p3128, %r3182, 31;
	@%p3128 bra 	$L__BB3_4703;
	add.s32 	%r3183, %r3181, %r2151;
	setp.ge.s32 	%p3129, %r3183, %r4296;
	@%p3129 bra 	$L__BB3_4643;
	shl.b32 	%r8939, %r3182, 7;
	add.s32 	%r8940, %r3159, %r8939;
	ld.shared.f32 	%f1516, [%r8940];
	add.s32 	%r8941, %r3183, %r3160;
	mul.wide.s32 	%rd3035, %r8941, 4;
	add.s64 	%rd3036, %rd2, %rd3035;
	st.global.f32 	[%rd3036], %f1516;
$L__BB3_4643:
	add.s32 	%r3184, %r3182, %r2151;
	setp.gt.u32 	%p3130, %r3184, 31;
	@%p3130 bra 	$L__BB3_4703;
	add.s32 	%r3185, %r3183, %r2151;
	setp.ge.s32 	%p3131, %r3185, %r4296;
	@%p3131 bra 	$L__BB3_4646;
	shl.b32 	%r8942, %r3184, 7;
	add.s32 	%r8943, %r3159, %r8942;
	ld.shared.f32 	%f1517, [%r8943];
	add.s32 	%r8944, %r3185, %r3160;
	mul.wide.s32 	%rd3037, %r8944, 4;
	add.s64 	%rd3038, %rd2, %rd3037;
	st.global.f32 	[%rd3038], %f1517;
$L__BB3_4646:
	add.s32 	%r3186, %r3184, %r2151;
	setp.gt.u32 	%p3132, %r3186, 31;
	@%p3132 bra 	$L__BB3_4703;
	add.s32 	%r3187, %r3185, %r2151;
	setp.ge.s32 	%p3133, %r3187, %r4296;
	@%p3133 bra 	$L__BB3_4649;
	shl.b32 	%r8945, %r3186, 7;
	add.s32 	%r8946, %r3159, %r8945;
	ld.shared.f32 	%f1518, [%r8946];
	add.s32 	%r8947, %r3187, %r3160;
	mul.wide.s32 	%rd3039, %r8947, 4;
	add.s64 	%rd3040, %rd2, %rd3039;
	st.global.f32 	[%rd3040], %f1518;
$L__BB3_4649:
	add.s32 	%r3188, %r3186, %r2151;
	setp.gt.u32 	%p3134, %r3188, 31;
	@%p3134 bra 	$L__BB3_4703;
	add.s32 	%r3189, %r3187, %r2151;
	setp.ge.s32 	%p3135, %r3189, %r4296;
	@%p3135 bra 	$L__BB3_4652;
	shl.b32 	%r8948, %r3188, 7;
	add.s32 	%r8949, %r3159, %r8948;
	ld.shared.f32 	%f1519, [%r8949];
	add.s32 	%r8950, %r3189, %r3160;
	mul.wide.s32 	%rd3041, %r8950, 4;
	add.s64 	%rd3042, %rd2, %rd3041;
	st.global.f32 	[%rd3042], %f1519;
$L__BB3_4652:
	add.s32 	%r3190, %r3188, %r2151;
	setp.gt.u32 	%p3136, %r3190, 31;
	@%p3136 bra 	$L__BB3_4703;
	add.s32 	%r3191, %r3189, %r2151;
	setp.ge.s32 	%p3137, %r3191, %r4296;
	@%p3137 bra 	$L__BB3_4655;
	shl.b32 	%r8951, %r3190, 7;
	add.s32 	%r8952, %r3159, %r8951;
	ld.shared.f32 	%f1520, [%r8952];
	add.s32 	%r8953, %r3191, %r3160;
	mul.wide.s32 	%rd3043, %r8953, 4;
	add.s64 	%rd3044, %rd2, %rd3043;
	st.global.f32 	[%rd3044], %f1520;
$L__BB3_4655:
	add.s32 	%r3192, %r3190, %r2151;
	setp.gt.u32 	%p3138, %r3192, 31;
	@%p3138 bra 	$L__BB3_4703;
	add.s32 	%r3193, %r3191, %r2151;
	setp.ge.s32 	%p3139, %r3193, %r4296;
	@%p3139 bra 	$L__BB3_4658;
	shl.b32 	%r8954, %r3192, 7;
	add.s32 	%r8955, %r3159, %r8954;
	ld.shared.f32 	%f1521, [%r8955];
	add.s32 	%r8956, %r3193, %r3160;
	mul.wide.s32 	%rd3045, %r8956, 4;
	add.s64 	%rd3046, %rd2, %rd3045;
	st.global.f32 	[%rd3046], %f1521;
$L__BB3_4658:
	add.s32 	%r3194, %r3192, %r2151;
	setp.gt.u32 	%p3140, %r3194, 31;
	@%p3140 bra 	$L__BB3_4703;
	add.s32 	%r3195, %r3193, %r2151;
	setp.ge.s32 	%p3141, %r3195, %r4296;
	@%p3141 bra 	$L__BB3_4661;
	shl.b32 	%r8957, %r3194, 7;
	add.s32 	%r8958, %r3159, %r8957;
	ld.shared.f32 	%f1522, [%r8958];
	add.s32 	%r8959, %r3195, %r3160;
	mul.wide.s32 	%rd3047, %r8959, 4;
	add.s64 	%rd3048, %rd2, %rd3047;
	st.global.f32 	[%rd3048], %f1522;
$L__BB3_4661:
	add.s32 	%r3196, %r3194, %r2151;
	setp.gt.u32 	%p3142, %r3196, 31;
	@%p3142 bra 	$L__BB3_4703;
	add.s32 	%r3197, %r3195, %r2151;
	setp.ge.s32 	%p3143, %r3197, %r4296;
	@%p3143 bra 	$L__BB3_4664;
	shl.b32 	%r8960, %r3196, 7;
	add.s32 	%r8961, %r3159, %r8960;
	ld.shared.f32 	%f1523, [%r8961];
	add.s32 	%r8962, %r3197, %r3160;
	mul.wide.s32 	%rd3049, %r8962, 4;
	add.s64 	%rd3050, %rd2, %rd3049;
	st.global.f32 	[%rd3050], %f1523;
$L__BB3_4664:
	add.s32 	%r3198, %r3196, %r2151;
	setp.gt.u32 	%p3144, %r3198, 31;
	@%p3144 bra 	$L__BB3_4703;
	add.s32 	%r3199, %r3197, %r2151;
	setp.ge.s32 	%p3145, %r3199, %r4296;
	@%p3145 bra 	$L__BB3_4667;
	shl.b32 	%r8963, %r3198, 7;
	add.s32 	%r8964, %r3159, %r8963;
	ld.shared.f32 	%f1524, [%r8964];
	add.s32 	%r8965, %r3199, %r3160;
	mul.wide.s32 	%rd3051, %r8965, 4;
	add.s64 	%rd3052, %rd2, %rd3051;
	st.global.f32 	[%rd3052], %f1524;
$L__BB3_4667:
	add.s32 	%r3200, %r3198, %r2151;
	setp.gt.u32 	%p3146, %r3200, 31;
	@%p3146 bra 	$L__BB3_4703;
	add.s32 	%r3201, %r3199, %r2151;
	setp.ge.s32 	%p3147, %r3201, %r4296;
	@%p3147 bra 	$L__BB3_4670;
	shl.b32 	%r8966, %r3200, 7;
	add.s32 	%r8967, %r3159, %r8966;
	ld.shared.f32 	%f1525, [%r8967];
	add.s32 	%r8968, %r3201, %r3160;
	mul.wide.s32 	%rd3053, %r8968, 4;
	add.s64 	%rd3054, %rd2, %rd3053;
	st.global.f32 	[%rd3054], %f1525;
$L__BB3_4670:
	add.s32 	%r3202, %r3200, %r2151;
	setp.gt.u32 	%p3148, %r3202, 31;
	@%p3148 bra 	$L__BB3_4703;
	add.s32 	%r3203, %r3201, %r2151;
	setp.ge.s32 	%p3149, %r3203, %r4296;
	@%p3149 bra 	$L__BB3_4673;
	shl.b32 	%r8969, %r3202, 7;
	add.s32 	%r8970, %r3159, %r8969;
	ld.shared.f32 	%f1526, [%r8970];
	add.s32 	%r8971, %r3203, %r3160;
	mul.wide.s32 	%rd3055, %r8971, 4;
	add.s64 	%rd3056, %rd2, %rd3055;
	st.global.f32 	[%rd3056], %f1526;
$L__BB3_4673:
	add.s32 	%r3204, %r3202, %r2151;
	setp.gt.u32 	%p3150, %r3204, 31;
	@%p3150 bra 	$L__BB3_4703;
	add.s32 	%r3205, %r3203, %r2151;
	setp.ge.s32 	%p3151, %r3205, %r4296;
	@%p3151 bra 	$L__BB3_4676;
	shl.b32 	%r8972, %r3204, 7;
	add.s32 	%r8973, %r3159, %r8972;
	ld.shared.f32 	%f1527, [%r8973];
	add.s32 	%r8974, %r3205, %r3160;
	mul.wide.s32 	%rd3057, %r8974, 4;
	add.s64 	%rd3058, %rd2, %rd3057;
	st.global.f32 	[%rd3058], %f1527;
$L__BB3_4676:
	add.s32 	%r3206, %r3204, %r2151;
	setp.gt.u32 	%p3152, %r3206, 31;
	@%p3152 bra 	$L__BB3_4703;
	add.s32 	%r3207, %r3205, %r2151;
	setp.ge.s32 	%p3153, %r3207, %r4296;
	@%p3153 bra 	$L__BB3_4679;
	shl.b32 	%r8975, %r3206, 7;
	add.s32 	%r8976, %r3159, %r8975;
	ld.shared.f32 	%f1528, [%r8976];
	add.s32 	%r8977, %r3207, %r3160;
	mul.wide.s32 	%rd3059, %r8977, 4;
	add.s64 	%rd3060, %rd2, %rd3059;
	st.global.f32 	[%rd3060], %f1528;
$L__BB3_4679:
	add.s32 	%r3208, %r3206, %r2151;
	setp.gt.u32 	%p3154, %r3208, 31;
	@%p3154 bra 	$L__BB3_4703;
	add.s32 	%r3209, %r3207, %r2151;
	setp.ge.s32 	%p3155, %r3209, %r4296;
	@%p3155 bra 	$L__BB3_4682;
	shl.b32 	%r8978, %r3208, 7;
	add.s32 	%r8979, %r3159, %r8978;
	ld.shared.f32 	%f1529, [%r8979];
	add.s32 	%r8980, %r3209, %r3160;
	mul.wide.s32 	%rd3061, %r8980, 4;
	add.s64 	%rd3062, %rd2, %rd3061;
	st.global.f32 	[%rd3062], %f1529;
$L__BB3_4682:
	add.s32 	%r3210, %r3208, %r2151;
	setp.gt.u32 	%p3156, %r3210, 31;
	@%p3156 bra 	$L__BB3_4703;
	add.s32 	%r3211, %r3209, %r2151;
	setp.ge.s32 	%p3157, %r3211, %r4296;
	@%p3157 bra 	$L__BB3_4685;
	shl.b32 	%r8981, %r3210, 7;
	add.s32 	%r8982, %r3159, %r8981;
	ld.shared.f32 	%f1530, [%r8982];
	add.s32 	%r8983, %r3211, %r3160;
	mul.wide.s32 	%rd3063, %r8983, 4;
	add.s64 	%rd3064, %rd2, %rd3063;
	st.global.f32 	[%rd3064], %f1530;
$L__BB3_4685:
	add.s32 	%r3212, %r3210, %r2151;
	setp.gt.u32 	%p3158, %r3212, 31;
	@%p3158 bra 	$L__BB3_4703;
	add.s32 	%r3213, %r3211, %r2151;
	setp.ge.s32 	%p3159, %r3213, %r4296;
	@%p3159 bra 	$L__BB3_4688;
	shl.b32 	%r8984, %r3212, 7;
	add.s32 	%r8985, %r3159, %r8984;
	ld.shared.f32 	%f1531, [%r8985];
	add.s32 	%r8986, %r3213, %r3160;
	mul.wide.s32 	%rd3065, %r8986, 4;
	add.s64 	%rd3066, %rd2, %rd3065;
	st.global.f32 	[%rd3066], %f1531;
$L__BB3_4688:
	add.s32 	%r3214, %r3212, %r2151;
	setp.gt.u32 	%p3160, %r3214, 31;
	@%p3160 bra 	$L__BB3_4703;
	add.s32 	%r3215, %r3213, %r2151;
	setp.ge.s32 	%p3161, %r3215, %r4296;
	@%p3161 bra 	$L__BB3_4691;
	shl.b32 	%r8987, %r3214, 7;
	add.s32 	%r8988, %r3159, %r8987;
	ld.shared.f32 	%f1532, [%r8988];
	add.s32 	%r8989, %r3215, %r3160;
	mul.wide.s32 	%rd3067, %r8989, 4;
	add.s64 	%rd3068, %rd2, %rd3067;
	st.global.f32 	[%rd3068], %f1532;
$L__BB3_4691:
	add.s32 	%r3216, %r3214, %r2151;
	setp.gt.u32 	%p3162, %r3216, 31;
	@%p3162 bra 	$L__BB3_4703;
	add.s32 	%r3217, %r3215, %r2151;
	setp.ge.s32 	%p3163, %r3217, %r4296;
	@%p3163 bra 	$L__BB3_4694;
	shl.b32 	%r8990, %r3216, 7;
	add.s32 	%r8991, %r3159, %r8990;
	ld.shared.f32 	%f1533, [%r8991];
	add.s32 	%r8992, %r3217, %r3160;
	mul.wide.s32 	%rd3069, %r8992, 4;
	add.s64 	%rd3070, %rd2, %rd3069;
	st.global.f32 	[%rd3070], %f1533;
$L__BB3_4694:
	add.s32 	%r3218, %r3216, %r2151;
	setp.gt.u32 	%p3164, %r3218, 31;
	@%p3164 bra 	$L__BB3_4703;
	add.s32 	%r3219, %r3217, %r2151;
	setp.ge.s32 	%p3165, %r3219, %r4296;
	@%p3165 bra 	$L__BB3_4697;
	shl.b32 	%r8993, %r3218, 7;
	add.s32 	%r8994, %r3159, %r8993;
	ld.shared.f32 	%f1534, [%r8994];
	add.s32 	%r8995, %r3219, %r3160;
	mul.wide.s32 	%rd3071, %r8995, 4;
	add.s64 	%rd3072, %rd2, %rd3071;
	st.global.f32 	[%rd3072], %f1534;
$L__BB3_4697:
	add.s32 	%r3220, %r3218, %r2151;
	setp.gt.u32 	%p3166, %r3220, 31;
	@%p3166 bra 	$L__BB3_4703;
	add.s32 	%r3221, %r3219, %r2151;
	setp.ge.s32 	%p3167, %r3221, %r4296;
	@%p3167 bra 	$L__BB3_4700;
	shl.b32 	%r8996, %r3220, 7;
	add.s32 	%r8997, %r3159, %r8996;
	ld.shared.f32 	%f1535, [%r8997];
	add.s32 	%r8998, %r3221, %r3160;
	mul.wide.s32 	%rd3073, %r8998, 4;
	add.s64 	%rd3074, %rd2, %rd3073;
	st.global.f32 	[%rd3074], %f1535;
$L__BB3_4700:
	add.s32 	%r3222, %r3220, %r2151;
	setp.gt.u32 	%p3168, %r3222, 31;
	@%p3168 bra 	$L__BB3_4703;
	add.s32 	%r3223, %r3221, %r2151;
	setp.ge.s32 	%p3169, %r3223, %r4296;
	@%p3169 bra 	$L__BB3_4703;
	shl.b32 	%r8999, %r3222, 7;
	add.s32 	%r9000, %r3159, %r8999;
	ld.shared.f32 	%f1536, [%r9000];
	add.s32 	%r9001, %r3223, %r3160;
	mul.wide.s32 	%rd3075, %r9001, 4;
	add.s64 	%rd3076, %rd2, %rd3075;
	st.global.f32 	[%rd3076], %f1536;
$L__BB3_4703:
	add.s32 	%r3224, %r3157, %r2152;
	setp.gt.u32 	%p3170, %r3224, 31;
	@%p3170 bra 	$L__BB3_6270;
	add.s32 	%r3225, %r3158, %r2152;
	setp.ge.s32 	%p3171, %r3225, %r4297;
	@%p3171 bra 	$L__BB3_6270;
	setp.gt.u32 	%p3172, %r2150, 31;
	@%p3172 bra 	$L__BB3_4801;
	shl.b32 	%r9002, %r3224, 2;
	add.s32 	%r3226, %r4301, %r9002;
	mul.lo.s32 	%r3227, %r3225, %r4296;
	add.s32 	%r3228, %r2150, %r1;
	setp.ge.s32 	%p3173, %r3228, %r4296;
	@%p3173 bra 	$L__BB3_4708;
	shl.b32 	%r9004, %r2150, 7;
	add.s32 	%r9005, %r3226, %r9004;
	ld.shared.f32 	%f1537, [%r9005];
	add.s32 	%r9006, %r3228, %r3227;
	mul.wide.s32 	%rd3077, %r9006, 4;
	add.s64 	%rd3078, %rd2, %rd3077;
	st.global.f32 	[%rd3078], %f1537;
$L__BB3_4708:
	add.s32 	%r3229, %r2150, %r2151;
	setp.gt.u32 	%p3174, %r3229, 31;
	@%p3174 bra 	$L__BB3_4801;
	add.s32 	%r3230, %r3228, %r2151;
	setp.ge.s32 	%p3175, %r3230, %r4296;
	@%p3175 bra 	$L__BB3_4711;
	shl.b32 	%r9007, %r3229, 7;
	add.s32 	%r9008, %r3226, %r9007;
	ld.shared.f32 	%f1538, [%r9008];
	add.s32 	%r9009, %r3230, %r3227;
	mul.wide.s32 	%rd3079, %r9009, 4;
	add.s64 	%rd3080, %rd2, %rd3079;
	st.global.f32 	[%rd3080], %f1538;
$L__BB3_4711:
	add.s32 	%r3231, %r3229, %r2151;
	setp.gt.u32 	%p3176, %r3231, 31;
	@%p3176 bra 	$L__BB3_4801;
	add.s32 	%r3232, %r3230, %r2151;
	setp.ge.s32 	%p3177, %r3232, %r4296;
	@%p3177 bra 	$L__BB3_4714;
	shl.b32 	%r9010, %r3231, 7;
	add.s32 	%r9011, %r3226, %r9010;
	ld.shared.f32 	%f1539, [%r9011];
	add.s32 	%r9012, %r3232, %r3227;
	mul.wide.s32 	%rd3081, %r9012, 4;
	add.s64 	%rd3082, %rd2, %rd3081;
	st.global.f32 	[%rd3082], %f1539;
$L__BB3_4714:
	add.s32 	%r3233, %r3231, %r2151;
	setp.gt.u32 	%p3178, %r3233, 31;
	@%p3178 bra 	$L__BB3_4801;
	add.s32 	%r3234, %r3232, %r2151;
	setp.ge.s32 	%p3179, %r3234, %r4296;
	@%p3179 bra 	$L__BB3_4717;
	shl.b32 	%r9013, %r3233, 7;
	add.s32 	%r9014, %r3226, %r9013;
	ld.shared.f32 	%f1540, [%r9014];
	add.s32 	%r9015, %r3234, %r3227;
	mul.wide.s32 	%rd3083, %r9015, 4;
	add.s64 	%rd3084, %rd2, %rd3083;
	st.global.f32 	[%rd3084], %f1540;
$L__BB3_4717:
	add.s32 	%r3235, %r3233, %r2151;
	setp.gt.u32 	%p3180, %r3235, 31;
	@%p3180 bra 	$L__BB3_4801;
	add.s32 	%r3236, %r3234, %r2151;
	setp.ge.s32 	%p3181, %r3236, %r4296;
	@%p3181 bra 	$L__BB3_4720;
	shl.b32 	%r9016, %r3235, 7;
	add.s32 	%r9017, %r3226, %r9016;
	ld.shared.f32 	%f1541, [%r9017];
	add.s32 	%r9018, %r3236, %r3227;
	mul.wide.s32 	%rd3085, %r9018, 4;
	add.s64 	%rd3086, %rd2, %rd3085;
	st.global.f32 	[%rd3086], %f1541;
$L__BB3_4720:
	add.s32 	%r3237, %r3235, %r2151;
	setp.gt.u32 	%p3182, %r3237, 31;
	@%p3182 bra 	$L__BB3_4801;
	add.s32 	%r3238, %r3236, %r2151;
	setp.ge.s32 	%p3183, %r3238, %r4296;
	@%p3183 bra 	$L__BB3_4723;
	shl.b32 	%r9019, %r3237, 7;
	add.s32 	%r9020, %r3226, %r9019;
	ld.shared.f32 	%f1542, [%r9020];
	add.s32 	%r9021, %r3238, %r3227;
	mul.wide.s32 	%rd3087, %r9021, 4;
	add.s64 	%rd3088, %rd2, %rd3087;
	st.global.f32 	[%rd3088], %f1542;
$L__BB3_4723:
	add.s32 	%r3239, %r3237, %r2151;
	setp.gt.u32 	%p3184, %r3239, 31;
	@%p3184 bra 	$L__BB3_4801;
	add.s32 	%r3240, %r3238, %r2151;
	setp.ge.s32 	%p3185, %r3240, %r4296;
	@%p3185 bra 	$L__BB3_4726;
	shl.b32 	%r9022, %r3239, 7;
	add.s32 	%r9023, %r3226, %r9022;
	ld.shared.f32 	%f1543, [%r9023];
	add.s32 	%r9024, %r3240, %r3227;
	mul.wide.s32 	%rd3089, %r9024, 4;
	add.s64 	%rd3090, %rd2, %rd3089;
	st.global.f32 	[%rd3090], %f1543;
$L__BB3_4726:
	add.s32 	%r3241, %r3239, %r2151;
	setp.gt.u32 	%p3186, %r3241, 31;
	@%p3186 bra 	$L__BB3_4801;
	add.s32 	%r3242, %r3240, %r2151;
	setp.ge.s32 	%p3187, %r3242, %r4296;
	@%p3187 bra 	$L__BB3_4729;
	shl.b32 	%r9025, %r3241, 7;
	add.s32 	%r9026, %r3226, %r9025;
	ld.shared.f32 	%f1544, [%r9026];
	add.s32 	%r9027, %r3242, %r3227;
	mul.wide.s32 	%rd3091, %r9027, 4;
	add.s64 	%rd3092, %rd2, %rd3091;
	st.global.f32 	[%rd3092], %f1544;
$L__BB3_4729:
	add.s32 	%r3243, %r3241, %r2151;
	setp.gt.u32 	%p3188, %r3243, 31;
	@%p3188 bra 	$L__BB3_4801;
	add.s32 	%r3244, %r3242, %r2151;
	setp.ge.s32 	%p3189, %r3244, %r4296;
	@%p3189 bra 	$L__BB3_4732;
	shl.b32 	%r9028, %r3243, 7;
	add.s32 	%r9029, %r3226, %r9028;
	ld.shared.f32 	%f1545, [%r9029];
	add.s32 	%r9030, %r3244, %r3227;
	mul.wide.s32 	%rd3093, %r9030, 4;
	add.s64 	%rd3094, %rd2, %rd3093;
	st.global.f32 	[%rd3094], %f1545;
$L__BB3_4732:
	add.s32 	%r3245, %r3243, %r2151;
	setp.gt.u32 	%p3190, %r3245, 31;
	@%p3190 bra 	$L__BB3_4801;
	add.s32 	%r3246, %r3244, %r2151;
	setp.ge.s32 	%p3191, %r3246, %r4296;
	@%p3191 bra 	$L__BB3_4735;
	shl.b32 	%r9031, %r3245, 7;
	add.s32 	%r9032, %r3226, %r9031;
	ld.shared.f32 	%f1546, [%r9032];
	add.s32 	%r9033, %r3246, %r3227;
	mul.wide.s32 	%rd3095, %r9033, 4;
	add.s64 	%rd3096, %rd2, %rd3095;
	st.global.f32 	[%rd3096], %f1546;
$L__BB3_4735:
	add.s32 	%r3247, %r3245, %r2151;
	setp.gt.u32 	%p3192, %r3247, 31;
	@%p3192 bra 	$L__BB3_4801;
	add.s32 	%r3248, %r3246, %r2151;
	setp.ge.s32 	%p3193, %r3248, %r4296;
	@%p3193 bra 	$L__BB3_4738;
	shl.b32 	%r9034, %r3247, 7;
	add.s32 	%r9035, %r3226, %r9034;
	ld.shared.f32 	%f1547, [%r9035];
	add.s32 	%r9036, %r3248, %r3227;
	mul.wide.s32 	%rd3097, %r9036, 4;
	add.s64 	%rd3098, %rd2, %rd3097;
	st.global.f32 	[%rd3098], %f1547;
$L__BB3_4738:
	add.s32 	%r3249, %r3247, %r2151;
	setp.gt.u32 	%p3194, %r3249, 31;
	@%p3194 bra 	$L__BB3_4801;
	add.s32 	%r3250, %r3248, %r2151;
	setp.ge.s32 	%p3195, %r3250, %r4296;
	@%p3195 bra 	$L__BB3_4741;
	shl.b32 	%r9037, %r3249, 7;
	add.s32 	%r9038, %r3226, %r9037;
	ld.shared.f32 	%f1548, [%r9038];
	add.s32 	%r9039, %r3250, %r3227;
	mul.wide.s32 	%rd3099, %r9039, 4;
	add.s64 	%rd3100, %rd2, %rd3099;
	st.global.f32 	[%rd3100], %f1548;
$L__BB3_4741:
	add.s32 	%r3251, %r3249, %r2151;
	setp.gt.u32 	%p3196, %r3251, 31;
	@%p3196 bra 	$L__BB3_4801;
	add.s32 	%r3252, %r3250, %r2151;
	setp.ge.s32 	%p3197, %r3252, %r4296;
	@%p3197 bra 	$L__BB3_4744;
	shl.b32 	%r9040, %r3251, 7;
	add.s32 	%r9041, %r3226, %r9040;
	ld.shared.f32 	%f1549, [%r9041];
	add.s32 	%r9042, %r3252, %r3227;
	mul.wide.s32 	%rd3101, %r9042, 4;
	add.s64 	%rd3102, %rd2, %rd3101;
	st.global.f32 	[%rd3102], %f1549;
$L__BB3_4744:
	add.s32 	%r3253, %r3251, %r2151;
	setp.gt.u32 	%p3198, %r3253, 31;
	@%p3198 bra 	$L__BB3_4801;
	add.s32 	%r3254, %r3252, %r2151;
	setp.ge.s32 	%p3199, %r3254, %r4296;
	@%p3199 bra 	$L__BB3_4747;
	shl.b32 	%r9043, %r3253, 7;
	add.s32 	%r9044, %r3226, %r9043;
	ld.shared.f32 	%f1550, [%r9044];
	add.s32 	%r9045, %r3254, %r3227;
	mul.wide.s32 	%rd3103, %r9045, 4;
	add.s64 	%rd3104, %rd2, %rd3103;
	st.global.f32 	[%rd3104], %f1550;
$L__BB3_4747:
	add.s32 	%r3255, %r3253, %r2151;
	setp.gt.u32 	%p3200, %r3255, 31;
	@%p3200 bra 	$L__BB3_4801;
	add.s32 	%r3256, %r3254, %r2151;
	setp.ge.s32 	%p3201, %r3256, %r4296;
	@%p3201 bra 	$L__BB3_4750;
	shl.b32 	%r9046, %r3255, 7;
	add.s32 	%r9047, %r3226, %r9046;
	ld.shared.f32 	%f1551, [%r9047];
	add.s32 	%r9048, %r3256, %r3227;
	mul.wide.s32 	%rd3105, %r9048, 4;
	add.s64 	%rd3106, %rd2, %rd3105;
	st.global.f32 	[%rd3106], %f1551;
$L__BB3_4750:
	add.s32 	%r3257, %r3255, %r2151;
	setp.gt.u32 	%p3202, %r3257, 31;
	@%p3202 bra 	$L__BB3_4801;
	add.s32 	%r3258, %r3256, %r2151;
	setp.ge.s32 	%p3203, %r3258, %r4296;
	@%p3203 bra 	$L__BB3_4753;
	shl.b32 	%r9049, %r3257, 7;
	add.s32 	%r9050, %r3226, %r9049;
	ld.shared.f32 	%f1552, [%r9050];
	add.s32 	%r9051, %r3258, %r3227;
	mul.wide.s32 	%rd3107, %r9051, 4;
	add.s64 	%rd3108, %rd2, %rd3107;
	st.global.f32 	[%rd3108], %f1552;
$L__BB3_4753:
	add.s32 	%r3259, %r3257, %r2151;
	setp.gt.u32 	%p3204, %r3259, 31;
	@%p3204 bra 	$L__BB3_4801;
	add.s32 	%r3260, %r3258, %r2151;
	setp.ge.s32 	%p3205, %r3260, %r4296;
	@%p3205 bra 	$L__BB3_4756;
	shl.b32 	%r9052, %r3259, 7;
	add.s32 	%r9053, %r3226, %r9052;
	ld.shared.f32 	%f1553, [%r9053];
	add.s32 	%r9054, %r3260, %r3227;
	mul.wide.s32 	%rd3109, %r9054, 4;
	add.s64 	%rd3110, %rd2, %rd3109;
	st.global.f32 	[%rd3110], %f1553;
$L__BB3_4756:
	add.s32 	%r3261, %r3259, %r2151;
	setp.gt.u32 	%p3206, %r3261, 31;
	@%p3206 bra 	$L__BB3_4801;
	add.s32 	%r3262, %r3260, %r2151;
	setp.ge.s32 	%p3207, %r3262, %r4296;
	@%p3207 bra 	$L__BB3_4759;
	shl.b32 	%r9055, %r3261, 7;
	add.s32 	%r9056, %r3226, %r9055;
	ld.shared.f32 	%f1554, [%r9056];
	add.s32 	%r9057, %r3262, %r3227;
	mul.wide.s32 	%rd3111, %r9057, 4;
	add.s64 	%rd3112, %rd2, %rd3111;
	st.global.f32 	[%rd3112], %f1554;
$L__BB3_4759:
	add.s32 	%r3263, %r3261, %r2151;
	setp.gt.u32 	%p3208, %r3263, 31;
	@%p3208 bra 	$L__BB3_4801;
	add.s32 	%r3264, %r3262, %r2151;
	setp.ge.s32 	%p3209, %r3264, %r4296;
	@%p3209 bra 	$L__BB3_4762;
	shl.b32 	%r9058, %r3263, 7;
	add.s32 	%r9059, %r3226, %r9058;
	ld.shared.f32 	%f1555, [%r9059];
	add.s32 	%r9060, %r3264, %r3227;
	mul.wide.s32 	%rd3113, %r9060, 4;
	add.s64 	%rd3114, %rd2, %rd3113;
	st.global.f32 	[%rd3114], %f1555;
$L__BB3_4762:
	add.s32 	%r3265, %r3263, %r2151;
	setp.gt.u32 	%p3210, %r3265, 31;
	@%p3210 bra 	$L__BB3_4801;
	add.s32 	%r3266, %r3264, %r2151;
	setp.ge.s32 	%p3211, %r3266, %r4296;
	@%p3211 bra 	$L__BB3_4765;
	shl.b32 	%r9061, %r3265, 7;
	add.s32 	%r9062, %r3226, %r9061;
	ld.shared.f32 	%f1556, [%r9062];
	add.s32 	%r9063, %r3266, %r3227;
	mul.wide.s32 	%rd3115, %r9063, 4;
	add.s64 	%rd3116, %rd2, %rd3115;
	st.global.f32 	[%rd3116], %f1556;
$L__BB3_4765:
	add.s32 	%r3267, %r3265, %r2151;
	setp.gt.u32 	%p3212, %r3267, 31;
	@%p3212 bra 	$L__BB3_4801;
	add.s32 	%r3268, %r3266, %r2151;
	setp.ge.s32 	%p3213, %r3268, %r4296;
	@%p3213 bra 	$L__BB3_4768;
	shl.b32 	%r9064, %r3267, 7;
	add.s32 	%r9065, %r3226, %r9064;
	ld.shared.f32 	%f1557, [%r9065];
	add.s32 	%r9066, %r3268, %r3227;
	mul.wide.s32 	%rd3117, %r9066, 4;
	add.s64 	%rd3118, %rd2, %rd3117;
	st.global.f32 	[%rd3118], %f1557;
$L__BB3_4768:
	add.s32 	%r3269, %r3267, %r2151;
	setp.gt.u32 	%p3214, %r3269, 31;
	@%p3214 bra 	$L__BB3_4801;
	add.s32 	%r3270, %r3268, %r2151;
	setp.ge.s32 	%p3215, %r3270, %r4296;
	@%p3215 bra 	$L__BB3_4771;
	shl.b32 	%r9067, %r3269, 7;
	add.s32 	%r9068, %r3226, %r9067;
	ld.shared.f32 	%f1558, [%r9068];
	add.s32 	%r9069, %r3270, %r3227;
	mul.wide.s32 	%rd3119, %r9069, 4;
	add.s64 	%rd3120, %rd2, %rd3119;
	st.global.f32 	[%rd3120], %f1558;
$L__BB3_4771:
	add.s32 	%r3271, %r3269, %r2151;
	setp.gt.u32 	%p3216, %r3271, 31;
	@%p3216 bra 	$L__BB3_4801;
	add.s32 	%r3272, %r3270, %r2151;
	setp.ge.s32 	%p3217, %r3272, %r4296;
	@%p3217 bra 	$L__BB3_4774;
	shl.b32 	%r9070, %r3271, 7;
	add.s32 	%r9071, %r3226, %r9070;
	ld.shared.f32 	%f1559, [%r9071];
	add.s32 	%r9072, %r3272, %r3227;
	mul.wide.s32 	%rd3121, %r9072, 4;
	add.s64 	%rd3122, %rd2, %rd3121;
	st.global.f32 	[%rd3122], %f1559;
$L__BB3_4774:
	add.s32 	%r3273, %r3271, %r2151;
	setp.gt.u32 	%p3218, %r3273, 31;
	@%p3218 bra 	$L__BB3_4801;
	add.s32 	%r3274, %r3272, %r2151;
	setp.ge.s32 	%p3219, %r3274, %r4296;
	@%p3219 bra 	$L__BB3_4777;
	shl.b32 	%r9073, %r3273, 7;
	add.s32 	%r9074, %r3226, %r9073;
	ld.shared.f32 	%f1560, [%r9074];
	add.s32 	%r9075, %r3274, %r3227;
	mul.wide.s32 	%rd3123, %r9075, 4;
	add.s64 	%rd3124, %rd2, %rd3123;
	st.global.f32 	[%rd3124], %f1560;
$L__BB3_4777:
	add.s32 	%r3275, %r3273, %r2151;
	setp.gt.u32 	%p3220, %r3275, 31;
	@%p3220 bra 	$L__BB3_4801;
	add.s32 	%r3276, %r3274, %r2151;
	setp.ge.s32 	%p3221, %r3276, %r4296;
	@%p3221 bra 	$L__BB3_4780;
	shl.b32 	%r9076, %r3275, 7;
	add.s32 	%r9077, %r3226, %r9076;
	ld.shared.f32 	%f1561, [%r9077];
	add.s32 	%r9078, %r3276, %r3227;
	mul.wide.s32 	%rd3125, %r9078, 4;
	add.s64 	%rd3126, %rd2, %rd3125;
	st.global.f32 	[%rd3126], %f1561;
$L__BB3_4780:
	add.s32 	%r3277, %r3275, %r2151;
	setp.gt.u32 	%p3222, %r3277, 31;
	@%p3222 bra 	$L__BB3_4801;
	add.s32 	%r3278, %r3276, %r2151;
	setp.ge.s32 	%p3223, %r3278, %r4296;
	@%p3223 bra 	$L__BB3_4783;
	shl.b32 	%r9079, %r3277, 7;
	add.s32 	%r9080, %r3226, %r9079;
	ld.shared.f32 	%f1562, [%r9080];
	add.s32 	%r9081, %r3278, %r3227;
	mul.wide.s32 	%rd3127, %r9081, 4;
	add.s64 	%rd3128, %rd2, %rd3127;
	st.global.f32 	[%rd3128], %f1562;
$L__BB3_4783:
	add.s32 	%r3279, %r3277, %r2151;
	setp.gt.u32 	%p3224, %r3279, 31;
	@%p3224 bra 	$L__BB3_4801;
	add.s32 	%r3280, %r3278, %r2151;
	setp.ge.s32 	%p3225, %r3280, %r4296;
	@%p3225 bra 	$L__BB3_4786;
	shl.b32 	%r9082, %r3279, 7;
	add.s32 	%r9083, %r3226, %r9082;
	ld.shared.f32 	%f1563, [%r9083];
	add.s32 	%r9084, %r3280, %r3227;
	mul.wide.s32 	%rd3129, %r9084, 4;
	add.s64 	%rd3130, %rd2, %rd3129;
	st.global.f32 	[%rd3130], %f1563;
$L__BB3_4786:
	add.s32 	%r3281, %r3279, %r2151;
	setp.gt.u32 	%p3226, %r3281, 31;
	@%p3226 bra 	$L__BB3_4801;
	add.s32 	%r3282, %r3280, %r2151;
	setp.ge.s32 	%p3227, %r3282, %r4296;
	@%p3227 bra 	$L__BB3_4789;
	shl.b32 	%r9085, %r3281, 7;
	add.s32 	%r9086, %r3226, %r9085;
	ld.shared.f32 	%f1564, [%r9086];
	add.s32 	%r9087, %r3282, %r3227;
	mul.wide.s32 	%rd3131, %r9087, 4;
	add.s64 	%rd3132, %rd2, %rd3131;
	st.global.f32 	[%rd3132], %f1564;
$L__BB3_4789:
	add.s32 	%r3283, %r3281, %r2151;
	setp.gt.u32 	%p3228, %r3283, 31;
	@%p3228 bra 	$L__BB3_4801;
	add.s32 	%r3284, %r3282, %r2151;
	setp.ge.s32 	%p3229, %r3284, %r4296;
	@%p3229 bra 	$L__BB3_4792;
	shl.b32 	%r9088, %r3283, 7;
	add.s32 	%r9089, %r3226, %r9088;
	ld.shared.f32 	%f1565, [%r9089];
	add.s32 	%r9090, %r3284, %r3227;
	mul.wide.s32 	%rd3133, %r9090, 4;
	add.s64 	%rd3134, %rd2, %rd3133;
	st.global.f32 	[%rd3134], %f1565;
$L__BB3_4792:
	add.s32 	%r3285, %r3283, %r2151;
	setp.gt.u32 	%p3230, %r3285, 31;
	@%p3230 bra 	$L__BB3_4801;
	add.s32 	%r3286, %r3284, %r2151;
	setp.ge.s32 	%p3231, %r3286, %r4296;
	@%p3231 bra 	$L__BB3_4795;
	shl.b32 	%r9091, %r3285, 7;
	add.s32 	%r9092, %r3226, %r9091;
	ld.shared.f32 	%f1566, [%r9092];
	add.s32 	%r9093, %r3286, %r3227;
	mul.wide.s32 	%rd3135, %r9093, 4;
	add.s64 	%rd3136, %rd2, %rd3135;
	st.global.f32 	[%rd3136], %f1566;
$L__BB3_4795:
	add.s32 	%r3287, %r3285, %r2151;
	setp.gt.u32 	%p3232, %r3287, 31;
	@%p3232 bra 	$L__BB3_4801;
	add.s32 	%r3288, %r3286, %r2151;
	setp.ge.s32 	%p3233, %r3288, %r4296;
	@%p3233 bra 	$L__BB3_4798;
	shl.b32 	%r9094, %r3287, 7;
	add.s32 	%r9095, %r3226, %r9094;
	ld.shared.f32 	%f1567, [%r9095];
	add.s32 	%r9096, %r3288, %r3227;
	mul.wide.s32 	%rd3137, %r9096, 4;
	add.s64 	%rd3138, %rd2, %rd3137;
	st.global.f32 	[%rd3138], %f1567;
$L__BB3_4798:
	add.s32 	%r3289, %r3287, %r2151;
	setp.gt.u32 	%p3234, %r3289, 31;
	@%p3234 bra 	$L__BB3_4801;
	add.s32 	%r3290, %r3288, %r2151;
	setp.ge.s32 	%p3235, %r3290, %r4296;
	@%p3235 bra 	$L__BB3_4801;
	shl.b32 	%r9097, %r3289, 7;
	add.s32 	%r9098, %r3226, %r9097;
	ld.shared.f32 	%f1568, [%r9098];
	add.s32 	%r9099, %r3290, %r3227;
	mul.wide.s32 	%rd3139, %r9099, 4;
	add.s64 	%rd3140, %rd2, %rd3139;
	st.global.f32 	[%rd3140], %f1568;
$L__BB3_4801:
	add.s32 	%r3291, %r3224, %r2152;
	setp.gt.u32 	%p3236, %r3291, 31;
	@%p3236 bra 	$L__BB3_6270;
	add.s32 	%r3292, %r3225, %r2152;
	setp.ge.s32 	%p3237, %r3292, %r4297;
	@%p3237 bra 	$L__BB3_6270;
	setp.gt.u32 	%p3238, %r2150, 31;
	@%p3238 bra 	$L__BB3_4899;
	shl.b32 	%r9100, %r3291, 2;
	add.s32 	%r3293, %r4301, %r9100;
	mul.lo.s32 	%r3294, %r3292, %r4296;
	add.s32 	%r3295, %r2150, %r1;
	setp.ge.s32 	%p3239, %r3295, %r4296;
	@%p3239 bra 	$L__BB3_4806;
	shl.b32 	%r9102, %r2150, 7;
	add.s32 	%r9103, %r3293, %r9102;
	ld.shared.f32 	%f1569, [%r9103];
	add.s32 	%r9104, %r3295, %r3294;
	mul.wide.s32 	%rd3141, %r9104, 4;
	add.s64 	%rd3142, %rd2, %rd3141;
	st.global.f32 	[%rd3142], %f1569;
$L__BB3_4806:
	add.s32 	%r3296, %r2150, %r2151;
	setp.gt.u32 	%p3240, %r3296, 31;
	@%p3240 bra 	$L__BB3_4899;
	add.s32 	%r3297, %r3295, %r2151;
	setp.ge.s32 	%p3241, %r3297, %r4296;
	@%p3241 bra 	$L__BB3_4809;
	shl.b32 	%r9105, %r3296, 7;
	add.s32 	%r9106, %r3293, %r9105;
	ld.shared.f32 	%f1570, [%r9106];
	add.s32 	%r9107, %r3297, %r3294;
	mul.wide.s32 	%rd3143, %r9107, 4;
	add.s64 	%rd3144, %rd2, %rd3143;
	st.global.f32 	[%rd3144], %f1570;
$L__BB3_4809:
	add.s32 	%r3298, %r3296, %r2151;
	setp.gt.u32 	%p3242, %r3298, 31;
	@%p3242 bra 	$L__BB3_4899;
	add.s32 	%r3299, %r3297, %r2151;
	setp.ge.s32 	%p3243, %r3299, %r4296;
	@%p3243 bra 	$L__BB3_4812;
	shl.b32 	%r9108, %r3298, 7;
	add.s32 	%r9109, %r3293, %r9108;
	ld.shared.f32 	%f1571, [%r9109];
	add.s32 	%r9110, %r3299, %r3294;
	mul.wide.s32 	%rd3145, %r9110, 4;
	add.s64 	%rd3146, %rd2, %rd3145;
	st.global.f32 	[%rd3146], %f1571;
$L__BB3_4812:
	add.s32 	%r3300, %r3298, %r2151;
	setp.gt.u32 	%p3244, %r3300, 31;
	@%p3244 bra 	$L__BB3_4899;
	add.s32 	%r3301, %r3299, %r2151;
	setp.ge.s32 	%p3245, %r3301, %r4296;
	@%p3245 bra 	$L__BB3_4815;
	shl.b32 	%r9111, %r3300, 7;
	add.s32 	%r9112, %r3293, %r9111;
	ld.shared.f32 	%f1572, [%r9112];
	add.s32 	%r9113, %r3301, %r3294;
	mul.wide.s32 	%rd3147, %r9113, 4;
	add.s64 	%rd3148, %rd2, %rd3147;
	st.global.f32 	[%rd3148], %f1572;
$L__BB3_4815:
	add.s32 	%r3302, %r3300, %r2151;
	setp.gt.u32 	%p3246, %r3302, 31;
	@%p3246 bra 	$L__BB3_4899;
	add.s32 	%r3303, %r3301, %r2151;
	setp.ge.s32 	%p3247, %r3303, %r4296;
	@%p3247 bra 	$L__BB3_4818;
	shl.b32 	%r9114, %r3302, 7;
	add.s32 	%r9115, %r3293, %r9114;
	ld.shared.f32 	%f1573, [%r9115];
	add.s32 	%r9116, %r3303, %r3294;
	mul.wide.s32 	%rd3149, %r9116, 4;
	add.s64 	%rd3150, %rd2, %rd3149;
	st.global.f32 	[%rd3150], %f1573;
$L__BB3_4818:
	add.s32 	%r3304, %r3302, %r2151;
	setp.gt.u32 	%p3248, %r3304, 31;
	@%p3248 bra 	$L__BB3_4899;
	add.s32 	%r3305, %r3303, %r2151;
	setp.ge.s32 	%p3249, %r3305, %r4296;
	@%p3249 bra 	$L__BB3_4821;
	shl.b32 	%r9117, %r3304, 7;
	add.s32 	%r9118, %r3293, %r9117;
	ld.shared.f32 	%f1574, [%r9118];
	add.s32 	%r9119, %r3305, %r3294;
	mul.wide.s32 	%rd3151, %r9119, 4;
	add.s64 	%rd3152, %rd2, %rd3151;
	st.global.f32 	[%rd3152], %f1574;
$L__BB3_4821:
	add.s32 	%r3306, %r3304, %r2151;
	setp.gt.u32 	%p3250, %r3306, 31;
	@%p3250 bra 	$L__BB3_4899;
	add.s32 	%r3307, %r3305, %r2151;
	setp.ge.s32 	%p3251, %r3307, %r4296;
	@%p3251 bra 	$L__BB3_4824;
	shl.b32 	%r9120, %r3306, 7;
	add.s32 	%r9121, %r3293, %r9120;
	ld.shared.f32 	%f1575, [%r9121];
	add.s32 	%r9122, %r3307, %r3294;
	mul.wide.s32 	%rd3153, %r9122, 4;
	add.s64 	%rd3154, %rd2, %rd3153;
	st.global.f32 	[%rd3154], %f1575;
$L__BB3_4824:
	add.s32 	%r3308, %r3306, %r2151;
	setp.gt.u32 	%p3252, %r3308, 31;
	@%p3252 bra 	$L__BB3_4899;
	add.s32 	%r3309, %r3307, %r2151;
	setp.ge.s32 	%p3253, %r3309, %r4296;
	@%p3253 bra 	$L__BB3_4827;
	shl.b32 	%r9123, %r3308, 7;
	add.s32 	%r9124, %r3293, %r9123;
	ld.shared.f32 	%f1576, [%r9124];
	add.s32 	%r9125, %r3309, %r3294;
	mul.wide.s32 	%rd3155, %r9125, 4;
	add.s64 	%rd3156, %rd2, %rd3155;
	st.global.f32 	[%rd3156], %f1576;
$L__BB3_4827:
	add.s32 	%r3310, %r3308, %r2151;
	setp.gt.u32 	%p3254, %r3310, 31;
	@%p3254 bra 	$L__BB3_4899;
	add.s32 	%r3311, %r3309, %r2151;
	setp.ge.s32 	%p3255, %r3311, %r4296;
	@%p3255 bra 	$L__BB3_4830;
	shl.b32 	%r9126, %r3310, 7;
	add.s32 	%r9127, %r3293, %r9126;
	ld.shared.f32 	%f1577, [%r9127];
	add.s32 	%r9128, %r3311, %r3294;
	mul.wide.s32 	%rd3157, %r9128, 4;
	add.s64 	%rd3158, %rd2, %rd3157;
	st.global.f32 	[%rd3158], %f1577;
$L__BB3_4830:
	add.s32 	%r3312, %r3310, %r2151;
	setp.gt.u32 	%p3256, %r3312, 31;
	@%p3256 bra 	$L__BB3_4899;
	add.s32 	%r3313, %r3311, %r2151;
	setp.ge.s32 	%p3257, %r3313, %r4296;
	@%p3257 bra 	$L__BB3_4833;
	shl.b32 	%r9129, %r3312, 7;
	add.s32 	%r9130, %r3293, %r9129;
	ld.shared.f32 	%f1578, [%r9130];
	add.s32 	%r9131, %r3313, %r3294;
	mul.wide.s32 	%rd3159, %r9131, 4;
	add.s64 	%rd3160, %rd2, %rd3159;
	st.global.f32 	[%rd3160], %f1578;
$L__BB3_4833:
	add.s32 	%r3314, %r3312, %r2151;
	setp.gt.u32 	%p3258, %r3314, 31;
	@%p3258 bra 	$L__BB3_4899;
	add.s32 	%r3315, %r3313, %r2151;
	setp.ge.s32 	%p3259, %r3315, %r4296;
	@%p3259 bra 	$L__BB3_4836;
	shl.b32 	%r9132, %r3314, 7;
	add.s32 	%r9133, %r3293, %r9132;
	ld.shared.f32 	%f1579, [%r9133];
	add.s32 	%r9134, %r3315, %r3294;
	mul.wide.s32 	%rd3161, %r9134, 4;
	add.s64 	%rd3162, %rd2, %rd3161;
	st.global.f32 	[%rd3162], %f1579;
$L__BB3_4836:
	add.s32 	%r3316, %r3314, %r2151;
	setp.gt.u32 	%p3260, %r3316, 31;
	@%p3260 bra 	$L__BB3_4899;
	add.s32 	%r3317, %r3315, %r2151;
	setp.ge.s32 	%p3261, %r3317, %r4296;
	@%p3261 bra 	$L__BB3_4839;
	shl.b32 	%r9135, %r3316, 7;
	add.s32 	%r9136, %r3293, %r9135;
	ld.shared.f32 	%f1580, [%r9136];
	add.s32 	%r9137, %r3317, %r3294;
	mul.wide.s32 	%rd3163, %r9137, 4;
	add.s64 	%rd3164, %rd2, %rd3163;
	st.global.f32 	[%rd3164], %f1580;
$L__BB3_4839:
	add.s32 	%r3318, %r3316, %r2151;
	setp.gt.u32 	%p3262, %r3318, 31;
	@%p3262 bra 	$L__BB3_4899;
	add.s32 	%r3319, %r3317, %r2151;
	setp.ge.s32 	%p3263, %r3319, %r4296;
	@%p3263 bra 	$L__BB3_4842;
	shl.b32 	%r9138, %r3318, 7;
	add.s32 	%r9139, %r3293, %r9138;
	ld.shared.f32 	%f1581, [%r9139];
	add.s32 	%r9140, %r3319, %r3294;
	mul.wide.s32 	%rd3165, %r9140, 4;
	add.s64 	%rd3166, %rd2, %rd3165;
	st.global.f32 	[%rd3166], %f1581;
$L__BB3_4842:
	add.s32 	%r3320, %r3318, %r2151;
	setp.gt.u32 	%p3264, %r3320, 31;
	@%p3264 bra 	$L__BB3_4899;
	add.s32 	%r3321, %r3319, %r2151;
	setp.ge.s32 	%p3265, %r3321, %r4296;
	@%p3265 bra 	$L__BB3_4845;
	shl.b32 	%r9141, %r3320, 7;
	add.s32 	%r9142, %r3293, %r9141;
	ld.shared.f32 	%f1582, [%r9142];
	add.s32 	%r9143, %r3321, %r3294;
	mul.wide.s32 	%rd3167, %r9143, 4;
	add.s64 	%rd3168, %rd2, %rd3167;
	st.global.f32 	[%rd3168], %f1582;
$L__BB3_4845:
	add.s32 	%r3322, %r3320, %r2151;
	setp.gt.u32 	%p3266, %r3322, 31;
	@%p3266 bra 	$L__BB3_4899;
	add.s32 	%r3323, %r3321, %r2151;
	setp.ge.s32 	%p3267, %r3323, %r4296;
	@%p3267 bra 	$L__BB3_4848;
	shl.b32 	%r9144, %r3322, 7;
	add.s32 	%r9145, %r3293, %r9144;
	ld.shared.f32 	%f1583, [%r9145];
	add.s32 	%r9146, %r3323, %r3294;
	mul.wide.s32 	%rd3169, %r9146, 4;
	add.s64 	%rd3170, %rd2, %rd3169;
	st.global.f32 	[%rd3170], %f1583;
$L__BB3_4848:
	add.s32 	%r3324, %r3322, %r2151;
	setp.gt.u32 	%p3268, %r3324, 31;
	@%p3268 bra 	$L__BB3_4899;
	add.s32 	%r3325, %r3323, %r2151;
	setp.ge.s32 	%p3269, %r3325, %r4296;
	@%p3269 bra 	$L__BB3_4851;
	shl.b32 	%r9147, %r3324, 7;
	add.s32 	%r9148, %r3293, %r9147;
	ld.shared.f32 	%f1584, [%r9148];
	add.s32 	%r9149, %r3325, %r3294;
	mul.wide.s32 	%rd3171, %r9149, 4;
	add.s64 	%rd3172, %rd2, %rd3171;
	st.global.f32 	[%rd3172], %f1584;
$L__BB3_4851:
	add.s32 	%r3326, %r3324, %r2151;
	setp.gt.u32 	%p3270, %r3326, 31;
	@%p3270 bra 	$L__BB3_4899;
	add.s32 	%r3327, %r3325, %r2151;
	setp.ge.s32 	%p3271, %r3327, %r4296;
	@%p3271 bra 	$L__BB3_4854;
	shl.b32 	%r9150, %r3326, 7;
	add.s32 	%r9151, %r3293, %r9150;
	ld.shared.f32 	%f1585, [%r9151];
	add.s32 	%r9152, %r3327, %r3294;
	mul.wide.s32 	%rd3173, %r9152, 4;
	add.s64 	%rd3174, %rd2, %rd3173;
	st.global.f32 	[%rd3174], %f1585;
$L__BB3_4854:
	add.s32 	%r3328, %r3326, %r2151;
	setp.gt.u32 	%p3272, %r3328, 31;
	@%p3272 bra 	$L__BB3_4899;
	add.s32 	%r3329, %r3327, %r2151;
	setp.ge.s32 	%p3273, %r3329, %r4296;
	@%p3273 bra 	$L__BB3_4857;
	shl.b32 	%r9153, %r3328, 7;
	add.s32 	%r9154, %r3293, %r9153;
	ld.shared.f32 	%f1586, [%r9154];
	add.s32 	%r9155, %r3329, %r3294;
	mul.wide.s32 	%rd3175, %r9155, 4;
	add.s64 	%rd3176, %rd2, %rd3175;
	st.global.f32 	[%rd3176], %f1586;
$L__BB3_4857:
	add.s32 	%r3330, %r3328, %r2151;
	setp.gt.u32 	%p3274, %r3330, 31;
	@%p3274 bra 	$L__BB3_4899;
	add.s32 	%r3331, %r3329, %r2151;
	setp.ge.s32 	%p3275, %r3331, %r4296;
	@%p3275 bra 	$L__BB3_4860;
	shl.b32 	%r9156, %r3330, 7;
	add.s32 	%r9157, %r3293, %r9156;
	ld.shared.f32 	%f1587, [%r9157];
	add.s32 	%r9158, %r3331, %r3294;
	mul.wide.s32 	%rd3177, %r9158, 4;
	add.s64 	%rd3178, %rd2, %rd3177;
	st.global.f32 	[%rd3178], %f1587;
$L__BB3_4860:
	add.s32 	%r3332, %r3330, %r2151;
	setp.gt.u32 	%p3276, %r3332, 31;
	@%p3276 bra 	$L__BB3_4899;
	add.s32 	%r3333, %r3331, %r2151;
	setp.ge.s32 	%p3277, %r3333, %r4296;
	@%p3277 bra 	$L__BB3_4863;
	shl.b32 	%r9159, %r3332, 7;
	add.s32 	%r9160, %r3293, %r9159;
	ld.shared.f32 	%f1588, [%r9160];
	add.s32 	%r9161, %r3333, %r3294;
	mul.wide.s32 	%rd3179, %r9161, 4;
	add.s64 	%rd3180, %rd2, %rd3179;
	st.global.f32 	[%rd3180], %f1588;
$L__BB3_4863:
	add.s32 	%r3334, %r3332, %r2151;
	setp.gt.u32 	%p3278, %r3334, 31;
	@%p3278 bra 	$L__BB3_4899;
	add.s32 	%r3335, %r3333, %r2151;
	setp.ge.s32 	%p3279, %r3335, %r4296;
	@%p3279 bra 	$L__BB3_4866;
	shl.b32 	%r9162, %r3334, 7;
	add.s32 	%r9163, %r3293, %r9162;
	ld.shared.f32 	%f1589, [%r9163];
	add.s32 	%r9164, %r3335, %r3294;
	mul.wide.s32 	%rd3181, %r9164, 4;
	add.s64 	%rd3182, %rd2, %rd3181;
	st.global.f32 	[%rd3182], %f1589;
$L__BB3_4866:
	add.s32 	%r3336, %r3334, %r2151;
	setp.gt.u32 	%p3280, %r3336, 31;
	@%p3280 bra 	$L__BB3_4899;
	add.s32 	%r3337, %r3335, %r2151;
	setp.ge.s32 	%p3281, %r3337, %r4296;
	@%p3281 bra 	$L__BB3_4869;
	shl.b32 	%r9165, %r3336, 7;
	add.s32 	%r9166, %r3293, %r9165;
	ld.shared.f32 	%f1590, [%r9166];
	add.s32 	%r9167, %r3337, %r3294;
	mul.wide.s32 	%rd3183, %r9167, 4;
	add.s64 	%rd3184, %rd2, %rd3183;
	st.global.f32 	[%rd3184], %f1590;
$L__BB3_4869:
	add.s32 	%r3338, %r3336, %r2151;
	setp.gt.u32 	%p3282, %r3338, 31;
	@%p3282 bra 	$L__BB3_4899;
	add.s32 	%r3339, %r3337, %r2151;
	setp.ge.s32 	%p3283, %r3339, %r4296;
	@%p3283 bra 	$L__BB3_4872;
	shl.b32 	%r9168, %r3338, 7;
	add.s32 	%r9169, %r3293, %r9168;
	ld.shared.f32 	%f1591, [%r9169];
	add.s32 	%r9170, %r3339, %r3294;
	mul.wide.s32 	%rd3185, %r9170, 4;
	add.s64 	%rd3186, %rd2, %rd3185;
	st.global.f32 	[%rd3186], %f1591;
$L__BB3_4872:
	add.s32 	%r3340, %r3338, %r2151;
	setp.gt.u32 	%p3284, %r3340, 31;
	@%p3284 bra 	$L__BB3_4899;
	add.s32 	%r3341, %r3339, %r2151;
	setp.ge.s32 	%p3285, %r3341, %r4296;
	@%p3285 bra 	$L__BB3_4875;
	shl.b32 	%r9171, %r3340, 7;
	add.s32 	%r9172, %r3293, %r9171;
	ld.shared.f32 	%f1592, [%r9172];
	add.s32 	%r9173, %r3341, %r3294;
	mul.wide.s32 	%rd3187, %r9173, 4;
	add.s64 	%rd3188, %rd2, %rd3187;
	st.global.f32 	[%rd3188], %f1592;
$L__BB3_4875:
	add.s32 	%r3342, %r3340, %r2151;
	setp.gt.u32 	%p3286, %r3342, 31;
	@%p3286 bra 	$L__BB3_4899;
	add.s32 	%r3343, %r3341, %r2151;
	setp.ge.s32 	%p3287, %r3343, %r4296;
	@%p3287 bra 	$L__BB3_4878;
	shl.b32 	%r9174, %r3342, 7;
	add.s32 	%r9175, %r3293, %r9174;
	ld.shared.f32 	%f1593, [%r9175];
	add.s32 	%r9176, %r3343, %r3294;
	mul.wide.s32 	%rd3189, %r9176, 4;
	add.s64 	%rd3190, %rd2, %rd3189;
	st.global.f32 	[%rd3190], %f1593;
$L__BB3_4878:
	add.s32 	%r3344, %r3342, %r2151;
	setp.gt.u32 	%p3288, %r3344, 31;
	@%p3288 bra 	$L__BB3_4899;
	add.s32 	%r3345, %r3343, %r2151;
	setp.ge.s32 	%p3289, %r3345, %r4296;
	@%p3289 bra 	$L__BB3_4881;
	shl.b32 	%r9177, %r3344, 7;
	add.s32 	%r9178, %r3293, %r9177;
	ld.shared.f32 	%f1594, [%r9178];
	add.s32 	%r9179, %r3345, %r3294;
	mul.wide.s32 	%rd3191, %r9179, 4;
	add.s64 	%rd3192, %rd2, %rd3191;
	st.global.f32 	[%rd3192], %f1594;
$L__BB3_4881:
	add.s32 	%r3346, %r3344, %r2151;
	setp.gt.u32 	%p3290, %r3346, 31;
	@%p3290 bra 	$L__BB3_4899;
	add.s32 	%r3347, %r3345, %r2151;
	setp.ge.s32 	%p3291, %r3347, %r4296;
	@%p3291 bra 	$L__BB3_4884;
	shl.b32 	%r9180, %r3346, 7;
	add.s32 	%r9181, %r3293, %r9180;
	ld.shared.f32 	%f1595, [%r9181];
	add.s32 	%r9182, %r3347, %r3294;
	mul.wide.s32 	%rd3193, %r9182, 4;
	add.s64 	%rd3194, %rd2, %rd3193;
	st.global.f32 	[%rd3194], %f1595;
$L__BB3_4884:
	add.s32 	%r3348, %r3346, %r2151;
	setp.gt.u32 	%p3292, %r3348, 31;
	@%p3292 bra 	$L__BB3_4899;
	add.s32 	%r3349, %r3347, %r2151;
	setp.ge.s32 	%p3293, %r3349, %r4296;
	@%p3293 bra 	$L__BB3_4887;
	shl.b32 	%r9183, %r3348, 7;
	add.s32 	%r9184, %r3293, %r9183;
	ld.shared.f32 	%f1596, [%r9184];
	add.s32 	%r9185, %r3349, %r3294;
	mul.wide.s32 	%rd3195, %r9185, 4;
	add.s64 	%rd3196, %rd2, %rd3195;
	st.global.f32 	[%rd3196], %f1596;
$L__BB3_4887:
	add.s32 	%r3350, %r3348, %r2151;
	setp.gt.u32 	%p3294, %r3350, 31;
	@%p3294 bra 	$L__BB3_4899;
	add.s32 	%r3351, %r3349, %r2151;
	setp.ge.s32 	%p3295, %r3351, %r4296;
	@%p3295 bra 	$L__BB3_4890;
	shl.b32 	%r9186, %r3350, 7;
	add.s32 	%r9187, %r3293, %r9186;
	ld.shared.f32 	%f1597, [%r9187];
	add.s32 	%r9188, %r3351, %r3294;
	mul.wide.s32 	%rd3197, %r9188, 4;
	add.s64 	%rd3198, %rd2, %rd3197;
	st.global.f32 	[%rd3198], %f1597;
$L__BB3_4890:
	add.s32 	%r3352, %r3350, %r2151;
	setp.gt.u32 	%p3296, %r3352, 31;
	@%p3296 bra 	$L__BB3_4899;
	add.s32 	%r3353, %r3351, %r2151;
	setp.ge.s32 	%p3297, %r3353, %r4296;
	@%p3297 bra 	$L__BB3_4893;
	shl.b32 	%r9189, %r3352, 7;
	add.s32 	%r9190, %r3293, %r9189;
	ld.shared.f32 	%f1598, [%r9190];
	add.s32 	%r9191, %r3353, %r3294;
	mul.wide.s32 	%rd3199, %r9191, 4;
	add.s64 	%rd3200, %rd2, %rd3199;
	st.global.f32 	[%rd3200], %f1598;
$L__BB3_4893:
	add.s32 	%r3354, %r3352, %r2151;
	setp.gt.u32 	%p3298, %r3354, 31;
	@%p3298 bra 	$L__BB3_4899;
	add.s32 	%r3355, %r3353, %r2151;
	setp.ge.s32 	%p3299, %r3355, %r4296;
	@%p3299 bra 	$L__BB3_4896;
	shl.b32 	%r9192, %r3354, 7;
	add.s32 	%r9193, %r3293, %r9192;
	ld.shared.f32 	%f1599, [%r9193];
	add.s32 	%r9194, %r3355, %r3294;
	mul.wide.s32 	%rd3201, %r9194, 4;
	add.s64 	%rd3202, %rd2, %rd3201;
	st.global.f32 	[%rd3202], %f1599;
$L__BB3_4896:
	add.s32 	%r3356, %r3354, %r2151;
	setp.gt.u32 	%p3300, %r3356, 31;
	@%p3300 bra 	$L__BB3_4899;
	add.s32 	%r3357, %r3355, %r2151;
	setp.ge.s32 	%p3301, %r3357, %r4296;
	@%p3301 bra 	$L__BB3_4899;
	shl.b32 	%r9195, %r3356, 7;
	add.s32 	%r9196, %r3293, %r9195;
	ld.shared.f32 	%f1600, [%r9196];
	add.s32 	%r9197, %r3357, %r3294;
	mul.wide.s32 	%rd3203, %r9197, 4;
	add.s64 	%rd3204, %rd2, %rd3203;
	st.global.f32 	[%rd3204], %f1600;
$L__BB3_4899:
	add.s32 	%r3358, %r3291, %r2152;
	setp.gt.u32 	%p3302, %r3358, 31;
	@%p3302 bra 	$L__BB3_6270;
	add.s32 	%r3359, %r3292, %r2152;
	setp.ge.s32 	%p3303, %r3359, %r4297;
	@%p3303 bra 	$L__BB3_6270;
	setp.gt.u32 	%p3304, %r2150, 31;
	@%p3304 bra 	$L__BB3_4997;
	shl.b32 	%r9198, %r3358, 2;
	add.s32 	%r3360, %r4301, %r9198;
	mul.lo.s32 	%r3361, %r3359, %r4296;
	add.s32 	%r3362, %r2150, %r1;
	setp.ge.s32 	%p3305, %r3362, %r4296;
	@%p3305 bra 	$L__BB3_4904;
	shl.b32 	%r9200, %r2150, 7;
	add.s32 	%r9201, %r3360, %r9200;
	ld.shared.f32 	%f1601, [%r9201];
	add.s32 	%r9202, %r3362, %r3361;
	mul.wide.s32 	%rd3205, %r9202, 4;
	add.s64 	%rd3206, %rd2, %rd3205;
	st.global.f32 	[%rd3206], %f1601;
$L__BB3_4904:
	add.s32 	%r3363, %r2150, %r2151;
	setp.gt.u32 	%p3306, %r3363, 31;
	@%p3306 bra 	$L__BB3_4997;
	add.s32 	%r3364, %r3362, %r2151;
	setp.ge.s32 	%p3307, %r3364, %r4296;
	@%p3307 bra 	$L__BB3_4907;
	shl.b32 	%r9203, %r3363, 7;
	add.s32 	%r9204, %r3360, %r9203;
	ld.shared.f32 	%f1602, [%r9204];
	add.s32 	%r9205, %r3364, %r3361;
	mul.wide.s32 	%rd3207, %r9205, 4;
	add.s64 	%rd3208, %rd2, %rd3207;
	st.global.f32 	[%rd3208], %f1602;
$L__BB3_4907:
	add.s32 	%r3365, %r3363, %r2151;
	setp.gt.u32 	%p3308, %r3365, 31;
	@%p3308 bra 	$L__BB3_4997;
	add.s32 	%r3366, %r3364, %r2151;
	setp.ge.s32 	%p3309, %r3366, %r4296;
	@%p3309 bra 	$L__BB3_4910;
	shl.b32 	%r9206, %r3365, 7;
	add.s32 	%r9207, %r3360, %r9206;
	ld.shared.f32 	%f1603, [%r9207];
	add.s32 	%r9208, %r3366, %r3361;
	mul.wide.s32 	%rd3209, %r9208, 4;
	add.s64 	%rd3210, %rd2, %rd3209;
	st.global.f32 	[%rd3210], %f1603;
$L__BB3_4910:
	add.s32 	%r3367, %r3365, %r2151;
	setp.gt.u32 	%p3310, %r3367, 31;
	@%p3310 bra 	$L__BB3_4997;
	add.s32 	%r3368, %r3366, %r2151;
	setp.ge.s32 	%p3311, %r3368, %r4296;
	@%p3311 bra 	$L__BB3_4913;
	shl.b32 	%r9209, %r3367, 7;
	add.s32 	%r9210, %r3360, %r9209;
	ld.shared.f32 	%f1604, [%r9210];
	add.s32 	%r9211, %r3368, %r3361;
	mul.wide.s32 	%rd3211, %r9211, 4;
	add.s64 	%rd3212, %rd2, %rd3211;
	st.global.f32 	[%rd3212], %f1604;
$L__BB3_4913:
	add.s32 	%r3369, %r3367, %r2151;
	setp.gt.u32 	%p3312, %r3369, 31;
	@%p3312 bra 	$L__BB3_4997;
	add.s32 	%r3370, %r3368, %r2151;
	setp.ge.s32 	%p3313, %r3370, %r4296;
	@%p3313 bra 	$L__BB3_4916;
	shl.b32 	%r9212, %r3369, 7;
	add.s32 	%r9213, %r3360, %r9212;
	ld.shared.f32 	%f1605, [%r9213];
	add.s32 	%r9214, %r3370, %r3361;
	mul.wide.s32 	%rd3213, %r9214, 4;
	add.s64 	%rd3214, %rd2, %rd3213;
	st.global.f32 	[%rd3214], %f1605;
$L__BB3_4916:
	add.s32 	%r3371, %r3369, %r2151;
	setp.gt.u32 	%p3314, %r3371, 31;
	@%p3314 bra 	$L__BB3_4997;
	add.s32 	%r3372, %r3370, %r2151;
	setp.ge.s32 	%p3315, %r3372, %r4296;
	@%p3315 bra 	$L__BB3_4919;
	shl.b32 	%r9215, %r3371, 7;
	add.s32 	%r9216, %r3360, %r9215;
	ld.shared.f32 	%f1606, [%r9216];
	add.s32 	%r9217, %r3372, %r3361;
	mul.wide.s32 	%rd3215, %r9217, 4;
	add.s64 	%rd3216, %rd2, %rd3215;
	st.global.f32 	[%rd3216], %f1606;
$L__BB3_4919:
	add.s32 	%r3373, %r3371, %r2151;
	setp.gt.u32 	%p3316, %r3373, 31;
	@%p3316 bra 	$L__BB3_4997;
	add.s32 	%r3374, %r3372, %r2151;
	setp.ge.s32 	%p3317, %r3374, %r4296;
	@%p3317 bra 	$L__BB3_4922;
	shl.b32 	%r9218, %r3373, 7;
	add.s32 	%r9219, %r3360, %r9218;
	ld.shared.f32 	%f1607, [%r9219];
	add.s32 	%r9220, %r3374, %r3361;
	mul.wide.s32 	%rd3217, %r9220, 4;
	add.s64 	%rd3218, %rd2, %rd3217;
	st.global.f32 	[%rd3218], %f1607;
$L__BB3_4922:
	add.s32 	%r3375, %r3373, %r2151;
	setp.gt.u32 	%p3318, %r3375, 31;
	@%p3318 bra 	$L__BB3_4997;
	add.s32 	%r3376, %r3374, %r2151;
	setp.ge.s32 	%p3319, %r3376, %r4296;
	@%p3319 bra 	$L__BB3_4925;
	shl.b32 	%r9221, %r3375, 7;
	add.s32 	%r9222, %r3360, %r9221;
	ld.shared.f32 	%f1608, [%r9222];
	add.s32 	%r9223, %r3376, %r3361;
	mul.wide.s32 	%rd3219, %r9223, 4;
	add.s64 	%rd3220, %rd2, %rd3219;
	st.global.f32 	[%rd3220], %f1608;
$L__BB3_4925:
	add.s32 	%r3377, %r3375, %r2151;
	setp.gt.u32 	%p3320, %r3377, 31;
	@%p3320 bra 	$L__BB3_4997;
	add.s32 	%r3378, %r3376, %r2151;
	setp.ge.s32 	%p3321, %r3378, %r4296;
	@%p3321 bra 	$L__BB3_4928;
	shl.b32 	%r9224, %r3377, 7;
	add.s32 	%r9225, %r3360, %r9224;
	ld.shared.f32 	%f1609, [%r9225];
	add.s32 	%r9226, %r3378, %r3361;
	mul.wide.s32 	%rd3221, %r9226, 4;
	add.s64 	%rd3222, %rd2, %rd3221;
	st.global.f32 	[%rd3222], %f1609;
$L__BB3_4928:
	add.s32 	%r3379, %r3377, %r2151;
	setp.gt.u32 	%p3322, %r3379, 31;
	@%p3322 bra 	$L__BB3_4997;
	add.s32 	%r3380, %r3378, %r2151;
	setp.ge.s32 	%p3323, %r3380, %r4296;
	@%p3323 bra 	$L__BB3_4931;
	shl.b32 	%r9227, %r3379, 7;
	add.s32 	%r9228, %r3360, %r9227;
	ld.shared.f32 	%f1610, [%r9228];
	add.s32 	%r9229, %r3380, %r3361;
	mul.wide.s32 	%rd3223, %r9229, 4;
	add.s64 	%rd3224, %rd2, %rd3223;
	st.global.f32 	[%rd3224], %f1610;
$L__BB3_4931:
	add.s32 	%r3381, %r3379, %r2151;
	setp.gt.u32 	%p3324, %r3381, 31;
	@%p3324 bra 	$L__BB3_4997;
	add.s32 	%r3382, %r3380, %r2151;
	setp.ge.s32 	%p3325, %r3382, %r4296;
	@%p3325 bra 	$L__BB3_4934;
	shl.b32 	%r9230, %r3381, 7;
	add.s32 	%r9231, %r3360, %r9230;
	ld.shared.f32 	%f1611, [%r9231];
	add.s32 	%r9232, %r3382, %r3361;
	mul.wide.s32 	%rd3225, %r9232, 4;
	add.s64 	%rd3226, %rd2, %rd3225;
	st.global.f32 	[%rd3226], %f1611;
$L__BB3_4934:
	add.s32 	%r3383, %r3381, %r2151;
	setp.gt.u32 	%p3326, %r3383, 31;
	@%p3326 bra 	$L__BB3_4997;
	add.s32 	%r3384, %r3382, %r2151;
	setp.ge.s32 	%p3327, %r3384, %r4296;
	@%p3327 bra 	$L__BB3_4937;
	shl.b32 	%r9233, %r3383, 7;
	add.s32 	%r9234, %r3360, %r9233;
	ld.shared.f32 	%f1612, [%r9234];
	add.s32 	%r9235, %r3384, %r3361;
	mul.wide.s32 	%rd3227, %r9235, 4;
	add.s64 	%rd3228, %rd2, %rd3227;
	st.global.f32 	[%rd3228], %f1612;
$L__BB3_4937:
	add.s32 	%r3385, %r3383, %r2151;
	setp.gt.u32 	%p3328, %r3385, 31;
	@%p3328 bra 	$L__BB3_4997;
	add.s32 	%r3386, %r3384, %r2151;
	setp.ge.s32 	%p3329, %r3386, %r4296;
	@%p3329 bra 	$L__BB3_4940;
	shl.b32 	%r9236, %r3385, 7;
	add.s32 	%r9237, %r3360, %r9236;
	ld.shared.f32 	%f1613, [%r9237];
	add.s32 	%r9238, %r3386, %r3361;
	mul.wide.s32 	%rd3229, %r9238, 4;
	add.s64 	%rd3230, %rd2, %rd3229;
	st.global.f32 	[%rd3230], %f1613;
$L__BB3_4940:
	add.s32 	%r3387, %r3385, %r2151;
	setp.gt.u32 	%p3330, %r3387, 31;
	@%p3330 bra 	$L__BB3_4997;
	add.s32 	%r3388, %r3386, %r2151;
	setp.ge.s32 	%p3331, %r3388, %r4296;
	@%p3331 bra 	$L__BB3_4943;
	shl.b32 	%r9239, %r3387, 7;
	add.s32 	%r9240, %r3360, %r9239;
	ld.shared.f32 	%f1614, [%r9240];
	add.s32 	%r9241, %r3388, %r3361;
	mul.wide.s32 	%rd3231, %r9241, 4;
	add.s64 	%rd3232, %rd2, %rd3231;
	st.global.f32 	[%rd3232], %f1614;
$L__BB3_4943:
	add.s32 	%r3389, %r3387, %r2151;
	setp.gt.u32 	%p3332, %r3389, 31;
	@%p3332 bra 	$L__BB3_4997;
	add.s32 	%r3390, %r3388, %r2151;
	setp.ge.s32 	%p3333, %r3390, %r4296;
	@%p3333 bra 	$L__BB3_4946;
	shl.b32 	%r9242, %r3389, 7;
	add.s32 	%r9243, %r3360, %r9242;
	ld.shared.f32 	%f1615, [%r9243];
	add.s32 	%r9244, %r3390, %r3361;
	mul.wide.s32 	%rd3233, %r9244, 4;
	add.s64 	%rd3234, %rd2, %rd3233;
	st.global.f32 	[%rd3234], %f1615;
$L__BB3_4946:
	add.s32 	%r3391, %r3389, %r2151;
	setp.gt.u32 	%p3334, %r3391, 31;
	@%p3334 bra 	$L__BB3_4997;
	add.s32 	%r3392, %r3390, %r2151;
	setp.ge.s32 	%p3335, %r3392, %r4296;
	@%p3335 bra 	$L__BB3_4949;
	shl.b32 	%r9245, %r3391, 7;
	add.s32 	%r9246, %r3360, %r9245;
	ld.shared.f32 	%f1616, [%r9246];
	add.s32 	%r9247, %r3392, %r3361;
	mul.wide.s32 	%rd3235, %r9247, 4;
	add.s64 	%rd3236, %rd2, %rd3235;
	st.global.f32 	[%rd3236], %f1616;
$L__BB3_4949:
	add.s32 	%r3393, %r3391, %r2151;
	setp.gt.u32 	%p3336, %r3393, 31;
	@%p3336 bra 	$L__BB3_4997;
	add.s32 	%r3394, %r3392, %r2151;
	setp.ge.s32 	%p3337, %r3394, %r4296;
	@%p3337 bra 	$L__BB3_4952;
	shl.b32 	%r9248, %r3393, 7;
	add.s32 	%r9249, %r3360, %r9248;
	ld.shared.f32 	%f1617, [%r9249];
	add.s32 	%r9250, %r3394, %r3361;
	mul.wide.s32 	%rd3237, %r9250, 4;
	add.s64 	%rd3238, %rd2, %rd3237;
	st.global.f32 	[%rd3238], %f1617;
$L__BB3_4952:
	add.s32 	%r3395, %r3393, %r2151;
	setp.gt.u32 	%p3338, %r3395, 31;
	@%p3338 bra 	$L__BB3_4997;
	add.s32 	%r3396, %r3394, %r2151;
	setp.ge.s32 	%p3339, %r3396, %r4296;
	@%p3339 bra 	$L__BB3_4955;
	shl.b32 	%r9251, %r3395, 7;
	add.s32 	%r9252, %r3360, %r9251;
	ld.shared.f32 	%f1618, [%r9252];
	add.s32 	%r9253, %r3396, %r3361;
	mul.wide.s32 	%rd3239, %r9253, 4;
	add.s64 	%rd3240, %rd2, %rd3239;
	st.global.f32 	[%rd3240], %f1618;
$L__BB3_4955:
	add.s32 	%r3397, %r3395, %r2151;
	setp.gt.u32 	%p3340, %r3397, 31;
	@%p3340 bra 	$L__BB3_4997;
	add.s32 	%r3398, %r3396, %r2151;
	setp.ge.s32 	%p3341, %r3398, %r4296;
	@%p3341 bra 	$L__BB3_4958;
	shl.b32 	%r9254, %r3397, 7;
	add.s32 	%r9255, %r3360, %r9254;
	ld.shared.f32 	%f1619, [%r9255];
	add.s32 	%r9256, %r3398, %r3361;
	mul.wide.s32 	%rd3241, %r9256, 4;
	add.s64 	%rd3242, %rd2, %rd3241;
	st.global.f32 	[%rd3242], %f1619;
$L__BB3_4958:
	add.s32 	%r3399, %r3397, %r2151;
	setp.gt.u32 	%p3342, %r3399, 31;
	@%p3342 bra 	$L__BB3_4997;
	add.s32 	%r3400, %r3398, %r2151;
	setp.ge.s32 	%p3343, %r3400, %r4296;
	@%p3343 bra 	$L__BB3_4961;
	shl.b32 	%r9257, %r3399, 7;
	add.s32 	%r9258, %r3360, %r9257;
	ld.shared.f32 	%f1620, [%r9258];
	add.s32 	%r9259, %r3400, %r3361;
	mul.wide.s32 	%rd3243, %r9259, 4;
	add.s64 	%rd3244, %rd2, %rd3243;
	st.global.f32 	[%rd3244], %f1620;
$L__BB3_4961:
	add.s32 	%r3401, %r3399, %r2151;
	setp.gt.u32 	%p3344, %r3401, 31;
	@%p3344 bra 	$L__BB3_4997;
	add.s32 	%r3402, %r3400, %r2151;
	setp.ge.s32 	%p3345, %r3402, %r4296;
	@%p3345 bra 	$L__BB3_4964;
	shl.b32 	%r9260, %r3401, 7;
	add.s32 	%r9261, %r3360, %r9260;
	ld.shared.f32 	%f1621, [%r9261];
	add.s32 	%r9262, %r3402, %r3361;
	mul.wide.s32 	%rd3245, %r9262, 4;
	add.s64 	%rd3246, %rd2, %rd3245;
	st.global.f32 	[%rd3246], %f1621;
$L__BB3_4964:
	add.s32 	%r3403, %r3401, %r2151;
	setp.gt.u32 	%p3346, %r3403, 31;
	@%p3346 bra 	$L__BB3_4997;
	add.s32 	%r3404, %r3402, %r2151;
	setp.ge.s32 	%p3347, %r3404, %r4296;
	@%p3347 bra 	$L__BB3_4967;
	shl.b32 	%r9263, %r3403, 7;
	add.s32 	%r9264, %r3360, %r9263;
	ld.shared.f32 	%f1622, [%r9264];
	add.s32 	%r9265, %r3404, %r3361;
	mul.wide.s32 	%rd3247, %r9265, 4;
	add.s64 	%rd3248, %rd2, %rd3247;
	st.global.f32 	[%rd3248], %f1622;
$L__BB3_4967:
	add.s32 	%r3405, %r3403, %r2151;
	setp.gt.u32 	%p3348, %r3405, 31;
	@%p3348 bra 	$L__BB3_4997;
	add.s32 	%r3406, %r3404, %r2151;
	setp.ge.s32 	%p3349, %r3406, %r4296;
	@%p3349 bra 	$L__BB3_4970;
	shl.b32 	%r9266, %r3405, 7;
	add.s32 	%r9267, %r3360, %r9266;
	ld.shared.f32 	%f1623, [%r9267];
	add.s32 	%r9268, %r3406, %r3361;
	mul.wide.s32 	%rd3249, %r9268, 4;
	add.s64 	%rd3250, %rd2, %rd3249;
	st.global.f32 	[%rd3250], %f1623;
$L__BB3_4970:
	add.s32 	%r3407, %r3405, %r2151;
	setp.gt.u32 	%p3350, %r3407, 31;
	@%p3350 bra 	$L__BB3_4997;
	add.s32 	%r3408, %r3406, %r2151;
	setp.ge.s32 	%p3351, %r3408, %r4296;
	@%p3351 bra 	$L__BB3_4973;
	shl.b32 	%r9269, %r3407, 7;
	add.s32 	%r9270, %r3360, %r9269;
	ld.shared.f32 	%f1624, [%r9270];
	add.s32 	%r9271, %r3408, %r3361;
	mul.wide.s32 	%rd3251, %r9271, 4;
	add.s64 	%rd3252, %rd2, %rd3251;
	st.global.f32 	[%rd3252], %f1624;
$L__BB3_4973:
	add.s32 	%r3409, %r3407, %r2151;
	setp.gt.u32 	%p3352, %r3409, 31;
	@%p3352 bra 	$L__BB3_4997;
	add.s32 	%r3410, %r3408, %r2151;
	setp.ge.s32 	%p3353, %r3410, %r4296;
	@%p3353 bra 	$L__BB3_4976;
	shl.b32 	%r9272, %r3409, 7;
	add.s32 	%r9273, %r3360, %r9272;
	ld.shared.f32 	%f1625, [%r9273];
	add.s32 	%r9274, %r3410, %r3361;
	mul.wide.s32 	%rd3253, %r9274, 4;
	add.s64 	%rd3254, %rd2, %rd3253;
	st.global.f32 	[%rd3254], %f1625;
$L__BB3_4976:
	add.s32 	%r3411, %r3409, %r2151;
	setp.gt.u32 	%p3354, %r3411, 31;
	@%p3354 bra 	$L__BB3_4997;
	add.s32 	%r3412, %r3410, %r2151;
	setp.ge.s32 	%p3355, %r3412, %r4296;
	@%p3355 bra 	$L__BB3_4979;
	shl.b32 	%r9275, %r3411, 7;
	add.s32 	%r9276, %r3360, %r9275;
	ld.shared.f32 	%f1626, [%r9276];
	add.s32 	%r9277, %r3412, %r3361;
	mul.wide.s32 	%rd3255, %r9277, 4;
	add.s64 	%rd3256, %rd2, %rd3255;
	st.global.f32 	[%rd3256], %f1626;
$L__BB3_4979:
	add.s32 	%r3413, %r3411, %r2151;
	setp.gt.u32 	%p3356, %r3413, 31;
	@%p3356 bra 	$L__BB3_4997;
	add.s32 	%r3414, %r3412, %r2151;
	setp.ge.s32 	%p3357, %r3414, %r4296;
	@%p3357 bra 	$L__BB3_4982;
	shl.b32 	%r9278, %r3413, 7;
	add.s32 	%r9279, %r3360, %r9278;
	ld.shared.f32 	%f1627, [%r9279];
	add.s32 	%r9280, %r3414, %r3361;
	mul.wide.s32 	%rd3257, %r9280, 4;
	add.s64 	%rd3258, %rd2, %rd3257;
	st.global.f32 	[%rd3258], %f1627;
$L__BB3_4982:
	add.s32 	%r3415, %r3413, %r2151;
	setp.gt.u32 	%p3358, %r3415, 31;
	@%p3358 bra 	$L__BB3_4997;
	add.s32 	%r3416, %r3414, %r2151;
	setp.ge.s32 	%p3359, %r3416, %r4296;
	@%p3359 bra 	$L__BB3_4985;
	shl.b32 	%r9281, %r3415, 7;
	add.s32 	%r9282, %r3360, %r9281;
	ld.shared.f32 	%f1628, [%r9282];
	add.s32 	%r9283, %r3416, %r3361;
	mul.wide.s32 	%rd3259, %r9283, 4;
	add.s64 	%rd3260, %rd2, %rd3259;
	st.global.f32 	[%rd3260], %f1628;
$L__BB3_4985:
	add.s32 	%r3417, %r3415, %r2151;
	setp.gt.u32 	%p3360, %r3417, 31;
	@%p3360 bra 	$L__BB3_4997;
	add.s32 	%r3418, %r3416, %r2151;
	setp.ge.s32 	%p3361, %r3418, %r4296;
	@%p3361 bra 	$L__BB3_4988;
	shl.b32 	%r9284, %r3417, 7;
	add.s32 	%r9285, %r3360, %r9284;
	ld.shared.f32 	%f1629, [%r9285];
	add.s32 	%r9286, %r3418, %r3361;
	mul.wide.s32 	%rd3261, %r9286, 4;
	add.s64 	%rd3262, %rd2, %rd3261;
	st.global.f32 	[%rd3262], %f1629;
$L__BB3_4988:
	add.s32 	%r3419, %r3417, %r2151;
	setp.gt.u32 	%p3362, %r3419, 31;
	@%p3362 bra 	$L__BB3_4997;
	add.s32 	%r3420, %r3418, %r2151;
	setp.ge.s32 	%p3363, %r3420, %r4296;
	@%p3363 bra 	$L__BB3_4991;
	shl.b32 	%r9287, %r3419, 7;
	add.s32 	%r9288, %r3360, %r9287;
	ld.shared.f32 	%f1630, [%r9288];
	add.s32 	%r9289, %r3420, %r3361;
	mul.wide.s32 	%rd3263, %r9289, 4;
	add.s64 	%rd3264, %rd2, %rd3263;
	st.global.f32 	[%rd3264], %f1630;
$L__BB3_4991:
	add.s32 	%r3421, %r3419, %r2151;
	setp.gt.u32 	%p3364, %r3421, 31;
	@%p3364 bra 	$L__BB3_4997;
	add.s32 	%r3422, %r3420, %r2151;
	setp.ge.s32 	%p3365, %r3422, %r4296;
	@%p3365 bra 	$L__BB3_4994;
	shl.b32 	%r9290, %r3421, 7;
	add.s32 	%r9291, %r3360, %r9290;
	ld.shared.f32 	%f1631, [%r9291];
	add.s32 	%r9292, %r3422, %r3361;
	mul.wide.s32 	%rd3265, %r9292, 4;
	add.s64 	%rd3266, %rd2, %rd3265;
	st.global.f32 	[%rd3266], %f1631;
$L__BB3_4994:
	add.s32 	%r3423, %r3421, %r2151;
	setp.gt.u32 	%p3366, %r3423, 31;
	@%p3366 bra 	$L__BB3_4997;
	add.s32 	%r3424, %r3422, %r2151;
	setp.ge.s32 	%p3367, %r3424, %r4296;
	@%p3367 bra 	$L__BB3_4997;
	shl.b32 	%r9293, %r3423, 7;
	add.s32 	%r9294, %r3360, %r9293;
	ld.shared.f32 	%f1632, [%r9294];
	add.s32 	%r9295, %r3424, %r3361;
	mul.wide.s32 	%rd3267, %r9295, 4;
	add.s64 	%rd3268, %rd2, %rd3267;
	st.global.f32 	[%rd3268], %f1632;
$L__BB3_4997:
	add.s32 	%r3425, %r3358, %r2152;
	setp.gt.u32 	%p3368, %r3425, 31;
	@%p3368 bra 	$L__BB3_6270;
	add.s32 	%r3426, %r3359, %r2152;
	setp.ge.s32 	%p3369, %r3426, %r4297;
	@%p3369 bra 	$L__BB3_6270;
	setp.gt.u32 	%p3370, %r2150, 31;
	@%p3370 bra 	$L__BB3_5095;
	shl.b32 	%r9296, %r3425, 2;
	add.s32 	%r3427, %r4301, %r9296;
	mul.lo.s32 	%r3428, %r3426, %r4296;
	add.s32 	%r3429, %r2150, %r1;
	setp.ge.s32 	%p3371, %r3429, %r4296;
	@%p3371 bra 	$L__BB3_5002;
	shl.b32 	%r9298, %r2150, 7;
	add.s32 	%r9299, %r3427, %r9298;
	ld.shared.f32 	%f1633, [%r9299];
	add.s32 	%r9300, %r3429, %r3428;
	mul.wide.s32 	%rd3269, %r9300, 4;
	add.s64 	%rd3270, %rd2, %rd3269;
	st.global.f32 	[%rd3270], %f1633;
$L__BB3_5002:
	add.s32 	%r3430, %r2150, %r2151;
	setp.gt.u32 	%p3372, %r3430, 31;
	@%p3372 bra 	$L__BB3_5095;
	add.s32 	%r3431, %r3429, %r2151;
	setp.ge.s32 	%p3373, %r3431, %r4296;
	@%p3373 bra 	$L__BB3_5005;
	shl.b32 	%r9301, %r3430, 7;
	add.s32 	%r9302, %r3427, %r9301;
	ld.shared.f32 	%f1634, [%r9302];
	add.s32 	%r9303, %r3431, %r3428;
	mul.wide.s32 	%rd3271, %r9303, 4;
	add.s64 	%rd3272, %rd2, %rd3271;
	st.global.f32 	[%rd3272], %f1634;
$L__BB3_5005:
	add.s32 	%r3432, %r3430, %r2151;
	setp.gt.u32 	%p3374, %r3432, 31;
	@%p3374 bra 	$L__BB3_5095;
	add.s32 	%r3433, %r3431, %r2151;
	setp.ge.s32 	%p3375, %r3433, %r4296;
	@%p3375 bra 	$L__BB3_5008;
	shl.b32 	%r9304, %r3432, 7;
	add.s32 	%r9305, %r3427, %r9304;
	ld.shared.f32 	%f1635, [%r9305];
	add.s32 	%r9306, %r3433, %r3428;
	mul.wide.s32 	%rd3273, %r9306, 4;
	add.s64 	%rd3274, %rd2, %rd3273;
	st.global.f32 	[%rd3274], %f1635;
$L__BB3_5008:
	add.s32 	%r3434, %r3432, %r2151;
	setp.gt.u32 	%p3376, %r3434, 31;
	@%p3376 bra 	$L__BB3_5095;
	add.s32 	%r3435, %r3433, %r2151;
	setp.ge.s32 	%p3377, %r3435, %r4296;
	@%p3377 bra 	$L__BB3_5011;
	shl.b32 	%r9307, %r3434, 7;
	add.s32 	%r9308, %r3427, %r9307;
	ld.shared.f32 	%f1636, [%r9308];
	add.s32 	%r9309, %r3435, %r3428;
	mul.wide.s32 	%rd3275, %r9309, 4;
	add.s64 	%rd3276, %rd2, %rd3275;
	st.global.f32 	[%rd3276], %f1636;
$L__BB3_5011:
	add.s32 	%r3436, %r3434, %r2151;
	setp.gt.u32 	%p3378, %r3436, 31;
	@%p3378 bra 	$L__BB3_5095;
	add.s32 	%r3437, %r3435, %r2151;
	setp.ge.s32 	%p3379, %r3437, %r4296;
	@%p3379 bra 	$L__BB3_5014;
	shl.b32 	%r9310, %r3436, 7;
	add.s32 	%r9311, %r3427, %r9310;
	ld.shared.f32 	%f1637, [%r9311];
	add.s32 	%r9312, %r3437, %r3428;
	mul.wide.s32 	%rd3277, %r9312, 4;
	add.s64 	%rd3278, %rd2, %rd3277;
	st.global.f32 	[%rd3278], %f1637;
$L__BB3_5014:
	add.s32 	%r3438, %r3436, %r2151;
	setp.gt.u32 	%p3380, %r3438, 31;
	@%p3380 bra 	$L__BB3_5095;
	add.s32 	%r3439, %r3437, %r2151;
	setp.ge.s32 	%p3381, %r3439, %r4296;
	@%p3381 bra 	$L__BB3_5017;
	shl.b32 	%r9313, %r3438, 7;
	add.s32 	%r9314, %r3427, %r9313;
	ld.shared.f32 	%f1638, [%r9314];
	add.s32 	%r9315, %r3439, %r3428;
	mul.wide.s32 	%rd3279, %r9315, 4;
	add.s64 	%rd3280, %rd2, %rd3279;
	st.global.f32 	[%rd3280], %f1638;
$L__BB3_5017:
	add.s32 	%r3440, %r3438, %r2151;
	setp.gt.u32 	%p3382, %r3440, 31;
	@%p3382 bra 	$L__BB3_5095;
	add.s32 	%r3441, %r3439, %r2151;
	setp.ge.s32 	%p3383, %r3441, %r4296;
	@%p3383 bra 	$L__BB3_5020;
	shl.b32 	%r9316, %r3440, 7;
	add.s32 	%r9317, %r3427, %r9316;
	ld.shared.f32 	%f1639, [%r9317];
	add.s32 	%r9318, %r3441, %r3428;
	mul.wide.s32 	%rd3281, %r9318, 4;
	add.s64 	%rd3282, %rd2, %rd3281;
	st.global.f32 	[%rd3282], %f1639;
$L__BB3_5020:
	add.s32 	%r3442, %r3440, %r2151;
	setp.gt.u32 	%p3384, %r3442, 31;
	@%p3384 bra 	$L__BB3_5095;
	add.s32 	%r3443, %r3441, %r2151;
	setp.ge.s32 	%p3385, %r3443, %r4296;
	@%p3385 bra 	$L__BB3_5023;
	shl.b32 	%r9319, %r3442, 7;
	add.s32 	%r9320, %r3427, %r9319;
	ld.shared.f32 	%f1640, [%r9320];
	add.s32 	%r9321, %r3443, %r3428;
	mul.wide.s32 	%rd3283, %r9321, 4;
	add.s64 	%rd3284, %rd2, %rd3283;
	st.global.f32 	[%rd3284], %f1640;
$L__BB3_5023:
	add.s32 	%r3444, %r3442, %r2151;
	setp.gt.u32 	%p3386, %r3444, 31;
	@%p3386 bra 	$L__BB3_5095;
	add.s32 	%r3445, %r3443, %r2151;
	setp.ge.s32 	%p3387, %r3445, %r4296;
	@%p3387 bra 	$L__BB3_5026;
	shl.b32 	%r9322, %r3444, 7;
	add.s32 	%r9323, %r3427, %r9322;
	ld.shared.f32 	%f1641, [%r9323];
	add.s32 	%r9324, %r3445, %r3428;
	mul.wide.s32 	%rd3285, %r9324, 4;
	add.s64 	%rd3286, %rd2, %rd3285;
	st.global.f32 	[%rd3286], %f1641;
$L__BB3_5026:
	add.s32 	%r3446, %r3444, %r2151;
	setp.gt.u32 	%p3388, %r3446, 31;
	@%p3388 bra 	$L__BB3_5095;
	add.s32 	%r3447, %r3445, %r2151;
	setp.ge.s32 	%p3389, %r3447, %r4296;
	@%p3389 bra 	$L__BB3_5029;
	shl.b32 	%r9325, %r3446, 7;
	add.s32 	%r9326, %r3427, %r9325;
	ld.shared.f32 	%f1642, [%r9326];
	add.s32 	%r9327, %r3447, %r3428;
	mul.wide.s32 	%rd3287, %r9327, 4;
	add.s64 	%rd3288, %rd2, %rd3287;
	st.global.f32 	[%rd3288], %f1642;
$L__BB3_5029:
	add.s32 	%r3448, %r3446, %r2151;
	setp.gt.u32 	%p3390, %r3448, 31;
	@%p3390 bra 	$L__BB3_5095;
	add.s32 	%r3449, %r3447, %r2151;
	setp.ge.s32 	%p3391, %r3449, %r4296;
	@%p3391 bra 	$L__BB3_5032;
	shl.b32 	%r9328, %r3448, 7;
	add.s32 	%r9329, %r3427, %r9328;
	ld.shared.f32 	%f1643, [%r9329];
	add.s32 	%r9330, %r3449, %r3428;
	mul.wide.s32 	%rd3289, %r9330, 4;
	add.s64 	%rd3290, %rd2, %rd3289;
	st.global.f32 	[%rd3290], %f1643;
$L__BB3_5032:
	add.s32 	%r3450, %r3448, %r2151;
	setp.gt.u32 	%p3392, %r3450, 31;
	@%p3392 bra 	$L__BB3_5095;
	add.s32 	%r3451, %r3449, %r2151;
	setp.ge.s32 	%p3393, %r3451, %r4296;
	@%p3393 bra 	$L__BB3_5035;
	shl.b32 	%r9331, %r3450, 7;
	add.s32 	%r9332, %r3427, %r9331;
	ld.shared.f32 	%f1644, [%r9332];
	add.s32 	%r9333, %r3451, %r3428;
	mul.wide.s32 	%rd3291, %r9333, 4;
	add.s64 	%rd3292, %rd2, %rd3291;
	st.global.f32 	[%rd3292], %f1644;
$L__BB3_5035:
	add.s32 	%r3452, %r3450, %r2151;
	setp.gt.u32 	%p3394, %r3452, 31;
	@%p3394 bra 	$L__BB3_5095;
	add.s32 	%r3453, %r3451, %r2151;
	setp.ge.s32 	%p3395, %r3453, %r4296;
	@%p3395 bra 	$L__BB3_5038;
	shl.b32 	%r9334, %r3452, 7;
	add.s32 	%r9335, %r3427, %r9334;
	ld.shared.f32 	%f1645, [%r9335];
	add.s32 	%r9336, %r3453, %r3428;
	mul.wide.s32 	%rd3293, %r9336, 4;
	add.s64 	%rd3294, %rd2, %rd3293;
	st.global.f32 	[%rd3294], %f1645;
$L__BB3_5038:
	add.s32 	%r3454, %r3452, %r2151;
	setp.gt.u32 	%p3396, %r3454, 31;
	@%p3396 bra 	$L__BB3_5095;
	add.s32 	%r3455, %r3453, %r2151;
	setp.ge.s32 	%p3397, %r3455, %r4296;
	@%p3397 bra 	$L__BB3_5041;
	shl.b32 	%r9337, %r3454, 7;
	add.s32 	%r9338, %r3427, %r9337;
	ld.shared.f32 	%f1646, [%r9338];
	add.s32 	%r9339, %r3455, %r3428;
	mul.wide.s32 	%rd3295, %r9339, 4;
	add.s64 	%rd3296, %rd2, %rd3295;
	st.global.f32 	[%rd3296], %f1646;
$L__BB3_5041:
	add.s32 	%r3456, %r3454, %r2151;
	setp.gt.u32 	%p3398, %r3456, 31;
	@%p3398 bra 	$L__BB3_5095;
	add.s32 	%r3457, %r3455, %r2151;
	setp.ge.s32 	%p3399, %r3457, %r4296;
	@%p3399 bra 	$L__BB3_5044;
	shl.b32 	%r9340, %r3456, 7;
	add.s32 	%r9341, %r3427, %r9340;
	ld.shared.f32 	%f1647, [%r9341];
	add.s32 	%r9342, %r3457, %r3428;
	mul.wide.s32 	%rd3297, %r9342, 4;
	add.s64 	%rd3298, %rd2, %rd3297;
	st.global.f32 	[%rd3298], %f1647;
$L__BB3_5044:
	add.s32 	%r3458, %r3456, %r2151;
	setp.gt.u32 	%p3400, %r3458, 31;
	@%p3400 bra 	$L__BB3_5095;
	add.s32 	%r3459, %r3457, %r2151;
	setp.ge.s32 	%p3401, %r3459, %r4296;
	@%p3401 bra 	$L__BB3_5047;
	shl.b32 	%r9343, %r3458, 7;
	add.s32 	%r9344, %r3427, %r9343;
	ld.shared.f32 	%f1648, [%r9344];
	add.s32 	%r9345, %r3459, %r3428;
	mul.wide.s32 	%rd3299, %r9345, 4;
	add.s64 	%rd3300, %rd2, %rd3299;
	st.global.f32 	[%rd3300], %f1648;
$L__BB3_5047:
	add.s32 	%r3460, %r3458, %r2151;
	setp.gt.u32 	%p3402, %r3460, 31;
	@%p3402 bra 	$L__BB3_5095;
	add.s32 	%r3461, %r3459, %r2151;
	setp.ge.s32 	%p3403, %r3461, %r4296;
	@%p3403 bra 	$L__BB3_5050;
	shl.b32 	%r9346, %r3460, 7;
	add.s32 	%r9347, %r3427, %r9346;
	ld.shared.f32 	%f1649, [%r9347];
	add.s32 	%r9348, %r3461, %r3428;
	mul.wide.s32 	%rd3301, %r9348, 4;
	add.s64 	%rd3302, %rd2, %rd3301;
	st.global.f32 	[%rd3302], %f1649;
$L__BB3_5050:
	add.s32 	%r3462, %r3460, %r2151;
	setp.gt.u32 	%p3404, %r3462, 31;
	@%p3404 bra 	$L__BB3_5095;
	add.s32 	%r3463, %r3461, %r2151;
	setp.ge.s32 	%p3405, %r3463, %r4296;
	@%p3405 bra 	$L__BB3_5053;
	shl.b32 	%r9349, %r3462, 7;
	add.s32 	%r9350, %r3427, %r9349;
	ld.shared.f32 	%f1650, [%r9350];
	add.s32 	%r9351, %r3463, %r3428;
	mul.wide.s32 	%rd3303, %r9351, 4;
	add.s64 	%rd3304, %rd2, %rd3303;
	st.global.f32 	[%rd3304], %f1650;
$L__BB3_5053:
	add.s32 	%r3464, %r3462, %r2151;
	setp.gt.u32 	%p3406, %r3464, 31;
	@%p3406 bra 	$L__BB3_5095;
	add.s32 	%r3465, %r3463, %r2151;
	setp.ge.s32 	%p3407, %r3465, %r4296;
	@%p3407 bra 	$L__BB3_5056;
	shl.b32 	%r9352, %r3464, 7;
	add.s32 	%r9353, %r3427, %r9352;
	ld.shared.f32 	%f1651, [%r9353];
	add.s32 	%r9354, %r3465, %r3428;
	mul.wide.s32 	%rd3305, %r9354, 4;
	add.s64 	%rd3306, %rd2, %rd3305;
	st.global.f32 	[%rd3306], %f1651;
$L__BB3_5056:
	add.s32 	%r3466, %r3464, %r2151;
	setp.gt.u32 	%p3408, %r3466, 31;
	@%p3408 bra 	$L__BB3_5095;
	add.s32 	%r3467, %r3465, %r2151;
	setp.ge.s32 	%p3409, %r3467, %r4296;
	@%p3409 bra 	$L__BB3_5059;
	shl.b32 	%r9355, %r3466, 7;
	add.s32 	%r9356, %r3427, %r9355;
	ld.shared.f32 	%f1652, [%r9356];
	add.s32 	%r9357, %r3467, %r3428;
	mul.wide.s32 	%rd3307, %r9357, 4;
	add.s64 	%rd3308, %rd2, %rd3307;
	st.global.f32 	[%rd3308], %f1652;
$L__BB3_5059:
	add.s32 	%r3468, %r3466, %r2151;
	setp.gt.u32 	%p3410, %r3468, 31;
	@%p3410 bra 	$L__BB3_5095;
	add.s32 	%r3469, %r3467, %r2151;
	setp.ge.s32 	%p3411, %r3469, %r4296;
	@%p3411 bra 	$L__BB3_5062;
	shl.b32 	%r9358, %r3468, 7;
	add.s32 	%r9359, %r3427, %r9358;
	ld.shared.f32 	%f1653, [%r9359];
	add.s32 	%r9360, %r3469, %r3428;
	mul.wide.s32 	%rd3309, %r9360, 4;
	add.s64 	%rd3310, %rd2, %rd3309;
	st.global.f32 	[%rd3310], %f1653;
$L__BB3_5062:
	add.s32 	%r3470, %r3468, %r2151;
	setp.gt.u32 	%p3412, %r3470, 31;
	@%p3412 bra 	$L__BB3_5095;
	add.s32 	%r3471, %r3469, %r2151;
	setp.ge.s32 	%p3413, %r3471, %r4296;
	@%p3413 bra 	$L__BB3_5065;
	shl.b32 	%r9361, %r3470, 7;
	add.s32 	%r9362, %r3427, %r9361;
	ld.shared.f32 	%f1654, [%r9362];
	add.s32 	%r9363, %r3471, %r3428;
	mul.wide.s32 	%rd3311, %r9363, 4;
	add.s64 	%rd3312, %rd2, %rd3311;
	st.global.f32 	[%rd3312], %f1654;
$L__BB3_5065:
	add.s32 	%r3472, %r3470, %r2151;
	setp.gt.u32 	%p3414, %r3472, 31;
	@%p3414 bra 	$L__BB3_5095;
	add.s32 	%r3473, %r3471, %r2151;
	setp.ge.s32 	%p3415, %r3473, %r4296;
	@%p3415 bra 	$L__BB3_5068;
	shl.b32 	%r9364, %r3472, 7;
	add.s32 	%r9365, %r3427, %r9364;
	ld.shared.f32 	%f1655, [%r9365];
	add.s32 	%r9366, %r3473, %r3428;
	mul.wide.s32 	%rd3313, %r9366, 4;
	add.s64 	%rd3314, %rd2, %rd3313;
	st.global.f32 	[%rd3314], %f1655;
$L__BB3_5068:
	add.s32 	%r3474, %r3472, %r2151;
	setp.gt.u32 	%p3416, %r3474, 31;
	@%p3416 bra 	$L__BB3_5095;
	add.s32 	%r3475, %r3473, %r2151;
	setp.ge.s32 	%p3417, %r3475, %r4296;
	@%p3417 bra 	$L__BB3_5071;
	shl.b32 	%r9367, %r3474, 7;
	add.s32 	%r9368, %r3427, %r9367;
	ld.shared.f32 	%f1656, [%r9368];
	add.s32 	%r9369, %r3475, %r3428;
	mul.wide.s32 	%rd3315, %r9369, 4;
	add.s64 	%rd3316, %rd2, %rd3315;
	st.global.f32 	[%rd3316], %f1656;
$L__BB3_5071:
	add.s32 	%r3476, %r3474, %r2151;
	setp.gt.u32 	%p3418, %r3476, 31;
	@%p3418 bra 	$L__BB3_5095;
	add.s32 	%r3477, %r3475, %r2151;
	setp.ge.s32 	%p3419, %r3477, %r4296;
	@%p3419 bra 	$L__BB3_5074;
	shl.b32 	%r9370, %r3476, 7;
	add.s32 	%r9371, %r3427, %r9370;
	ld.shared.f32 	%f1657, [%r9371];
	add.s32 	%r9372, %r3477, %r3428;
	mul.wide.s32 	%rd3317, %r9372, 4;
	add.s64 	%rd3318, %rd2, %rd3317;
	st.global.f32 	[%rd3318], %f1657;
$L__BB3_5074:
	add.s32 	%r3478, %r3476, %r2151;
	setp.gt.u32 	%p3420, %r3478, 31;
	@%p3420 bra 	$L__BB3_5095;
	add.s32 	%r3479, %r3477, %r2151;
	setp.ge.s32 	%p3421, %r3479, %r4296;
	@%p3421 bra 	$L__BB3_5077;
	shl.b32 	%r9373, %r3478, 7;
	add.s32 	%r9374, %r3427, %r9373;
	ld.shared.f32 	%f1658, [%r9374];
	add.s32 	%r9375, %r3479, %r3428;
	mul.wide.s32 	%rd3319, %r9375, 4;
	add.s64 	%rd3320, %rd2, %rd3319;
	st.global.f32 	[%rd3320], %f1658;
$L__BB3_5077:
	add.s32 	%r3480, %r3478, %r2151;
	setp.gt.u32 	%p3422, %r3480, 31;
	@%p3422 bra 	$L__BB3_5095;
	add.s32 	%r3481, %r3479, %r2151;
	setp.ge.s32 	%p3423, %r3481, %r4296;
	@%p3423 bra 	$L__BB3_5080;
	shl.b32 	%r9376, %r3480, 7;
	add.s32 	%r9377, %r3427, %r9376;
	ld.shared.f32 	%f1659, [%r9377];
	add.s32 	%r9378, %r3481, %r3428;
	mul.wide.s32 	%rd3321, %r9378, 4;
	add.s64 	%rd3322, %rd2, %rd3321;
	st.global.f32 	[%rd3322], %f1659;
$L__BB3_5080:
	add.s32 	%r3482, %r3480, %r2151;
	setp.gt.u32 	%p3424, %r3482, 31;
	@%p3424 bra 	$L__BB3_5095;
	add.s32 	%r3483, %r3481, %r2151;
	setp.ge.s32 	%p3425, %r3483, %r4296;
	@%p3425 bra 	$L__BB3_5083;
	shl.b32 	%r9379, %r3482, 7;
	add.s32 	%r9380, %r3427, %r9379;
	ld.shared.f32 	%f1660, [%r9380];
	add.s32 	%r9381, %r3483, %r3428;
	mul.wide.s32 	%rd3323, %r9381, 4;
	add.s64 	%rd3324, %rd2, %rd3323;
	st.global.f32 	[%rd3324], %f1660;
$L__BB3_5083:
	add.s32 	%r3484, %r3482, %r2151;
	setp.gt.u32 	%p3426, %r3484, 31;
	@%p3426 bra 	$L__BB3_5095;
	add.s32 	%r3485, %r3483, %r2151;
	setp.ge.s32 	%p3427, %r3485, %r4296;
	@%p3427 bra 	$L__BB3_5086;
	shl.b32 	%r9382, %r3484, 7;
	add.s32 	%r9383, %r3427, %r9382;
	ld.shared.f32 	%f1661, [%r9383];
	add.s32 	%r9384, %r3485, %r3428;
	mul.wide.s32 	%rd3325, %r9384, 4;
	add.s64 	%rd3326, %rd2, %rd3325;
	st.global.f32 	[%rd3326], %f1661;
$L__BB3_5086:
	add.s32 	%r3486, %r3484, %r2151;
	setp.gt.u32 	%p3428, %r3486, 31;
	@%p3428 bra 	$L__BB3_5095;
	add.s32 	%r3487, %r3485, %r2151;
	setp.ge.s32 	%p3429, %r3487, %r4296;
	@%p3429 bra 	$L__BB3_5089;
	shl.b32 	%r9385, %r3486, 7;
	add.s32 	%r9386, %r3427, %r9385;
	ld.shared.f32 	%f1662, [%r9386];
	add.s32 	%r9387, %r3487, %r3428;
	mul.wide.s32 	%rd3327, %r9387, 4;
	add.s64 	%rd3328, %rd2, %rd3327;
	st.global.f32 	[%rd3328], %f1662;
$L__BB3_5089:
	add.s32 	%r3488, %r3486, %r2151;
	setp.gt.u32 	%p3430, %r3488, 31;
	@%p3430 bra 	$L__BB3_5095;
	add.s32 	%r3489, %r3487, %r2151;
	setp.ge.s32 	%p3431, %r3489, %r4296;
	@%p3431 bra 	$L__BB3_5092;
	shl.b32 	%r9388, %r3488, 7;
	add.s32 	%r9389, %r3427, %r9388;
	ld.shared.f32 	%f1663, [%r9389];
	add.s32 	%r9390, %r3489, %r3428;
	mul.wide.s32 	%rd3329, %r9390, 4;
	add.s64 	%rd3330, %rd2, %rd3329;
	st.global.f32 	[%rd3330], %f1663;
$L__BB3_5092:
	add.s32 	%r3490, %r3488, %r2151;
	setp.gt.u32 	%p3432, %r3490, 31;
	@%p3432 bra 	$L__BB3_5095;
	add.s32 	%r3491, %r3489, %r2151;
	setp.ge.s32 	%p3433, %r3491, %r4296;
	@%p3433 bra 	$L__BB3_5095;
	shl.b32 	%r9391, %r3490, 7;
	add.s32 	%r9392, %r3427, %r9391;
	ld.shared.f32 	%f1664, [%r9392];
	add.s32 	%r9393, %r3491, %r3428;
	mul.wide.s32 	%rd3331, %r9393, 4;
	add.s64 	%rd3332, %rd2, %rd3331;
	st.global.f32 	[%rd3332], %f1664;
$L__BB3_5095:
	add.s32 	%r3492, %r3425, %r2152;
	setp.gt.u32 	%p3434, %r3492, 31;
	@%p3434 bra 	$L__BB3_6270;
	add.s32 	%r3493, %r3426, %r2152;
	setp.ge.s32 	%p3435, %r3493, %r4297;
	@%p3435 bra 	$L__BB3_6270;
	setp.gt.u32 	%p3436, %r2150, 31;
	@%p3436 bra 	$L__BB3_5193;
	shl.b32 	%r9394, %r3492, 2;
	add.s32 	%r3494, %r4301, %r9394;
	mul.lo.s32 	%r3495, %r3493, %r4296;
	add.s32 	%r3496, %r2150, %r1;
	setp.ge.s32 	%p3437, %r3496, %r4296;
	@%p3437 bra 	$L__BB3_5100;
	shl.b32 	%r9396, %r2150, 7;
	add.s32 	%r9397, %r3494, %r9396;
	ld.shared.f32 	%f1665, [%r9397];
	add.s32 	%r9398, %r3496, %r3495;
	mul.wide.s32 	%rd3333, %r9398, 4;
	add.s64 	%rd3334, %rd2, %rd3333;
	st.global.f32 	[%rd3334], %f1665;
$L__BB3_5100:
	add.s32 	%r3497, %r2150, %r2151;
	setp.gt.u32 	%p3438, %r3497, 31;
	@%p3438 bra 	$L__BB3_5193;
	add.s32 	%r3498, %r3496, %r2151;
	setp.ge.s32 	%p3439, %r3498, %r4296;
	@%p3439 bra 	$L__BB3_5103;
	shl.b32 	%r9399, %r3497, 7;
	add.s32 	%r9400, %r3494, %r9399;
	ld.shared.f32 	%f1666, [%r9400];
	add.s32 	%r9401, %r3498, %r3495;
	mul.wide.s32 	%rd3335, %r9401, 4;
	add.s64 	%rd3336, %rd2, %rd3335;
	st.global.f32 	[%rd3336], %f1666;
$L__BB3_5103:
	add.s32 	%r3499, %r3497, %r2151;
	setp.gt.u32 	%p3440, %r3499, 31;
	@%p3440 bra 	$L__BB3_5193;
	add.s32 	%r3500, %r3498, %r2151;
	setp.ge.s32 	%p3441, %r3500, %r4296;
	@%p3441 bra 	$L__BB3_5106;
	shl.b32 	%r9402, %r3499, 7;
	add.s32 	%r9403, %r3494, %r9402;
	ld.shared.f32 	%f1667, [%r9403];
	add.s32 	%r9404, %r3500, %r3495;
	mul.wide.s32 	%rd3337, %r9404, 4;
	add.s64 	%rd3338, %rd2, %rd3337;
	st.global.f32 	[%rd3338], %f1667;
$L__BB3_5106:
	add.s32 	%r3501, %r3499, %r2151;
	setp.gt.u32 	%p3442, %r3501, 31;
	@%p3442 bra 	$L__BB3_5193;
	add.s32 	%r3502, %r3500, %r2151;
	setp.ge.s32 	%p3443, %r3502, %r4296;
	@%p3443 bra 	$L__BB3_5109;
	shl.b32 	%r9405, %r3501, 7;
	add.s32 	%r9406, %r3494, %r9405;
	ld.shared.f32 	%f1668, [%r9406];
	add.s32 	%r9407, %r3502, %r3495;
	mul.wide.s32 	%rd3339, %r9407, 4;
	add.s64 	%rd3340, %rd2, %rd3339;
	st.global.f32 	[%rd3340], %f1668;
$L__BB3_5109:
	add.s32 	%r3503, %r3501, %r2151;
	setp.gt.u32 	%p3444, %r3503, 31;
	@%p3444 bra 	$L__BB3_5193;
	add.s32 	%r3504, %r3502, %r2151;
	setp.ge.s32 	%p3445, %r3504, %r4296;
	@%p3445 bra 	$L__BB3_5112;
	shl.b32 	%r9408, %r3503, 7;
	add.s32 	%r9409, %r3494, %r9408;
	ld.shared.f32 	%f1669, [%r9409];
	add.s32 	%r9410, %r3504, %r3495;
	mul.wide.s32 	%rd3341, %r9410, 4;
	add.s64 	%rd3342, %rd2, %rd3341;
	st.global.f32 	[%rd3342], %f1669;
$L__BB3_5112:
	add.s32 	%r3505, %r3503, %r2151;
	setp.gt.u32 	%p3446, %r3505, 31;
	@%p3446 bra 	$L__BB3_5193;
	add.s32 	%r3506, %r3504, %r2151;
	setp.ge.s32 	%p3447, %r3506, %r4296;
	@%p3447 bra 	$L__BB3_5115;
	shl.b32 	%r9411, %r3505, 7;
	add.s32 	%r9412, %r3494, %r9411;
	ld.shared.f32 	%f1670, [%r9412];
	add.s32 	%r9413, %r3506, %r3495;
	mul.wide.s32 	%rd3343, %r9413, 4;
	add.s64 	%rd3344, %rd2, %rd3343;
	st.global.f32 	[%rd3344], %f1670;
$L__BB3_5115:
	add.s32 	%r3507, %r3505, %r2151;
	setp.gt.u32 	%p3448, %r3507, 31;
	@%p3448 bra 	$L__BB3_5193;
	add.s32 	%r3508, %r3506, %r2151;
	setp.ge.s32 	%p3449, %r3508, %r4296;
	@%p3449 bra 	$L__BB3_5118;
	shl.b32 	%r9414, %r3507, 7;
	add.s32 	%r9415, %r3494, %r9414;
	ld.shared.f32 	%f1671, [%r9415];
	add.s32 	%r9416, %r3508, %r3495;
	mul.wide.s32 	%rd3345, %r9416, 4;
	add.s64 	%rd3346, %rd2, %rd3345;
	st.global.f32 	[%rd3346], %f1671;
$L__BB3_5118:
	add.s32 	%r3509, %r3507, %r2151;
	setp.gt.u32 	%p3450, %r3509, 31;
	@%p3450 bra 	$L__BB3_5193;
	add.s32 	%r3510, %r3508, %r2151;
	setp.ge.s32 	%p3451, %r3510, %r4296;
	@%p3451 bra 	$L__BB3_5121;
	shl.b32 	%r9417, %r3509, 7;
	add.s32 	%r9418, %r3494, %r9417;
	ld.shared.f32 	%f1672, [%r9418];
	add.s32 	%r9419, %r3510, %r3495;
	mul.wide.s32 	%rd3347, %r9419, 4;
	add.s64 	%rd3348, %rd2, %rd3347;
	st.global.f32 	[%rd3348], %f1672;
$L__BB3_5121:
	add.s32 	%r3511, %r3509, %r2151;
	setp.gt.u32 	%p3452, %r3511, 31;
	@%p3452 bra 	$L__BB3_5193;
	add.s32 	%r3512, %r3510, %r2151;
	setp.ge.s32 	%p3453, %r3512, %r4296;
	@%p3453 bra 	$L__BB3_5124;
	shl.b32 	%r9420, %r3511, 7;
	add.s32 	%r9421, %r3494, %r9420;
	ld.shared.f32 	%f1673, [%r9421];
	add.s32 	%r9422, %r3512, %r3495;
	mul.wide.s32 	%rd3349, %r9422, 4;
	add.s64 	%rd3350, %rd2, %rd3349;
	st.global.f32 	[%rd3350], %f1673;
$L__BB3_5124:
	add.s32 	%r3513, %r3511, %r2151;
	setp.gt.u32 	%p3454, %r3513, 31;
	@%p3454 bra 	$L__BB3_5193;
	add.s32 	%r3514, %r3512, %r2151;
	setp.ge.s32 	%p3455, %r3514, %r4296;
	@%p3455 bra 	$L__BB3_5127;
	shl.b32 	%r9423, %r3513, 7;
	add.s32 	%r9424, %r3494, %r9423;
	ld.shared.f32 	%f1674, [%r9424];
	add.s32 	%r9425, %r3514, %r3495;
	mul.wide.s32 	%rd3351, %r9425, 4;
	add.s64 	%rd3352, %rd2, %rd3351;
	st.global.f32 	[%rd3352], %f1674;
$L__BB3_5127:
	add.s32 	%r3515, %r3513, %r2151;
	setp.gt.u32 	%p3456, %r3515, 31;
	@%p3456 bra 	$L__BB3_5193;
	add.s32 	%r3516, %r3514, %r2151;
	setp.ge.s32 	%p3457, %r3516, %r4296;
	@%p3457 bra 	$L__BB3_5130;
	shl.b32 	%r9426, %r3515, 7;
	add.s32 	%r9427, %r3494, %r9426;
	ld.shared.f32 	%f1675, [%r9427];
	add.s32 	%r9428, %r3516, %r3495;
	mul.wide.s32 	%rd3353, %r9428, 4;
	add.s64 	%rd3354, %rd2, %rd3353;
	st.global.f32 	[%rd3354], %f1675;
$L__BB3_5130:
	add.s32 	%r3517, %r3515, %r2151;
	setp.gt.u32 	%p3458, %r3517, 31;
	@%p3458 bra 	$L__BB3_5193;
	add.s32 	%r3518, %r3516, %r2151;
	setp.ge.s32 	%p3459, %r3518, %r4296;
	@%p3459 bra 	$L__BB3_5133;
	shl.b32 	%r9429, %r3517, 7;
	add.s32 	%r9430, %r3494, %r9429;
	ld.shared.f32 	%f1676, [%r9430];
	add.s32 	%r9431, %r3518, %r3495;
	mul.wide.s32 	%rd3355, %r9431, 4;
	add.s64 	%rd3356, %rd2, %rd3355;
	st.global.f32 	[%rd3356], %f1676;
$L__BB3_5133:
	add.s32 	%r3519, %r3517, %r2151;
	setp.gt.u32 	%p3460, %r3519, 31;
	@%p3460 bra 	$L__BB3_5193;
	add.s32 	%r3520, %r3518, %r2151;
	setp.ge.s32 	%p3461, %r3520, %r4296;
	@%p3461 bra 	$L__BB3_5136;
	shl.b32 	%r9432, %r3519, 7;
	add.s32 	%r9433, %r3494, %r9432;
	ld.shared.f32 	%f1677, [%r9433];
	add.s32 	%r9434, %r3520, %r3495;
	mul.wide.s32 	%rd3357, %r9434, 4;
	add.s64 	%rd3358, %rd2, %rd3357;
	st.global.f32 	[%rd3358], %f1677;
$L__BB3_5136:
	add.s32 	%r3521, %r3519, %r2151;
	setp.gt.u32 	%p3462, %r3521, 31;
	@%p3462 bra 	$L__BB3_5193;
	add.s32 	%r3522, %r3520, %r2151;
	setp.ge.s32 	%p3463, %r3522, %r4296;
	@%p3463 bra 	$L__BB3_5139;
	shl.b32 	%r9435, %r3521, 7;
	add.s32 	%r9436, %r3494, %r9435;
	ld.shared.f32 	%f1678, [%r9436];
	add.s32 	%r9437, %r3522, %r3495;
	mul.wide.s32 	%rd3359, %r9437, 4;
	add.s64 	%rd3360, %rd2, %rd3359;
	st.global.f32 	[%rd3360], %f1678;
$L__BB3_5139:
	add.s32 	%r3523, %r3521, %r2151;
	setp.gt.u32 	%p3464, %r3523, 31;
	@%p3464 bra 	$L__BB3_5193;
	add.s32 	%r3524, %r3522, %r2151;
	setp.ge.s32 	%p3465, %r3524, %r4296;
	@%p3465 bra 	$L__BB3_5142;
	shl.b32 	%r9438, %r3523, 7;
	add.s32 	%r9439, %r3494, %r9438;
	ld.shared.f32 	%f1679, [%r9439];
	add.s32 	%r9440, %r3524, %r3495;
	mul.wide.s32 	%rd3361, %r9440, 4;
	add.s64 	%rd3362, %rd2, %rd3361;
	st.global.f32 	[%rd3362], %f1679;
$L__BB3_5142:
	add.s32 	%r3525, %r3523, %r2151;
	setp.gt.u32 	%p3466, %r3525, 31;
	@%p3466 bra 	$L__BB3_5193;
	add.s32 	%r3526, %r3524, %r2151;
	setp.ge.s32 	%p3467, %r3526, %r4296;
	@%p3467 bra 	$L__BB3_5145;
	shl.b32 	%r9441, %r3525, 7;
	add.s32 	%r9442, %r3494, %r9441;
	ld.shared.f32 	%f1680, [%r9442];
	add.s32 	%r9443, %r3526, %r3495;
	mul.wide.s32 	%rd3363, %r9443, 4;
	add.s64 	%rd3364, %rd2, %rd3363;
	st.global.f32 	[%rd3364], %f1680;
$L__BB3_5145:
	add.s32 	%r3527, %r3525, %r2151;
	setp.gt.u32 	%p3468, %r3527, 31;
	@%p3468 bra 	$L__BB3_5193;
	add.s32 	%r3528, %r3526, %r2151;
	setp.ge.s32 	%p3469, %r3528, %r4296;
	@%p3469 bra 	$L__BB3_5148;
	shl.b32 	%r9444, %r3527, 7;
	add.s32 	%r9445, %r3494, %r9444;
	ld.shared.f32 	%f1681, [%r9445];
	add.s32 	%r9446, %r3528, %r3495;
	mul.wide.s32 	%rd3365, %r9446, 4;
	add.s64 	%rd3366, %rd2, %rd3365;
	st.global.f32 	[%rd3366], %f1681;
$L__BB3_5148:
	add.s32 	%r3529, %r3527, %r2151;
	setp.gt.u32 	%p3470, %r3529, 31;
	@%p3470 bra 	$L__BB3_5193;
	add.s32 	%r3530, %r3528, %r2151;
	setp.ge.s32 	%p3471, %r3530, %r4296;
	@%p3471 bra 	$L__BB3_5151;
	shl.b32 	%r9447, %r3529, 7;
	add.s32 	%r9448, %r3494, %r9447;
	ld.shared.f32 	%f1682, [%r9448];
	add.s32 	%r9449, %r3530, %r3495;
	mul.wide.s32 	%rd3367, %r9449, 4;
	add.s64 	%rd3368, %rd2, %rd3367;
	st.global.f32 	[%rd3368], %f1682;
$L__BB3_5151:
	add.s32 	%r3531, %r3529, %r2151;
	setp.gt.u32 	%p3472, %r3531, 31;
	@%p3472 bra 	$L__BB3_5193;
	add.s32 	%r3532, %r3530, %r2151;
	setp.ge.s32 	%p3473, %r3532, %r4296;
	@%p3473 bra 	$L__BB3_5154;
	shl.b32 	%r9450, %r3531, 7;
	add.s32 	%r9451, %r3494, %r9450;
	ld.shared.f32 	%f1683, [%r9451];
	add.s32 	%r9452, %r3532, %r3495;
	mul.wide.s32 	%rd3369, %r9452, 4;
	add.s64 	%rd3370, %rd2, %rd3369;
	st.global.f32 	[%rd3370], %f1683;
$L__BB3_5154:
	add.s32 	%r3533, %r3531, %r2151;
	setp.gt.u32 	%p3474, %r3533, 31;
	@%p3474 bra 	$L__BB3_5193;
	add.s32 	%r3534, %r3532, %r2151;
	setp.ge.s32 	%p3475, %r3534, %r4296;
	@%p3475 bra 	$L__BB3_5157;
	shl.b32 	%r9453, %r3533, 7;
	add.s32 	%r9454, %r3494, %r9453;
	ld.shared.f32 	%f1684, [%r9454];
	add.s32 	%r9455, %r3534, %r3495;
	mul.wide.s32 	%rd3371, %r9455, 4;
	add.s64 	%rd3372, %rd2, %rd3371;
	st.global.f32 	[%rd3372], %f1684;
$L__BB3_5157:
	add.s32 	%r3535, %r3533, %r2151;
	setp.gt.u32 	%p3476, %r3535, 31;
	@%p3476 bra 	$L__BB3_5193;
	add.s32 	%r3536, %r3534, %r2151;
	setp.ge.s32 	%p3477, %r3536, %r4296;
	@%p3477 bra 	$L__BB3_5160;
	shl.b32 	%r9456, %r3535, 7;
	add.s32 	%r9457, %r3494, %r9456;
	ld.shared.f32 	%f1685, [%r9457];
	add.s32 	%r9458, %r3536, %r3495;
	mul.wide.s32 	%rd3373, %r9458, 4;
	add.s64 	%rd3374, %rd2, %rd3373;
	st.global.f32 	[%rd3374], %f1685;
$L__BB3_5160:
	add.s32 	%r3537, %r3535, %r2151;
	setp.gt.u32 	%p3478, %r3537, 31;
	@%p3478 bra 	$L__BB3_5193;
	add.s32 	%r3538, %r3536, %r2151;
	setp.ge.s32 	%p3479, %r3538, %r4296;
	@%p3479 bra 	$L__BB3_5163;
	shl.b32 	%r9459, %r3537, 7;
	add.s32 	%r9460, %r3494, %r9459;
	ld.shared.f32 	%f1686, [%r9460];
	add.s32 	%r9461, %r3538, %r3495;
	mul.wide.s32 	%rd3375, %r9461, 4;
	add.s64 	%rd3376, %rd2, %rd3375;
	st.global.f32 	[%rd3376], %f1686;
$L__BB3_5163:
	add.s32 	%r3539, %r3537, %r2151;
	setp.gt.u32 	%p3480, %r3539, 31;
	@%p3480 bra 	$L__BB3_5193;
	add.s32 	%r3540, %r3538, %r2151;
	setp.ge.s32 	%p3481, %r3540, %r4296;
	@%p3481 bra 	$L__BB3_5166;
	shl.b32 	%r9462, %r3539, 7;
	add.s32 	%r9463, %r3494, %r9462;
	ld.shared.f32 	%f1687, [%r9463];
	add.s32 	%r9464, %r3540, %r3495;
	mul.wide.s32 	%rd3377, %r9464, 4;
	add.s64 	%rd3378, %rd2, %rd3377;
	st.global.f32 	[%rd3378], %f1687;
$L__BB3_5166:
	add.s32 	%r3541, %r3539, %r2151;
	setp.gt.u32 	%p3482, %r3541, 31;
	@%p3482 bra 	$L__BB3_5193;
	add.s32 	%r3542, %r3540, %r2151;
	setp.ge.s32 	%p3483, %r3542, %r4296;
	@%p3483 bra 	$L__BB3_5169;
	shl.b32 	%r9465, %r3541, 7;
	add.s32 	%r9466, %r3494, %r9465;
	ld.shared.f32 	%f1688, [%r9466];
	add.s32 	%r9467, %r3542, %r3495;
	mul.wide.s32 	%rd3379, %r9467, 4;
	add.s64 	%rd3380, %rd2, %rd3379;
	st.global.f32 	[%rd3380], %f1688;
$L__BB3_5169:
	add.s32 	%r3543, %r3541, %r2151;
	setp.gt.u32 	%p3484, %r3543, 31;
	@%p3484 bra 	$L__BB3_5193;
	add.s32 	%r3544, %r3542, %r2151;
	setp.ge.s32 	%p3485, %r3544, %r4296;
	@%p3485 bra 	$L__BB3_5172;
	shl.b32 	%r9468, %r3543, 7;
	add.s32 	%r9469, %r3494, %r9468;
	ld.shared.f32 	%f1689, [%r9469];
	add.s32 	%r9470, %r3544, %r3495;
	mul.wide.s32 	%rd3381, %r9470, 4;
	add.s64 	%rd3382, %rd2, %rd3381;
	st.global.f32 	[%rd3382], %f1689;
$L__BB3_5172:
	add.s32 	%r3545, %r3543, %r2151;
	setp.gt.u32 	%p3486, %r3545, 31;
	@%p3486 bra 	$L__BB3_5193;
	add.s32 	%r3546, %r3544, %r2151;
	setp.ge.s32 	%p3487, %r3546, %r4296;
	@%p3487 bra 	$L__BB3_5175;
	shl.b32 	%r9471, %r3545, 7;
	add.s32 	%r9472, %r3494, %r9471;
	ld.shared.f32 	%f1690, [%r9472];
	add.s32 	%r9473, %r3546, %r3495;
	mul.wide.s32 	%rd3383, %r9473, 4;
	add.s64 	%rd3384, %rd2, %rd3383;
	st.global.f32 	[%rd3384], %f1690;
$L__BB3_5175:
	add.s32 	%r3547, %r3545, %r2151;
	setp.gt.u32 	%p3488, %r3547, 31;
	@%p3488 bra 	$L__BB3_5193;
	add.s32 	%r3548, %r3546, %r2151;
	setp.ge.s32 	%p3489, %r3548, %r4296;
	@%p3489 bra 	$L__BB3_5178;
	shl.b32 	%r9474, %r3547, 7;
	add.s32 	%r9475, %r3494, %r9474;
	ld.shared.f32 	%f1691, [%r9475];
	add.s32 	%r9476, %r3548, %r3495;
	mul.wide.s32 	%rd3385, %r9476, 4;
	add.s64 	%rd3386, %rd2, %rd3385;
	st.global.f32 	[%rd3386], %f1691;
$L__BB3_5178:
	add.s32 	%r3549, %r3547, %r2151;
	setp.gt.u32 	%p3490, %r3549, 31;
	@%p3490 bra 	$L__BB3_5193;
	add.s32 	%r3550, %r3548, %r2151;
	setp.ge.s32 	%p3491, %r3550, %r4296;
	@%p3491 bra 	$L__BB3_5181;
	shl.b32 	%r9477, %r3549, 7;
	add.s32 	%r9478, %r3494, %r9477;
	ld.shared.f32 	%f1692, [%r9478];
	add.s32 	%r9479, %r3550, %r3495;
	mul.wide.s32 	%rd3387, %r9479, 4;
	add.s64 	%rd3388, %rd2, %rd3387;
	st.global.f32 	[%rd3388], %f1692;
$L__BB3_5181:
	add.s32 	%r3551, %r3549, %r2151;
	setp.gt.u32 	%p3492, %r3551, 31;
	@%p3492 bra 	$L__BB3_5193;
	add.s32 	%r3552, %r3550, %r2151;
	setp.ge.s32 	%p3493, %r3552, %r4296;
	@%p3493 bra 	$L__BB3_5184;
	shl.b32 	%r9480, %r3551, 7;
	add.s32 	%r9481, %r3494, %r9480;
	ld.shared.f32 	%f1693, [%r9481];
	add.s32 	%r9482, %r3552, %r3495;
	mul.wide.s32 	%rd3389, %r9482, 4;
	add.s64 	%rd3390, %rd2, %rd3389;
	st.global.f32 	[%rd3390], %f1693;
$L__BB3_5184:
	add.s32 	%r3553, %r3551, %r2151;
	setp.gt.u32 	%p3494, %r3553, 31;
	@%p3494 bra 	$L__BB3_5193;
	add.s32 	%r3554, %r3552, %r2151;
	setp.ge.s32 	%p3495, %r3554, %r4296;
	@%p3495 bra 	$L__BB3_5187;
	shl.b32 	%r9483, %r3553, 7;
	add.s32 	%r9484, %r3494, %r9483;
	ld.shared.f32 	%f1694, [%r9484];
	add.s32 	%r9485, %r3554, %r3495;
	mul.wide.s32 	%rd3391, %r9485, 4;
	add.s64 	%rd3392, %rd2, %rd3391;
	st.global.f32 	[%rd3392], %f1694;
$L__BB3_5187:
	add.s32 	%r3555, %r3553, %r2151;
	setp.gt.u32 	%p3496, %r3555, 31;
	@%p3496 bra 	$L__BB3_5193;
	add.s32 	%r3556, %r3554, %r2151;
	setp.ge.s32 	%p3497, %r3556, %r4296;
	@%p3497 bra 	$L__BB3_5190;
	shl.b32 	%r9486, %r3555, 7;
	add.s32 	%r9487, %r3494, %r9486;
	ld.shared.f32 	%f1695, [%r9487];
	add.s32 	%r9488, %r3556, %r3495;
	mul.wide.s32 	%rd3393, %r9488, 4;
	add.s64 	%rd3394, %rd2, %rd3393;
	st.global.f32 	[%rd3394], %f1695;
$L__BB3_5190:
	add.s32 	%r3557, %r3555, %r2151;
	setp.gt.u32 	%p3498, %r3557, 31;
	@%p3498 bra 	$L__BB3_5193;
	add.s32 	%r3558, %r3556, %r2151;
	setp.ge.s32 	%p3499, %r3558, %r4296;
	@%p3499 bra 	$L__BB3_5193;
	shl.b32 	%r9489, %r3557, 7;
	add.s32 	%r9490, %r3494, %r9489;
	ld.shared.f32 	%f1696, [%r9490];
	add.s32 	%r9491, %r3558, %r3495;
	mul.wide.s32 	%rd3395, %r9491, 4;
	add.s64 	%rd3396, %rd2, %rd3395;
	st.global.f32 	[%rd3396], %f1696;
$L__BB3_5193:
	add.s32 	%r3559, %r3492, %r2152;
	setp.gt.u32 	%p3500, %r3559, 31;
	@%p3500 bra 	$L__BB3_6270;
	add.s32 	%r3560, %r3493, %r2152;
	setp.ge.s32 	%p3501, %r3560, %r4297;
	@%p3501 bra 	$L__BB3_6270;
	setp.gt.u32 	%p3502, %r2150, 31;
	@%p3502 bra 	$L__BB3_5291;
	shl.b32 	%r9492, %r3559, 2;
	add.s32 	%r3561, %r4301, %r9492;
	mul.lo.s32 	%r3562, %r3560, %r4296;
	add.s32 	%r3563, %r2150, %r1;
	setp.ge.s32 	%p3503, %r3563, %r4296;
	@%p3503 bra 	$L__BB3_5198;
	shl.b32 	%r9494, %r2150, 7;
	add.s32 	%r9495, %r3561, %r9494;
	ld.shared.f32 	%f1697, [%r9495];
	add.s32 	%r9496, %r3563, %r3562;
	mul.wide.s32 	%rd3397, %r9496, 4;
	add.s64 	%rd3398, %rd2, %rd3397;
	st.global.f32 	[%rd3398], %f1697;
$L__BB3_5198:
	add.s32 	%r3564, %r2150, %r2151;
	setp.gt.u32 	%p3504, %r3564, 31;
	@%p3504 bra 	$L__BB3_5291;
	add.s32 	%r3565, %r3563, %r2151;
	setp.ge.s32 	%p3505, %r3565, %r4296;
	@%p3505 bra 	$L__BB3_5201;
	shl.b32 	%r9497, %r3564, 7;
	add.s32 	%r9498, %r3561, %r9497;
	ld.shared.f32 	%f1698, [%r9498];
	add.s32 	%r9499, %r3565, %r3562;
	mul.wide.s32 	%rd3399, %r9499, 4;
	add.s64 	%rd3400, %rd2, %rd3399;
	st.global.f32 	[%rd3400], %f1698;
$L__BB3_5201:
	add.s32 	%r3566, %r3564, %r2151;
	setp.gt.u32 	%p3506, %r3566, 31;
	@%p3506 bra 	$L__BB3_5291;
	add.s32 	%r3567, %r3565, %r2151;
	setp.ge.s32 	%p3507, %r3567, %r4296;
	@%p3507 bra 	$L__BB3_5204;
	shl.b32 	%r9500, %r3566, 7;
	add.s32 	%r9501, %r3561, %r9500;
	ld.shared.f32 	%f1699, [%r9501];
	add.s32 	%r9502, %r3567, %r3562;
	mul.wide.s32 	%rd3401, %r9502, 4;
	add.s64 	%rd3402, %rd2, %rd3401;
	st.global.f32 	[%rd3402], %f1699;
$L__BB3_5204:
	add.s32 	%r3568, %r3566, %r2151;
	setp.gt.u32 	%p3508, %r3568, 31;
	@%p3508 bra 	$L__BB3_5291;
	add.s32 	%r3569, %r3567, %r2151;
	setp.ge.s32 	%p3509, %r3569, %r4296;
	@%p3509 bra 	$L__BB3_5207;
	shl.b32 	%r9503, %r3568, 7;
	add.s32 	%r9504, %r3561, %r9503;
	ld.shared.f32 	%f1700, [%r9504];
	add.s32 	%r9505, %r3569, %r3562;
	mul.wide.s32 	%rd3403, %r9505, 4;
	add.s64 	%rd3404, %rd2, %rd3403;
	st.global.f32 	[%rd3404], %f1700;
$L__BB3_5207:
	add.s32 	%r3570, %r3568, %r2151;
	setp.gt.u32 	%p3510, %r3570, 31;
	@%p3510 bra 	$L__BB3_5291;
	add.s32 	%r3571, %r3569, %r2151;
	setp.ge.s32 	%p3511, %r3571, %r4296;
	@%p3511 bra 	$L__BB3_5210;
	shl.b32 	%r9506, %r3570, 7;
	add.s32 	%r9507, %r3561, %r9506;
	ld.shared.f32 	%f1701, [%r9507];
	add.s32 	%r9508, %r3571, %r3562;
	mul.wide.s32 	%rd3405, %r9508, 4;
	add.s64 	%rd3406, %rd2, %rd3405;
	st.global.f32 	[%rd3406], %f1701;
$L__BB3_5210:
	add.s32 	%r3572, %r3570, %r2151;
	setp.gt.u32 	%p3512, %r3572, 31;
	@%p3512 bra 	$L__BB3_5291;
	add.s32 	%r3573, %r3571, %r2151;
	setp.ge.s32 	%p3513, %r3573, %r4296;
	@%p3513 bra 	$L__BB3_5213;
	shl.b32 	%r9509, %r3572, 7;
	add.s32 	%r9510, %r3561, %r9509;
	ld.shared.f32 	%f1702, [%r9510];
	add.s32 	%r9511, %r3573, %r3562;
	mul.wide.s32 	%rd3407, %r9511, 4;
	add.s64 	%rd3408, %rd2, %rd3407;
	st.global.f32 	[%rd3408], %f1702;
$L__BB3_5213:
	add.s32 	%r3574, %r3572, %r2151;
	setp.gt.u32 	%p3514, %r3574, 31;
	@%p3514 bra 	$L__BB3_5291;
	add.s32 	%r3575, %r3573, %r2151;
	setp.ge.s32 	%p3515, %r3575, %r4296;
	@%p3515 bra 	$L__BB3_5216;
	shl.b32 	%r9512, %r3574, 7;
	add.s32 	%r9513, %r3561, %r9512;
	ld.shared.f32 	%f1703, [%r9513];
	add.s32 	%r9514, %r3575, %r3562;
	mul.wide.s32 	%rd3409, %r9514, 4;
	add.s64 	%rd3410, %rd2, %rd3409;
	st.global.f32 	[%rd3410], %f1703;
$L__BB3_5216:
	add.s32 	%r3576, %r3574, %r2151;
	setp.gt.u32 	%p3516, %r3576, 31;
	@%p3516 bra 	$L__BB3_5291;
	add.s32 	%r3577, %r3575, %r2151;
	setp.ge.s32 	%p3517, %r3577, %r4296;
	@%p3517 bra 	$L__BB3_5219;
	shl.b32 	%r9515, %r3576, 7;
	add.s32 	%r9516, %r3561, %r9515;
	ld.shared.f32 	%f1704, [%r9516];
	add.s32 	%r9517, %r3577, %r3562;
	mul.wide.s32 	%rd3411, %r9517, 4;
	add.s64 	%rd3412, %rd2, %rd3411;
	st.global.f32 	[%rd3412], %f1704;
$L__BB3_5219:
	add.s32 	%r3578, %r3576, %r2151;
	setp.gt.u32 	%p3518, %r3578, 31;
	@%p3518 bra 	$L__BB3_5291;
	add.s32 	%r3579, %r3577, %r2151;
	setp.ge.s32 	%p3519, %r3579, %r4296;
	@%p3519 bra 	$L__BB3_5222;
	shl.b32 	%r9518, %r3578, 7;
	add.s32 	%r9519, %r3561, %r9518;
	ld.shared.f32 	%f1705, [%r9519];
	add.s32 	%r9520, %r3579, %r3562;
	mul.wide.s32 	%rd3413, %r9520, 4;
	add.s64 	%rd3414, %rd2, %rd3413;
	st.global.f32 	[%rd3414], %f1705;
$L__BB3_5222:
	add.s32 	%r3580, %r3578, %r2151;
	setp.gt.u32 	%p3520, %r3580, 31;
	@%p3520 bra 	$L__BB3_5291;
	add.s32 	%r3581, %r3579, %r2151;
	setp.ge.s32 	%p3521, %r3581, %r4296;
	@%p3521 bra 	$L__BB3_5225;
	shl.b32 	%r9521, %r3580, 7;
	add.s32 	%r9522, %r3561, %r9521;
	ld.shared.f32 	%f1706, [%r9522];
	add.s32 	%r9523, %r3581, %r3562;
	mul.wide.s32 	%rd3415, %r9523, 4;
	add.s64 	%rd3416, %rd2, %rd3415;
	st.global.f32 	[%rd3416], %f1706;
$L__BB3_5225:
	add.s32 	%r3582, %r3580, %r2151;
	setp.gt.u32 	%p3522, %r3582, 31;
	@%p3522 bra 	$L__BB3_5291;
	add.s32 	%r3583, %r3581, %r2151;
	setp.ge.s32 	%p3523, %r3583, %r4296;
	@%p3523 bra 	$L__BB3_5228;
	shl.b32 	%r9524, %r3582, 7;
	add.s32 	%r9525, %r3561, %r9524;
	ld.shared.f32 	%f1707, [%r9525];
	add.s32 	%r9526, %r3583, %r3562;
	mul.wide.s32 	%rd3417, %r9526, 4;
	add.s64 	%rd3418, %rd2, %rd3417;
	st.global.f32 	[%rd3418], %f1707;
$L__BB3_5228:
	add.s32 	%r3584, %r3582, %r2151;
	setp.gt.u32 	%p3524, %r3584, 31;
	@%p3524 bra 	$L__BB3_5291;
	add.s32 	%r3585, %r3583, %r2151;
	setp.ge.s32 	%p3525, %r3585, %r4296;
	@%p3525 bra 	$L__BB3_5231;
	shl.b32 	%r9527, %r3584, 7;
	add.s32 	%r9528, %r3561, %r9527;
	ld.shared.f32 	%f1708, [%r9528];
	add.s32 	%r9529, %r3585, %r3562;
	mul.wide.s32 	%rd3419, %r9529, 4;
	add.s64 	%rd3420, %rd2, %rd3419;
	st.global.f32 	[%rd3420], %f1708;
$L__BB3_5231:
	add.s32 	%r3586, %r3584, %r2151;
	setp.gt.u32 	%p3526, %r3586, 31;
	@%p3526 bra 	$L__BB3_5291;
	add.s32 	%r3587, %r3585, %r2151;
	setp.ge.s32 	%p3527, %r3587, %r4296;
	@%p3527 bra 	$L__BB3_5234;
	shl.b32 	%r9530, %r3586, 7;
	add.s32 	%r9531, %r3561, %r9530;
	ld.shared.f32 	%f1709, [%r9531];
	add.s32 	%r9532, %r3587, %r3562;
	mul.wide.s32 	%rd3421, %r9532, 4;
	add.s64 	%rd3422, %rd2, %rd3421;
	st.global.f32 	[%rd3422], %f1709;
$L__BB3_5234:
	add.s32 	%r3588, %r3586, %r2151;
	setp.gt.u32 	%p3528, %r3588, 31;
	@%p3528 bra 	$L__BB3_5291;
	add.s32 	%r3589, %r3587, %r2151;
	setp.ge.s32 	%p3529, %r3589, %r4296;
	@%p3529 bra 	$L__BB3_5237;
	shl.b32 	%r9533, %r3588, 7;
	add.s32 	%r9534, %r3561, %r9533;
	ld.shared.f32 	%f1710, [%r9534];
	add.s32 	%r9535, %r3589, %r3562;
	mul.wide.s32 	%rd3423, %r9535, 4;
	add.s64 	%rd3424, %rd2, %rd3423;
	st.global.f32 	[%rd3424], %f1710;
$L__BB3_5237:
	add.s32 	%r3590, %r3588, %r2151;
	setp.gt.u32 	%p3530, %r3590, 31;
	@%p3530 bra 	$L__BB3_5291;
	add.s32 	%r3591, %r3589, %r2151;
	setp.ge.s32 	%p3531, %r3591, %r4296;
	@%p3531 bra 	$L__BB3_5240;
	shl.b32 	%r9536, %r3590, 7;
	add.s32 	%r9537, %r3561, %r9536;
	ld.shared.f32 	%f1711, [%r9537];
	add.s32 	%r9538, %r3591, %r3562;
	mul.wide.s32 	%rd3425, %r9538, 4;
	add.s64 	%rd3426, %rd2, %rd3425;
	st.global.f32 	[%rd3426], %f1711;
$L__BB3_5240:
	add.s32 	%r3592, %r3590, %r2151;
	setp.gt.u32 	%p3532, %r3592, 31;
	@%p3532 bra 	$L__BB3_5291;
	add.s32 	%r3593, %r3591, %r2151;
	setp.ge.s32 	%p3533, %r3593, %r4296;
	@%p3533 bra 	$L__BB3_5243;
	shl.b32 	%r9539, %r3592, 7;
	add.s32 	%r9540, %r3561, %r9539;
	ld.shared.f32 	%f1712, [%r9540];
	add.s32 	%r9541, %r3593, %r3562;
	mul.wide.s32 	%rd3427, %r9541, 4;
	add.s64 	%rd3428, %rd2, %rd3427;
	st.global.f32 	[%rd3428], %f1712;
$L__BB3_5243:
	add.s32 	%r3594, %r3592, %r2151;
	setp.gt.u32 	%p3534, %r3594, 31;
	@%p3534 bra 	$L__BB3_5291;
	add.s32 	%r3595, %r3593, %r2151;
	setp.ge.s32 	%p3535, %r3595, %r4296;
	@%p3535 bra 	$L__BB3_5246;
	shl.b32 	%r9542, %r3594, 7;
	add.s32 	%r9543, %r3561, %r9542;
	ld.shared.f32 	%f1713, [%r9543];
	add.s32 	%r9544, %r3595, %r3562;
	mul.wide.s32 	%rd3429, %r9544, 4;
	add.s64 	%rd3430, %rd2, %rd3429;
	st.global.f32 	[%rd3430], %f1713;
$L__BB3_5246:
	add.s32 	%r3596, %r3594, %r2151;
	setp.gt.u32 	%p3536, %r3596, 31;
	@%p3536 bra 	$L__BB3_5291;
	add.s32 	%r3597, %r3595, %r2151;
	setp.ge.s32 	%p3537, %r3597, %r4296;
	@%p3537 bra 	$L__BB3_5249;
	shl.b32 	%r9545, %r3596, 7;
	add.s32 	%r9546, %r3561, %r9545;
	ld.shared.f32 	%f1714, [%r9546];
	add.s32 	%r9547, %r3597, %r3562;
	mul.wide.s32 	%rd3431, %r9547, 4;
	add.s64 	%rd3432, %rd2, %rd3431;
	st.global.f32 	[%rd3432], %f1714;
$L__BB3_5249:
	add.s32 	%r3598, %r3596, %r2151;
	setp.gt.u32 	%p3538, %r3598, 31;
	@%p3538 bra 	$L__BB3_5291;
	add.s32 	%r3599, %r3597, %r2151;
	setp.ge.s32 	%p3539, %r3599, %r4296;
	@%p3539 bra 	$L__BB3_5252;
	shl.b32 	%r9548, %r3598, 7;
	add.s32 	%r9549, %r3561, %r9548;
	ld.shared.f32 	%f1715, [%r9549];
	add.s32 	%r9550, %r3599, %r3562;
	mul.wide.s32 	%rd3433, %r9550, 4;
	add.s64 	%rd3434, %rd2, %rd3433;
	st.global.f32 	[%rd3434], %f1715;
$L__BB3_5252:
	add.s32 	%r3600, %r3598, %r2151;
	setp.gt.u32 	%p3540, %r3600, 31;
	@%p3540 bra 	$L__BB3_5291;
	add.s32 	%r3601, %r3599, %r2151;
	setp.ge.s32 	%p3541, %r3601, %r4296;
	@%p3541 bra 	$L__BB3_5255;
	shl.b32 	%r9551, %r3600, 7;
	add.s32 	%r9552, %r3561, %r9551;
	ld.shared.f32 	%f1716, [%r9552];
	add.s32 	%r9553, %r3601, %r3562;
	mul.wide.s32 	%rd3435, %r9553, 4;
	add.s64 	%rd3436, %rd2, %rd3435;
	st.global.f32 	[%rd3436], %f1716;
$L__BB3_5255:
	add.s32 	%r3602, %r3600, %r2151;
	setp.gt.u32 	%p3542, %r3602, 31;
	@%p3542 bra 	$L__BB3_5291;
	add.s32 	%r3603, %r3601, %r2151;
	setp.ge.s32 	%p3543, %r3603, %r4296;
	@%p3543 bra 	$L__BB3_5258;
	shl.b32 	%r9554, %r3602, 7;
	add.s32 	%r9555, %r3561, %r9554;
	ld.shared.f32 	%f1717, [%r9555];
	add.s32 	%r9556, %r3603, %r3562;
	mul.wide.s32 	%rd3437, %r9556, 4;
	add.s64 	%rd3438, %rd2, %rd3437;
	st.global.f32 	[%rd3438], %f1717;
$L__BB3_5258:
	add.s32 	%r3604, %r3602, %r2151;
	setp.gt.u32 	%p3544, %r3604, 31;
	@%p3544 bra 	$L__BB3_5291;
	add.s32 	%r3605, %r3603, %r2151;
	setp.ge.s32 	%p3545, %r3605, %r4296;
	@%p3545 bra 	$L__BB3_5261;
	shl.b32 	%r9557, %r3604, 7;
	add.s32 	%r9558, %r3561, %r9557;
	ld.shared.f32 	%f1718, [%r9558];
	add.s32 	%r9559, %r3605, %r3562;
	mul.wide.s32 	%rd3439, %r9559, 4;
	add.s64 	%rd3440, %rd2, %rd3439;
	st.global.f32 	[%rd3440], %f1718;
$L__BB3_5261:
	add.s32 	%r3606, %r3604, %r2151;
	setp.gt.u32 	%p3546, %r3606, 31;
	@%p3546 bra 	$L__BB3_5291;
	add.s32 	%r3607, %r3605, %r2151;
	setp.ge.s32 	%p3547, %r3607, %r4296;
	@%p3547 bra 	$L__BB3_5264;
	shl.b32 	%r9560, %r3606, 7;
	add.s32 	%r9561, %r3561, %r9560;
	ld.shared.f32 	%f1719, [%r9561];
	add.s32 	%r9562, %r3607, %r3562;
	mul.wide.s32 	%rd3441, %r9562, 4;
	add.s64 	%rd3442, %rd2, %rd3441;
	st.global.f32 	[%rd3442], %f1719;
$L__BB3_5264:
	add.s32 	%r3608, %r3606, %r2151;
	setp.gt.u32 	%p3548, %r3608, 31;
	@%p3548 bra 	$L__BB3_5291;
	add.s32 	%r3609, %r3607, %r2151;
	setp.ge.s32 	%p3549, %r3609, %r4296;
	@%p3549 bra 	$L__BB3_5267;
	shl.b32 	%r9563, %r3608, 7;
	add.s32 	%r9564, %r3561, %r9563;
	ld.shared.f32 	%f1720, [%r9564];
	add.s32 	%r9565, %r3609, %r3562;
	mul.wide.s32 	%rd3443, %r9565, 4;
	add.s64 	%rd3444, %rd2, %rd3443;
	st.global.f32 	[%rd3444], %f1720;
$L__BB3_5267:
	add.s32 	%r3610, %r3608, %r2151;
	setp.gt.u32 	%p3550, %r3610, 31;
	@%p3550 bra 	$L__BB3_5291;
	add.s32 	%r3611, %r3609, %r2151;
	setp.ge.s32 	%p3551, %r3611, %r4296;
	@%p3551 bra 	$L__BB3_5270;
	shl.b32 	%r9566, %r3610, 7;
	add.s32 	%r9567, %r3561, %r9566;
	ld.shared.f32 	%f1721, [%r9567];
	add.s32 	%r9568, %r3611, %r3562;
	mul.wide.s32 	%rd3445, %r9568, 4;
	add.s64 	%rd3446, %rd2, %rd3445;
	st.global.f32 	[%rd3446], %f1721;
$L__BB3_5270:
	add.s32 	%r3612, %r3610, %r2151;
	setp.gt.u32 	%p3552, %r3612, 31;
	@%p3552 bra 	$L__BB3_5291;
	add.s32 	%r3613, %r3611, %r2151;
	setp.ge.s32 	%p3553, %r3613, %r4296;
	@%p3553 bra 	$L__BB3_5273;
	shl.b32 	%r9569, %r3612, 7;
	add.s32 	%r9570, %r3561, %r9569;
	ld.shared.f32 	%f1722, [%r9570];
	add.s32 	%r9571, %r3613, %r3562;
	mul.wide.s32 	%rd3447, %r9571, 4;
	add.s64 	%rd3448, %rd2, %rd3447;
	st.global.f32 	[%rd3448], %f1722;
$L__BB3_5273:
	add.s32 	%r3614, %r3612, %r2151;
	setp.gt.u32 	%p3554, %r3614, 31;
	@%p3554 bra 	$L__BB3_5291;
	add.s32 	%r3615, %r3613, %r2151;
	setp.ge.s32 	%p3555, %r3615, %r4296;
	@%p3555 bra 	$L__BB3_5276;
	shl.b32 	%r9572, %r3614, 7;
	add.s32 	%r9573, %r3561, %r9572;
	ld.shared.f32 	%f1723, [%r9573];
	add.s32 	%r9574, %r3615, %r3562;
	mul.wide.s32 	%rd3449, %r9574, 4;
	add.s64 	%rd3450, %rd2, %rd3449;
	st.global.f32 	[%rd3450], %f1723;
$L__BB3_5276:
	add.s32 	%r3616, %r3614, %r2151;
	setp.gt.u32 	%p3556, %r3616, 31;
	@%p3556 bra 	$L__BB3_5291;
	add.s32 	%r3617, %r3615, %r2151;
	setp.ge.s32 	%p3557, %r3617, %r4296;
	@%p3557 bra 	$L__BB3_5279;
	shl.b32 	%r9575, %r3616, 7;
	add.s32 	%r9576, %r3561, %r9575;
	ld.shared.f32 	%f1724, [%r9576];
	add.s32 	%r9577, %r3617, %r3562;
	mul.wide.s32 	%rd3451, %r9577, 4;
	add.s64 	%rd3452, %rd2, %rd3451;
	st.global.f32 	[%rd3452], %f1724;
$L__BB3_5279:
	add.s32 	%r3618, %r3616, %r2151;
	setp.gt.u32 	%p3558, %r3618, 31;
	@%p3558 bra 	$L__BB3_5291;
	add.s32 	%r3619, %r3617, %r2151;
	setp.ge.s32 	%p3559, %r3619, %r4296;
	@%p3559 bra 	$L__BB3_5282;
	shl.b32 	%r9578, %r3618, 7;
	add.s32 	%r9579, %r3561, %r9578;
	ld.shared.f32 	%f1725, [%r9579];
	add.s32 	%r9580, %r3619, %r3562;
	mul.wide.s32 	%rd3453, %r9580, 4;
	add.s64 	%rd3454, %rd2, %rd3453;
	st.global.f32 	[%rd3454], %f1725;
$L__BB3_5282:
	add.s32 	%r3620, %r3618, %r2151;
	setp.gt.u32 	%p3560, %r3620, 31;
	@%p3560 bra 	$L__BB3_5291;
	add.s32 	%r3621, %r3619, %r2151;
	setp.ge.s32 	%p3561, %r3621, %r4296;
	@%p3561 bra 	$L__BB3_5285;
	shl.b32 	%r9581, %r3620, 7;
	add.s32 	%r9582, %r3561, %r9581;
	ld.shared.f32 	%f1726, [%r9582];
	add.s32 	%r9583, %r3621, %r3562;
	mul.wide.s32 	%rd3455, %r9583, 4;
	add.s64 	%rd3456, %rd2, %rd3455;
	st.global.f32 	[%rd3456], %f1726;
$L__BB3_5285:
	add.s32 	%r3622, %r3620, %r2151;
	setp.gt.u32 	%p3562, %r3622, 31;
	@%p3562 bra 	$L__BB3_5291;
	add.s32 	%r3623, %r3621, %r2151;
	setp.ge.s32 	%p3563, %r3623, %r4296;
	@%p3563 bra 	$L__BB3_5288;
	shl.b32 	%r9584, %r3622, 7;
	add.s32 	%r9585, %r3561, %r9584;
	ld.shared.f32 	%f1727, [%r9585];
	add.s32 	%r9586, %r3623, %r3562;
	mul.wide.s32 	%rd3457, %r9586, 4;
	add.s64 	%rd3458, %rd2, %rd3457;
	st.global.f32 	[%rd3458], %f1727;
$L__BB3_5288:
	add.s32 	%r3624, %r3622, %r2151;
	setp.gt.u32 	%p3564, %r3624, 31;
	@%p3564 bra 	$L__BB3_5291;
	add.s32 	%r3625, %r3623, %r2151;
	setp.ge.s32 	%p3565, %r3625, %r4296;
	@%p3565 bra 	$L__BB3_5291;
	shl.b32 	%r9587, %r3624, 7;
	add.s32 	%r9588, %r3561, %r9587;
	ld.shared.f32 	%f1728, [%r9588];
	add.s32 	%r9589, %r3625, %r3562;
	mul.wide.s32 	%rd3459, %r9589, 4;
	add.s64 	%rd3460, %rd2, %rd3459;
	st.global.f32 	[%rd3460], %f1728;
$L__BB3_5291:
	add.s32 	%r3626, %r3559, %r2152;
	setp.gt.u32 	%p3566, %r3626, 31;
	@%p3566 bra 	$L__BB3_6270;
	add.s32 	%r3627, %r3560, %r2152;
	setp.ge.s32 	%p3567, %r3627, %r4297;
	@%p3567 bra 	$L__BB3_6270;
	setp.gt.u32 	%p3568, %r2150, 31;
	@%p3568 bra 	$L__BB3_5389;
	shl.b32 	%r9590, %r3626, 2;
	add.s32 	%r3628, %r4301, %r9590;
	mul.lo.s32 	%r3629, %r3627, %r4296;
	add.s32 	%r3630, %r2150, %r1;
	setp.ge.s32 	%p3569, %r3630, %r4296;
	@%p3569 bra 	$L__BB3_5296;
	shl.b32 	%r9592, %r2150, 7;
	add.s32 	%r9593, %r3628, %r9592;
	ld.shared.f32 	%f1729, [%r9593];
	add.s32 	%r9594, %r3630, %r3629;
	mul.wide.s32 	%rd3461, %r9594, 4;
	add.s64 	%rd3462, %rd2, %rd3461;
	st.global.f32 	[%rd3462], %f1729;
$L__BB3_5296:
	add.s32 	%r3631, %r2150, %r2151;
	setp.gt.u32 	%p3570, %r3631, 31;
	@%p3570 bra 	$L__BB3_5389;
	add.s32 	%r3632, %r3630, %r2151;
	setp.ge.s32 	%p3571, %r3632, %r4296;
	@%p3571 bra 	$L__BB3_5299;
	shl.b32 	%r9595, %r3631, 7;
	add.s32 	%r9596, %r3628, %r9595;
	ld.shared.f32 	%f1730, [%r9596];
	add.s32 	%r9597, %r3632, %r3629;
	mul.wide.s32 	%rd3463, %r9597, 4;
	add.s64 	%rd3464, %rd2, %rd3463;
	st.global.f32 	[%rd3464], %f1730;
$L__BB3_5299:
	add.s32 	%r3633, %r3631, %r2151;
	setp.gt.u32 	%p3572, %r3633, 31;
	@%p3572 bra 	$L__BB3_5389;
	add.s32 	%r3634, %r3632, %r2151;
	setp.ge.s32 	%p3573, %r3634, %r4296;
	@%p3573 bra 	$L__BB3_5302;
	shl.b32 	%r9598, %r3633, 7;
	add.s32 	%r9599, %r3628, %r9598;
	ld.shared.f32 	%f1731, [%r9599];
	add.s32 	%r9600, %r3634, %r3629;
	mul.wide.s32 	%rd3465, %r9600, 4;
	add.s64 	%rd3466, %rd2, %rd3465;
	st.global.f32 	[%rd3466], %f1731;
$L__BB3_5302:
	add.s32 	%r3635, %r3633, %r2151;
	setp.gt.u32 	%p3574, %r3635, 31;
	@%p3574 bra 	$L__BB3_5389;
	add.s32 	%r3636, %r3634, %r2151;
	setp.ge.s32 	%p3575, %r3636, %r4296;
	@%p3575 bra 	$L__BB3_5305;
	shl.b32 	%r9601, %r3635, 7;
	add.s32 	%r9602, %r3628, %r9601;
	ld.shared.f32 	%f1732, [%r9602];
	add.s32 	%r9603, %r3636, %r3629;
	mul.wide.s32 	%rd3467, %r9603, 4;
	add.s64 	%rd3468, %rd2, %rd3467;
	st.global.f32 	[%rd3468], %f1732;
$L__BB3_5305:
	add.s32 	%r3637, %r3635, %r2151;
	setp.gt.u32 	%p3576, %r3637, 31;
	@%p3576 bra 	$L__BB3_5389;
	add.s32 	%r3638, %r3636, %r2151;
	setp.ge.s32 	%p3577, %r3638, %r4296;
	@%p3577 bra 	$L__BB3_5308;
	shl.b32 	%r9604, %r3637, 7;
	add.s32 	%r9605, %r3628, %r9604;
	ld.shared.f32 	%f1733, [%r9605];
	add.s32 	%r9606, %r3638, %r3629;
	mul.wide.s32 	%rd3469, %r9606, 4;
	add.s64 	%rd3470, %rd2, %rd3469;
	st.global.f32 	[%rd3470], %f1733;
$L__BB3_5308:
	add.s32 	%r3639, %r3637, %r2151;
	setp.gt.u32 	%p3578, %r3639, 31;
	@%p3578 bra 	$L__BB3_5389;
	add.s32 	%r3640, %r3638, %r2151;
	setp.ge.s32 	%p3579, %r3640, %r4296;
	@%p3579 bra 	$L__BB3_5311;
	shl.b32 	%r9607, %r3639, 7;
	add.s32 	%r9608, %r3628, %r9607;
	ld.shared.f32 	%f1734, [%r9608];
	add.s32 	%r9609, %r3640, %r3629;
	mul.wide.s32 	%rd3471, %r9609, 4;
	add.s64 	%rd3472, %rd2, %rd3471;
	st.global.f32 	[%rd3472], %f1734;
$L__BB3_5311:
	add.s32 	%r3641, %r3639, %r2151;
	setp.gt.u32 	%p3580, %r3641, 31;
	@%p3580 bra 	$L__BB3_5389;
	add.s32 	%r3642, %r3640, %r2151;
	setp.ge.s32 	%p3581, %r3642, %r4296;
	@%p3581 bra 	$L__BB3_5314;
	shl.b32 	%r9610, %r3641, 7;
	add.s32 	%r9611, %r3628, %r9610;
	ld.shared.f32 	%f1735, [%r9611];
	add.s32 	%r9612, %r3642, %r3629;
	mul.wide.s32 	%rd3473, %r9612, 4;
	add.s64 	%rd3474, %rd2, %rd3473;
	st.global.f32 	[%rd3474], %f1735;
$L__BB3_5314:
	add.s32 	%r3643, %r3641, %r2151;
	setp.gt.u32 	%p3582, %r3643, 31;
	@%p3582 bra 	$L__BB3_5389;
	add.s32 	%r3644, %r3642, %r2151;
	setp.ge.s32 	%p3583, %r3644, %r4296;
	@%p3583 bra 	$L__BB3_5317;
	shl.b32 	%r9613, %r3643, 7;
	add.s32 	%r9614, %r3628, %r9613;
	ld.shared.f32 	%f1736, [%r9614];
	add.s32 	%r9615, %r3644, %r3629;
	mul.wide.s32 	%rd3475, %r9615, 4;
	add.s64 	%rd3476, %rd2, %rd3475;
	st.global.f32 	[%rd3476], %f1736;
$L__BB3_5317:
	add.s32 	%r3645, %r3643, %r2151;
	setp.gt.u32 	%p3584, %r3645, 31;
	@%p3584 bra 	$L__BB3_5389;
	add.s32 	%r3646, %r3644, %r2151;
	setp.ge.s32 	%p3585, %r3646, %r4296;
	@%p3585 bra 	$L__BB3_5320;
	shl.b32 	%r9616, %r3645, 7;
	add.s32 	%r9617, %r3628, %r9616;
	ld.shared.f32 	%f1737, [%r9617];
	add.s32 	%r9618, %r3646, %r3629;
	mul.wide.s32 	%rd3477, %r9618, 4;
	add.s64 	%rd3478, %rd2, %rd3477;
	st.global.f32 	[%rd3478], %f1737;
$L__BB3_5320:
	add.s32 	%r3647, %r3645, %r2151;
	setp.gt.u32 	%p3586, %r3647, 31;
	@%p3586 bra 	$L__BB3_5389;
	add.s32 	%r3648, %r3646, %r2151;
	setp.ge.s32 	%p3587, %r3648, %r4296;
	@%p3587 bra 	$L__BB3_5323;
	shl.b32 	%r9619, %r3647, 7;
	add.s32 	%r9620, %r3628, %r9619;
	ld.shared.f32 	%f1738, [%r9620];
	add.s32 	%r9621, %r3648, %r3629;
	mul.wide.s32 	%rd3479, %r9621, 4;
	add.s64 	%rd3480, %rd2, %rd3479;
	st.global.f32 	[%rd3480], %f1738;
$L__BB3_5323:
	add.s32 	%r3649, %r3647, %r2151;
	setp.gt.u32 	%p3588, %r3649, 31;
	@%p3588 bra 	$L__BB3_5389;
	add.s32 	%r3650, %r3648, %r2151;
	setp.ge.s32 	%p3589, %r3650, %r4296;
	@%p3589 bra 	$L__BB3_5326;
	shl.b32 	%r9622, %r3649, 7;
	add.s32 	%r9623, %r3628, %r9622;
	ld.shared.f32 	%f1739, [%r9623];
	add.s32 	%r9624, %r3650, %r3629;
	mul.wide.s32 	%rd3481, %r9624, 4;
	add.s64 	%rd3482, %rd2, %rd3481;
	st.global.f32 	[%rd3482], %f1739;
$L__BB3_5326:
	add.s32 	%r3651, %r3649, %r2151;
	setp.gt.u32 	%p3590, %r3651, 31;
	@%p3590 bra 	$L__BB3_5389;
	add.s32 	%r3652, %r3650, %r2151;
	setp.ge.s32 	%p3591, %r3652, %r4296;
	@%p3591 bra 	$L__BB3_5329;
	shl.b32 	%r9625, %r3651, 7;
	add.s32 	%r9626, %r3628, %r9625;
	ld.shared.f32 	%f1740, [%r9626];
	add.s32 	%r9627, %r3652, %r3629;
	mul.wide.s32 	%rd3483, %r9627, 4;
	add.s64 	%rd3484, %rd2, %rd3483;
	st.global.f32 	[%rd3484], %f1740;
$L__BB3_5329:
	add.s32 	%r3653, %r3651, %r2151;
	setp.gt.u32 	%p3592, %r3653, 31;
	@%p3592 bra 	$L__BB3_5389;
	add.s32 	%r3654, %r3652, %r2151;
	setp.ge.s32 	%p3593, %r3654, %r4296;
	@%p3593 bra 	$L__BB3_5332;
	shl.b32 	%r9628, %r3653, 7;
	add.s32 	%r9629, %r3628, %r9628;
	ld.shared.f32 	%f1741, [%r9629];
	add.s32 	%r9630, %r3654, %r3629;
	mul.wide.s32 	%rd3485, %r9630, 4;
	add.s64 	%rd3486, %rd2, %rd3485;
	st.global.f32 	[%rd3486], %f1741;
$L__BB3_5332:
	add.s32 	%r3655, %r3653, %r2151;
	setp.gt.u32 	%p3594, %r3655, 31;
	@%p3594 bra 	$L__BB3_5389;
	add.s32 	%r3656, %r3654, %r2151;
	setp.ge.s32 	%p3595, %r3656, %r4296;
	@%p3595 bra 	$L__BB3_5335;
	shl.b32 	%r9631, %r3655, 7;
	add.s32 	%r9632, %r3628, %r9631;
	ld.shared.f32 	%f1742, [%r9632];
	add.s32 	%r9633, %r3656, %r3629;
	mul.wide.s32 	%rd3487, %r9633, 4;
	add.s64 	%rd3488, %rd2, %rd3487;
	st.global.f32 	[%rd3488], %f1742;
$L__BB3_5335:
	add.s32 	%r3657, %r3655, %r2151;
	setp.gt.u32 	%p3596, %r3657, 31;
	@%p3596 bra 	$L__BB3_5389;
	add.s32 	%r3658, %r3656, %r2151;
	setp.ge.s32 	%p3597, %r3658, %r4296;
	@%p3597 bra 	$L__BB3_5338;
	shl.b32 	%r9634, %r3657, 7;
	add.s32 	%r9635, %r3628, %r9634;
	ld.shared.f32 	%f1743, [%r9635];
	add.s32 	%r9636, %r3658, %r3629;
	mul.wide.s32 	%rd3489, %r9636, 4;
	add.s64 	%rd3490, %rd2, %rd3489;
	st.global.f32 	[%rd3490], %f1743;
$L__BB3_5338:
	add.s32 	%r3659, %r3657, %r2151;
	setp.gt.u32 	%p3598, %r3659, 31;
	@%p3598 bra 	$L__BB3_5389;
	add.s32 	%r3660, %r3658, %r2151;
	setp.ge.s32 	%p3599, %r3660, %r4296;
	@%p3599 bra 	$L__BB3_5341;
	shl.b32 	%r9637, %r3659, 7;
	add.s32 	%r9638, %r3628, %r9637;
	ld.shared.f32 	%f1744, [%r9638];
	add.s32 	%r9639, %r3660, %r3629;
	mul.wide.s32 	%rd3491, %r9639, 4;
	add.s64 	%rd3492, %rd2, %rd3491;
	st.global.f32 	[%rd3492], %f1744;
$L__BB3_5341:
	add.s32 	%r3661, %r3659, %r2151;
	setp.gt.u32 	%p3600, %r3661, 31;
	@%p3600 bra 	$L__BB3_5389;
	add.s32 	%r3662, %r3660, %r2151;
	setp.ge.s32 	%p3601, %r3662, %r4296;
	@%p3601 bra 	$L__BB3_5344;
	shl.b32 	%r9640, %r3661, 7;
	add.s32 	%r9641, %r3628, %r9640;
	ld.shared.f32 	%f1745, [%r9641];
	add.s32 	%r9642, %r3662, %r3629;
	mul.wide.s32 	%rd3493, %r9642, 4;
	add.s64 	%rd3494, %rd2, %rd3493;
	st.global.f32 	[%rd3494], %f1745;
$L__BB3_5344:
	add.s32 	%r3663, %r3661, %r2151;
	setp.gt.u32 	%p3602, %r3663, 31;
	@%p3602 bra 	$L__BB3_5389;
	add.s32 	%r3664, %r3662, %r2151;
	setp.ge.s32 	%p3603, %r3664, %r4296;
	@%p3603 bra 	$L__BB3_5347;
	shl.b32 	%r9643, %r3663, 7;
	add.s32 	%r9644, %r3628, %r9643;
	ld.shared.f32 	%f1746, [%r9644];
	add.s32 	%r9645, %r3664, %r3629;
	mul.wide.s32 	%rd3495, %r9645, 4;
	add.s64 	%rd3496, %rd2, %rd3495;
	st.global.f32 	[%rd3496], %f1746;
$L__BB3_5347:
	add.s32 	%r3665, %r3663, %r2151;
	setp.gt.u32 	%p3604, %r3665, 31;
	@%p3604 bra 	$L__BB3_5389;
	add.s32 	%r3666, %r3664, %r2151;
	setp.ge.s32 	%p3605, %r3666, %r4296;
	@%p3605 bra 	$L__BB3_5350;
	shl.b32 	%r9646, %r3665, 7;
	add.s32 	%r9647, %r3628, %r9646;
	ld.shared.f32 	%f1747, [%r9647];
	add.s32 	%r9648, %r3666, %r3629;
	mul.wide.s32 	%rd3497, %r9648, 4;
	add.s64 	%rd3498, %rd2, %rd3497;
	st.global.f32 	[%rd3498], %f1747;
$L__BB3_5350:
	add.s32 	%r3667, %r3665, %r2151;
	setp.gt.u32 	%p3606, %r3667, 31;
	@%p3606 bra 	$L__BB3_5389;
	add.s32 	%r3668, %r3666, %r2151;
	setp.ge.s32 	%p3607, %r3668, %r4296;
	@%p3607 bra 	$L__BB3_5353;
	shl.b32 	%r9649, %r3667, 7;
	add.s32 	%r9650, %r3628, %r9649;
	ld.shared.f32 	%f1748, [%r9650];
	add.s32 	%r9651, %r3668, %r3629;
	mul.wide.s32 	%rd3499, %r9651, 4;
	add.s64 	%rd3500, %rd2, %rd3499;
	st.global.f32 	[%rd3500], %f1748;
$L__BB3_5353:
	add.s32 	%r3669, %r3667, %r2151;
	setp.gt.u32 	%p3608, %r3669, 31;
	@%p3608 bra 	$L__BB3_5389;
	add.s32 	%r3670, %r3668, %r2151;
	setp.ge.s32 	%p3609, %r3670, %r4296;
	@%p3609 bra 	$L__BB3_5356;
	shl.b32 	%r9652, %r3669, 7;
	add.s32 	%r9653, %r3628, %r9652;
	ld.shared.f32 	%f1749, [%r9653];
	add.s32 	%r9654, %r3670, %r3629;
	mul.wide.s32 	%rd3501, %r9654, 4;
	add.s64 	%rd3502, %rd2, %rd3501;
	st.global.f32 	[%rd3502], %f1749;
$L__BB3_5356:
	add.s32 	%r3671, %r3669, %r2151;
	setp.gt.u32 	%p3610, %r3671, 31;
	@%p3610 bra 	$L__BB3_5389;
	add.s32 	%r3672, %r3670, %r2151;
	setp.ge.s32 	%p3611, %r3672, %r4296;
	@%p3611 bra 	$L__BB3_5359;
	shl.b32 	%r9655, %r3671, 7;
	add.s32 	%r9656, %r3628, %r9655;
	ld.shared.f32 	%f1750, [%r9656];
	add.s32 	%r9657, %r3672, %r3629;
	mul.wide.s32 	%rd3503, %r9657, 4;
	add.s64 	%rd3504, %rd2, %rd3503;
	st.global.f32 	[%rd3504], %f1750;
$L__BB3_5359:
	add.s32 	%r3673, %r3671, %r2151;
	setp.gt.u32 	%p3612, %r3673, 31;
	@%p3612 bra 	$L__BB3_5389;
	add.s32 	%r3674, %r3672, %r2151;
	setp.ge.s32 	%p3613, %r3674, %r4296;
	@%p3613 bra 	$L__BB3_5362;
	shl.b32 	%r9658, %r3673, 7;
	add.s32 	%r9659, %r3628, %r9658;
	ld.shared.f32 	%f1751, [%r9659];
	add.s32 	%r9660, %r3674, %r3629;
	mul.wide.s32 	%rd3505, %r9660, 4;
	add.s64 	%rd3506, %rd2, %rd3505;
	st.global.f32 	[%rd3506], %f1751;
$L__BB3_5362:
	add.s32 	%r3675, %r3673, %r2151;
	setp.gt.u32 	%p3614, %r3675, 31;
	@%p3614 bra 	$L__BB3_5389;
	add.s32 	%r3676, %r3674, %r2151;
	setp.ge.s32 	%p3615, %r3676, %r4296;
	@%p3615 bra 	$L__BB3_5365;
	shl.b32 	%r9661, %r3675, 7;
	add.s32 	%r9662, %r3628, %r9661;
	ld.shared.f32 	%f1752, [%r9662];
	add.s32 	%r9663, %r3676, %r3629;
	mul.wide.s32 	%rd3507, %r9663, 4;
	add.s64 	%rd3508, %rd2, %rd3507;
	st.global.f32 	[%rd3508], %f1752;
$L__BB3_5365:
	add.s32 	%r3677, %r3675, %r2151;
	setp.gt.u32 	%p3616, %r3677, 31;
	@%p3616 bra 	$L__BB3_5389;
	add.s32 	%r3678, %r3676, %r2151;
	setp.ge.s32 	%p3617, %r3678, %r4296;
	@%p3617 bra 	$L__BB3_5368;
	shl.b32 	%r9664, %r3677, 7;
	add.s32 	%r9665, %r3628, %r9664;
	ld.shared.f32 	%f1753, [%r9665];
	add.s32 	%r9666, %r3678, %r3629;
	mul.wide.s32 	%rd3509, %r9666, 4;
	add.s64 	%rd3510, %rd2, %rd3509;
	st.global.f32 	[%rd3510], %f1753;
$L__BB3_5368:
	add.s32 	%r3679, %r3677, %r2151;
	setp.gt.u32 	%p3618, %r3679, 31;
	@%p3618 bra 	$L__BB3_5389;
	add.s32 	%r3680, %r3678, %r2151;
	setp.ge.s32 	%p3619, %r3680, %r4296;
	@%p3619 bra 	$L__BB3_5371;
	shl.b32 	%r9667, %r3679, 7;
	add.s32 	%r9668, %r3628, %r9667;
	ld.shared.f32 	%f1754, [%r9668];
	add.s32 	%r9669, %r3680, %r3629;
	mul.wide.s32 	%rd3511, %r9669, 4;
	add.s64 	%rd3512, %rd2, %rd3511;
	st.global.f32 	[%rd3512], %f1754;
$L__BB3_5371:
	add.s32 	%r3681, %r3679, %r2151;
	setp.gt.u32 	%p3620, %r3681, 31;
	@%p3620 bra 	$L__BB3_5389;
	add.s32 	%r3682, %r3680, %r2151;
	setp.ge.s32 	%p3621, %r3682, %r4296;
	@%p3621 bra 	$L__BB3_5374;
	shl.b32 	%r9670, %r3681, 7;
	add.s32 	%r9671, %r3628, %r9670;
	ld.shared.f32 	%f1755, [%r9671];
	add.s32 	%r9672, %r3682, %r3629;
	mul.wide.s32 	%rd3513, %r9672, 4;
	add.s64 	%rd3514, %rd2, %rd3513;
	st.global.f32 	[%rd3514], %f1755;
$L__BB3_5374:
	add.s32 	%r3683, %r3681, %r2151;
	setp.gt.u32 	%p3622, %r3683, 31;
	@%p3622 bra 	$L__BB3_5389;
	add.s32 	%r3684, %r3682, %r2151;
	setp.ge.s32 	%p3623, %r3684, %r4296;
	@%p3623 bra 	$L__BB3_5377;
	shl.b32 	%r9673, %r3683, 7;
	add.s32 	%r9674, %r3628, %r9673;
	ld.shared.f32 	%f1756, [%r9674];
	add.s32 	%r9675, %r3684, %r3629;
	mul.wide.s32 	%rd3515, %r9675, 4;
	add.s64 	%rd3516, %rd2, %rd3515;
	st.global.f32 	[%rd3516], %f1756;
$L__BB3_5377:
	add.s32 	%r3685, %r3683, %r2151;
	setp.gt.u32 	%p3624, %r3685, 31;
	@%p3624 bra 	$L__BB3_5389;
	add.s32 	%r3686, %r3684, %r2151;
	setp.ge.s32 	%p3625, %r3686, %r4296;
	@%p3625 bra 	$L__BB3_5380;
	shl.b32 	%r9676, %r3685, 7;
	add.s32 	%r9677, %r3628, %r9676;
	ld.shared.f32 	%f1757, [%r9677];
	add.s32 	%r9678, %r3686, %r3629;
	mul.wide.s32 	%rd3517, %r9678, 4;
	add.s64 	%rd3518, %rd2, %rd3517;
	st.global.f32 	[%rd3518], %f1757;
$L__BB3_5380:
	add.s32 	%r3687, %r3685, %r2151;
	setp.gt.u32 	%p3626, %r3687, 31;
	@%p3626 bra 	$L__BB3_5389;
	add.s32 	%r3688, %r3686, %r2151;
	setp.ge.s32 	%p3627, %r3688, %r4296;
	@%p3627 bra 	$L__BB3_5383;
	shl.b32 	%r9679, %r3687, 7;
	add.s32 	%r9680, %r3628, %r9679;
	ld.shared.f32 	%f1758, [%r9680];
	add.s32 	%r9681, %r3688, %r3629;
	mul.wide.s32 	%rd3519, %r9681, 4;
	add.s64 	%rd3520, %rd2, %rd3519;
	st.global.f32 	[%rd3520], %f1758;
$L__BB3_5383:
	add.s32 	%r3689, %r3687, %r2151;
	setp.gt.u32 	%p3628, %r3689, 31;
	@%p3628 bra 	$L__BB3_5389;
	add.s32 	%r3690, %r3688, %r2151;
	setp.ge.s32 	%p3629, %r3690, %r4296;
	@%p3629 bra 	$L__BB3_5386;
	shl.b32 	%r9682, %r3689, 7;
	add.s32 	%r9683, %r3628, %r9682;
	ld.shared.f32 	%f1759, [%r9683];
	add.s32 	%r9684, %r3690, %r3629;
	mul.wide.s32 	%rd3521, %r9684, 4;
	add.s64 	%rd3522, %rd2, %rd3521;
	st.global.f32 	[%rd3522], %f1759;
$L__BB3_5386:
	add.s32 	%r3691, %r3689, %r2151;
	setp.gt.u32 	%p3630, %r3691, 31;
	@%p3630 bra 	$L__BB3_5389;
	add.s32 	%r3692, %r3690, %r2151;
	setp.ge.s32 	%p3631, %r3692, %r4296;
	@%p3631 bra 	$L__BB3_5389;
	shl.b32 	%r9685, %r3691, 7;
	add.s32 	%r9686, %r3628, %r9685;
	ld.shared.f32 	%f1760, [%r9686];
	add.s32 	%r9687, %r3692, %r3629;
	mul.wide.s32 	%rd3523, %r9687, 4;
	add.s64 	%rd3524, %rd2, %rd3523;
	st.global.f32 	[%rd3524], %f1760;
$L__BB3_5389:
	add.s32 	%r3693, %r3626, %r2152;
	setp.gt.u32 	%p3632, %r3693, 31;
	@%p3632 bra 	$L__BB3_6270;
	add.s32 	%r3694, %r3627, %r2152;
	setp.ge.s32 	%p3633, %r3694, %r4297;
	@%p3633 bra 	$L__BB3_6270;
	setp.gt.u32 	%p3634, %r2150, 31;
	@%p3634 bra 	$L__BB3_5487;
	shl.b32 	%r9688, %r3693, 2;
	add.s32 	%r3695, %r4301, %r9688;
	mul.lo.s32 	%r3696, %r3694, %r4296;
	add.s32 	%r3697, %r2150, %r1;
	setp.ge.s32 	%p3635, %r3697, %r4296;
	@%p3635 bra 	$L__BB3_5394;
	shl.b32 	%r9690, %r2150, 7;
	add.s32 	%r9691, %r3695, %r9690;
	ld.shared.f32 	%f1761, [%r9691];
	add.s32 	%r9692, %r3697, %r3696;
	mul.wide.s32 	%rd3525, %r9692, 4;
	add.s64 	%rd3526, %rd2, %rd3525;
	st.global.f32 	[%rd3526], %f1761;
$L__BB3_5394:
	add.s32 	%r3698, %r2150, %r2151;
	setp.gt.u32 	%p3636, %r3698, 31;
	@%p3636 bra 	$L__BB3_5487;
	add.s32 	%r3699, %r3697, %r2151;
	setp.ge.s32 	%p3637, %r3699, %r4296;
	@%p3637 bra 	$L__BB3_5397;
	shl.b32 	%r9693, %r3698, 7;
	add.s32 	%r9694, %r3695, %r9693;
	ld.shared.f32 	%f1762, [%r9694];
	add.s32 	%r9695, %r3699, %r3696;
	mul.wide.s32 	%rd3527, %r9695, 4;
	add.s64 	%rd3528, %rd2, %rd3527;
	st.global.f32 	[%rd3528], %f1762;
$L__BB3_5397:
	add.s32 	%r3700, %r3698, %r2151;
	setp.gt.u32 	%p3638, %r3700, 31;
	@%p3638 bra 	$L__BB3_5487;
	add.s32 	%r3701, %r3699, %r2151;
	setp.ge.s32 	%p3639, %r3701, %r4296;
	@%p3639 bra 	$L__BB3_5400;
	shl.b32 	%r9696, %r3700, 7;
	add.s32 	%r9697, %r3695, %r9696;
	ld.shared.f32 	%f1763, [%r9697];
	add.s32 	%r9698, %r3701, %r3696;
	mul.wide.s32 	%rd3529, %r9698, 4;
	add.s64 	%rd3530, %rd2, %rd3529;
	st.global.f32 	[%rd3530], %f1763;
$L__BB3_5400:
	add.s32 	%r3702, %r3700, %r2151;
	setp.gt.u32 	%p3640, %r3702, 31;
	@%p3640 bra 	$L__BB3_5487;
	add.s32 	%r3703, %r3701, %r2151;
	setp.ge.s32 	%p3641, %r3703, %r4296;
	@%p3641 bra 	$L__BB3_5403;
	shl.b32 	%r9699, %r3702, 7;
	add.s32 	%r9700, %r3695, %r9699;
	ld.shared.f32 	%f1764, [%r9700];
	add.s32 	%r9701, %r3703, %r3696;
	mul.wide.s32 	%rd3531, %r9701, 4;
	add.s64 	%rd3532, %rd2, %rd3531;
	st.global.f32 	[%rd3532], %f1764;
$L__BB3_5403:
	add.s32 	%r3704, %r3702, %r2151;
	setp.gt.u32 	%p3642, %r3704, 31;
	@%p3642 bra 	$L__BB3_5487;
	add.s32 	%r3705, %r3703, %r2151;
	setp.ge.s32 	%p3643, %r3705, %r4296;
	@%p3643 bra 	$L__BB3_5406;
	shl.b32 	%r9702, %r3704, 7;
	add.s32 	%r9703, %r3695, %r9702;
	ld.shared.f32 	%f1765, [%r9703];
	add.s32 	%r9704, %r3705, %r3696;
	mul.wide.s32 	%rd3533, %r9704, 4;
	add.s64 	%rd3534, %rd2, %rd3533;
	st.global.f32 	[%rd3534], %f1765;
$L__BB3_5406:
	add.s32 	%r3706, %r3704, %r2151;
	setp.gt.u32 	%p3644, %r3706, 31;
	@%p3644 bra 	$L__BB3_5487;
	add.s32 	%r3707, %r3705, %r2151;
	setp.ge.s32 	%p3645, %r3707, %r4296;
	@%p3645 bra 	$L__BB3_5409;
	shl.b32 	%r9705, %r3706, 7;
	add.s32 	%r9706, %r3695, %r9705;
	ld.shared.f32 	%f1766, [%r9706];
	add.s32 	%r9707, %r3707, %r3696;
	mul.wide.s32 	%rd3535, %r9707, 4;
	add.s64 	%rd3536, %rd2, %rd3535;
	st.global.f32 	[%rd3536], %f1766;
$L__BB3_5409:
	add.s32 	%r3708, %r3706, %r2151;
	setp.gt.u32 	%p3646, %r3708, 31;
	@%p3646 bra 	$L__BB3_5487;
	add.s32 	%r3709, %r3707, %r2151;
	setp.ge.s32 	%p3647, %r3709, %r4296;
	@%p3647 bra 	$L__BB3_5412;
	shl.b32 	%r9708, %r3708, 7;
	add.s32 	%r9709, %r3695, %r9708;
	ld.shared.f32 	%f1767, [%r9709];
	add.s32 	%r9710, %r3709, %r3696;
	mul.wide.s32 	%rd3537, %r9710, 4;
	add.s64 	%rd3538, %rd2, %rd3537;
	st.global.f32 	[%rd3538], %f1767;
$L__BB3_5412:
	add.s32 	%r3710, %r3708, %r2151;
	setp.gt.u32 	%p3648, %r3710, 31;
	@%p3648 bra 	$L__BB3_5487;
	add.s32 	%r3711, %r3709, %r2151;
	setp.ge.s32 	%p3649, %r3711, %r4296;
	@%p3649 bra 	$L__BB3_5415;
	shl.b32 	%r9711, %r3710, 7;
	add.s32 	%r9712, %r3695, %r9711;
	ld.shared.f32 	%f1768, [%r9712];
	add.s32 	%r9713, %r3711, %r3696;
	mul.wide.s32 	%rd3539, %r9713, 4;
	add.s64 	%rd3540, %rd2, %rd3539;
	st.global.f32 	[%rd3540], %f1768;
$L__BB3_5415:
	add.s32 	%r3712, %r3710, %r2151;
	setp.gt.u32 	%p3650, %r3712, 31;
	@%p3650 bra 	$L__BB3_5487;
	add.s32 	%r3713, %r3711, %r2151;
	setp.ge.s32 	%p3651, %r3713, %r4296;
	@%p3651 bra 	$L__BB3_5418;
	shl.b32 	%r9714, %r3712, 7;
	add.s32 	%r9715, %r3695, %r9714;
	ld.shared.f32 	%f1769, [%r9715];
	add.s32 	%r9716, %r3713, %r3696;
	mul.wide.s32 	%rd3541, %r9716, 4;
	add.s64 	%rd3542, %rd2, %rd3541;
	st.global.f32 	[%rd3542], %f1769;
$L__BB3_5418:
	add.s32 	%r3714, %r3712, %r2151;
	setp.gt.u32 	%p3652, %r3714, 31;
	@%p3652 bra 	$L__BB3_5487;
	add.s32 	%r3715, %r3713, %r2151;
	setp.ge.s32 	%p3653, %r3715, %r4296;
	@%p3653 bra 	$L__BB3_5421;
	shl.b32 	%r9717, %r3714, 7;
	add.s32 	%r9718, %r3695, %r9717;
	ld.shared.f32 	%f1770, [%r9718];
	add.s32 	%r9719, %r3715, %r3696;
	mul.wide.s32 	%rd3543, %r9719, 4;
	add.s64 	%rd3544, %rd2, %rd3543;
	st.global.f32 	[%rd3544], %f1770;
$L__BB3_5421:
	add.s32 	%r3716, %r3714, %r2151;
	setp.gt.u32 	%p3654, %r3716, 31;
	@%p3654 bra 	$L__BB3_5487;
	add.s32 	%r3717, %r3715, %r2151;
	setp.ge.s32 	%p3655, %r3717, %r4296;
	@%p3655 bra 	$L__BB3_5424;
	shl.b32 	%r9720, %r3716, 7;
	add.s32 	%r9721, %r3695, %r9720;
	ld.shared.f32 	%f1771, [%r9721];
	add.s32 	%r9722, %r3717, %r3696;
	mul.wide.s32 	%rd3545, %r9722, 4;
	add.s64 	%rd3546, %rd2, %rd3545;
	st.global.f32 	[%rd3546], %f1771;
$L__BB3_5424:
	add.s32 	%r3718, %r3716, %r2151;
	setp.gt.u32 	%p3656, %r3718, 31;
	@%p3656 bra 	$L__BB3_5487;
	add.s32 	%r3719, %r3717, %r2151;
	setp.ge.s32 	%p3657, %r3719, %r4296;
	@%p3657 bra 	$L__BB3_5427;
	shl.b32 	%r9723, %r3718, 7;
	add.s32 	%r9724, %r3695, %r9723;
	ld.shared.f32 	%f1772, [%r9724];
	add.s32 	%r9725, %r3719, %r3696;
	mul.wide.s32 	%rd3547, %r9725, 4;
	add.s64 	%rd3548, %rd2, %rd3547;
	st.global.f32 	[%rd3548], %f1772;
$L__BB3_5427:
	add.s32 	%r3720, %r3718, %r2151;
	setp.gt.u32 	%p3658, %r3720, 31;
	@%p3658 bra 	$L__BB3_5487;
	add.s32 	%r3721, %r3719, %r2151;
	setp.ge.s32 	%p3659, %r3721, %r4296;
	@%p3659 bra 	$L__BB3_5430;
	shl.b32 	%r9726, %r3720, 7;
	add.s32 	%r9727, %r3695, %r9726;
	ld.shared.f32 	%f1773, [%r9727];
	add.s32 	%r9728, %r3721, %r3696;
	mul.wide.s32 	%rd3549, %r9728, 4;
	add.s64 	%rd3550, %rd2, %rd3549;
	st.global.f32 	[%rd3550], %f1773;
$L__BB3_5430:
	add.s32 	%r3722, %r3720, %r2151;
	setp.gt.u32 	%p3660, %r3722, 31;
	@%p3660 bra 	$L__BB3_5487;
	add.s32 	%r3723, %r3721, %r2151;
	setp.ge.s32 	%p3661, %r3723, %r4296;
	@%p3661 bra 	$L__BB3_5433;
	shl.b32 	%r9729, %r3722, 7;
	add.s32 	%r9730, %r3695, %r9729;
	ld.shared.f32 	%f1774, [%r9730];
	add.s32 	%r9731, %r3723, %r3696;
	mul.wide.s32 	%rd3551, %r9731, 4;
	add.s64 	%rd3552, %rd2, %rd3551;
	st.global.f32 	[%rd3552], %f1774;
$L__BB3_5433:
	add.s32 	%r3724, %r3722, %r2151;
	setp.gt.u32 	%p3662, %r3724, 31;
	@%p3662 bra 	$L__BB3_5487;
	add.s32 	%r3725, %r3723, %r2151;
	setp.ge.s32 	%p3663, %r3725, %r4296;
	@%p3663 bra 	$L__BB3_5436;
	shl.b32 	%r9732, %r3724, 7;
	add.s32 	%r9733, %r3695, %r9732;
	ld.shared.f32 	%f1775, [%r9733];
	add.s32 	%r9734, %r3725, %r3696;
	mul.wide.s32 	%rd3553, %r9734, 4;
	add.s64 	%rd3554, %rd2, %rd3553;
	st.global.f32 	[%rd3554], %f1775;
$L__BB3_5436:
	add.s32 	%r3726, %r3724, %r2151;
	setp.gt.u32 	%p3664, %r3726, 31;
	@%p3664 bra 	$L__BB3_5487;
	add.s32 	%r3727, %r3725, %r2151;
	setp.ge.s32 	%p3665, %r3727, %r4296;
	@%p3665 bra 	$L__BB3_5439;
	shl.b32 	%r9735, %r3726, 7;
	add.s32 	%r9736, %r3695, %r9735;
	ld.shared.f32 	%f1776, [%r9736];
	add.s32 	%r9737, %r3727, %r3696;
	mul.wide.s32 	%rd3555, %r9737, 4;
	add.s64 	%rd3556, %rd2, %rd3555;
	st.global.f32 	[%rd3556], %f1776;
$L__BB3_5439:
	add.s32 	%r3728, %r3726, %r2151;
	setp.gt.u32 	%p3666, %r3728, 31;
	@%p3666 bra 	$L__BB3_5487;
	add.s32 	%r3729, %r3727, %r2151;
	setp.ge.s32 	%p3667, %r3729, %r4296;
	@%p3667 bra 	$L__BB3_5442;
	shl.b32 	%r9738, %r3728, 7;
	add.s32 	%r9739, %r3695, %r9738;
	ld.shared.f32 	%f1777, [%r9739];
	add.s32 	%r9740, %r3729, %r3696;
	mul.wide.s32 	%rd3557, %r9740, 4;
	add.s64 	%rd3558, %rd2, %rd3557;
	st.global.f32 	[%rd3558], %f1777;
$L__BB3_5442:
	add.s32 	%r3730, %r3728, %r2151;
	setp.gt.u32 	%p3668, %r3730, 31;
	@%p3668 bra 	$L__BB3_5487;
	add.s32 	%r3731, %r3729, %r2151;
	setp.ge.s32 	%p3669, %r3731, %r4296;
	@%p3669 bra 	$L__BB3_5445;
	shl.b32 	%r9741, %r3730, 7;
	add.s32 	%r9742, %r3695, %r9741;
	ld.shared.f32 	%f1778, [%r9742];
	add.s32 	%r9743, %r3731, %r3696;
	mul.wide.s32 	%rd3559, %r9743, 4;
	add.s64 	%rd3560, %rd2, %rd3559;
	st.global.f32 	[%rd3560], %f1778;
$L__BB3_5445:
	add.s32 	%r3732, %r3730, %r2151;
	setp.gt.u32 	%p3670, %r3732, 31;
	@%p3670 bra 	$L__BB3_5487;
	add.s32 	%r3733, %r3731, %r2151;
	setp.ge.s32 	%p3671, %r3733, %r4296;
	@%p3671 bra 	$L__BB3_5448;
	shl.b32 	%r9744, %r3732, 7;
	add.s32 	%r9745, %r3695, %r9744;
	ld.shared.f32 	%f1779, [%r9745];
	add.s32 	%r9746, %r3733, %r3696;
	mul.wide.s32 	%rd3561, %r9746, 4;
	add.s64 	%rd3562, %rd2, %rd3561;
	st.global.f32 	[%rd3562], %f1779;
$L__BB3_5448:
	add.s32 	%r3734, %r3732, %r2151;
	setp.gt.u32 	%p3672, %r3734, 31;
	@%p3672 bra 	$L__BB3_5487;
	add.s32 	%r3735, %r3733, %r2151;
	setp.ge.s32 	%p3673, %r3735, %r4296;
	@%p3673 bra 	$L__BB3_5451;
	shl.b32 	%r9747, %r3734, 7;
	add.s32 	%r9748, %r3695, %r9747;
	ld.shared.f32 	%f1780, [%r9748];
	add.s32 	%r9749, %r3735, %r3696;
	mul.wide.s32 	%rd3563, %r9749, 4;
	add.s64 	%rd3564, %rd2, %rd3563;
	st.global.f32 	[%rd3564], %f1780;
$L__BB3_5451:
	add.s32 	%r3736, %r3734, %r2151;
	setp.gt.u32 	%p3674, %r3736, 31;
	@%p3674 bra 	$L__BB3_5487;
	add.s32 	%r3737, %r3735, %r2151;
	setp.ge.s32 	%p3675, %r3737, %r4296;
	@%p3675 bra 	$L__BB3_5454;
	shl.b32 	%r9750, %r3736, 7;
	add.s32 	%r9751, %r3695, %r9750;
	ld.shared.f32 	%f1781, [%r9751];
	add.s32 	%r9752, %r3737, %r3696;
	mul.wide.s32 	%rd3565, %r9752, 4;
	add.s64 	%rd3566, %rd2, %rd3565;
	st.global.f32 	[%rd3566], %f1781;
$L__BB3_5454:
	add.s32 	%r3738, %r3736, %r2151;
	setp.gt.u32 	%p3676, %r3738, 31;
	@%p3676 bra 	$L__BB3_5487;
	add.s32 	%r3739, %r3737, %r2151;
	setp.ge.s32 	%p3677, %r3739, %r4296;
	@%p3677 bra 	$L__BB3_5457;
	shl.b32 	%r9753, %r3738, 7;
	add.s32 	%r9754, %r3695, %r9753;
	ld.shared.f32 	%f1782, [%r9754];
	add.s32 	%r9755, %r3739, %r3696;
	mul.wide.s32 	%rd3567, %r9755, 4;
	add.s64 	%rd3568, %rd2, %rd3567;
	st.global.f32 	[%rd3568], %f1782;
$L__BB3_5457:
	add.s32 	%r3740, %r3738, %r2151;
	setp.gt.u32 	%p3678, %r3740, 31;
	@%p3678 bra 	$L__BB3_5487;
	add.s32 	%r3741, %r3739, %r2151;
	setp.ge.s32 	%p3679, %r3741, %r4296;
	@%p3679 bra 	$L__BB3_5460;
	shl.b32 	%r9756, %r3740, 7;
	add.s32 	%r9757, %r3695, %r9756;
	ld.shared.f32 	%f1783, [%r9757];
	add.s32 	%r9758, %r3741, %r3696;
	mul.wide.s32 	%rd3569, %r9758, 4;
	add.s64 	%rd3570, %rd2, %rd3569;
	st.global.f32 	[%rd3570], %f1783;
$L__BB3_5460:
	add.s32 	%r3742, %r3740, %r2151;
	setp.gt.u32 	%p3680, %r3742, 31;
	@%p3680 bra 	$L__BB3_5487;
	add.s32 	%r3743, %r3741, %r2151;
	setp.ge.s32 	%p3681, %r3743, %r4296;
	@%p3681 bra 	$L__BB3_5463;
	shl.b32 	%r9759, %r3742, 7;
	add.s32 	%r9760, %r3695, %r9759;
	ld.shared.f32 	%f1784, [%r9760];
	add.s32 	%r9761, %r3743, %r3696;
	mul.wide.s32 	%rd3571, %r9761, 4;
	add.s64 	%rd3572, %rd2, %rd3571;
	st.global.f32 	[%rd3572], %f1784;
$L__BB3_5463:
	add.s32 	%r3744, %r3742, %r2151;
	setp.gt.u32 	%p3682, %r3744, 31;
	@%p3682 bra 	$L__BB3_5487;
	add.s32 	%r3745, %r3743, %r2151;
	setp.ge.s32 	%p3683, %r3745, %r4296;
	@%p3683 bra 	$L__BB3_5466;
	shl.b32 	%r9762, %r3744, 7;
	add.s32 	%r9763, %r3695, %r9762;
	ld.shared.f32 	%f1785, [%r9763];
	add.s32 	%r9764, %r3745, %r3696;
	mul.wide.s32 	%rd3573, %r9764, 4;
	add.s64 	%rd3574, %rd2, %rd3573;
	st.global.f32 	[%rd3574], %f1785;
$L__BB3_5466:
	add.s32 	%r3746, %r3744, %r2151;
	setp.gt.u32 	%p3684, %r3746, 31;
	@%p3684 bra 	$L__BB3_5487;
	add.s32 	%r3747, %r3745, %r2151;
	setp.ge.s32 	%p3685, %r3747, %r4296;
	@%p3685 bra 	$L__BB3_5469;
	shl.b32 	%r9765, %r3746, 7;
	add.s32 	%r9766, %r3695, %r9765;
	ld.shared.f32 	%f1786, [%r9766];
	add.s32 	%r9767, %r3747, %r3696;
	mul.wide.s32 	%rd3575, %r9767, 4;
	add.s64 	%rd3576, %rd2, %rd3575;
	st.global.f32 	[%rd3576], %f1786;
$L__BB3_5469:
	add.s32 	%r3748, %r3746, %r2151;
	setp.gt.u32 	%p3686, %r3748, 31;
	@%p3686 bra 	$L__BB3_5487;
	add.s32 	%r3749, %r3747, %r2151;
	setp.ge.s32 	%p3687, %r3749, %r4296;
	@%p3687 bra 	$L__BB3_5472;
	shl.b32 	%r9768, %r3748, 7;
	add.s32 	%r9769, %r3695, %r9768;
	ld.shared.f32 	%f1787, [%r9769];
	add.s32 	%r9770, %r3749, %r3696;
	mul.wide.s32 	%rd3577, %r9770, 4;
	add.s64 	%rd3578, %rd2, %rd3577;
	st.global.f32 	[%rd3578], %f1787;
$L__BB3_5472:
	add.s32 	%r3750, %r3748, %r2151;
	setp.gt.u32 	%p3688, %r3750, 31;
	@%p3688 bra 	$L__BB3_5487;
	add.s32 	%r3751, %r3749, %r2151;
	setp.ge.s32 	%p3689, %r3751, %r4296;
	@%p3689 bra 	$L__BB3_5475;
	shl.b32 	%r9771, %r3750, 7;
	add.s32 	%r9772, %r3695, %r9771;
	ld.shared.f32 	%f1788, [%r9772];
	add.s32 	%r9773, %r3751, %r3696;
	mul.wide.s32 	%rd3579, %r9773, 4;
	add.s64 	%rd3580, %rd2, %rd3579;
	st.global.f32 	[%rd3580], %f1788;
$L__BB3_5475:
	add.s32 	%r3752, %r3750, %r2151;
	setp.gt.u32 	%p3690, %r3752, 31;
	@%p3690 bra 	$L__BB3_5487;
	add.s32 	%r3753, %r3751, %r2151;
	setp.ge.s32 	%p3691, %r3753, %r4296;
	@%p3691 bra 	$L__BB3_5478;
	shl.b32 	%r9774, %r3752, 7;
	add.s32 	%r9775, %r3695, %r9774;
	ld.shared.f32 	%f1789, [%r9775];
	add.s32 	%r9776, %r3753, %r3696;
	mul.wide.s32 	%rd3581, %r9776, 4;
	add.s64 	%rd3582, %rd2, %rd3581;
	st.global.f32 	[%rd3582], %f1789;
$L__BB3_5478:
	add.s32 	%r3754, %r3752, %r2151;
	setp.gt.u32 	%p3692, %r3754, 31;
	@%p3692 bra 	$L__BB3_5487;
	add.s32 	%r3755, %r3753, %r2151;
	setp.ge.s32 	%p3693, %r3755, %r4296;
	@%p3693 bra 	$L__BB3_5481;
	shl.b32 	%r9777, %r3754, 7;
	add.s32 	%r9778, %r3695, %r9777;
	ld.shared.f32 	%f1790, [%r9778];
	add.s32 	%r9779, %r3755, %r3696;
	mul.wide.s32 	%rd3583, %r9779, 4;
	add.s64 	%rd3584, %rd2, %rd3583;
	st.global.f32 	[%rd3584], %f1790;
$L__BB3_5481:
	add.s32 	%r3756, %r3754, %r2151;
	setp.gt.u32 	%p3694, %r3756, 31;
	@%p3694 bra 	$L__BB3_5487;
	add.s32 	%r3757, %r3755, %r2151;
	setp.ge.s32 	%p3695, %r3757, %r4296;
	@%p3695 bra 	$L__BB3_5484;
	shl.b32 	%r9780, %r3756, 7;
	add.s32 	%r9781, %r3695, %r9780;
	ld.shared.f32 	%f1791, [%r9781];
	add.s32 	%r9782, %r3757, %r3696;
	mul.wide.s32 	%rd3585, %r9782, 4;
	add.s64 	%rd3586, %rd2, %rd3585;
	st.global.f32 	[%rd3586], %f1791;
$L__BB3_5484:
	add.s32 	%r3758, %r3756, %r2151;
	setp.gt.u32 	%p3696, %r3758, 31;
	@%p3696 bra 	$L__BB3_5487;
	add.s32 	%r3759, %r3757, %r2151;
	setp.ge.s32 	%p3697, %r3759, %r4296;
	@%p3697 bra 	$L__BB3_5487;
	shl.b32 	%r9783, %r3758, 7;
	add.s32 	%r9784, %r3695, %r9783;
	ld.shared.f32 	%f1792, [%r9784];
	add.s32 	%r9785, %r3759, %r3696;
	mul.wide.s32 	%rd3587, %r9785, 4;
	add.s64 	%rd3588, %rd2, %rd3587;
	st.global.f32 	[%rd3588], %f1792;
$L__BB3_5487:
	add.s32 	%r3760, %r3693, %r2152;
	setp.gt.u32 	%p3698, %r3760, 31;
	@%p3698 bra 	$L__BB3_6270;
	add.s32 	%r3761, %r3694, %r2152;
	setp.ge.s32 	%p3699, %r3761, %r4297;
	@%p3699 bra 	$L__BB3_6270;
	setp.gt.u32 	%p3700, %r2150, 31;
	@%p3700 bra 	$L__BB3_5585;
	shl.b32 	%r9786, %r3760, 2;
	add.s32 	%r3762, %r4301, %r9786;
	mul.lo.s32 	%r3763, %r3761, %r4296;
	add.s32 	%r3764, %r2150, %r1;
	setp.ge.s32 	%p3701, %r3764, %r4296;
	@%p3701 bra 	$L__BB3_5492;
	shl.b32 	%r9788, %r2150, 7;
	add.s32 	%r9789, %r3762, %r9788;
	ld.shared.f32 	%f1793, [%r9789];
	add.s32 	%r9790, %r3764, %r3763;
	mul.wide.s32 	%rd3589, %r9790, 4;
	add.s64 	%rd3590, %rd2, %rd3589;
	st.global.f32 	[%rd3590], %f1793;
$L__BB3_5492:
	add.s32 	%r3765, %r2150, %r2151;
	setp.gt.u32 	%p3702, %r3765, 31;
	@%p3702 bra 	$L__BB3_5585;
	add.s32 	%r3766, %r3764, %r2151;
	setp.ge.s32 	%p3703, %r3766, %r4296;
	@%p3703 bra 	$L__BB3_5495;
	shl.b32 	%r9791, %r3765, 7;
	add.s32 	%r9792, %r3762, %r9791;
	ld.shared.f32 	%f1794, [%r9792];
	add.s32 	%r9793, %r3766, %r3763;
	mul.wide.s32 	%rd3591, %r9793, 4;
	add.s64 	%rd3592, %rd2, %rd3591;
	st.global.f32 	[%rd3592], %f1794;
$L__BB3_5495:
	add.s32 	%r3767, %r3765, %r2151;
	setp.gt.u32 	%p3704, %r3767, 31;
	@%p3704 bra 	$L__BB3_5585;
	add.s32 	%r3768, %r3766, %r2151;
	setp.ge.s32 	%p3705, %r3768, %r4296;
	@%p3705 bra 	$L__BB3_5498;
	shl.b32 	%r9794, %r3767, 7;
	add.s32 	%r9795, %r3762, %r9794;
	ld.shared.f32 	%f1795, [%r9795];
	add.s32 	%r9796, %r3768, %r3763;
	mul.wide.s32 	%rd3593, %r9796, 4;
	add.s64 	%rd3594, %rd2, %rd3593;
	st.global.f32 	[%rd3594], %f1795;
$L__BB3_5498:
	add.s32 	%r3769, %r3767, %r2151;
	setp.gt.u32 	%p3706, %r3769, 31;
	@%p3706 bra 	$L__BB3_5585;
	add.s32 	%r3770, %r3768, %r2151;
	setp.ge.s32 	%p3707, %r3770, %r4296;
	@%p3707 bra 	$L__BB3_5501;
	shl.b32 	%r9797, %r3769, 7;
	add.s32 	%r9798, %r3762, %r9797;
	ld.shared.f32 	%f1796, [%r9798];
	add.s32 	%r9799, %r3770, %r3763;
	mul.wide.s32 	%rd3595, %r9799, 4;
	add.s64 	%rd3596, %rd2, %rd3595;
	st.global.f32 	[%rd3596], %f1796;
$L__BB3_5501:
	add.s32 	%r3771, %r3769, %r2151;
	setp.gt.u32 	%p3708, %r3771, 31;
	@%p3708 bra 	$L__BB3_5585;
	add.s32 	%r3772, %r3770, %r2151;
	setp.ge.s32 	%p3709, %r3772, %r4296;
	@%p3709 bra 	$L__BB3_5504;
	shl.b32 	%r9800, %r3771, 7;
	add.s32 	%r9801, %r3762, %r9800;
	ld.shared.f32 	%f1797, [%r9801];
	add.s32 	%r9802, %r3772, %r3763;
	mul.wide.s32 	%rd3597, %r9802, 4;
	add.s64 	%rd3598, %rd2, %rd3597;
	st.global.f32 	[%rd3598], %f1797;
$L__BB3_5504:
	add.s32 	%r3773, %r3771, %r2151;
	setp.gt.u32 	%p3710, %r3773, 31;
	@%p3710 bra 	$L__BB3_5585;
	add.s32 	%r3774, %r3772, %r2151;
	setp.ge.s32 	%p3711, %r3774, %r4296;
	@%p3711 bra 	$L__BB3_5507;
	shl.b32 	%r9803, %r3773, 7;
	add.s32 	%r9804, %r3762, %r9803;
	ld.shared.f32 	%f1798, [%r9804];
	add.s32 	%r9805, %r3774, %r3763;
	mul.wide.s32 	%rd3599, %r9805, 4;
	add.s64 	%rd3600, %rd2, %rd3599;
	st.global.f32 	[%rd3600], %f1798;
$L__BB3_5507:
	add.s32 	%r3775, %r3773, %r2151;
	setp.gt.u32 	%p3712, %r3775, 31;
	@%p3712 bra 	$L__BB3_5585;
	add.s32 	%r3776, %r3774, %r2151;
	setp.ge.s32 	%p3713, %r3776, %r4296;
	@%p3713 bra 	$L__BB3_5510;
	shl.b32 	%r9806, %r3775, 7;
	add.s32 	%r9807, %r3762, %r9806;
	ld.shared.f32 	%f1799, [%r9807];
	add.s32 	%r9808, %r3776, %r3763;
	mul.wide.s32 	%rd3601, %r9808, 4;
	add.s64 	%rd3602, %rd2, %rd3601;
	st.global.f32 	[%rd3602], %f1799;
$L__BB3_5510:
	add.s32 	%r3777, %r3775, %r2151;
	setp.gt.u32 	%p3714, %r3777, 31;
	@%p3714 bra 	$L__BB3_5585;
	add.s32 	%r3778, %r3776, %r2151;
	setp.ge.s32 	%p3715, %r3778, %r4296;
	@%p3715 bra 	$L__BB3_5513;
	shl.b32 	%r9809, %r3777, 7;
	add.s32 	%r9810, %r3762, %r9809;
	ld.shared.f32 	%f1800, [%r9810];
	add.s32 	%r9811, %r3778, %r3763;
	mul.wide.s32 	%rd3603, %r9811, 4;
	add.s64 	%rd3604, %rd2, %rd3603;
	st.global.f32 	[%rd3604], %f1800;
$L__BB3_5513:
	add.s32 	%r3779, %r3777, %r2151;
	setp.gt.u32 	%p3716, %r3779, 31;
	@%p3716 bra 	$L__BB3_5585;
	add.s32 	%r3780, %r3778, %r2151;
	setp.ge.s32 	%p3717, %r3780, %r4296;
	@%p3717 bra 	$L__BB3_5516;
	shl.b32 	%r9812, %r3779, 7;
	add.s32 	%r9813, %r3762, %r9812;
	ld.shared.f32 	%f1801, [%r9813];
	add.s32 	%r9814, %r3780, %r3763;
	mul.wide.s32 	%rd3605, %r9814, 4;
	add.s64 	%rd3606, %rd2, %rd3605;
	st.global.f32 	[%rd3606], %f1801;
$L__BB3_5516:
	add.s32 	%r3781, %r3779, %r2151;
	setp.gt.u32 	%p3718, %r3781, 31;
	@%p3718 bra 	$L__BB3_5585;
	add.s32 	%r3782, %r3780, %r2151;
	setp.ge.s32 	%p3719, %r3782, %r4296;
	@%p3719 bra 	$L__BB3_5519;
	shl.b32 	%r9815, %r3781, 7;
	add.s32 	%r9816, %r3762, %r9815;
	ld.shared.f32 	%f1802, [%r9816];
	add.s32 	%r9817, %r3782, %r3763;
	mul.wide.s32 	%rd3607, %r9817, 4;
	add.s64 	%rd3608, %rd2, %rd3607;
	st.global.f32 	[%rd3608], %f1802;
$L__BB3_5519:
	add.s32 	%r3783, %r3781, %r2151;
	setp.gt.u32 	%p3720, %r3783, 31;
	@%p3720 bra 	$L__BB3_5585;
	add.s32 	%r3784, %r3782, %r2151;
	setp.ge.s32 	%p3721, %r3784, %r4296;
	@%p3721 bra 	$L__BB3_5522;
	shl.b32 	%r9818, %r3783, 7;
	add.s32 	%r9819, %r3762, %r9818;
	ld.shared.f32 	%f1803, [%r9819];
	add.s32 	%r9820, %r3784, %r3763;
	mul.wide.s32 	%rd3609, %r9820, 4;
	add.s64 	%rd3610, %rd2, %rd3609;
	st.global.f32 	[%rd3610], %f1803;
$L__BB3_5522:
	add.s32 	%r3785, %r3783, %r2151;
	setp.gt.u32 	%p3722, %r3785, 31;
	@%p3722 bra 	$L__BB3_5585;
	add.s32 	%r3786, %r3784, %r2151;
	setp.ge.s32 	%p3723, %r3786, %r4296;
	@%p3723 bra 	$L__BB3_5525;
	shl.b32 	%r9821, %r3785, 7;
	add.s32 	%r9822, %r3762, %r9821;
	ld.shared.f32 	%f1804, [%r9822];
	add.s32 	%r9823, %r3786, %r3763;
	mul.wide.s32 	%rd3611, %r9823, 4;
	add.s64 	%rd3612, %rd2, %rd3611;
	st.global.f32 	[%rd3612], %f1804;
$L__BB3_5525:
	add.s32 	%r3787, %r3785, %r2151;
	setp.gt.u32 	%p3724, %r3787, 31;
	@%p3724 bra 	$L__BB3_5585;
	add.s32 	%r3788, %r3786, %r2151;
	setp.ge.s32 	%p3725, %r3788, %r4296;
	@%p3725 bra 	$L__BB3_5528;
	shl.b32 	%r9824, %r3787, 7;
	add.s32 	%r9825, %r3762, %r9824;
	ld.shared.f32 	%f1805, [%r9825];
	add.s32 	%r9826, %r3788, %r3763;
	mul.wide.s32 	%rd3613, %r9826, 4;
	add.s64 	%rd3614, %rd2, %rd3613;
	st.global.f32 	[%rd3614], %f1805;
$L__BB3_5528:
	add.s32 	%r3789, %r3787, %r2151;
	setp.gt.u32 	%p3726, %r3789, 31;
	@%p3726 bra 	$L__BB3_5585;
	add.s32 	%r3790, %r3788, %r2151;
	setp.ge.s32 	%p3727, %r3790, %r4296;
	@%p3727 bra 	$L__BB3_5531;
	shl.b32 	%r9827, %r3789, 7;
	add.s32 	%r9828, %r3762, %r9827;
	ld.shared.f32 	%f1806, [%r9828];
	add.s32 	%r9829, %r3790, %r3763;
	mul.wide.s32 	%rd3615, %r9829, 4;
	add.s64 	%rd3616, %rd2, %rd3615;
	st.global.f32 	[%rd3616], %f1806;
$L__BB3_5531:
	add.s32 	%r3791, %r3789, %r2151;
	setp.gt.u32 	%p3728, %r3791, 31;
	@%p3728 bra 	$L__BB3_5585;
	add.s32 	%r3792, %r3790, %r2151;
	setp.ge.s32 	%p3729, %r3792, %r4296;
	@%p3729 bra 	$L__BB3_5534;
	shl.b32 	%r9830, %r3791, 7;
	add.s32 	%r9831, %r3762, %r9830;
	ld.shared.f32 	%f1807, [%r9831];
	add.s32 	%r9832, %r3792, %r3763;
	mul.wide.s32 	%rd3617, %r9832, 4;
	add.s64 	%rd3618, %rd2, %rd3617;
	st.global.f32 	[%rd3618], %f1807;
$L__BB3_5534:
	add.s32 	%r3793, %r3791, %r2151;
	setp.gt.u32 	%p3730, %r3793, 31;
	@%p3730 bra 	$L__BB3_5585;
	add.s32 	%r3794, %r3792, %r2151;
	setp.ge.s32 	%p3731, %r3794, %r4296;
	@%p3731 bra 	$L__BB3_5537;
	shl.b32 	%r9833, %r3793, 7;
	add.s32 	%r9834, %r3762, %r9833;
	ld.shared.f32 	%f1808, [%r9834];
	add.s32 	%r9835, %r3794, %r3763;
	mul.wide.s32 	%rd3619, %r9835, 4;
	add.s64 	%rd3620, %rd2, %rd3619;
	st.global.f32 	[%rd3620], %f1808;
$L__BB3_5537:
	add.s32 	%r3795, %r3793, %r2151;
	setp.gt.u32 	%p3732, %r3795, 31;
	@%p3732 bra 	$L__BB3_5585;
	add.s32 	%r3796, %r3794, %r2151;
	setp.ge.s32 	%p3733, %r3796, %r4296;
	@%p3733 bra 	$L__BB3_5540;
	shl.b32 	%r9836, %r3795, 7;
	add.s32 	%r9837, %r3762, %r9836;
	ld.shared.f32 	%f1809, [%r9837];
	add.s32 	%r9838, %r3796, %r3763;
	mul.wide.s32 	%rd3621, %r9838, 4;
	add.s64 	%rd3622, %rd2, %rd3621;
	st.global.f32 	[%rd3622], %f1809;
$L__BB3_5540:
	add.s32 	%r3797, %r3795, %r2151;
	setp.gt.u32 	%p3734, %r3797, 31;
	@%p3734 bra 	$L__BB3_5585;
	add.s32 	%r3798, %r3796, %r2151;
	setp.ge.s32 	%p3735, %r3798, %r4296;
	@%p3735 bra 	$L__BB3_5543;
	shl.b32 	%r9839, %r3797, 7;
	add.s32 	%r9840, %r3762, %r9839;
	ld.shared.f32 	%f1810, [%r9840];
	add.s32 	%r9841, %r3798, %r3763;
	mul.wide.s32 	%rd3623, %r9841, 4;
	add.s64 	%rd3624, %rd2, %rd3623;
	st.global.f32 	[%rd3624], %f1810;
$L__BB3_5543:
	add.s32 	%r3799, %r3797, %r2151;
	setp.gt.u32 	%p3736, %r3799, 31;
	@%p3736 bra 	$L__BB3_5585;
	add.s32 	%r3800, %r3798, %r2151;
	setp.ge.s32 	%p3737, %r3800, %r4296;
	@%p3737 bra 	$L__BB3_5546;
	shl.b32 	%r9842, %r3799, 7;
	add.s32 	%r9843, %r3762, %r9842;
	ld.shared.f32 	%f1811, [%r9843];
	add.s32 	%r9844, %r3800, %r3763;
	mul.wide.s32 	%rd3625, %r9844, 4;
	add.s64 	%rd3626, %rd2, %rd3625;
	st.global.f32 	[%rd3626], %f1811;
$L__BB3_5546:
	add.s32 	%r3801, %r3799, %r2151;
	setp.gt.u32 	%p3738, %r3801, 31;
	@%p3738 bra 	$L__BB3_5585;
	add.s32 	%r3802, %r3800, %r2151;
	setp.ge.s32 	%p3739, %r3802, %r4296;
	@%p3739 bra 	$L__BB3_5549;
	shl.b32 	%r9845, %r3801, 7;
	add.s32 	%r9846, %r3762, %r9845;
	ld.shared.f32 	%f1812, [%r9846];
	add.s32 	%r9847, %r3802, %r3763;
	mul.wide.s32 	%rd3627, %r9847, 4;
	add.s64 	%rd3628, %rd2, %rd3627;
	st.global.f32 	[%rd3628], %f1812;
$L__BB3_5549:
	add.s32 	%r3803, %r3801, %r2151;
	setp.gt.u32 	%p3740, %r3803, 31;
	@%p3740 bra 	$L__BB3_5585;
	add.s32 	%r3804, %r3802, %r2151;
	setp.ge.s32 	%p3741, %r3804, %r4296;
	@%p3741 bra 	$L__BB3_5552;
	shl.b32 	%r9848, %r3803, 7;
	add.s32 	%r9849, %r3762, %r9848;
	ld.shared.f32 	%f1813, [%r9849];
	add.s32 	%r9850, %r3804, %r3763;
	mul.wide.s32 	%rd3629, %r9850, 4;
	add.s64 	%rd3630, %rd2, %rd3629;
	st.global.f32 	[%rd3630], %f1813;
$L__BB3_5552:
	add.s32 	%r3805, %r3803, %r2151;
	setp.gt.u32 	%p3742, %r3805, 31;
	@%p3742 bra 	$L__BB3_5585;
	add.s32 	%r3806, %r3804, %r2151;
	setp.ge.s32 	%p3743, %r3806, %r4296;
	@%p3743 bra 	$L__BB3_5555;
	shl.b32 	%r9851, %r3805, 7;
	add.s32 	%r9852, %r3762, %r9851;
	ld.shared.f32 	%f1814, [%r9852];
	add.s32 	%r9853, %r3806, %r3763;
	mul.wide.s32 	%rd3631, %r9853, 4;
	add.s64 	%rd3632, %rd2, %rd3631;
	st.global.f32 	[%rd3632], %f1814;
$L__BB3_5555:
	add.s32 	%r3807, %r3805, %r2151;
	setp.gt.u32 	%p3744, %r3807, 31;
	@%p3744 bra 	$L__BB3_5585;
	add.s32 	%r3808, %r3806, %r2151;
	setp.ge.s32 	%p3745, %r3808, %r4296;
	@%p3745 bra 	$L__BB3_5558;
	shl.b32 	%r9854, %r3807, 7;
	add.s32 	%r9855, %r3762, %r9854;
	ld.shared.f32 	%f1815, [%r9855];
	add.s32 	%r9856, %r3808, %r3763;
	mul.wide.s32 	%rd3633, %r9856, 4;
	add.s64 	%rd3634, %rd2, %rd3633;
	st.global.f32 	[%rd3634], %f1815;
$L__BB3_5558:
	add.s32 	%r3809, %r3807, %r2151;
	setp.gt.u32 	%p3746, %r3809, 31;
	@%p3746 bra 	$L__BB3_5585;
	add.s32 	%r3810, %r3808, %r2151;
	setp.ge.s32 	%p3747, %r3810, %r4296;
	@%p3747 bra 	$L__BB3_5561;
	shl.b32 	%r9857, %r3809, 7;
	add.s32 	%r9858, %r3762, %r9857;
	ld.shared.f32 	%f1816, [%r9858];
	add.s32 	%r9859, %r3810, %r3763;
	mul.wide.s32 	%rd3635, %r9859, 4;
	add.s64 	%rd3636, %rd2, %rd3635;
	st.global.f32 	[%rd3636], %f1816;
$L__BB3_5561:
	add.s32 	%r3811, %r3809, %r2151;
	setp.gt.u32 	%p3748, %r3811, 31;
	@%p3748 bra 	$L__BB3_5585;
	add.s32 	%r3812, %r3810, %r2151;
	setp.ge.s32 	%p3749, %r3812, %r4296;
	@%p3749 bra 	$L__BB3_5564;
	shl.b32 	%r9860, %r3811, 7;
	add.s32 	%r9861, %r3762, %r9860;
	ld.shared.f32 	%f1817, [%r9861];
	add.s32 	%r9862, %r3812, %r3763;
	mul.wide.s32 	%rd3637, %r9862, 4;
	add.s64 	%rd3638, %rd2, %rd3637;
	st.global.f32 	[%rd3638], %f1817;
$L__BB3_5564:
	add.s32 	%r3813, %r3811, %r2151;
	setp.gt.u32 	%p3750, %r3813, 31;
	@%p3750 bra 	$L__BB3_5585;
	add.s32 	%r3814, %r3812, %r2151;
	setp.ge.s32 	%p3751, %r3814, %r4296;
	@%p3751 bra 	$L__BB3_5567;
	shl.b32 	%r9863, %r3813, 7;
	add.s32 	%r9864, %r3762, %r9863;
	ld.shared.f32 	%f1818, [%r9864];
	add.s32 	%r9865, %r3814, %r3763;
	mul.wide.s32 	%rd3639, %r9865, 4;
	add.s64 	%rd3640, %rd2, %rd3639;
	st.global.f32 	[%rd3640], %f1818;
$L__BB3_5567:
	add.s32 	%r3815, %r3813, %r2151;
	setp.gt.u32 	%p3752, %r3815, 31;
	@%p3752 bra 	$L__BB3_5585;
	add.s32 	%r3816, %r3814, %r2151;
	setp.ge.s32 	%p3753, %r3816, %r4296;
	@%p3753 bra 	$L__BB3_5570;
	shl.b32 	%r9866, %r3815, 7;
	add.s32 	%r9867, %r3762, %r9866;
	ld.shared.f32 	%f1819, [%r9867];
	add.s32 	%r9868, %r3816, %r3763;
	mul.wide.s32 	%rd3641, %r9868, 4;
	add.s64 	%rd3642, %rd2, %rd3641;
	st.global.f32 	[%rd3642], %f1819;
$L__BB3_5570:
	add.s32 	%r3817, %r3815, %r2151;
	setp.gt.u32 	%p3754, %r3817, 31;
	@%p3754 bra 	$L__BB3_5585;
	add.s32 	%r3818, %r3816, %r2151;
	setp.ge.s32 	%p3755, %r3818, %r4296;
	@%p3755 bra 	$L__BB3_5573;
	shl.b32 	%r9869, %r3817, 7;
	add.s32 	%r9870, %r3762, %r9869;
	ld.shared.f32 	%f1820, [%r9870];
	add.s32 	%r9871, %r3818, %r3763;
	mul.wide.s32 	%rd3643, %r9871, 4;
	add.s64 	%rd3644, %rd2, %rd3643;
	st.global.f32 	[%rd3644], %f1820;
$L__BB3_5573:
	add.s32 	%r3819, %r3817, %r2151;
	setp.gt.u32 	%p3756, %r3819, 31;
	@%p3756 bra 	$L__BB3_5585;
	add.s32 	%r3820, %r3818, %r2151;
	setp.ge.s32 	%p3757, %r3820, %r4296;
	@%p3757 bra 	$L__BB3_5576;
	shl.b32 	%r9872, %r3819, 7;
	add.s32 	%r9873, %r3762, %r9872;
	ld.shared.f32 	%f1821, [%r9873];
	add.s32 	%r9874, %r3820, %r3763;
	mul.wide.s32 	%rd3645, %r9874, 4;
	add.s64 	%rd3646, %rd2, %rd3645;
	st.global.f32 	[%rd3646], %f1821;
$L__BB3_5576:
	add.s32 	%r3821, %r3819, %r2151;
	setp.gt.u32 	%p3758, %r3821, 31;
	@%p3758 bra 	$L__BB3_5585;
	add.s32 	%r3822, %r3820, %r2151;
	setp.ge.s32 	%p3759, %r3822, %r4296;
	@%p3759 bra 	$L__BB3_5579;
	shl.b32 	%r9875, %r3821, 7;
	add.s32 	%r9876, %r3762, %r9875;
	ld.shared.f32 	%f1822, [%r9876];
	add.s32 	%r9877, %r3822, %r3763;
	mul.wide.s32 	%rd3647, %r9877, 4;
	add.s64 	%rd3648, %rd2, %rd3647;
	st.global.f32 	[%rd3648], %f1822;
$L__BB3_5579:
	add.s32 	%r3823, %r3821, %r2151;
	setp.gt.u32 	%p3760, %r3823, 31;
	@%p3760 bra 	$L__BB3_5585;
	add.s32 	%r3824, %r3822, %r2151;
	setp.ge.s32 	%p3761, %r3824, %r4296;
	@%p3761 bra 	$L__BB3_5582;
	shl.b32 	%r9878, %r3823, 7;
	add.s32 	%r9879, %r3762, %r9878;
	ld.shared.f32 	%f1823, [%r9879];
	add.s32 	%r9880, %r3824, %r3763;
	mul.wide.s32 	%rd3649, %r9880, 4;
	add.s64 	%rd3650, %rd2, %rd3649;
	st.global.f32 	[%rd3650], %f1823;
$L__BB3_5582:
	add.s32 	%r3825, %r3823, %r2151;
	setp.gt.u32 	%p3762, %r3825, 31;
	@%p3762 bra 	$L__BB3_5585;
	add.s32 	%r3826, %r3824, %r2151;
	setp.ge.s32 	%p3763, %r3826, %r4296;
	@%p3763 bra 	$L__BB3_5585;
	shl.b32 	%r9881, %r3825, 7;
	add.s32 	%r9882, %r3762, %r9881;
	ld.shared.f32 	%f1824, [%r9882];
	add.s32 	%r9883, %r3826, %r3763;
	mul.wide.s32 	%rd3651, %r9883, 4;
	add.s64 	%rd3652, %rd2, %rd3651;
	st.global.f32 	[%rd3652], %f1824;
$L__BB3_5585:
	add.s32 	%r3827, %r3760, %r2152;
	setp.gt.u32 	%p3764, %r3827, 31;
	@%p3764 bra 	$L__BB3_6270;
	add.s32 	%r3828, %r3761, %r2152;
	setp.ge.s32 	%p3765, %r3828, %r4297;
	@%p3765 bra 	$L__BB3_6270;
	setp.gt.u32 	%p3766, %r2150, 31;
	@%p3766 bra 	$L__BB3_5683;
	shl.b32 	%r9884, %r3827, 2;
	add.s32 	%r3829, %r4301, %r9884;
	mul.lo.s32 	%r3830, %r3828, %r4296;
	add.s32 	%r3831, %r2150, %r1;
	setp.ge.s32 	%p3767, %r3831, %r4296;
	@%p3767 bra 	$L__BB3_5590;
	shl.b32 	%r9886, %r2150, 7;
	add.s32 	%r9887, %r3829, %r9886;
	ld.shared.f32 	%f1825, [%r9887];
	add.s32 	%r9888, %r3831, %r3830;
	mul.wide.s32 	%rd3653, %r9888, 4;
	add.s64 	%rd3654, %rd2, %rd3653;
	st.global.f32 	[%rd3654], %f1825;
$L__BB3_5590:
	add.s32 	%r3832, %r2150, %r2151;
	setp.gt.u32 	%p3768, %r3832, 31;
	@%p3768 bra 	$L__BB3_5683;
	add.s32 	%r3833, %r3831, %r2151;
	setp.ge.s32 	%p3769, %r3833, %r4296;
	@%p3769 bra 	$L__BB3_5593;
	shl.b32 	%r9889, %r3832, 7;
	add.s32 	%r9890, %r3829, %r9889;
	ld.shared.f32 	%f1826, [%r9890];
	add.s32 	%r9891, %r3833, %r3830;
	mul.wide.s32 	%rd3655, %r9891, 4;
	add.s64 	%rd3656, %rd2, %rd3655;
	st.global.f32 	[%rd3656], %f1826;
$L__BB3_5593:
	add.s32 	%r3834, %r3832, %r2151;
	setp.gt.u32 	%p3770, %r3834, 31;
	@%p3770 bra 	$L__BB3_5683;
	add.s32 	%r3835, %r3833, %r2151;
	setp.ge.s32 	%p3771, %r3835, %r4296;
	@%p3771 bra 	$L__BB3_5596;
	shl.b32 	%r9892, %r3834, 7;
	add.s32 	%r9893, %r3829, %r9892;
	ld.shared.f32 	%f1827, [%r9893];
	add.s32 	%r9894, %r3835, %r3830;
	mul.wide.s32 	%rd3657, %r9894, 4;
	add.s64 	%rd3658, %rd2, %rd3657;
	st.global.f32 	[%rd3658], %f1827;
$L__BB3_5596:
	add.s32 	%r3836, %r3834, %r2151;
	setp.gt.u32 	%p3772, %r3836, 31;
	@%p3772 bra 	$L__BB3_5683;
	add.s32 	%r3837, %r3835, %r2151;
	setp.ge.s32 	%p3773, %r3837, %r4296;
	@%p3773 bra 	$L__BB3_5599;
	shl.b32 	%r9895, %r3836, 7;
	add.s32 	%r9896, %r3829, %r9895;
	ld.shared.f32 	%f1828, [%r9896];
	add.s32 	%r9897, %r3837, %r3830;
	mul.wide.s32 	%rd3659, %r9897, 4;
	add.s64 	%rd3660, %rd2, %rd3659;
	st.global.f32 	[%rd3660], %f1828;
$L__BB3_5599:
	add.s32 	%r3838, %r3836, %r2151;
	setp.gt.u32 	%p3774, %r3838, 31;
	@%p3774 bra 	$L__BB3_5683;
	add.s32 	%r3839, %r3837, %r2151;
	setp.ge.s32 	%p3775, %r3839, %r4296;
	@%p3775 bra 	$L__BB3_5602;
	shl.b32 	%r9898, %r3838, 7;
	add.s32 	%r9899, %r3829, %r9898;
	ld.shared.f32 	%f1829, [%r9899];
	add.s32 	%r9900, %r3839, %r3830;
	mul.wide.s32 	%rd3661, %r9900, 4;
	add.s64 	%rd3662, %rd2, %rd3661;
	st.global.f32 	[%rd3662], %f1829;
$L__BB3_5602:
	add.s32 	%r3840, %r3838, %r2151;
	setp.gt.u32 	%p3776, %r3840, 31;
	@%p3776 bra 	$L__BB3_5683;
	add.s32 	%r3841, %r3839, %r2151;
	setp.ge.s32 	%p3777, %r3841, %r4296;
	@%p3777 bra 	$L__BB3_5605;
	shl.b32 	%r9901, %r3840, 7;
	add.s32 	%r9902, %r3829, %r9901;
	ld.shared.f32 	%f1830, [%r9902];
	add.s32 	%r9903, %r3841, %r3830;
	mul.wide.s32 	%rd3663, %r9903, 4;
	add.s64 	%rd3664, %rd2, %rd3663;
	st.global.f32 	[%rd3664], %f1830;
$L__BB3_5605:
	add.s32 	%r3842, %r3840, %r2151;
	setp.gt.u32 	%p3778, %r3842, 31;
	@%p3778 bra 	$L__BB3_5683;
	add.s32 	%r3843, %r3841, %r2151;
	setp.ge.s32 	%p3779, %r3843, %r4296;
	@%p3779 bra 	$L__BB3_5608;
	shl.b32 	%r9904, %r3842, 7;
	add.s32 	%r9905, %r3829, %r9904;
	ld.shared.f32 	%f1831, [%r9905];
	add.s32 	%r9906, %r3843, %r3830;
	mul.wide.s32 	%rd3665, %r9906, 4;
	add.s64 	%rd3666, %rd2, %rd3665;
	st.global.f32 	[%rd3666], %f1831;
$L__BB3_5608:
	add.s32 	%r3844, %r3842, %r2151;
	setp.gt.u32 	%p3780, %r3844, 31;
	@%p3780 bra 	$L__BB3_5683;
	add.s32 	%r3845, %r3843, %r2151;
	setp.ge.s32 	%p3781, %r3845, %r4296;
	@%p3781 bra 	$L__BB3_5611;
	shl.b32 	%r9907, %r3844, 7;
	add.s32 	%r9908, %r3829, %r9907;
	ld.shared.f32 	%f1832, [%r9908];
	add.s32 	%r9909, %r3845, %r3830;
	mul.wide.s32 	%rd3667, %r9909, 4;
	add.s64 	%rd3668, %rd2, %rd3667;
	st.global.f32 	[%rd3668], %f1832;
$L__BB3_5611:
	add.s32 	%r3846, %r3844, %r2151;
	setp.gt.u32 	%p3782, %r3846, 31;
	@%p3782 bra 	$L__BB3_5683;
	add.s32 	%r3847, %r3845, %r2151;
	setp.ge.s32 	%p3783, %r3847, %r4296;
	@%p3783 bra 	$L__BB3_5614;
	shl.b32 	%r9910, %r3846, 7;
	add.s32 	%r9911, %r3829, %r9910;
	ld.shared.f32 	%f1833, [%r9911];
	add.s32 	%r9912, %r3847, %r3830;
	mul.wide.s32 	%rd3669, %r9912, 4;
	add.s64 	%rd3670, %rd2, %rd3669;
	st.global.f32 	[%rd3670], %f1833;
$L__BB3_5614:
	add.s32 	%r3848, %r3846, %r2151;
	setp.gt.u32 	%p3784, %r3848, 31;
	@%p3784 bra 	$L__BB3_5683;
	add.s32 	%r3849, %r3847, %r2151;
	setp.ge.s32 	%p3785, %r3849, %r4296;
	@%p3785 bra 	$L__BB3_5617;
	shl.b32 	%r9913, %r3848, 7;
	add.s32 	%r9914, %r3829, %r9913;
	ld.shared.f32 	%f1834, [%r9914];
	add.s32 	%r9915, %r3849, %r3830;
	mul.wide.s32 	%rd3671, %r9915, 4;
	add.s64 	%rd3672, %rd2, %rd3671;
	st.global.f32 	[%rd3672], %f1834;
$L__BB3_5617:
	add.s32 	%r3850, %r3848, %r2151;
	setp.gt.u32 	%p3786, %r3850, 31;
	@%p3786 bra 	$L__BB3_5683;
	add.s32 	%r3851, %r3849, %r2151;
	setp.ge.s32 	%p3787, %r3851, %r4296;
	@%p3787 bra 	$L__BB3_5620;
	shl.b32 	%r9916, %r3850, 7;
	add.s32 	%r9917, %r3829, %r9916;
	ld.shared.f32 	%f1835, [%r9917];
	add.s32 	%r9918, %r3851, %r3830;
	mul.wide.s32 	%rd3673, %r9918, 4;
	add.s64 	%rd3674, %rd2, %rd3673;
	st.global.f32 	[%rd3674], %f1835;
$L__BB3_5620:
	add.s32 	%r3852, %r3850, %r2151;
	setp.gt.u32 	%p3788, %r3852, 31;
	@%p3788 bra 	$L__BB3_5683;
	add.s32 	%r3853, %r3851, %r2151;
	setp.ge.s32 	%p3789, %r3853, %r4296;
	@%p3789 bra 	$L__BB3_5623;
	shl.b32 	%r9919, %r3852, 7;
	add.s32 	%r9920, %r3829, %r9919;
	ld.shared.f32 	%f1836, [%r9920];
	add.s32 	%r9921, %r3853, %r3830;
	mul.wide.s32 	%rd3675, %r9921, 4;
	add.s64 	%rd3676, %rd2, %rd3675;
	st.global.f32 	[%rd3676], %f1836;
$L__BB3_5623:
	add.s32 	%r3854, %r3852, %r2151;
	setp.gt.u32 	%p3790, %r3854, 31;
	@%p3790 bra 	$L__BB3_5683;
	add.s32 	%r3855, %r3853, %r2151;
	setp.ge.s32 	%p3791, %r3855, %r4296;
	@%p3791 bra 	$L__BB3_5626;
	shl.b32 	%r9922, %r3854, 7;
	add.s32 	%r9923, %r3829, %r9922;
	ld.shared.f32 	%f1837, [%r9923];
	add.s32 	%r9924, %r3855, %r3830;
	mul.wide.s32 	%rd3677, %r9924, 4;
	add.s64 	%rd3678, %rd2, %rd3677;
	st.global.f32 	[%rd3678], %f1837;
$L__BB3_5626:
	add.s32 	%r3856, %r3854, %r2151;
	setp.gt.u32 	%p3792, %r3856, 31;
	@%p3792 bra 	$L__BB3_5683;
	add.s32 	%r3857, %r3855, %r2151;
	setp.ge.s32 	%p3793, %r3857, %r4296;
	@%p3793 bra 	$L__BB3_5629;
	shl.b32 	%r9925, %r3856, 7;
	add.s32 	%r9926, %r3829, %r9925;
	ld.shared.f32 	%f1838, [%r9926];
	add.s32 	%r9927, %r3857, %r3830;
	mul.wide.s32 	%rd3679, %r9927, 4;
	add.s64 	%rd3680, %rd2, %rd3679;
	st.global.f32 	[%rd3680], %f1838;
$L__BB3_5629:
	add.s32 	%r3858, %r3856, %r2151;
	setp.gt.u32 	%p3794, %r3858, 31;
	@%p3794 bra 	$L__BB3_5683;
	add.s32 	%r3859, %r3857, %r2151;
	setp.ge.s32 	%p3795, %r3859, %r4296;
	@%p3795 bra 	$L__BB3_5632;
	shl.b32 	%r9928, %r3858, 7;
	add.s32 	%r9929, %r3829, %r9928;
	ld.shared.f32 	%f1839, [%r9929];
	add.s32 	%r9930, %r3859, %r3830;
	mul.wide.s32 	%rd3681, %r9930, 4;
	add.s64 	%rd3682, %rd2, %rd3681;
	st.global.f32 	[%rd3682], %f1839;
$L__BB3_5632:
	add.s32 	%r3860, %r3858, %r2151;
	setp.gt.u32 	%p3796, %r3860, 31;
	@%p3796 bra 	$L__BB3_5683;
	add.s32 	%r3861, %r3859, %r2151;
	setp.ge.s32 	%p3797, %r3861, %r4296;
	@%p3797 bra 	$L__BB3_5635;
	shl.b32 	%r9931, %r3860, 7;
	add.s32 	%r9932, %r3829, %r9931;
	ld.shared.f32 	%f1840, [%r9932];
	add.s32 	%r9933, %r3861, %r3830;
	mul.wide.s32 	%rd3683, %r9933, 4;
	add.s64 	%rd3684, %rd2, %rd3683;
	st.global.f32 	[%rd3684], %f1840;
$L__BB3_5635:
	add.s32 	%r3862, %r3860, %r2151;
	setp.gt.u32 	%p3798, %r3862, 31;
	@%p3798 bra 	$L__BB3_5683;
	add.s32 	%r3863, %r3861, %r2151;
	setp.ge.s32 	%p3799, %r3863, %r4296;
	@%p3799 bra 	$L__BB3_5638;
	shl.b32 	%r9934, %r3862, 7;
	add.s32 	%r9935, %r3829, %r9934;
	ld.shared.f32 	%f1841, [%r9935];
	add.s32 	%r9936, %r3863, %r3830;
	mul.wide.s32 	%rd3685, %r9936, 4;
	add.s64 	%rd3686, %rd2, %rd3685;
	st.global.f32 	[%rd3686], %f1841;
$L__BB3_5638:
	add.s32 	%r3864, %r3862, %r2151;
	setp.gt.u32 	%p3800, %r3864, 31;
	@%p3800 bra 	$L__BB3_5683;
	add.s32 	%r3865, %r3863, %r2151;
	setp.ge.s32 	%p3801, %r3865, %r4296;
	@%p3801 bra 	$L__BB3_5641;
	shl.b32 	%r9937, %r3864, 7;
	add.s32 	%r9938, %r3829, %r9937;
	ld.shared.f32 	%f1842, [%r9938];
	add.s32 	%r9939, %r3865, %r3830;
	mul.wide.s32 	%rd3687, %r9939, 4;
	add.s64 	%rd3688, %rd2, %rd3687;
	st.global.f32 	[%rd3688], %f1842;
$L__BB3_5641:
	add.s32 	%r3866, %r3864, %r2151;
	setp.gt.u32 	%p3802, %r3866, 31;
	@%p3802 bra 	$L__BB3_5683;
	add.s32 	%r3867, %r3865, %r2151;
	setp.ge.s32 	%p3803, %r3867, %r4296;
	@%p3803 bra 	$L__BB3_5644;
	shl.b32 	%r9940, %r3866, 7;
	add.s32 	%r9941, %r3829, %r9940;
	ld.shared.f32 	%f1843, [%r9941];
	add.s32 	%r9942, %r3867, %r3830;
	mul.wide.s32 	%rd3689, %r9942, 4;
	add.s64 	%rd3690, %rd2, %rd3689;
	st.global.f32 	[%rd3690], %f1843;
$L__BB3_5644:
	add.s32 	%r3868, %r3866, %r2151;
	setp.gt.u32 	%p3804, %r3868, 31;
	@%p3804 bra 	$L__BB3_5683;
	add.s32 	%r3869, %r3867, %r2151;
	setp.ge.s32 	%p3805, %r3869, %r4296;
	@%p3805 bra 	$L__BB3_5647;
	shl.b32 	%r9943, %r3868, 7;
	add.s32 	%r9944, %r3829, %r9943;
	ld.shared.f32 	%f1844, [%r9944];
	add.s32 	%r9945, %r3869, %r3830;
	mul.wide.s32 	%rd3691, %r9945, 4;
	add.s64 	%rd3692, %rd2, %rd3691;
	st.global.f32 	[%rd3692], %f1844;
$L__BB3_5647:
	add.s32 	%r3870, %r3868, %r2151;
	setp.gt.u32 	%p3806, %r3870, 31;
	@%p3806 bra 	$L__BB3_5683;
	add.s32 	%r3871, %r3869, %r2151;
	setp.ge.s32 	%p3807, %r3871, %r4296;
	@%p3807 bra 	$L__BB3_5650;
	shl.b32 	%r9946, %r3870, 7;
	add.s32 	%r9947, %r3829, %r9946;
	ld.shared.f32 	%f1845, [%r9947];
	add.s32 	%r9948, %r3871, %r3830;
	mul.wide.s32 	%rd3693, %r9948, 4;
	add.s64 	%rd3694, %rd2, %rd3693;
	st.global.f32 	[%rd3694], %f1845;
$L__BB3_5650:
	add.s32 	%r3872, %r3870, %r2151;
	setp.gt.u32 	%p3808, %r3872, 31;
	@%p3808 bra 	$L__BB3_5683;
	add.s32 	%r3873, %r3871, %r2151;
	setp.ge.s32 	%p3809, %r3873, %r4296;
	@%p3809 bra 	$L__BB3_5653;
	shl.b32 	%r9949, %r3872, 7;
	add.s32 	%r9950, %r3829, %r9949;
	ld.shared.f32 	%f1846, [%r9950];
	add.s32 	%r9951, %r3873, %r3830;
	mul.wide.s32 	%rd3695, %r9951, 4;
	add.s64 	%rd3696, %rd2, %rd3695;
	st.global.f32 	[%rd3696], %f1846;
$L__BB3_5653:
	add.s32 	%r3874, %r3872, %r2151;
	setp.gt.u32 	%p3810, %r3874, 31;
	@%p3810 bra 	$L__BB3_5683;
	add.s32 	%r3875, %r3873, %r2151;
	setp.ge.s32 	%p3811, %r3875, %r4296;
	@%p3811 bra 	$L__BB3_5656;
	shl.b32 	%r9952, %r3874, 7;
	add.s32 	%r9953, %r3829, %r9952;
	ld.shared.f32 	%f1847, [%r9953];
	add.s32 	%r9954, %r3875, %r3830;
	mul.wide.s32 	%rd3697, %r9954, 4;
	add.s64 	%rd3698, %rd2, %rd3697;
	st.global.f32 	[%rd3698], %f1847;
$L__BB3_5656:
	add.s32 	%r3876, %r3874, %r2151;
	setp.gt.u32 	%p3812, %r3876, 31;
	@%p3812 bra 	$L__BB3_5683;
	add.s32 	%r3877, %r3875, %r2151;
	setp.ge.s32 	%p3813, %r3877, %r4296;
	@%p3813 bra 	$L__BB3_5659;
	shl.b32 	%r9955, %r3876, 7;
	add.s32 	%r9956, %r3829, %r9955;
	ld.shared.f32 	%f1848, [%r9956];
	add.s32 	%r9957, %r3877, %r3830;
	mul.wide.s32 	%rd3699, %r9957, 4;
	add.s64 	%rd3700, %rd2, %rd3699;
	st.global.f32 	[%rd3700], %f1848;
$L__BB3_5659:
	add.s32 	%r3878, %r3876, %r2151;
	setp.gt.u32 	%p3814, %r3878, 31;
	@%p3814 bra 	$L__BB3_5683;
	add.s32 	%r3879, %r3877, %r2151;
	setp.ge.s32 	%p3815, %r3879, %r4296;
	@%p3815 bra 	$L__BB3_5662;
	shl.b32 	%r9958, %r3878, 7;
	add.s32 	%r9959, %r3829, %r9958;
	ld.shared.f32 	%f1849, [%r9959];
	add.s32 	%r9960, %r3879, %r3830;
	mul.wide.s32 	%rd3701, %r9960, 4;
	add.s64 	%rd3702, %rd2, %rd3701;
	st.global.f32 	[%rd3702], %f1849;
$L__BB3_5662:
	add.s32 	%r3880, %r3878, %r2151;
	setp.gt.u32 	%p3816, %r3880, 31;
	@%p3816 bra 	$L__BB3_5683;
	add.s32 	%r3881, %r3879, %r2151;
	setp.ge.s32 	%p3817, %r3881, %r4296;
	@%p3817 bra 	$L__BB3_5665;
	shl.b32 	%r9961, %r3880, 7;
	add.s32 	%r9962, %r3829, %r9961;
	ld.shared.f32 	%f1850, [%r9962];
	add.s32 	%r9963, %r3881, %r3830;
	mul.wide.s32 	%rd3703, %r9963, 4;
	add.s64 	%rd3704, %rd2, %rd3703;
	st.global.f32 	[%rd3704], %f1850;
$L__BB3_5665:
	add.s32 	%r3882, %r3880, %r2151;
	setp.gt.u32 	%p3818, %r3882, 31;
	@%p3818 bra 	$L__BB3_5683;
	add.s32 	%r3883, %r3881, %r2151;
	setp.ge.s32 	%p3819, %r3883, %r4296;
	@%p3819 bra 	$L__BB3_5668;
	shl.b32 	%r9964, %r3882, 7;
	add.s32 	%r9965, %r3829, %r9964;
	ld.shared.f32 	%f1851, [%r9965];
	add.s32 	%r9966, %r3883, %r3830;
	mul.wide.s32 	%rd3705, %r9966, 4;
	add.s64 	%rd3706, %rd2, %rd3705;
	st.global.f32 	[%rd3706], %f1851;
$L__BB3_5668:
	add.s32 	%r3884, %r3882, %r2151;
	setp.gt.u32 	%p3820, %r3884, 31;
	@%p3820 bra 	$L__BB3_5683;
	add.s32 	%r3885, %r3883, %r2151;
	setp.ge.s32 	%p3821, %r3885, %r4296;
	@%p3821 bra 	$L__BB3_5671;
	shl.b32 	%r9967, %r3884, 7;
	add.s32 	%r9968, %r3829, %r9967;
	ld.shared.f32 	%f1852, [%r9968];
	add.s32 	%r9969, %r3885, %r3830;
	mul.wide.s32 	%rd3707, %r9969, 4;
	add.s64 	%rd3708, %rd2, %rd3707;
	st.global.f32 	[%rd3708], %f1852;
$L__BB3_5671:
	add.s32 	%r3886, %r3884, %r2151;
	setp.gt.u32 	%p3822, %r3886, 31;
	@%p3822 bra 	$L__BB3_5683;
	add.s32 	%r3887, %r3885, %r2151;
	setp.ge.s32 	%p3823, %r3887, %r4296;
	@%p3823 bra 	$L__BB3_5674;
	shl.b32 	%r9970, %r3886, 7;
	add.s32 	%r9971, %r3829, %r9970;
	ld.shared.f32 	%f1853, [%r9971];
	add.s32 	%r9972, %r3887, %r3830;
	mul.wide.s32 	%rd3709, %r9972, 4;
	add.s64 	%rd3710, %rd2, %rd3709;
	st.global.f32 	[%rd3710], %f1853;
$L__BB3_5674:
	add.s32 	%r3888, %r3886, %r2151;
	setp.gt.u32 	%p3824, %r3888, 31;
	@%p3824 bra 	$L__BB3_5683;
	add.s32 	%r3889, %r3887, %r2151;
	setp.ge.s32 	%p3825, %r3889, %r4296;
	@%p3825 bra 	$L__BB3_5677;
	shl.b32 	%r9973, %r3888, 7;
	add.s32 	%r9974, %r3829, %r9973;
	ld.shared.f32 	%f1854, [%r9974];
	add.s32 	%r9975, %r3889, %r3830;
	mul.wide.s32 	%rd3711, %r9975, 4;
	add.s64 	%rd3712, %rd2, %rd3711;
	st.global.f32 	[%rd3712], %f1854;
$L__BB3_5677:
	add.s32 	%r3890, %r3888, %r2151;
	setp.gt.u32 	%p3826, %r3890, 31;
	@%p3826 bra 	$L__BB3_5683;
	add.s32 	%r3891, %r3889, %r2151;
	setp.ge.s32 	%p3827, %r3891, %r4296;
	@%p3827 bra 	$L__BB3_5680;
	shl.b32 	%r9976, %r3890, 7;
	add.s32 	%r9977, %r3829, %r9976;
	ld.shared.f32 	%f1855, [%r9977];
	add.s32 	%r9978, %r3891, %r3830;
	mul.wide.s32 	%rd3713, %r9978, 4;
	add.s64 	%rd3714, %rd2, %rd3713;
	st.global.f32 	[%rd3714], %f1855;
$L__BB3_5680:
	add.s32 	%r3892, %r3890, %r2151;
	setp.gt.u32 	%p3828, %r3892, 31;
	@%p3828 bra 	$L__BB3_5683;
	add.s32 	%r3893, %r3891, %r2151;
	setp.ge.s32 	%p3829, %r3893, %r4296;
	@%p3829 bra 	$L__BB3_5683;
	shl.b32 	%r9979, %r3892, 7;
	add.s32 	%r9980, %r3829, %r9979;
	ld.shared.f32 	%f1856, [%r9980];
	add.s32 	%r9981, %r3893, %r3830;
	mul.wide.s32 	%rd3715, %r9981, 4;
	add.s64 	%rd3716, %rd2, %rd3715;
	st.global.f32 	[%rd3716], %f1856;
$L__BB3_5683:
	add.s32 	%r3894, %r3827, %r2152;
	setp.gt.u32 	%p3830, %r3894, 31;
	@%p3830 bra 	$L__BB3_6270;
	add.s32 	%r3895, %r3828, %r2152;
	setp.ge.s32 	%p3831, %r3895, %r4297;
	@%p3831 bra 	$L__BB3_6270;
	setp.gt.u32 	%p3832, %r2150, 31;
	@%p3832 bra 	$L__BB3_5781;
	shl.b32 	%r9982, %r3894, 2;
	add.s32 	%r3896, %r4301, %r9982;
	mul.lo.s32 	%r3897, %r3895, %r4296;
	add.s32 	%r3898, %r2150, %r1;
	setp.ge.s32 	%p3833, %r3898, %r4296;
	@%p3833 bra 	$L__BB3_5688;
	shl.b32 	%r9984, %r2150, 7;
	add.s32 	%r9985, %r3896, %r9984;
	ld.shared.f32 	%f1857, [%r9985];
	add.s32 	%r9986, %r3898, %r3897;
	mul.wide.s32 	%rd3717, %r9986, 4;
	add.s64 	%rd3718, %rd2, %rd3717;
	st.global.f32 	[%rd3718], %f1857;
$L__BB3_5688:
	add.s32 	%r3899, %r2150, %r2151;
	setp.gt.u32 	%p3834, %r3899, 31;
	@%p3834 bra 	$L__BB3_5781;
	add.s32 	%r3900, %r3898, %r2151;
	setp.ge.s32 	%p3835, %r3900, %r4296;
	@%p3835 bra 	$L__BB3_5691;
	shl.b32 	%r9987, %r3899, 7;
	add.s32 	%r9988, %r3896, %r9987;
	ld.shared.f32 	%f1858, [%r9988];
	add.s32 	%r9989, %r3900, %r3897;
	mul.wide.s32 	%rd3719, %r9989, 4;
	add.s64 	%rd3720, %rd2, %rd3719;
	st.global.f32 	[%rd3720], %f1858;
$L__BB3_5691:
	add.s32 	%r3901, %r3899, %r2151;
	setp.gt.u32 	%p3836, %r3901, 31;
	@%p3836 bra 	$L__BB3_5781;
	add.s32 	%r3902, %r3900, %r2151;
	setp.ge.s32 	%p3837, %r3902, %r4296;
	@%p3837 bra 	$L__BB3_5694;
	shl.b32 	%r9990, %r3901, 7;
	add.s32 	%r9991, %r3896, %r9990;
	ld.shared.f32 	%f1859, [%r9991];
	add.s32 	%r9992, %r3902, %r3897;
	mul.wide.s32 	%rd3721, %r9992, 4;
	add.s64 	%rd3722, %rd2, %rd3721;
	st.global.f32 	[%rd3722], %f1859;
$L__BB3_5694:
	add.s32 	%r3903, %r3901, %r2151;
	setp.gt.u32 	%p3838, %r3903, 31;
	@%p3838 bra 	$L__BB3_5781;
	add.s32 	%r3904, %r3902, %r2151;
	setp.ge.s32 	%p3839, %r3904, %r4296;
	@%p3839 bra 	$L__BB3_5697;
	shl.b32 	%r9993, %r3903, 7;
	add.s32 	%r9994, %r3896, %r9993;
	ld.shared.f32 	%f1860, [%r9994];
	add.s32 	%r9995, %r3904, %r3897;
	mul.wide.s32 	%rd3723, %r9995, 4;
	add.s64 	%rd3724, %rd2, %rd3723;
	st.global.f32 	[%rd3724], %f1860;
$L__BB3_5697:
	add.s32 	%r3905, %r3903, %r2151;
	setp.gt.u32 	%p3840, %r3905, 31;
	@%p3840 bra 	$L__BB3_5781;
	add.s32 	%r3906, %r3904, %r2151;
	setp.ge.s32 	%p3841, %r3906, %r4296;
	@%p3841 bra 	$L__BB3_5700;
	shl.b32 	%r9996, %r3905, 7;
	add.s32 	%r9997, %r3896, %r9996;
	ld.shared.f32 	%f1861, [%r9997];
	add.s32 	%r9998, %r3906, %r3897;
	mul.wide.s32 	%rd3725, %r9998, 4;
	add.s64 	%rd3726, %rd2, %rd3725;
	st.global.f32 	[%rd3726], %f1861;
$L__BB3_5700:
	add.s32 	%r3907, %r3905, %r2151;
	setp.gt.u32 	%p3842, %r3907, 31;
	@%p3842 bra 	$L__BB3_5781;
	add.s32 	%r3908, %r3906, %r2151;
	setp.ge.s32 	%p3843, %r3908, %r4296;
	@%p3843 bra 	$L__BB3_5703;
	shl.b32 	%r9999, %r3907, 7;
	add.s32 	%r10000, %r3896, %r9999;
	ld.shared.f32 	%f1862, [%r10000];
	add.s32 	%r10001, %r3908, %r3897;
	mul.wide.s32 	%rd3727, %r10001, 4;
	add.s64 	%rd3728, %rd2, %rd3727;
	st.global.f32 	[%rd3728], %f1862;
$L__BB3_5703:
	add.s32 	%r3909, %r3907, %r2151;
	setp.gt.u32 	%p3844, %r3909, 31;
	@%p3844 bra 	$L__BB3_5781;
	add.s32 	%r3910, %r3908, %r2151;
	setp.ge.s32 	%p3845, %r3910, %r4296;
	@%p3845 bra 	$L__BB3_5706;
	shl.b32 	%r10002, %r3909, 7;
	add.s32 	%r10003, %r3896, %r10002;
	ld.shared.f32 	%f1863, [%r10003];
	add.s32 	%r10004, %r3910, %r3897;
	mul.wide.s32 	%rd3729, %r10004, 4;
	add.s64 	%rd3730, %rd2, %rd3729;
	st.global.f32 	[%rd3730], %f1863;
$L__BB3_5706:
	add.s32 	%r3911, %r3909, %r2151;
	setp.gt.u32 	%p3846, %r3911, 31;
	@%p3846 bra 	$L__BB3_5781;
	add.s32 	%r3912, %r3910, %r2151;
	setp.ge.s32 	%p3847, %r3912, %r4296;
	@%p3847 bra 	$L__BB3_5709;
	shl.b32 	%r10005, %r3911, 7;
	add.s32 	%r10006, %r3896, %r10005;
	ld.shared.f32 	%f1864, [%r10006];
	add.s32 	%r10007, %r3912, %r3897;
	mul.wide.s32 	%rd3731, %r10007, 4;
	add.s64 	%rd3732, %rd2, %rd3731;
	st.global.f32 	[%rd3732], %f1864;
$L__BB3_5709:
	add.s32 	%r3913, %r3911, %r2151;
	setp.gt.u32 	%p3848, %r3913, 31;
	@%p3848 bra 	$L__BB3_5781;
	add.s32 	%r3914, %r3912, %r2151;
	setp.ge.s32 	%p3849, %r3914, %r4296;
	@%p3849 bra 	$L__BB3_5712;
	shl.b32 	%r10008, %r3913, 7;
	add.s32 	%r10009, %r3896, %r10008;
	ld.shared.f32 	%f1865, [%r10009];
	add.s32 	%r10010, %r3914, %r3897;
	mul.wide.s32 	%rd3733, %r10010, 4;
	add.s64 	%rd3734, %rd2, %rd3733;
	st.global.f32 	[%rd3734], %f1865;
$L__BB3_5712:
	add.s32 	%r3915, %r3913, %r2151;
	setp.gt.u32 	%p3850, %r3915, 31;
	@%p3850 bra 	$L__BB3_5781;
	add.s32 	%r3916, %r3914, %r2151;
	setp.ge.s32 	%p3851, %r3916, %r4296;
	@%p3851 bra 	$L__BB3_5715;
	shl.b32 	%r10011, %r3915, 7;
	add.s32 	%r10012, %r3896, %r10011;
	ld.shared.f32 	%f1866, [%r10012];
	add.s32 	%r10013, %r3916, %r3897;
	mul.wide.s32 	%rd3735, %r10013, 4;
	add.s64 	%rd3736, %rd2, %rd3735;
	st.global.f32 	[%rd3736], %f1866;
$L__BB3_5715:
	add.s32 	%r3917, %r3915, %r2151;
	setp.gt.u32 	%p3852, %r3917, 31;
	@%p3852 bra 	$L__BB3_5781;
	add.s32 	%r3918, %r3916, %r2151;
	setp.ge.s32 	%p3853, %r3918, %r4296;
	@%p3853 bra 	$L__BB3_5718;
	shl.b32 	%r10014, %r3917, 7;
	add.s32 	%r10015, %r3896, %r10014;
	ld.shared.f32 	%f1867, [%r10015];
	add.s32 	%r10016, %r3918, %r3897;
	mul.wide.s32 	%rd3737, %r10016, 4;
	add.s64 	%rd3738, %rd2, %rd3737;
	st.global.f32 	[%rd3738], %f1867;
$L__BB3_5718:
	add.s32 	%r3919, %r3917, %r2151;
	setp.gt.u32 	%p3854, %r3919, 31;
	@%p3854 bra 	$L__BB3_5781;
	add.s32 	%r3920, %r3918, %r2151;
	setp.ge.s32 	%p3855, %r3920, %r4296;
	@%p3855 bra 	$L__BB3_5721;
	shl.b32 	%r10017, %r3919, 7;
	add.s32 	%r10018, %r3896, %r10017;
	ld.shared.f32 	%f1868, [%r10018];
	add.s32 	%r10019, %r3920, %r3897;
	mul.wide.s32 	%rd3739, %r10019, 4;
	add.s64 	%rd3740, %rd2, %rd3739;
	st.global.f32 	[%rd3740], %f1868;
$L__BB3_5721:
	add.s32 	%r3921, %r3919, %r2151;
	setp.gt.u32 	%p3856, %r3921, 31;
	@%p3856 bra 	$L__BB3_5781;
	add.s32 	%r3922, %r3920, %r2151;
	setp.ge.s32 	%p3857, %r3922, %r4296;
	@%p3857 bra 	$L__BB3_5724;
	shl.b32 	%r10020, %r3921, 7;
	add.s32 	%r10021, %r3896, %r10020;
	ld.shared.f32 	%f1869, [%r10021];
	add.s32 	%r10022, %r3922, %r3897;
	mul.wide.s32 	%rd3741, %r10022, 4;
	add.s64 	%rd3742, %rd2, %rd3741;
	st.global.f32 	[%rd3742], %f1869;
$L__BB3_5724:
	add.s32 	%r3923, %r3921, %r2151;
	setp.gt.u32 	%p3858, %r3923, 31;
	@%p3858 bra 	$L__BB3_5781;
	add.s32 	%r3924, %r3922, %r2151;
	setp.ge.s32 	%p3859, %r3924, %r4296;
	@%p3859 bra 	$L__BB3_5727;
	shl.b32 	%r10023, %r3923, 7;
	add.s32 	%r10024, %r3896, %r10023;
	ld.shared.f32 	%f1870, [%r10024];
	add.s32 	%r10025, %r3924, %r3897;
	mul.wide.s32 	%rd3743, %r10025, 4;
	add.s64 	%rd3744, %rd2, %rd3743;
	st.global.f32 	[%rd3744], %f1870;
$L__BB3_5727:
	add.s32 	%r3925, %r3923, %r2151;
	setp.gt.u32 	%p3860, %r3925, 31;
	@%p3860 bra 	$L__BB3_5781;
	add.s32 	%r3926, %r3924, %r2151;
	setp.ge.s32 	%p3861, %r3926, %r4296;
	@%p3861 bra 	$L__BB3_5730;
	shl.b32 	%r10026, %r3925, 7;
	add.s32 	%r10027, %r3896, %r10026;
	ld.shared.f32 	%f1871, [%r10027];
	add.s32 	%r10028, %r3926, %r3897;
	mul.wide.s32 	%rd3745, %r10028, 4;
	add.s64 	%rd3746, %rd2, %rd3745;
	st.global.f32 	[%rd3746], %f1871;
$L__BB3_5730:
	add.s32 	%r3927, %r3925, %r2151;
	setp.gt.u32 	%p3862, %r3927, 31;
	@%p3862 bra 	$L__BB3_5781;
	add.s32 	%r3928, %r3926, %r2151;
	setp.ge.s32 	%p3863, %r3928, %r4296;
	@%p3863 bra 	$L__BB3_5733;
	shl.b32 	%r10029, %r3927, 7;
	add.s32 	%r10030, %r3896, %r10029;
	ld.shared.f32 	%f1872, [%r10030];
	add.s32 	%r10031, %r3928, %r3897;
	mul.wide.s32 	%rd3747, %r10031, 4;
	add.s64 	%rd3748, %rd2, %rd3747;
	st.global.f32 	[%rd3748], %f1872;
$L__BB3_5733:
	add.s32 	%r3929, %r3927, %r2151;
	setp.gt.u32 	%p3864, %r3929, 31;
	@%p3864 bra 	$L__BB3_5781;
	add.s32 	%r3930, %r3928, %r2151;
	setp.ge.s32 	%p3865, %r3930, %r4296;
	@%p3865 bra 	$L__BB3_5736;
	shl.b32 	%r10032, %r3929, 7;
	add.s32 	%r10033, %r3896, %r10032;
	ld.shared.f32 	%f1873, [%r10033];
	add.s32 	%r10034, %r3930, %r3897;
	mul.wide.s32 	%rd3749, %r10034, 4;
	add.s64 	%rd3750, %rd2, %rd3749;
	st.global.f32 	[%rd3750], %f1873;
$L__BB3_5736:
	add.s32 	%r3931, %r3929, %r2151;
	setp.gt.u32 	%p3866, %r3931, 31;
	@%p3866 bra 	$L__BB3_5781;
	add.s32 	%r3932, %r3930, %r2151;
	setp.ge.s32 	%p3867, %r3932, %r4296;
	@%p3867 bra 	$L__BB3_5739;
	shl.b32 	%r10035, %r3931, 7;
	add.s32 	%r10036, %r3896, %r10035;
	ld.shared.f32 	%f1874, [%r10036];
	add.s32 	%r10037, %r3932, %r3897;
	mul.wide.s32 	%rd3751, %r10037, 4;
	add.s64 	%rd3752, %rd2, %rd3751;
	st.global.f32 	[%rd3752], %f1874;
$L__BB3_5739:
	add.s32 	%r3933, %r3931, %r2151;
	setp.gt.u32 	%p3868, %r3933, 31;
	@%p3868 bra 	$L__BB3_5781;
	add.s32 	%r3934, %r3932, %r2151;
	setp.ge.s32 	%p3869, %r3934, %r4296;
	@%p3869 bra 	$L__BB3_5742;
	shl.b32 	%r10038, %r3933, 7;
	add.s32 	%r10039, %r3896, %r10038;
	ld.shared.f32 	%f1875, [%r10039];
	add.s32 	%r10040, %r3934, %r3897;
	mul.wide.s32 	%rd3753, %r10040, 4;
	add.s64 	%rd3754, %rd2, %rd3753;
	st.global.f32 	[%rd3754], %f1875;
$L__BB3_5742:
	add.s32 	%r3935, %r3933, %r2151;
	setp.gt.u32 	%p3870, %r3935, 31;
	@%p3870 bra 	$L__BB3_5781;
	add.s32 	%r3936, %r3934, %r2151;
	setp.ge.s32 	%p3871, %r3936, %r4296;
	@%p3871 bra 	$L__BB3_5745;
	shl.b32 	%r10041, %r3935, 7;
	add.s32 	%r10042, %r3896, %r10041;
	ld.shared.f32 	%f1876, [%r10042];
	add.s32 	%r10043, %r3936, %r3897;
	mul.wide.s32 	%rd3755, %r10043, 4;
	add.s64 	%rd3756, %rd2, %rd3755;
	st.global.f32 	[%rd3756], %f1876;
$L__BB3_5745:
	add.s32 	%r3937, %r3935, %r2151;
	setp.gt.u32 	%p3872, %r3937, 31;
	@%p3872 bra 	$L__BB3_5781;
	add.s32 	%r3938, %r3936, %r2151;
	setp.ge.s32 	%p3873, %r3938, %r4296;
	@%p3873 bra 	$L__BB3_5748;
	shl.b32 	%r10044, %r3937, 7;
	add.s32 	%r10045, %r3896, %r10044;
	ld.shared.f32 	%f1877, [%r10045];
	add.s32 	%r10046, %r3938, %r3897;
	mul.wide.s32 	%rd3757, %r10046, 4;
	add.s64 	%rd3758, %rd2, %rd3757;
	st.global.f32 	[%rd3758], %f1877;
$L__BB3_5748:
	add.s32 	%r3939, %r3937, %r2151;
	setp.gt.u32 	%p3874, %r3939, 31;
	@%p3874 bra 	$L__BB3_5781;
	add.s32 	%r3940, %r3938, %r2151;
	setp.ge.s32 	%p3875, %r3940, %r4296;
	@%p3875 bra 	$L__BB3_5751;
	shl.b32 	%r10047, %r3939, 7;
	add.s32 	%r10048, %r3896, %r10047;
	ld.shared.f32 	%f1878, [%r10048];
	add.s32 	%r10049, %r3940, %r3897;
	mul.wide.s32 	%rd3759, %r10049, 4;
	add.s64 	%rd3760, %rd2, %rd3759;
	st.global.f32 	[%rd3760], %f1878;
$L__BB3_5751:
	add.s32 	%r3941, %r3939, %r2151;
	setp.gt.u32 	%p3876, %r3941, 31;
	@%p3876 bra 	$L__BB3_5781;
	add.s32 	%r3942, %r3940, %r2151;
	setp.ge.s32 	%p3877, %r3942, %r4296;
	@%p3877 bra 	$L__BB3_5754;
	shl.b32 	%r10050, %r3941, 7;
	add.s32 	%r10051, %r3896, %r10050;
	ld.shared.f32 	%f1879, [%r10051];
	add.s32 	%r10052, %r3942, %r3897;
	mul.wide.s32 	%rd3761, %r10052, 4;
	add.s64 	%rd3762, %rd2, %rd3761;
	st.global.f32 	[%rd3762], %f1879;
$L__BB3_5754:
	add.s32 	%r3943, %r3941, %r2151;
	setp.gt.u32 	%p3878, %r3943, 31;
	@%p3878 bra 	$L__BB3_5781;
	add.s32 	%r3944, %r3942, %r2151;
	setp.ge.s32 	%p3879, %r3944, %r4296;
	@%p3879 bra 	$L__BB3_5757;
	shl.b32 	%r10053, %r3943, 7;
	add.s32 	%r10054, %r3896, %r10053;
	ld.shared.f32 	%f1880, [%r10054];
	add.s32 	%r10055, %r3944, %r3897;
	mul.wide.s32 	%rd3763, %r10055, 4;
	add.s64 	%rd3764, %rd2, %rd3763;
	st.global.f32 	[%rd3764], %f1880;
$L__BB3_5757:
	add.s32 	%r3945, %r3943, %r2151;
	setp.gt.u32 	%p3880, %r3945, 31;
	@%p3880 bra 	$L__BB3_5781;
	add.s32 	%r3946, %r3944, %r2151;
	setp.ge.s32 	%p3881, %r3946, %r4296;
	@%p3881 bra 	$L__BB3_5760;
	shl.b32 	%r10056, %r3945, 7;
	add.s32 	%r10057, %r3896, %r10056;
	ld.shared.f32 	%f1881, [%r10057];
	add.s32 	%r10058, %r3946, %r3897;
	mul.wide.s32 	%rd3765, %r10058, 4;
	add.s64 	%rd3766, %rd2, %rd3765;
	st.global.f32 	[%rd3766], %f1881;
$L__BB3_5760:
	add.s32 	%r3947, %r3945, %r2151;
	setp.gt.u32 	%p3882, %r3947, 31;
	@%p3882 bra 	$L__BB3_5781;
	add.s32 	%r3948, %r3946, %r2151;
	setp.ge.s32 	%p3883, %r3948, %r4296;
	@%p3883 bra 	$L__BB3_5763;
	shl.b32 	%r10059, %r3947, 7;
	add.s32 	%r10060, %r3896, %r10059;
	ld.shared.f32 	%f1882, [%r10060];
	add.s32 	%r10061, %r3948, %r3897;
	mul.wide.s32 	%rd3767, %r10061, 4;
	add.s64 	%rd3768, %rd2, %rd3767;
	st.global.f32 	[%rd3768], %f1882;
$L__BB3_5763:
	add.s32 	%r3949, %r3947, %r2151;
	setp.gt.u32 	%p3884, %r3949, 31;
	@%p3884 bra 	$L__BB3_5781;
	add.s32 	%r3950, %r3948, %r2151;
	setp.ge.s32 	%p3885, %r3950, %r4296;
	@%p3885 bra 	$L__BB3_5766;
	shl.b32 	%r10062, %r3949, 7;
	add.s32 	%r10063, %r3896, %r10062;
	ld.shared.f32 	%f1883, [%r10063];
	add.s32 	%r10064, %r3950, %r3897;
	mul.wide.s32 	%rd3769, %r10064, 4;
	add.s64 	%rd3770, %rd2, %rd3769;
	st.global.f32 	[%rd3770], %f1883;
$L__BB3_5766:
	add.s32 	%r3951, %r3949, %r2151;
	setp.gt.u32 	%p3886, %r3951, 31;
	@%p3886 bra 	$L__BB3_5781;
	add.s32 	%r3952, %r3950, %r2151;
	setp.ge.s32 	%p3887, %r3952, %r4296;
	@%p3887 bra 	$L__BB3_5769;
	shl.b32 	%r10065, %r3951, 7;
	add.s32 	%r10066, %r3896, %r10065;
	ld.shared.f32 	%f1884, [%r10066];
	add.s32 	%r10067, %r3952, %r3897;
	mul.wide.s32 	%rd3771, %r10067, 4;
	add.s64 	%rd3772, %rd2, %rd3771;
	st.global.f32 	[%rd3772], %f1884;
$L__BB3_5769:
	add.s32 	%r3953, %r3951, %r2151;
	setp.gt.u32 	%p3888, %r3953, 31;
	@%p3888 bra 	$L__BB3_5781;
	add.s32 	%r3954, %r3952, %r2151;
	setp.ge.s32 	%p3889, %r3954, %r4296;
	@%p3889 bra 	$L__BB3_5772;
	shl.b32 	%r10068, %r3953, 7;
	add.s32 	%r10069, %r3896, %r10068;
	ld.shared.f32 	%f1885, [%r10069];
	add.s32 	%r10070, %r3954, %r3897;
	mul.wide.s32 	%rd3773, %r10070, 4;
	add.s64 	%rd3774, %rd2, %rd3773;
	st.global.f32 	[%rd3774], %f1885;
$L__BB3_5772:
	add.s32 	%r3955, %r3953, %r2151;
	setp.gt.u32 	%p3890, %r3955, 31;
	@%p3890 bra 	$L__BB3_5781;
	add.s32 	%r3956, %r3954, %r2151;
	setp.ge.s32 	%p3891, %r3956, %r4296;
	@%p3891 bra 	$L__BB3_5775;
	shl.b32 	%r10071, %r3955, 7;
	add.s32 	%r10072, %r3896, %r10071;
	ld.shared.f32 	%f1886, [%r10072];
	add.s32 	%r10073, %r3956, %r3897;
	mul.wide.s32 	%rd3775, %r10073, 4;
	add.s64 	%rd3776, %rd2, %rd3775;
	st.global.f32 	[%rd3776], %f1886;
$L__BB3_5775:
	add.s32 	%r3957, %r3955, %r2151;
	setp.gt.u32 	%p3892, %r3957, 31;
	@%p3892 bra 	$L__BB3_5781;
	add.s32 	%r3958, %r3956, %r2151;
	setp.ge.s32 	%p3893, %r3958, %r4296;
	@%p3893 bra 	$L__BB3_5778;
	shl.b32 	%r10074, %r3957, 7;
	add.s32 	%r10075, %r3896, %r10074;
	ld.shared.f32 	%f1887, [%r10075];
	add.s32 	%r10076, %r3958, %r3897;
	mul.wide.s32 	%rd3777, %r10076, 4;
	add.s64 	%rd3778, %rd2, %rd3777;
	st.global.f32 	[%rd3778], %f1887;
$L__BB3_5778:
	add.s32 	%r3959, %r3957, %r2151;
	setp.gt.u32 	%p3894, %r3959, 31;
	@%p3894 bra 	$L__BB3_5781;
	add.s32 	%r3960, %r3958, %r2151;
	setp.ge.s32 	%p3895, %r3960, %r4296;
	@%p3895 bra 	$L__BB3_5781;
	shl.b32 	%r10077, %r3959, 7;
	add.s32 	%r10078, %r3896, %r10077;
	ld.shared.f32 	%f1888, [%r10078];
	add.s32 	%r10079, %r3960, %r3897;
	mul.wide.s32 	%rd3779, %r10079, 4;
	add.s64 	%rd3780, %rd2, %rd3779;
	st.global.f32 	[%rd3780], %f1888;
$L__BB3_5781:
	add.s32 	%r3961, %r3894, %r2152;
	setp.gt.u32 	%p3896, %r3961, 31;
	@%p3896 bra 	$L__BB3_6270;
	add.s32 	%r3962, %r3895, %r2152;
	setp.ge.s32 	%p3897, %r3962, %r4297;
	@%p3897 bra 	$L__BB3_6270;
	setp.gt.u32 	%p3898, %r2150, 31;
	@%p3898 bra 	$L__BB3_5879;
	shl.b32 	%r10080, %r3961, 2;
	add.s32 	%r3963, %r4301, %r10080;
	mul.lo.s32 	%r3964, %r3962, %r4296;
	add.s32 	%r3965, %r2150, %r1;
	setp.ge.s32 	%p3899, %r3965, %r4296;
	@%p3899 bra 	$L__BB3_5786;
	shl.b32 	%r10082, %r2150, 7;
	add.s32 	%r10083, %r3963, %r10082;
	ld.shared.f32 	%f1889, [%r10083];
	add.s32 	%r10084, %r3965, %r3964;
	mul.wide.s32 	%rd3781, %r10084, 4;
	add.s64 	%rd3782, %rd2, %rd3781;
	st.global.f32 	[%rd3782], %f1889;
$L__BB3_5786:
	add.s32 	%r3966, %r2150, %r2151;
	setp.gt.u32 	%p3900, %r3966, 31;
	@%p3900 bra 	$L__BB3_5879;
	add.s32 	%r3967, %r3965, %r2151;
	setp.ge.s32 	%p3901, %r3967, %r4296;
	@%p3901 bra 	$L__BB3_5789;
	shl.b32 	%r10085, %r3966, 7;
	add.s32 	%r10086, %r3963, %r10085;
	ld.shared.f32 	%f1890, [%r10086];
	add.s32 	%r10087, %r3967, %r3964;
	mul.wide.s32 	%rd3783, %r10087, 4;
	add.s64 	%rd3784, %rd2, %rd3783;
	st.global.f32 	[%rd3784], %f1890;
$L__BB3_5789:
	add.s32 	%r3968, %r3966, %r2151;
	setp.gt.u32 	%p3902, %r3968, 31;
	@%p3902 bra 	$L__BB3_5879;
	add.s32 	%r3969, %r3967, %r2151;
	setp.ge.s32 	%p3903, %r3969, %r4296;
	@%p3903 bra 	$L__BB3_5792;
	shl.b32 	%r10088, %r3968, 7;
	add.s32 	%r10089, %r3963, %r10088;
	ld.shared.f32 	%f1891, [%r10089];
	add.s32 	%r10090, %r3969, %r3964;
	mul.wide.s32 	%rd3785, %r10090, 4;
	add.s64 	%rd3786, %rd2, %rd3785;
	st.global.f32 	[%rd3786], %f1891;
$L__BB3_5792:
	add.s32 	%r3970, %r3968, %r2151;
	setp.gt.u32 	%p3904, %r3970, 31;
	@%p3904 bra 	$L__BB3_5879;
	add.s32 	%r3971, %r3969, %r2151;
	setp.ge.s32 	%p3905, %r3971, %r4296;
	@%p3905 bra 	$L__BB3_5795;
	shl.b32 	%r10091, %r3970, 7;
	add.s32 	%r10092, %r3963, %r10091;
	ld.shared.f32 	%f1892, [%r10092];
	add.s32 	%r10093, %r3971, %r3964;
	mul.wide.s32 	%rd3787, %r10093, 4;
	add.s64 	%rd3788, %rd2, %rd3787;
	st.global.f32 	[%rd3788], %f1892;
$L__BB3_5795:
	add.s32 	%r3972, %r3970, %r2151;
	setp.gt.u32 	%p3906, %r3972, 31;
	@%p3906 bra 	$L__BB3_5879;
	add.s32 	%r3973, %r3971, %r2151;
	setp.ge.s32 	%p3907, %r3973, %r4296;
	@%p3907 bra 	$L__BB3_5798;
	shl.b32 	%r10094, %r3972, 7;
	add.s32 	%r10095, %r3963, %r10094;
	ld.shared.f32 	%f1893, [%r10095];
	add.s32 	%r10096, %r3973, %r3964;
	mul.wide.s32 	%rd3789, %r10096, 4;
	add.s64 	%rd3790, %rd2, %rd3789;
	st.global.f32 	[%rd3790], %f1893;
$L__BB3_5798:
	add.s32 	%r3974, %r3972, %r2151;
	setp.gt.u32 	%p3908, %r3974, 31;
	@%p3908 bra 	$L__BB3_5879;
	add.s32 	%r3975, %r3973, %r2151;
	setp.ge.s32 	%p3909, %r3975, %r4296;
	@%p3909 bra 	$L__BB3_5801;
	shl.b32 	%r10097, %r3974, 7;
	add.s32 	%r10098, %r3963, %r10097;
	ld.shared.f32 	%f1894, [%r10098];
	add.s32 	%r10099, %r3975, %r3964;
	mul.wide.s32 	%rd3791, %r10099, 4;
	add.s64 	%rd3792, %rd2, %rd3791;
	st.global.f32 	[%rd3792], %f1894;
$L__BB3_5801:
	add.s32 	%r3976, %r3974, %r2151;
	setp.gt.u32 	%p3910, %r3976, 31;
	@%p3910 bra 	$L__BB3_5879;
	add.s32 	%r3977, %r3975, %r2151;
	setp.ge.s32 	%p3911, %r3977, %r4296;
	@%p3911 bra 	$L__BB3_5804;
	shl.b32 	%r10100, %r3976, 7;
	add.s32 	%r10101, %r3963, %r10100;
	ld.shared.f32 	%f1895, [%r10101];
	add.s32 	%r10102, %r3977, %r3964;
	mul.wide.s32 	%rd3793, %r10102, 4;
	add.s64 	%rd3794, %rd2, %rd3793;
	st.global.f32 	[%rd3794], %f1895;
$L__BB3_5804:
	add.s32 	%r3978, %r3976, %r2151;
	setp.gt.u32 	%p3912, %r3978, 31;
	@%p3912 bra 	$L__BB3_5879;
	add.s32 	%r3979, %r3977, %r2151;
	setp.ge.s32 	%p3913, %r3979, %r4296;
	@%p3913 bra 	$L__BB3_5807;
	shl.b32 	%r10103, %r3978, 7;
	add.s32 	%r10104, %r3963, %r10103;
	ld.shared.f32 	%f1896, [%r10104];
	add.s32 	%r10105, %r3979, %r3964;
	mul.wide.s32 	%rd3795, %r10105, 4;
	add.s64 	%rd3796, %rd2, %rd3795;
	st.global.f32 	[%rd3796], %f1896;
$L__BB3_5807:
	add.s32 	%r3980, %r3978, %r2151;
	setp.gt.u32 	%p3914, %r3980, 31;
	@%p3914 bra 	$L__BB3_5879;
	add.s32 	%r3981, %r3979, %r2151;
	setp.ge.s32 	%p3915, %r3981, %r4296;
	@%p3915 bra 	$L__BB3_5810;
	shl.b32 	%r10106, %r3980, 7;
	add.s32 	%r10107, %r3963, %r10106;
	ld.shared.f32 	%f1897, [%r10107];
	add.s32 	%r10108, %r3981, %r3964;
	mul.wide.s32 	%rd3797, %r10108, 4;
	add.s64 	%rd3798, %rd2, %rd3797;
	st.global.f32 	[%rd3798], %f1897;
$L__BB3_5810:
	add.s32 	%r3982, %r3980, %r2151;
	setp.gt.u32 	%p3916, %r3982, 31;
	@%p3916 bra 	$L__BB3_5879;
	add.s32 	%r3983, %r3981, %r2151;
	setp.ge.s32 	%p3917, %r3983, %r4296;
	@%p3917 bra 	$L__BB3_5813;
	shl.b32 	%r10109, %r3982, 7;
	add.s32 	%r10110, %r3963, %r10109;
	ld.shared.f32 	%f1898, [%r10110];
	add.s32 	%r10111, %r3983, %r3964;
	mul.wide.s32 	%rd3799, %r10111, 4;
	add.s64 	%rd3800, %rd2, %rd3799;
	st.global.f32 	[%rd3800], %f1898;
$L__BB3_5813:
	add.s32 	%r3984, %r3982, %r2151;
	setp.gt.u32 	%p3918, %r3984, 31;
	@%p3918 bra 	$L__BB3_5879;
	add.s32 	%r3985, %r3983, %r2151;
	setp.ge.s32 	%p3919, %r3985, %r4296;
	@%p3919 bra 	$L__BB3_5816;
	shl.b32 	%r10112, %r3984, 7;
	add.s32 	%r10113, %r3963, %r10112;
	ld.shared.f32 	%f1899, [%r10113];
	add.s32 	%r10114, %r3985, %r3964;
	mul.wide.s32 	%rd3801, %r10114, 4;
	add.s64 	%rd3802, %rd2, %rd3801;
	st.global.f32 	[%rd3802], %f1899;
$L__BB3_5816:
	add.s32 	%r3986, %r3984, %r2151;
	setp.gt.u32 	%p3920, %r3986, 31;
	@%p3920 bra 	$L__BB3_5879;
	add.s32 	%r3987, %r3985, %r2151;
	setp.ge.s32 	%p3921, %r3987, %r4296;
	@%p3921 bra 	$L__BB3_5819;
	shl.b32 	%r10115, %r3986, 7;
	add.s32 	%r10116, %r3963, %r10115;
	ld.shared.f32 	%f1900, [%r10116];
	add.s32 	%r10117, %r3987, %r3964;
	mul.wide.s32 	%rd3803, %r10117, 4;
	add.s64 	%rd3804, %rd2, %rd3803;
	st.global.f32 	[%rd3804], %f1900;
$L__BB3_5819:
	add.s32 	%r3988, %r3986, %r2151;
	setp.gt.u32 	%p3922, %r3988, 31;
	@%p3922 bra 	$L__BB3_5879;
	add.s32 	%r3989, %r3987, %r2151;
	setp.ge.s32 	%p3923, %r3989, %r4296;
	@%p3923 bra 	$L__BB3_5822;
	shl.b32 	%r10118, %r3988, 7;
	add.s32 	%r10119, %r3963, %r10118;
	ld.shared.f32 	%f1901, [%r10119];
	add.s32 	%r10120, %r3989, %r3964;
	mul.wide.s32 	%rd3805, %r10120, 4;
	add.s64 	%rd3806, %rd2, %rd3805;
	st.global.f32 	[%rd3806], %f1901;
$L__BB3_5822:
	add.s32 	%r3990, %r3988, %r2151;
	setp.gt.u32 	%p3924, %r3990, 31;
	@%p3924 bra 	$L__BB3_5879;
	add.s32 	%r3991, %r3989, %r2151;
	setp.ge.s32 	%p3925, %r3991, %r4296;
	@%p3925 bra 	$L__BB3_5825;
	shl.b32 	%r10121, %r3990, 7;
	add.s32 	%r10122, %r3963, %r10121;
	ld.shared.f32 	%f1902, [%r10122];
	add.s32 	%r10123, %r3991, %r3964;
	mul.wide.s32 	%rd3807, %r10123, 4;
	add.s64 	%rd3808, %rd2, %rd3807;
	st.global.f32 	[%rd3808], %f1902;
$L__BB3_5825:
	add.s32 	%r3992, %r3990, %r2151;
	setp.gt.u32 	%p3926, %r3992, 31;
	@%p3926 bra 	$L__BB3_5879;
	add.s32 	%r3993, %r3991, %r2151;
	setp.ge.s32 	%p3927, %r3993, %r4296;
	@%p3927 bra 	$L__BB3_5828;
	shl.b32 	%r10124, %r3992, 7;
	add.s32 	%r10125, %r3963, %r10124;
	ld.shared.f32 	%f1903, [%r10125];
	add.s32 	%r10126, %r3993, %r3964;
	mul.wide.s32 	%rd3809, %r10126, 4;
	add.s64 	%rd3810, %rd2, %rd3809;
	st.global.f32 	[%rd3810], %f1903;
$L__BB3_5828:
	add.s32 	%r3994, %r3992, %r2151;
	setp.gt.u32 	%p3928, %r3994, 31;
	@%p3928 bra 	$L__BB3_5879;
	add.s32 	%r3995, %r3993, %r2151;
	setp.ge.s32 	%p3929, %r3995, %r4296;
	@%p3929 bra 	$L__BB3_5831;
	shl.b32 	%r10127, %r3994, 7;
	add.s32 	%r10128, %r3963, %r10127;
	ld.shared.f32 	%f1904, [%r10128];
	add.s32 	%r10129, %r3995, %r3964;
	mul.wide.s32 	%rd3811, %r10129, 4;
	add.s64 	%rd3812, %rd2, %rd3811;
	st.global.f32 	[%rd3812], %f1904;
$L__BB3_5831:
	add.s32 	%r3996, %r3994, %r2151;
	setp.gt.u32 	%p3930, %r3996, 31;
	@%p3930 bra 	$L__BB3_5879;
	add.s32 	%r3997, %r3995, %r2151;
	setp.ge.s32 	%p3931, %r3997, %r4296;
	@%p3931 bra 	$L__BB3_5834;
	shl.b32 	%r10130, %r3996, 7;
	add.s32 	%r10131, %r3963, %r10130;
	ld.shared.f32 	%f1905, [%r10131];
	add.s32 	%r10132, %r3997, %r3964;
	mul.wide.s32 	%rd3813, %r10132, 4;
	add.s64 	%rd3814, %rd2, %rd3813;
	st.global.f32 	[%rd3814], %f1905;
$L__BB3_5834:
	add.s32 	%r3998, %r3996, %r2151;
	setp.gt.u32 	%p3932, %r3998, 31;
	@%p3932 bra 	$L__BB3_5879;
	add.s32 	%r3999, %r3997, %r2151;
	setp.ge.s32 	%p3933, %r3999, %r4296;
	@%p3933 bra 	$L__BB3_5837;
	shl.b32 	%r10133, %r3998, 7;
	add.s32 	%r10134, %r3963, %r10133;
	ld.shared.f32 	%f1906, [%r10134];
	add.s32 	%r10135, %r3999, %r3964;
	mul.wide.s32 	%rd3815, %r10135, 4;
	add.s64 	%rd3816, %rd2, %rd3815;
	st.global.f32 	[%rd3816], %f1906;
$L__BB3_5837:
	add.s32 	%r4000, %r3998, %r2151;
	setp.gt.u32 	%p3934, %r4000, 31;
	@%p3934 bra 	$L__BB3_5879;
	add.s32 	%r4001, %r3999, %r2151;
	setp.ge.s32 	%p3935, %r4001, %r4296;
	@%p3935 bra 	$L__BB3_5840;
	shl.b32 	%r10136, %r4000, 7;
	add.s32 	%r10137, %r3963, %r10136;
	ld.shared.f32 	%f1907, [%r10137];
	add.s32 	%r10138, %r4001, %r3964;
	mul.wide.s32 	%rd3817, %r10138, 4;
	add.s64 	%rd3818, %rd2, %rd3817;
	st.global.f32 	[%rd3818], %f1907;
$L__BB3_5840:
	add.s32 	%r4002, %r4000, %r2151;
	setp.gt.u32 	%p3936, %r4002, 31;
	@%p3936 bra 	$L__BB3_5879;
	add.s32 	%r4003, %r4001, %r2151;
	setp.ge.s32 	%p3937, %r4003, %r4296;
	@%p3937 bra 	$L__BB3_5843;
	shl.b32 	%r10139, %r4002, 7;
	add.s32 	%r10140, %r3963, %r10139;
	ld.shared.f32 	%f1908, [%r10140];
	add.s32 	%r10141, %r4003, %r3964;
	mul.wide.s32 	%rd3819, %r10141, 4;
	add.s64 	%rd3820, %rd2, %rd3819;
	st.global.f32 	[%rd3820], %f1908;
$L__BB3_5843:
	add.s32 	%r4004, %r4002, %r2151;
	setp.gt.u32 	%p3938, %r4004, 31;
	@%p3938 bra 	$L__BB3_5879;
	add.s32 	%r4005, %r4003, %r2151;
	setp.ge.s32 	%p3939, %r4005, %r4296;
	@%p3939 bra 	$L__BB3_5846;
	shl.b32 	%r10142, %r4004, 7;
	add.s32 	%r10143, %r3963, %r10142;
	ld.shared.f32 	%f1909, [%r10143];
	add.s32 	%r10144, %r4005, %r3964;
	mul.wide.s32 	%rd3821, %r10144, 4;
	add.s64 	%rd3822, %rd2, %rd3821;
	st.global.f32 	[%rd3822], %f1909;
$L__BB3_5846:
	add.s32 	%r4006, %r4004, %r2151;
	setp.gt.u32 	%p3940, %r4006, 31;
	@%p3940 bra 	$L__BB3_5879;
	add.s32 	%r4007, %r4005, %r2151;
	setp.ge.s32 	%p3941, %r4007, %r4296;
	@%p3941 bra 	$L__BB3_5849;
	shl.b32 	%r10145, %r4006, 7;
	add.s32 	%r10146, %r3963, %r10145;
	ld.shared.f32 	%f1910, [%r10146];
	add.s32 	%r10147, %r4007, %r3964;
	mul.wide.s32 	%rd3823, %r10147, 4;
	add.s64 	%rd3824, %rd2, %rd3823;
	st.global.f32 	[%rd3824], %f1910;
$L__BB3_5849:
	add.s32 	%r4008, %r4006, %r2151;
	setp.gt.u32 	%p3942, %r4008, 31;
	@%p3942 bra 	$L__BB3_5879;
	add.s32 	%r4009, %r4007, %r2151;
	setp.ge.s32 	%p3943, %r4009, %r4296;
	@%p3943 bra 	$L__BB3_5852;
	shl.b32 	%r10148, %r4008, 7;
	add.s32 	%r10149, %r3963, %r10148;
	ld.shared.f32 	%f1911, [%r10149];
	add.s32 	%r10150, %r4009, %r3964;
	mul.wide.s32 	%rd3825, %r10150, 4;
	add.s64 	%rd3826, %rd2, %rd3825;
	st.global.f32 	[%rd3826], %f1911;
$L__BB3_5852:
	add.s32 	%r4010, %r4008, %r2151;
	setp.gt.u32 	%p3944, %r4010, 31;
	@%p3944 bra 	$L__BB3_5879;
	add.s32 	%r4011, %r4009, %r2151;
	setp.ge.s32 	%p3945, %r4011, %r4296;
	@%p3945 bra 	$L__BB3_5855;
	shl.b32 	%r10151, %r4010, 7;
	add.s32 	%r10152, %r3963, %r10151;
	ld.shared.f32 	%f1912, [%r10152];
	add.s32 	%r10153, %r4011, %r3964;
	mul.wide.s32 	%rd3827, %r10153, 4;
	add.s64 	%rd3828, %rd2, %rd3827;
	st.global.f32 	[%rd3828], %f1912;
$L__BB3_5855:
	add.s32 	%r4012, %r4010, %r2151;
	setp.gt.u32 	%p3946, %r4012, 31;
	@%p3946 bra 	$L__BB3_5879;
	add.s32 	%r4013, %r4011, %r2151;
	setp.ge.s32 	%p3947, %r4013, %r4296;
	@%p3947 bra 	$L__BB3_5858;
	shl.b32 	%r10154, %r4012, 7;
	add.s32 	%r10155, %r3963, %r10154;
	ld.shared.f32 	%f1913, [%r10155];
	add.s32 	%r10156, %r4013, %r3964;
	mul.wide.s32 	%rd3829, %r10156, 4;
	add.s64 	%rd3830, %rd2, %rd3829;
	st.global.f32 	[%rd3830], %f1913;
$L__BB3_5858:
	add.s32 	%r4014, %r4012, %r2151;
	setp.gt.u32 	%p3948, %r4014, 31;
	@%p3948 bra 	$L__BB3_5879;
	add.s32 	%r4015, %r4013, %r2151;
	setp.ge.s32 	%p3949, %r4015, %r4296;
	@%p3949 bra 	$L__BB3_5861;
	shl.b32 	%r10157, %r4014, 7;
	add.s32 	%r10158, %r3963, %r10157;
	ld.shared.f32 	%f1914, [%r10158];
	add.s32 	%r10159, %r4015, %r3964;
	mul.wide.s32 	%rd3831, %r10159, 4;
	add.s64 	%rd3832, %rd2, %rd3831;
	st.global.f32 	[%rd3832], %f1914;
$L__BB3_5861:
	add.s32 	%r4016, %r4014, %r2151;
	setp.gt.u32 	%p3950, %r4016, 31;
	@%p3950 bra 	$L__BB3_5879;
	add.s32 	%r4017, %r4015, %r2151;
	setp.ge.s32 	%p3951, %r4017, %r4296;
	@%p3951 bra 	$L__BB3_5864;
	shl.b32 	%r10160, %r4016, 7;
	add.s32 	%r10161, %r3963, %r10160;
	ld.shared.f32 	%f1915, [%r10161];
	add.s32 	%r10162, %r4017, %r3964;
	mul.wide.s32 	%rd3833, %r10162, 4;
	add.s64 	%rd3834, %rd2, %rd3833;
	st.global.f32 	[%rd3834], %f1915;
$L__BB3_5864:
	add.s32 	%r4018, %r4016, %r2151;
	setp.gt.u32 	%p3952, %r4018, 31;
	@%p3952 bra 	$L__BB3_5879;
	add.s32 	%r4019, %r4017, %r2151;
	setp.ge.s32 	%p3953, %r4019, %r4296;
	@%p3953 bra 	$L__BB3_5867;
	shl.b32 	%r10163, %r4018, 7;
	add.s32 	%r10164, %r3963, %r10163;
	ld.shared.f32 	%f1916, [%r10164];
	add.s32 	%r10165, %r4019, %r3964;
	mul.wide.s32 	%rd3835, %r10165, 4;
	add.s64 	%rd3836, %rd2, %rd3835;
	st.global.f32 	[%rd3836], %f1916;
$L__BB3_5867:
	add.s32 	%r4020, %r4018, %r2151;
	setp.gt.u32 	%p3954, %r4020, 31;
	@%p3954 bra 	$L__BB3_5879;
	add.s32 	%r4021, %r4019, %r2151;
	setp.ge.s32 	%p3955, %r4021, %r4296;
	@%p3955 bra 	$L__BB3_5870;
	shl.b32 	%r10166, %r4020, 7;
	add.s32 	%r10167, %r3963, %r10166;
	ld.shared.f32 	%f1917, [%r10167];
	add.s32 	%r10168, %r4021, %r3964;
	mul.wide.s32 	%rd3837, %r10168, 4;
	add.s64 	%rd3838, %rd2, %rd3837;
	st.global.f32 	[%rd3838], %f1917;
$L__BB3_5870:
	add.s32 	%r4022, %r4020, %r2151;
	setp.gt.u32 	%p3956, %r4022, 31;
	@%p3956 bra 	$L__BB3_5879;
	add.s32 	%r4023, %r4021, %r2151;
	setp.ge.s32 	%p3957, %r4023, %r4296;
	@%p3957 bra 	$L__BB3_5873;
	shl.b32 	%r10169, %r4022, 7;
	add.s32 	%r10170, %r3963, %r10169;
	ld.shared.f32 	%f1918, [%r10170];
	add.s32 	%r10171, %r4023, %r3964;
	mul.wide.s32 	%rd3839, %r10171, 4;
	add.s64 	%rd3840, %rd2, %rd3839;
	st.global.f32 	[%rd3840], %f1918;
$L__BB3_5873:
	add.s32 	%r4024, %r4022, %r2151;
	setp.gt.u32 	%p3958, %r4024, 31;
	@%p3958 bra 	$L__BB3_5879;
	add.s32 	%r4025, %r4023, %r2151;
	setp.ge.s32 	%p3959, %r4025, %r4296;
	@%p3959 bra 	$L__BB3_5876;
	shl.b32 	%r10172, %r4024, 7;
	add.s32 	%r10173, %r3963, %r10172;
	ld.shared.f32 	%f1919, [%r10173];
	add.s32 	%r10174, %r4025, %r3964;
	mul.wide.s32 	%rd3841, %r10174, 4;
	add.s64 	%rd3842, %rd2, %rd3841;
	st.global.f32 	[%rd3842], %f1919;
$L__BB3_5876:
	add.s32 	%r4026, %r4024, %r2151;
	setp.gt.u32 	%p3960, %r4026, 31;
	@%p3960 bra 	$L__BB3_5879;
	add.s32 	%r4027, %r4025, %r2151;
	setp.ge.s32 	%p3961, %r4027, %r4296;
	@%p3961 bra 	$L__BB3_5879;
	shl.b32 	%r10175, %r4026, 7;
	add.s32 	%r10176, %r3963, %r10175;
	ld.shared.f32 	%f1920, [%r10176];
	add.s32 	%r10177, %r4027, %r3964;
	mul.wide.s32 	%rd3843, %r10177, 4;
	add.s64 	%rd3844, %rd2, %rd3843;
	st.global.f32 	[%rd3844], %f1920;
$L__BB3_5879:
	add.s32 	%r4028, %r3961, %r2152;
	setp.gt.u32 	%p3962, %r4028, 31;
	@%p3962 bra 	$L__BB3_6270;
	add.s32 	%r4029, %r3962, %r2152;
	setp.ge.s32 	%p3963, %r4029, %r4297;
	@%p3963 bra 	$L__BB3_6270;
	setp.gt.u32 	%p3964, %r2150, 31;
	@%p3964 bra 	$L__BB3_5977;
	shl.b32 	%r10178, %r4028, 2;
	add.s32 	%r4030, %r4301, %r10178;
	mul.lo.s32 	%r4031, %r4029, %r4296;
	add.s32 	%r4032, %r2150, %r1;
	setp.ge.s32 	%p3965, %r4032, %r4296;
	@%p3965 bra 	$L__BB3_5884;
	shl.b32 	%r10180, %r2150, 7;
	add.s32 	%r10181, %r4030, %r10180;
	ld.shared.f32 	%f1921, [%r10181];
	add.s32 	%r10182, %r4032, %r4031;
	mul.wide.s32 	%rd3845, %r10182, 4;
	add.s64 	%rd3846, %rd2, %rd3845;
	st.global.f32 	[%rd3846], %f1921;
$L__BB3_5884:
	add.s32 	%r4033, %r2150, %r2151;
	setp.gt.u32 	%p3966, %r4033, 31;
	@%p3966 bra 	$L__BB3_5977;
	add.s32 	%r4034, %r4032, %r2151;
	setp.ge.s32 	%p3967, %r4034, %r4296;
	@%p3967 bra 	$L__BB3_5887;
	shl.b32 	%r10183, %r4033, 7;
	add.s32 	%r10184, %r4030, %r10183;
	ld.shared.f32 	%f1922, [%r10184];
	add.s32 	%r10185, %r4034, %r4031;
	mul.wide.s32 	%rd3847, %r10185, 4;
	add.s64 	%rd3848, %rd2, %rd3847;
	st.global.f32 	[%rd3848], %f1922;
$L__BB3_5887:
	add.s32 	%r4035, %r4033, %r2151;
	setp.gt.u32 	%p3968, %r4035, 31;
	@%p3968 bra 	$L__BB3_5977;
	add.s32 	%r4036, %r4034, %r2151;
	setp.ge.s32 	%p3969, %r4036, %r4296;
	@%p3969 bra 	$L__BB3_5890;
	shl.b32 	%r10186, %r4035, 7;
	add.s32 	%r10187, %r4030, %r10186;
	ld.shared.f32 	%f1923, [%r10187];
	add.s32 	%r10188, %r4036, %r4031;
	mul.wide.s32 	%rd3849, %r10188, 4;
	add.s64 	%rd3850, %rd2, %rd3849;
	st.global.f32 	[%rd3850], %f1923;
$L__BB3_5890:
	add.s32 	%r4037, %r4035, %r2151;
	setp.gt.u32 	%p3970, %r4037, 31;
	@%p3970 bra 	$L__BB3_5977;
	add.s32 	%r4038, %r4036, %r2151;
	setp.ge.s32 	%p3971, %r4038, %r4296;
	@%p3971 bra 	$L__BB3_5893;
	shl.b32 	%r10189, %r4037, 7;
	add.s32 	%r10190, %r4030, %r10189;
	ld.shared.f32 	%f1924, [%r10190];
	add.s32 	%r10191, %r4038, %r4031;
	mul.wide.s32 	%rd3851, %r10191, 4;
	add.s64 	%rd3852, %rd2, %rd3851;
	st.global.f32 	[%rd3852], %f1924;
$L__BB3_5893:
	add.s32 	%r4039, %r4037, %r2151;
	setp.gt.u32 	%p3972, %r4039, 31;
	@%p3972 bra 	$L__BB3_5977;
	add.s32 	%r4040, %r4038, %r2151;
	setp.ge.s32 	%p3973, %r4040, %r4296;
	@%p3973 bra 	$L__BB3_5896;
	shl.b32 	%r10192, %r4039, 7;
	add.s32 	%r10193, %r4030, %r10192;
	ld.shared.f32 	%f1925, [%r10193];
	add.s32 	%r10194, %r4040, %r4031;
	mul.wide.s32 	%rd3853, %r10194, 4;
	add.s64 	%rd3854, %rd2, %rd3853;
	st.global.f32 	[%rd3854], %f1925;
$L__BB3_5896:
	add.s32 	%r4041, %r4039, %r2151;
	setp.gt.u32 	%p3974, %r4041, 31;
	@%p3974 bra 	$L__BB3_5977;
	add.s32 	%r4042, %r4040, %r2151;
	setp.ge.s32 	%p3975, %r4042, %r4296;
	@%p3975 bra 	$L__BB3_5899;
	shl.b32 	%r10195, %r4041, 7;
	add.s32 	%r10196, %r4030, %r10195;
	ld.shared.f32 	%f1926, [%r10196];
	add.s32 	%r10197, %r4042, %r4031;
	mul.wide.s32 	%rd3855, %r10197, 4;
	add.s64 	%rd3856, %rd2, %rd3855;
	st.global.f32 	[%rd3856], %f1926;
$L__BB3_5899:
	add.s32 	%r4043, %r4041, %r2151;
	setp.gt.u32 	%p3976, %r4043, 31;
	@%p3976 bra 	$L__BB3_5977;
	add.s32 	%r4044, %r4042, %r2151;
	setp.ge.s32 	%p3977, %r4044, %r4296;
	@%p3977 bra 	$L__BB3_5902;
	shl.b32 	%r10198, %r4043, 7;
	add.s32 	%r10199, %r4030, %r10198;
	ld.shared.f32 	%f1927, [%r10199];
	add.s32 	%r10200, %r4044, %r4031;
	mul.wide.s32 	%rd3857, %r10200, 4;
	add.s64 	%rd3858, %rd2, %rd3857;
	st.global.f32 	[%rd3858], %f1927;
$L__BB3_5902:
	add.s32 	%r4045, %r4043, %r2151;
	setp.gt.u32 	%p3978, %r4045, 31;
	@%p3978 bra 	$L__BB3_5977;
	add.s32 	%r4046, %r4044, %r2151;
	setp.ge.s32 	%p3979, %r4046, %r4296;
	@%p3979 bra 	$L__BB3_5905;
	shl.b32 	%r10201, %r4045, 7;
	add.s32 	%r10202, %r4030, %r10201;
	ld.shared.f32 	%f1928, [%r10202];
	add.s32 	%r10203, %r4046, %r4031;
	mul.wide.s32 	%rd3859, %r10203, 4;
	add.s64 	%rd3860, %rd2, %rd3859;
	st.global.f32 	[%rd3860], %f1928;
$L__BB3_5905:
	add.s32 	%r4047, %r4045, %r2151;
	setp.gt.u32 	%p3980, %r4047, 31;
	@%p3980 bra 	$L__BB3_5977;
	add.s32 	%r4048, %r4046, %r2151;
	setp.ge.s32 	%p3981, %r4048, %r4296;
	@%p3981 bra 	$L__BB3_5908;
	shl.b32 	%r10204, %r4047, 7;
	add.s32 	%r10205, %r4030, %r10204;
	ld.shared.f32 	%f1929, [%r10205];
	add.s32 	%r10206, %r4048, %r4031;
	mul.wide.s32 	%rd3861, %r10206, 4;
	add.s64 	%rd3862, %rd2, %rd3861;
	st.global.f32 	[%rd3862], %f1929;
$L__BB3_5908:
	add.s32 	%r4049, %r4047, %r2151;
	setp.gt.u32 	%p3982, %r4049, 31;
	@%p3982 bra 	$L__BB3_5977;
	add.s32 	%r4050, %r4048, %r2151;
	setp.ge.s32 	%p3983, %r4050, %r4296;
	@%p3983 bra 	$L__BB3_5911;
	shl.b32 	%r10207, %r4049, 7;
	add.s32 	%r10208, %r4030, %r10207;
	ld.shared.f32 	%f1930, [%r10208];
	add.s32 	%r10209, %r4050, %r4031;
	mul.wide.s32 	%rd3863, %r10209, 4;
	add.s64 	%rd3864, %rd2, %rd3863;
	st.global.f32 	[%rd3864], %f1930;
$L__BB3_5911:
	add.s32 	%r4051, %r4049, %r2151;
	setp.gt.u32 	%p3984, %r4051, 31;
	@%p3984 bra 	$L__BB3_5977;
	add.s32 	%r4052, %r4050, %r2151;
	setp.ge.s32 	%p3985, %r4052, %r4296;
	@%p3985 bra 	$L__BB3_5914;
	shl.b32 	%r10210, %r4051, 7;
	add.s32 	%r10211, %r4030, %r10210;
	ld.shared.f32 	%f1931, [%r10211];
	add.s32 	%r10212, %r4052, %r4031;
	mul.wide.s32 	%rd3865, %r10212, 4;
	add.s64 	%rd3866, %rd2, %rd3865;
	st.global.f32 	[%rd3866], %f1931;
$L__BB3_5914:
	add.s32 	%r4053, %r4051, %r2151;
	setp.gt.u32 	%p3986, %r4053, 31;
	@%p3986 bra 	$L__BB3_5977;
	add.s32 	%r4054, %r4052, %r2151;
	setp.ge.s32 	%p3987, %r4054, %r4296;
	@%p3987 bra 	$L__BB3_5917;
	shl.b32 	%r10213, %r4053, 7;
	add.s32 	%r10214, %r4030, %r10213;
	ld.shared.f32 	%f1932, [%r10214];
	add.s32 	%r10215, %r4054, %r4031;
	mul.wide.s32 	%rd3867, %r10215, 4;
	add.s64 	%rd3868, %rd2, %rd3867;
	st.global.f32 	[%rd3868], %f1932;
$L__BB3_5917:
	add.s32 	%r4055, %r4053, %r2151;
	setp.gt.u32 	%p3988, %r4055, 31;
	@%p3988 bra 	$L__BB3_5977;
	add.s32 	%r4056, %r4054, %r2151;
	setp.ge.s32 	%p3989, %r4056, %r4296;
	@%p3989 bra 	$L__BB3_5920;
	shl.b32 	%r10216, %r4055, 7;
	add.s32 	%r10217, %r4030, %r10216;
	ld.shared.f32 	%f1933, [%r10217];
	add.s32 	%r10218, %r4056, %r4031;
	mul.wide.s32 	%rd3869, %r10218, 4;
	add.s64 	%rd3870, %rd2, %rd3869;
	st.global.f32 	[%rd3870], %f1933;
$L__BB3_5920:
	add.s32 	%r4057, %r4055, %r2151;
	setp.gt.u32 	%p3990, %r4057, 31;
	@%p3990 bra 	$L__BB3_5977;
	add.s32 	%r4058, %r4056, %r2151;
	setp.ge.s32 	%p3991, %r4058, %r4296;
	@%p3991 bra 	$L__BB3_5923;
	shl.b32 	%r10219, %r4057, 7;
	add.s32 	%r10220, %r4030, %r10219;
	ld.shared.f32 	%f1934, [%r10220];
	add.s32 	%r10221, %r4058, %r4031;
	mul.wide.s32 	%rd3871, %r10221, 4;
	add.s64 	%rd3872, %rd2, %rd3871;
	st.global.f32 	[%rd3872], %f1934;
$L__BB3_5923:
	add.s32 	%r4059, %r4057, %r2151;
	setp.gt.u32 	%p3992, %r4059, 31;
	@%p3992 bra 	$L__BB3_5977;
	add.s32 	%r4060, %r4058, %r2151;
	setp.ge.s32 	%p3993, %r4060, %r4296;
	@%p3993 bra 	$L__BB3_5926;
	shl.b32 	%r10222, %r4059, 7;
	add.s32 	%r10223, %r4030, %r10222;
	ld.shared.f32 	%f1935, [%r10223];
	add.s32 	%r10224, %r4060, %r4031;
	mul.wide.s32 	%rd3873, %r10224, 4;
	add.s64 	%rd3874, %rd2, %rd3873;
	st.global.f32 	[%rd3874], %f1935;
$L__BB3_5926:
	add.s32 	%r4061, %r4059, %r2151;
	setp.gt.u32 	%p3994, %r4061, 31;
	@%p3994 bra 	$L__BB3_5977;
	add.s32 	%r4062, %r4060, %r2151;
	setp.ge.s32 	%p3995, %r4062, %r4296;
	@%p3995 bra 	$L__BB3_5929;
	shl.b32 	%r10225, %r4061, 7;
	add.s32 	%r10226, %r4030, %r10225;
	ld.shared.f32 	%f1936, [%r10226];
	add.s32 	%r10227, %r4062, %r4031;
	mul.wide.s32 	%rd3875, %r10227, 4;
	add.s64 	%rd3876, %rd2, %rd3875;
	st.global.f32 	[%rd3876], %f1936;
$L__BB3_5929:
	add.s32 	%r4063, %r4061, %r2151;
	setp.gt.u32 	%p3996, %r4063, 31;
	@%p3996 bra 	$L__BB3_5977;
	add.s32 	%r4064, %r4062, %r2151;
	setp.ge.s32 	%p3997, %r4064, %r4296;
	@%p3997 bra 	$L__BB3_5932;
	shl.b32 	%r10228, %r4063, 7;
	add.s32 	%r10229, %r4030, %r10228;
	ld.shared.f32 	%f1937, [%r10229];
	add.s32 	%r10230, %r4064, %r4031;
	mul.wide.s32 	%rd3877, %r10230, 4;
	add.s64 	%rd3878, %rd2, %rd3877;
	st.global.f32 	[%rd3878], %f1937;
$L__BB3_5932:
	add.s32 	%r4065, %r4063, %r2151;
	setp.gt.u32 	%p3998, %r4065, 31;
	@%p3998 bra 	$L__BB3_5977;
	add.s32 	%r4066, %r4064, %r2151;
	setp.ge.s32 	%p3999, %r4066, %r4296;
	@%p3999 bra 	$L__BB3_5935;
	shl.b32 	%r10231, %r4065, 7;
	add.s32 	%r10232, %r4030, %r10231;
	ld.shared.f32 	%f1938, [%r10232];
	add.s32 	%r10233, %r4066, %r4031;
	mul.wide.s32 	%rd3879, %r10233, 4;
	add.s64 	%rd3880, %rd2, %rd3879;
	st.global.f32 	[%rd3880], %f1938;
$L__BB3_5935:
	add.s32 	%r4067, %r4065, %r2151;
	setp.gt.u32 	%p4000, %r4067, 31;
	@%p4000 bra 	$L__BB3_5977;
	add.s32 	%r4068, %r4066, %r2151;
	setp.ge.s32 	%p4001, %r4068, %r4296;
	@%p4001 bra 	$L__BB3_5938;
	shl.b32 	%r10234, %r4067, 7;
	add.s32 	%r10235, %r4030, %r10234;
	ld.shared.f32 	%f1939, [%r10235];
	add.s32 	%r10236, %r4068, %r4031;
	mul.wide.s32 	%rd3881, %r10236, 4;
	add.s64 	%rd3882, %rd2, %rd3881;
	st.global.f32 	[%rd3882], %f1939;
$L__BB3_5938:
	add.s32 	%r4069, %r4067, %r2151;
	setp.gt.u32 	%p4002, %r4069, 31;
	@%p4002 bra 	$L__BB3_5977;
	add.s32 	%r4070, %r4068, %r2151;
	setp.ge.s32 	%p4003, %r4070, %r4296;
	@%p4003 bra 	$L__BB3_5941;
	shl.b32 	%r10237, %r4069, 7;
	add.s32 	%r10238, %r4030, %r10237;
	ld.shared.f32 	%f1940, [%r10238];
	add.s32 	%r10239, %r4070, %r4031;
	mul.wide.s32 	%rd3883, %r10239, 4;
	add.s64 	%rd3884, %rd2, %rd3883;
	st.global.f32 	[%rd3884], %f1940;
$L__BB3_5941:
	add.s32 	%r4071, %r4069, %r2151;
	setp.gt.u32 	%p4004, %r4071, 31;
	@%p4004 bra 	$L__BB3_5977;
	add.s32 	%r4072, %r4070, %r2151;
	setp.ge.s32 	%p4005, %r4072, %r4296;
	@%p4005 bra 	$L__BB3_5944;
	shl.b32 	%r10240, %r4071, 7;
	add.s32 	%r10241, %r4030, %r10240;
	ld.shared.f32 	%f1941, [%r10241];
	add.s32 	%r10242, %r4072, %r4031;
	mul.wide.s32 	%rd3885, %r10242, 4;
	add.s64 	%rd3886, %rd2, %rd3885;
	st.global.f32 	[%rd3886], %f1941;
$L__BB3_5944:
	add.s32 	%r4073, %r4071, %r2151;
	setp.gt.u32 	%p4006, %r4073, 31;
	@%p4006 bra 	$L__BB3_5977;
	add.s32 	%r4074, %r4072, %r2151;
	setp.ge.s32 	%p4007, %r4074, %r4296;
	@%p4007 bra 	$L__BB3_5947;
	shl.b32 	%r10243, %r4073, 7;
	add.s32 	%r10244, %r4030, %r10243;
	ld.shared.f32 	%f1942, [%r10244];
	add.s32 	%r10245, %r4074, %r4031;
	mul.wide.s32 	%rd3887, %r10245, 4;
	add.s64 	%rd3888, %rd2, %rd3887;
	st.global.f32 	[%rd3888], %f1942;
$L__BB3_5947:
	add.s32 	%r4075, %r4073, %r2151;
	setp.gt.u32 	%p4008, %r4075, 31;
	@%p4008 bra 	$L__BB3_5977;
	add.s32 	%r4076, %r4074, %r2151;
	setp.ge.s32 	%p4009, %r4076, %r4296;
	@%p4009 bra 	$L__BB3_5950;
	shl.b32 	%r10246, %r4075, 7;
	add.s32 	%r10247, %r4030, %r10246;
	ld.shared.f32 	%f1943, [%r10247];
	add.s32 	%r10248, %r4076, %r4031;
	mul.wide.s32 	%rd3889, %r10248, 4;
	add.s64 	%rd3890, %rd2, %rd3889;
	st.global.f32 	[%rd3890], %f1943;
$L__BB3_5950:
	add.s32 	%r4077, %r4075, %r2151;
	setp.gt.u32 	%p4010, %r4077, 31;
	@%p4010 bra 	$L__BB3_5977;
	add.s32 	%r4078, %r4076, %r2151;
	setp.ge.s32 	%p4011, %r4078, %r4296;
	@%p4011 bra 	$L__BB3_5953;
	shl.b32 	%r10249, %r4077, 7;
	add.s32 	%r10250, %r4030, %r10249;
	ld.shared.f32 	%f1944, [%r10250];
	add.s32 	%r10251, %r4078, %r4031;
	mul.wide.s32 	%rd3891, %r10251, 4;
	add.s64 	%rd3892, %rd2, %rd3891;
	st.global.f32 	[%rd3892], %f1944;
$L__BB3_5953:
	add.s32 	%r4079, %r4077, %r2151;
	setp.gt.u32 	%p4012, %r4079, 31;
	@%p4012 bra 	$L__BB3_5977;
	add.s32 	%r4080, %r4078, %r2151;
	setp.ge.s32 	%p4013, %r4080, %r4296;
	@%p4013 bra 	$L__BB3_5956;
	shl.b32 	%r10252, %r4079, 7;
	add.s32 	%r10253, %r4030, %r10252;
	ld.shared.f32 	%f1945, [%r10253];
	add.s32 	%r10254, %r4080, %r4031;
	mul.wide.s32 	%rd3893, %r10254, 4;
	add.s64 	%rd3894, %rd2, %rd3893;
	st.global.f32 	[%rd3894], %f1945;
$L__BB3_5956:
	add.s32 	%r4081, %r4079, %r2151;
	setp.gt.u32 	%p4014, %r4081, 31;
	@%p4014 bra 	$L__BB3_5977;
	add.s32 	%r4082, %r4080, %r2151;
	setp.ge.s32 	%p4015, %r4082, %r4296;
	@%p4015 bra 	$L__BB3_5959;
	shl.b32 	%r10255, %r4081, 7;
	add.s32 	%r10256, %r4030, %r10255;
	ld.shared.f32 	%f1946, [%r10256];
	add.s32 	%r10257, %r4082, %r4031;
	mul.wide.s32 	%rd3895, %r10257, 4;
	add.s64 	%rd3896, %rd2, %rd3895;
	st.global.f32 	[%rd3896], %f1946;
$L__BB3_5959:
	add.s32 	%r4083, %r4081, %r2151;
	setp.gt.u32 	%p4016, %r4083, 31;
	@%p4016 bra 	$L__BB3_5977;
	add.s32 	%r4084, %r4082, %r2151;
	setp.ge.s32 	%p4017, %r4084, %r4296;
	@%p4017 bra 	$L__BB3_5962;
	shl.b32 	%r10258, %r4083, 7;
	add.s32 	%r10259, %r4030, %r10258;
	ld.shared.f32 	%f1947, [%r10259];
	add.s32 	%r10260, %r4084, %r4031;
	mul.wide.s32 	%rd3897, %r10260, 4;
	add.s64 	%rd3898, %rd2, %rd3897;
	st.global.f32 	[%rd3898], %f1947;
$L__BB3_5962:
	add.s32 	%r4085, %r4083, %r2151;
	setp.gt.u32 	%p4018, %r4085, 31;
	@%p4018 bra 	$L__BB3_5977;
	add.s32 	%r4086, %r4084, %r2151;
	setp.ge.s32 	%p4019, %r4086, %r4296;
	@%p4019 bra 	$L__BB3_5965;
	shl.b32 	%r10261, %r4085, 7;
	add.s32 	%r10262, %r4030, %r10261;
	ld.shared.f32 	%f1948, [%r10262];
	add.s32 	%r10263, %r4086, %r4031;
	mul.wide.s32 	%rd3899, %r10263, 4;
	add.s64 	%rd3900, %rd2, %rd3899;
	st.global.f32 	[%rd3900], %f1948;
$L__BB3_5965:
	add.s32 	%r4087, %r4085, %r2151;
	setp.gt.u32 	%p4020, %r4087, 31;
	@%p4020 bra 	$L__BB3_5977;
	add.s32 	%r4088, %r4086, %r2151;
	setp.ge.s32 	%p4021, %r4088, %r4296;
	@%p4021 bra 	$L__BB3_5968;
	shl.b32 	%r10264, %r4087, 7;
	add.s32 	%r10265, %r4030, %r10264;
	ld.shared.f32 	%f1949, [%r10265];
	add.s32 	%r10266, %r4088, %r4031;
	mul.wide.s32 	%rd3901, %r10266, 4;
	add.s64 	%rd3902, %rd2, %rd3901;
	st.global.f32 	[%rd3902], %f1949;
$L__BB3_5968:
	add.s32 	%r4089, %r4087, %r2151;
	setp.gt.u32 	%p4022, %r4089, 31;
	@%p4022 bra 	$L__BB3_5977;
	add.s32 	%r4090, %r4088, %r2151;
	setp.ge.s32 	%p4023, %r4090, %r4296;
	@%p4023 bra 	$L__BB3_5971;
	shl.b32 	%r10267, %r4089, 7;
	add.s32 	%r10268, %r4030, %r10267;
	ld.shared.f32 	%f1950, [%r10268];
	add.s32 	%r10269, %r4090, %r4031;
	mul.wide.s32 	%rd3903, %r10269, 4;
	add.s64 	%rd3904, %rd2, %rd3903;
	st.global.f32 	[%rd3904], %f1950;
$L__BB3_5971:
	add.s32 	%r4091, %r4089, %r2151;
	setp.gt.u32 	%p4024, %r4091, 31;
	@%p4024 bra 	$L__BB3_5977;
	add.s32 	%r4092, %r4090, %r2151;
	setp.ge.s32 	%p4025, %r4092, %r4296;
	@%p4025 bra 	$L__BB3_5974;
	shl.b32 	%r10270, %r4091, 7;
	add.s32 	%r10271, %r4030, %r10270;
	ld.shared.f32 	%f1951, [%r10271];
	add.s32 	%r10272, %r4092, %r4031;
	mul.wide.s32 	%rd3905, %r10272, 4;
	add.s64 	%rd3906, %rd2, %rd3905;
	st.global.f32 	[%rd3906], %f1951;
$L__BB3_5974:
	add.s32 	%r4093, %r4091, %r2151;
	setp.gt.u32 	%p4026, %r4093, 31;
	@%p4026 bra 	$L__BB3_5977;
	add.s32 	%r4094, %r4092, %r2151;
	setp.ge.s32 	%p4027, %r4094, %r4296;
	@%p4027 bra 	$L__BB3_5977;
	shl.b32 	%r10273, %r4093, 7;
	add.s32 	%r10274, %r4030, %r10273;
	ld.shared.f32 	%f1952, [%r10274];
	add.s32 	%r10275, %r4094, %r4031;
	mul.wide.s32 	%rd3907, %r10275, 4;
	add.s64 	%rd3908, %rd2, %rd3907;
	st.global.f32 	[%rd3908], %f1952;
$L__BB3_5977:
	add.s32 	%r4095, %r4028, %r2152;
	setp.gt.u32 	%p4028, %r4095, 31;
	@%p4028 bra 	$L__BB3_6270;
	add.s32 	%r4096, %r4029, %r2152;
	setp.ge.s32 	%p4029, %r4096, %r4297;
	@%p4029 bra 	$L__BB3_6270;
	setp.gt.u32 	%p4030, %r2150, 31;
	@%p4030 bra 	$L__BB3_6075;
	shl.b32 	%r10276, %r4095, 2;
	add.s32 	%r4097, %r4301, %r10276;
	mul.lo.s32 	%r4098, %r4096, %r4296;
	add.s32 	%r4099, %r2150, %r1;
	setp.ge.s32 	%p4031, %r4099, %r4296;
	@%p4031 bra 	$L__BB3_5982;
	shl.b32 	%r10278, %r2150, 7;
	add.s32 	%r10279, %r4097, %r10278;
	ld.shared.f32 	%f1953, [%r10279];
	add.s32 	%r10280, %r4099, %r4098;
	mul.wide.s32 	%rd3909, %r10280, 4;
	add.s64 	%rd3910, %rd2, %rd3909;
	st.global.f32 	[%rd3910], %f1953;
$L__BB3_5982:
	add.s32 	%r4100, %r2150, %r2151;
	setp.gt.u32 	%p4032, %r4100, 31;
	@%p4032 bra 	$L__BB3_6075;
	add.s32 	%r4101, %r4099, %r2151;
	setp.ge.s32 	%p4033, %r4101, %r4296;
	@%p4033 bra 	$L__BB3_5985;
	shl.b32 	%r10281, %r4100, 7;
	add.s32 	%r10282, %r4097, %r10281;
	ld.shared.f32 	%f1954, [%r10282];
	add.s32 	%r10283, %r4101, %r4098;
	mul.wide.s32 	%rd3911, %r10283, 4;
	add.s64 	%rd3912, %rd2, %rd3911;
	st.global.f32 	[%rd3912], %f1954;
$L__BB3_5985:
	add.s32 	%r4102, %r4100, %r2151;
	setp.gt.u32 	%p4034, %r4102, 31;
	@%p4034 bra 	$L__BB3_6075;
	add.s32 	%r4103, %r4101, %r2151;
	setp.ge.s32 	%p4035, %r4103, %r4296;
	@%p4035 bra 	$L__BB3_5988;
	shl.b32 	%r10284, %r4102, 7;
	add.s32 	%r10285, %r4097, %r10284;
	ld.shared.f32 	%f1955, [%r10285];
	add.s32 	%r10286, %r4103, %r4098;
	mul.wide.s32 	%rd3913, %r10286, 4;
	add.s64 	%rd3914, %rd2, %rd3913;
	st.global.f32 	[%rd3914], %f1955;
$L__BB3_5988:
	add.s32 	%r4104, %r4102, %r2151;
	setp.gt.u32 	%p4036, %r4104, 31;
	@%p4036 bra 	$L__BB3_6075;
	add.s32 	%r4105, %r4103, %r2151;
	setp.ge.s32 	%p4037, %r4105, %r4296;
	@%p4037 bra 	$L__BB3_5991;
	shl.b32 	%r10287, %r4104, 7;
	add.s32 	%r10288, %r4097, %r10287;
	ld.shared.f32 	%f1956, [%r10288];
	add.s32 	%r10289, %r4105, %r4098;
	mul.wide.s32 	%rd3915, %r10289, 4;
	add.s64 	%rd3916, %rd2, %rd3915;
	st.global.f32 	[%rd3916], %f1956;
$L__BB3_5991:
	add.s32 	%r4106, %r4104, %r2151;
	setp.gt.u32 	%p4038, %r4106, 31;
	@%p4038 bra 	$L__BB3_6075;
	add.s32 	%r4107, %r4105, %r2151;
	setp.ge.s32 	%p4039, %r4107, %r4296;
	@%p4039 bra 	$L__BB3_5994;
	shl.b32 	%r10290, %r4106, 7;
	add.s32 	%r10291, %r4097, %r10290;
	ld.shared.f32 	%f1957, [%r10291];
	add.s32 	%r10292, %r4107, %r4098;
	mul.wide.s32 	%rd3917, %r10292, 4;
	add.s64 	%rd3918, %rd2, %rd3917;
	st.global.f32 	[%rd3918], %f1957;
$L__BB3_5994:
	add.s32 	%r4108, %r4106, %r2151;
	setp.gt.u32 	%p4040, %r4108, 31;
	@%p4040 bra 	$L__BB3_6075;
	add.s32 	%r4109, %r4107, %r2151;
	setp.ge.s32 	%p4041, %r4109, %r4296;
	@%p4041 bra 	$L__BB3_5997;
	shl.b32 	%r10293, %r4108, 7;
	add.s32 	%r10294, %r4097, %r10293;
	ld.shared.f32 	%f1958, [%r10294];
	add.s32 	%r10295, %r4109, %r4098;
	mul.wide.s32 	%rd3919, %r10295, 4;
	add.s64 	%rd3920, %rd2, %rd3919;
	st.global.f32 	[%rd3920], %f1958;
$L__BB3_5997:
	add.s32 	%r4110, %r4108, %r2151;
	setp.gt.u32 	%p4042, %r4110, 31;
	@%p4042 bra 	$L__BB3_6075;
	add.s32 	%r4111, %r4109, %r2151;
	setp.ge.s32 	%p4043, %r4111, %r4296;
	@%p4043 bra 	$L__BB3_6000;
	shl.b32 	%r10296, %r4110, 7;
	add.s32 	%r10297, %r4097, %r10296;
	ld.shared.f32 	%f1959, [%r10297];
	add.s32 	%r10298, %r4111, %r4098;
	mul.wide.s32 	%rd3921, %r10298, 4;
	add.s64 	%rd3922, %rd2, %rd3921;
	st.global.f32 	[%rd3922], %f1959;
$L__BB3_6000:
	add.s32 	%r4112, %r4110, %r2151;
	setp.gt.u32 	%p4044, %r4112, 31;
	@%p4044 bra 	$L__BB3_6075;
	add.s32 	%r4113, %r4111, %r2151;
	setp.ge.s32 	%p4045, %r4113, %r4296;
	@%p4045 bra 	$L__BB3_6003;
	shl.b32 	%r10299, %r4112, 7;
	add.s32 	%r10300, %r4097, %r10299;
	ld.shared.f32 	%f1960, [%r10300];
	add.s32 	%r10301, %r4113, %r4098;
	mul.wide.s32 	%rd3923, %r10301, 4;
	add.s64 	%rd3924, %rd2, %rd3923;
	st.global.f32 	[%rd3924], %f1960;
$L__BB3_6003:
	add.s32 	%r4114, %r4112, %r2151;
	setp.gt.u32 	%p4046, %r4114, 31;
	@%p4046 bra 	$L__BB3_6075;
	add.s32 	%r4115, %r4113, %r2151;
	setp.ge.s32 	%p4047, %r4115, %r4296;
	@%p4047 bra 	$L__BB3_6006;
	shl.b32 	%r10302, %r4114, 7;
	add.s32 	%r10303, %r4097, %r10302;
	ld.shared.f32 	%f1961, [%r10303];
	add.s32 	%r10304, %r4115, %r4098;
	mul.wide.s32 	%rd3925, %r10304, 4;
	add.s64 	%rd3926, %rd2, %rd3925;
	st.global.f32 	[%rd3926], %f1961;
$L__BB3_6006:
	add.s32 	%r4116, %r4114, %r2151;
	setp.gt.u32 	%p4048, %r4116, 31;
	@%p4048 bra 	$L__BB3_6075;
	add.s32 	%r4117, %r4115, %r2151;
	setp.ge.s32 	%p4049, %r4117, %r4296;
	@%p4049 bra 	$L__BB3_6009;
	shl.b32 	%r10305, %r4116, 7;
	add.s32 	%r10306, %r4097, %r10305;
	ld.shared.f32 	%f1962, [%r10306];
	add.s32 	%r10307, %r4117, %r4098;
	mul.wide.s32 	%rd3927, %r10307, 4;
	add.s64 	%rd3928, %rd2, %rd3927;
	st.global.f32 	[%rd3928], %f1962;
$L__BB3_6009:
	add.s32 	%r4118, %r4116, %r2151;
	setp.gt.u32 	%p4050, %r4118, 31;
	@%p4050 bra 	$L__BB3_6075;
	add.s32 	%r4119, %r4117, %r2151;
	setp.ge.s32 	%p4051, %r4119, %r4296;
	@%p4051 bra 	$L__BB3_6012;
	shl.b32 	%r10308, %r4118, 7;
	add.s32 	%r10309, %r4097, %r10308;
	ld.shared.f32 	%f1963, [%r10309];
	add.s32 	%r10310, %r4119, %r4098;
	mul.wide.s32 	%rd3929, %r10310, 4;
	add.s64 	%rd3930, %rd2, %rd3929;
	st.global.f32 	[%rd3930], %f1963;
$L__BB3_6012:
	add.s32 	%r4120, %r4118, %r2151;
	setp.gt.u32 	%p4052, %r4120, 31;
	@%p4052 bra 	$L__BB3_6075;
	add.s32 	%r4121, %r4119, %r2151;
	setp.ge.s32 	%p4053, %r4121, %r4296;
	@%p4053 bra 	$L__BB3_6015;
	shl.b32 	%r10311, %r4120, 7;
	add.s32 	%r10312, %r4097, %r10311;
	ld.shared.f32 	%f1964, [%r10312];
	add.s32 	%r10313, %r4121, %r4098;
	mul.wide.s32 	%rd3931, %r10313, 4;
	add.s64 	%rd3932, %rd2, %rd3931;
	st.global.f32 	[%rd3932], %f1964;
$L__BB3_6015:
	add.s32 	%r4122, %r4120, %r2151;
	setp.gt.u32 	%p4054, %r4122, 31;
	@%p4054 bra 	$L__BB3_6075;
	add.s32 	%r4123, %r4121, %r2151;
	setp.ge.s32 	%p4055, %r4123, %r4296;
	@%p4055 bra 	$L__BB3_6018;
	shl.b32 	%r10314, %r4122, 7;
	add.s32 	%r10315, %r4097, %r10314;
	ld.shared.f32 	%f1965, [%r10315];
	add.s32 	%r10316, %r4123, %r4098;
	mul.wide.s32 	%rd3933, %r10316, 4;
	add.s64 	%rd3934, %rd2, %rd3933;
	st.global.f32 	[%rd3934], %f1965;
$L__BB3_6018:
	add.s32 	%r4124, %r4122, %r2151;
	setp.gt.u32 	%p4056, %r4124, 31;
	@%p4056 bra 	$L__BB3_6075;
	add.s32 	%r4125, %r4123, %r2151;
	setp.ge.s32 	%p4057, %r4125, %r4296;
	@%p4057 bra 	$L__BB3_6021;
	shl.b32 	%r10317, %r4124, 7;
	add.s32 	%r10318, %r4097, %r10317;
	ld.shared.f32 	%f1966, [%r10318];
	add.s32 	%r10319, %r4125, %r4098;
	mul.wide.s32 	%rd3935, %r10319, 4;
	add.s64 	%rd3936, %rd2, %rd3935;
	st.global.f32 	[%rd3936], %f1966;
$L__BB3_6021:
	add.s32 	%r4126, %r4124, %r2151;
	setp.gt.u32 	%p4058, %r4126, 31;
	@%p4058 bra 	$L__BB3_6075;
	add.s32 	%r4127, %r4125, %r2151;
	setp.ge.s32 	%p4059, %r4127, %r4296;
	@%p4059 bra 	$L__BB3_6024;
	shl.b32 	%r10320, %r4126, 7;
	add.s32 	%r10321, %r4097, %r10320;
	ld.shared.f32 	%f1967, [%r10321];
	add.s32 	%r10322, %r4127, %r4098;
	mul.wide.s32 	%rd3937, %r10322, 4;
	add.s64 	%rd3938, %rd2, %rd3937;
	st.global.f32 	[%rd3938], %f1967;
$L__BB3_6024:
	add.s32 	%r4128, %r4126, %r2151;
	setp.gt.u32 	%p4060, %r4128, 31;
	@%p4060 bra 	$L__BB3_6075;
	add.s32 	%r4129, %r4127, %r2151;
	setp.ge.s32 	%p4061, %r4129, %r4296;
	@%p4061 bra 	$L__BB3_6027;
	shl.b32 	%r10323, %r4128, 7;
	add.s32 	%r10324, %r4097, %r10323;
	ld.shared.f32 	%f1968, [%r10324];
	add.s32 	%r10325, %r4129, %r4098;
	mul.wide.s32 	%rd3939, %r10325, 4;
	add.s64 	%rd3940, %rd2, %rd3939;
	st.global.f32 	[%rd3940], %f1968;
$L__BB3_6027:
	add.s32 	%r4130, %r4128, %r2151;
	setp.gt.u32 	%p4062, %r4130, 31;
	@%p4062 bra 	$L__BB3_6075;
	add.s32 	%r4131, %r4129, %r2151;
	setp.ge.s32 	%p4063, %r4131, %r4296;
	@%p4063 bra 	$L__BB3_6030;
	shl.b32 	%r10326, %r4130, 7;
	add.s32 	%r10327, %r4097, %r10326;
	ld.shared.f32 	%f1969, [%r10327];
	add.s32 	%r10328, %r4131, %r4098;
	mul.wide.s32 	%rd3941, %r10328, 4;
	add.s64 	%rd3942, %rd2, %rd3941;
	st.global.f32 	[%rd3942], %f1969;
$L__BB3_6030:
	add.s32 	%r4132, %r4130, %r2151;
	setp.gt.u32 	%p4064, %r4132, 31;
	@%p4064 bra 	$L__BB3_6075;
	add.s32 	%r4133, %r4131, %r2151;
	setp.ge.s32 	%p4065, %r4133, %r4296;
	@%p4065 bra 	$L__BB3_6033;
	shl.b32 	%r10329, %r4132, 7;
	add.s32 	%r10330, %r4097, %r10329;
	ld.shared.f32 	%f1970, [%r10330];
	add.s32 	%r10331, %r4133, %r4098;
	mul.wide.s32 	%rd3943, %r10331, 4;
	add.s64 	%rd3944, %rd2, %rd3943;
	st.global.f32 	[%rd3944], %f1970;
$L__BB3_6033:
	add.s32 	%r4134, %r4132, %r2151;
	setp.gt.u32 	%p4066, %r4134, 31;
	@%p4066 bra 	$L__BB3_6075;
	add.s32 	%r4135, %r4133, %r2151;
	setp.ge.s32 	%p4067, %r4135, %r4296;
	@%p4067 bra 	$L__BB3_6036;
	shl.b32 	%r10332, %r4134, 7;
	add.s32 	%r10333, %r4097, %r10332;
	ld.shared.f32 	%f1971, [%r10333];
	add.s32 	%r10334, %r4135, %r4098;
	mul.wide.s32 	%rd3945, %r10334, 4;
	add.s64 	%rd3946, %rd2, %rd3945;
	st.global.f32 	[%rd3946], %f1971;
$L__BB3_6036:
	add.s32 	%r4136, %r4134, %r2151;
	setp.gt.u32 	%p4068, %r4136, 31;
	@%p4068 bra 	$L__BB3_6075;
	add.s32 	%r4137, %r4135, %r2151;
	setp.ge.s32 	%p4069, %r4137, %r4296;
	@%p4069 bra 	$L__BB3_6039;
	shl.b32 	%r10335, %r4136, 7;
	add.s32 	%r10336, %r4097, %r10335;
	ld.shared.f32 	%f1972, [%r10336];
	add.s32 	%r10337, %r4137, %r4098;
	mul.wide.s32 	%rd3947, %r10337, 4;
	add.s64 	%rd3948, %rd2, %rd3947;
	st.global.f32 	[%rd3948], %f1972;
$L__BB3_6039:
	add.s32 	%r4138, %r4136, %r2151;
	setp.gt.u32 	%p4070, %r4138, 31;
	@%p4070 bra 	$L__BB3_6075;
	add.s32 	%r4139, %r4137, %r2151;
	setp.ge.s32 	%p4071, %r4139, %r4296;
	@%p4071 bra 	$L__BB3_6042;
	shl.b32 	%r10338, %r4138, 7;
	add.s32 	%r10339, %r4097, %r10338;
	ld.shared.f32 	%f1973, [%r10339];
	add.s32 	%r10340, %r4139, %r4098;
	mul.wide.s32 	%rd3949, %r10340, 4;
	add.s64 	%rd3950, %rd2, %rd3949;
	st.global.f32 	[%rd3950], %f1973;
$L__BB3_6042:
	add.s32 	%r4140, %r4138, %r2151;
	setp.gt.u32 	%p4072, %r4140, 31;
	@%p4072 bra 	$L__BB3_6075;
	add.s32 	%r4141, %r4139, %r2151;
	setp.ge.s32 	%p4073, %r4141, %r4296;
	@%p4073 bra 	$L__BB3_6045;
	shl.b32 	%r10341, %r4140, 7;
	add.s32 	%r10342, %r4097, %r10341;
	ld.shared.f32 	%f1974, [%r10342];
	add.s32 	%r10343, %r4141, %r4098;
	mul.wide.s32 	%rd3951, %r10343, 4;
	add.s64 	%rd3952, %rd2, %rd3951;
	st.global.f32 	[%rd3952], %f1974;
$L__BB3_6045:
	add.s32 	%r4142, %r4140, %r2151;
	setp.gt.u32 	%p4074, %r4142, 31;
	@%p4074 bra 	$L__BB3_6075;
	add.s32 	%r4143, %r4141, %r2151;
	setp.ge.s32 	%p4075, %r4143, %r4296;
	@%p4075 bra 	$L__BB3_6048;
	shl.b32 	%r10344, %r4142, 7;
	add.s32 	%r10345, %r4097, %r10344;
	ld.shared.f32 	%f1975, [%r10345];
	add.s32 	%r10346, %r4143, %r4098;
	mul.wide.s32 	%rd3953, %r10346, 4;
	add.s64 	%rd3954, %rd2, %rd3953;
	st.global.f32 	[%rd3954], %f1975;
$L__BB3_6048:
	add.s32 	%r4144, %r4142, %r2151;
	setp.gt.u32 	%p4076, %r4144, 31;
	@%p4076 bra 	$L__BB3_6075;
	add.s32 	%r4145, %r4143, %r2151;
	setp.ge.s32 	%p4077, %r4145, %r4296;
	@%p4077 bra 	$L__BB3_6051;
	shl.b32 	%r10347, %r4144, 7;
	add.s32 	%r10348, %r4097, %r10347;
	ld.shared.f32 	%f1976, [%r10348];
	add.s32 	%r10349, %r4145, %r4098;
	mul.wide.s32 	%rd3955, %r10349, 4;
	add.s64 	%rd3956, %rd2, %rd3955;
	st.global.f32 	[%rd3956], %f1976;
$L__BB3_6051:
	add.s32 	%r4146, %r4144, %r2151;
	setp.gt.u32 	%p4078, %r4146, 31;
	@%p4078 bra 	$L__BB3_6075;
	add.s32 	%r4147, %r4145, %r2151;
	setp.ge.s32 	%p4079, %r4147, %r4296;
	@%p4079 bra 	$L__BB3_6054;
	shl.b32 	%r10350, %r4146, 7;
	add.s32 	%r10351, %r4097, %r10350;
	ld.shared.f32 	%f1977, [%r10351];
	add.s32 	%r10352, %r4147, %r4098;
	mul.wide.s32 	%rd3957, %r10352, 4;
	add.s64 	%rd3958, %rd2, %rd3957;
	st.global.f32 	[%rd3958], %f1977;
$L__BB3_6054:
	add.s32 	%r4148, %r4146, %r2151;
	setp.gt.u32 	%p4080, %r4148, 31;
	@%p4080 bra 	$L__BB3_6075;
	add.s32 	%r4149, %r4147, %r2151;
	setp.ge.s32 	%p4081, %r4149, %r4296;
	@%p4081 bra 	$L__BB3_6057;
	shl.b32 	%r10353, %r4148, 7;
	add.s32 	%r10354, %r4097, %r10353;
	ld.shared.f32 	%f1978, [%r10354];
	add.s32 	%r10355, %r4149, %r4098;
	mul.wide.s32 	%rd3959, %r10355, 4;
	add.s64 	%rd3960, %rd2, %rd3959;
	st.global.f32 	[%rd3960], %f1978;
$L__BB3_6057:
	add.s32 	%r4150, %r4148, %r2151;
	setp.gt.u32 	%p4082, %r4150, 31;
	@%p4082 bra 	$L__BB3_6075;
	add.s32 	%r4151, %r4149, %r2151;
	setp.ge.s32 	%p4083, %r4151, %r4296;
	@%p4083 bra 	$L__BB3_6060;
	shl.b32 	%r10356, %r4150, 7;
	add.s32 	%r10357, %r4097, %r10356;
	ld.shared.f32 	%f1979, [%r10357];
	add.s32 	%r10358, %r4151, %r4098;
	mul.wide.s32 	%rd3961, %r10358, 4;
	add.s64 	%rd3962, %rd2, %rd3961;
	st.global.f32 	[%rd3962], %f1979;
$L__BB3_6060:
	add.s32 	%r4152, %r4150, %r2151;
	setp.gt.u32 	%p4084, %r4152, 31;
	@%p4084 bra 	$L__BB3_6075;
	add.s32 	%r4153, %r4151, %r2151;
	setp.ge.s32 	%p4085, %r4153, %r4296;
	@%p4085 bra 	$L__BB3_6063;
	shl.b32 	%r10359, %r4152, 7;
	add.s32 	%r10360, %r4097, %r10359;
	ld.shared.f32 	%f1980, [%r10360];
	add.s32 	%r10361, %r4153, %r4098;
	mul.wide.s32 	%rd3963, %r10361, 4;
	add.s64 	%rd3964, %rd2, %rd3963;
	st.global.f32 	[%rd3964], %f1980;
$L__BB3_6063:
	add.s32 	%r4154, %r4152, %r2151;
	setp.gt.u32 	%p4086, %r4154, 31;
	@%p4086 bra 	$L__BB3_6075;
	add.s32 	%r4155, %r4153, %r2151;
	setp.ge.s32 	%p4087, %r4155, %r4296;
	@%p4087 bra 	$L__BB3_6066;
	shl.b32 	%r10362, %r4154, 7;
	add.s32 	%r10363, %r4097, %r10362;
	ld.shared.f32 	%f1981, [%r10363];
	add.s32 	%r10364, %r4155, %r4098;
	mul.wide.s32 	%rd3965, %r10364, 4;
	add.s64 	%rd3966, %rd2, %rd3965;
	st.global.f32 	[%rd3966], %f1981;
$L__BB3_6066:
	add.s32 	%r4156, %r4154, %r2151;
	setp.gt.u32 	%p4088, %r4156, 31;
	@%p4088 bra 	$L__BB3_6075;
	add.s32 	%r4157, %r4155, %r2151;
	setp.ge.s32 	%p4089, %r4157, %r4296;
	@%p4089 bra 	$L__BB3_6069;
	shl.b32 	%r10365, %r4156, 7;
	add.s32 	%r10366, %r4097, %r10365;
	ld.shared.f32 	%f1982, [%r10366];
	add.s32 	%r10367, %r4157, %r4098;
	mul.wide.s32 	%rd3967, %r10367, 4;
	add.s64 	%rd3968, %rd2, %rd3967;
	st.global.f32 	[%rd3968], %f1982;
$L__BB3_6069:
	add.s32 	%r4158, %r4156, %r2151;
	setp.gt.u32 	%p4090, %r4158, 31;
	@%p4090 bra 	$L__BB3_6075;
	add.s32 	%r4159, %r4157, %r2151;
	setp.ge.s32 	%p4091, %r4159, %r4296;
	@%p4091 bra 	$L__BB3_6072;
	shl.b32 	%r10368, %r4158, 7;
	add.s32 	%r10369, %r4097, %r10368;
	ld.shared.f32 	%f1983, [%r10369];
	add.s32 	%r10370, %r4159, %r4098;
	mul.wide.s32 	%rd3969, %r10370, 4;
	add.s64 	%rd3970, %rd2, %rd3969;
	st.global.f32 	[%rd3970], %f1983;
$L__BB3_6072:
	add.s32 	%r4160, %r4158, %r2151;
	setp.gt.u32 	%p4092, %r4160, 31;
	@%p4092 bra 	$L__BB3_6075;
	add.s32 	%r4161, %r4159, %r2151;
	setp.ge.s32 	%p4093, %r4161, %r4296;
	@%p4093 bra 	$L__BB3_6075;
	shl.b32 	%r10371, %r4160, 7;
	add.s32 	%r10372, %r4097, %r10371;
	ld.shared.f32 	%f1984, [%r10372];
	add.s32 	%r10373, %r4161, %r4098;
	mul.wide.s32 	%rd3971, %r10373, 4;
	add.s64 	%rd3972, %rd2, %rd3971;
	st.global.f32 	[%rd3972], %f1984;
$L__BB3_6075:
	add.s32 	%r4162, %r4095, %r2152;
	setp.gt.u32 	%p4094, %r4162, 31;
	@%p4094 bra 	$L__BB3_6270;
	add.s32 	%r4163, %r4096, %r2152;
	setp.ge.s32 	%p4095, %r4163, %r4297;
	@%p4095 bra 	$L__BB3_6270;
	setp.gt.u32 	%p4096, %r2150, 31;
	@%p4096 bra 	$L__BB3_6173;
	shl.b32 	%r10374, %r4162, 2;
	add.s32 	%r4164, %r4301, %r10374;
	mul.lo.s32 	%r4165, %r4163, %r4296;
	add.s32 	%r4166, %r2150, %r1;
	setp.ge.s32 	%p4097, %r4166, %r4296;
	@%p4097 bra 	$L__BB3_6080;
	shl.b32 	%r10376, %r2150, 7;
	add.s32 	%r10377, %r4164, %r10376;
	ld.shared.f32 	%f1985, [%r10377];
	add.s32 	%r10378, %r4166, %r4165;
	mul.wide.s32 	%rd3973, %r10378, 4;
	add.s64 	%rd3974, %rd2, %rd3973;
	st.global.f32 	[%rd3974], %f1985;
$L__BB3_6080:
	add.s32 	%r4167, %r2150, %r2151;
	setp.gt.u32 	%p4098, %r4167, 31;
	@%p4098 bra 	$L__BB3_6173;
	add.s32 	%r4168, %r4166, %r2151;
	setp.ge.s32 	%p4099, %r4168, %r4296;
	@%p4099 bra 	$L__BB3_6083;
	shl.b32 	%r10379, %r4167, 7;
	add.s32 	%r10380, %r4164, %r10379;
	ld.shared.f32 	%f1986, [%r10380];
	add.s32 	%r10381, %r4168, %r4165;
	mul.wide.s32 	%rd3975, %r10381, 4;
	add.s64 	%rd3976, %rd2, %rd3975;
	st.global.f32 	[%rd3976], %f1986;
$L__BB3_6083:
	add.s32 	%r4169, %r4167, %r2151;
	setp.gt.u32 	%p4100, %r4169, 31;
	@%p4100 bra 	$L__BB3_6173;
	add.s32 	%r4170, %r4168, %r2151;
	setp.ge.s32 	%p4101, %r4170, %r4296;
	@%p4101 bra 	$L__BB3_6086;
	shl.b32 	%r10382, %r4169, 7;
	add.s32 	%r10383, %r4164, %r10382;
	ld.shared.f32 	%f1987, [%r10383];
	add.s32 	%r10384, %r4170, %r4165;
	mul.wide.s32 	%rd3977, %r10384, 4;
	add.s64 	%rd3978, %rd2, %rd3977;
	st.global.f32 	[%rd3978], %f1987;
$L__BB3_6086:
	add.s32 	%r4171, %r4169, %r2151;
	setp.gt.u32 	%p4102, %r4171, 31;
	@%p4102 bra 	$L__BB3_6173;
	add.s32 	%r4172, %r4170, %r2151;
	setp.ge.s32 	%p4103, %r4172, %r4296;
	@%p4103 bra 	$L__BB3_6089;
	shl.b32 	%r10385, %r4171, 7;
	add.s32 	%r10386, %r4164, %r10385;
	ld.shared.f32 	%f1988, [%r10386];
	add.s32 	%r10387, %r4172, %r4165;
	mul.wide.s32 	%rd3979, %r10387, 4;
	add.s64 	%rd3980, %rd2, %rd3979;
	st.global.f32 	[%rd3980], %f1988;
$L__BB3_6089:
	add.s32 	%r4173, %r4171, %r2151;
	setp.gt.u32 	%p4104, %r4173, 31;
	@%p4104 bra 	$L__BB3_6173;
	add.s32 	%r4174, %r4172, %r2151;
	setp.ge.s32 	%p4105, %r4174, %r4296;
	@%p4105 bra 	$L__BB3_6092;
	shl.b32 	%r10388, %r4173, 7;
	add.s32 	%r10389, %r4164, %r10388;
	ld.shared.f32 	%f1989, [%r10389];
	add.s32 	%r10390, %r4174, %r4165;
	mul.wide.s32 	%rd3981, %r10390, 4;
	add.s64 	%rd3982, %rd2, %rd3981;
	st.global.f32 	[%rd3982], %f1989;
$L__BB3_6092:
	add.s32 	%r4175, %r4173, %r2151;
	setp.gt.u32 	%p4106, %r4175, 31;
	@%p4106 bra 	$L__BB3_6173;
	add.s32 	%r4176, %r4174, %r2151;
	setp.ge.s32 	%p4107, %r4176, %r4296;
	@%p4107 bra 	$L__BB3_6095;
	shl.b32 	%r10391, %r4175, 7;
	add.s32 	%r10392, %r4164, %r10391;
	ld.shared.f32 	%f1990, [%r10392];
	add.s32 	%r10393, %r4176, %r4165;
	mul.wide.s32 	%rd3983, %r10393, 4;
	add.s64 	%rd3984, %rd2, %rd3983;
	st.global.f32 	[%rd3984], %f1990;
$L__BB3_6095:
	add.s32 	%r4177, %r4175, %r2151;
	setp.gt.u32 	%p4108, %r4177, 31;
	@%p4108 bra 	$L__BB3_6173;
	add.s32 	%r4178, %r4176, %r2151;
	setp.ge.s32 	%p4109, %r4178, %r4296;
	@%p4109 bra 	$L__BB3_6098;
	shl.b32 	%r10394, %r4177, 7;
	add.s32 	%r10395, %r4164, %r10394;
	ld.shared.f32 	%f1991, [%r10395];
	add.s32 	%r10396, %r4178, %r4165;
	mul.wide.s32 	%rd3985, %r10396, 4;
	add.s64 	%rd3986, %rd2, %rd3985;
	st.global.f32 	[%rd3986], %f1991;
$L__BB3_6098:
	add.s32 	%r4179, %r4177, %r2151;
	setp.gt.u32 	%p4110, %r4179, 31;
	@%p4110 bra 	$L__BB3_6173;
	add.s32 	%r4180, %r4178, %r2151;
	setp.ge.s32 	%p4111, %r4180, %r4296;
	@%p4111 bra 	$L__BB3_6101;
	shl.b32 	%r10397, %r4179, 7;
	add.s32 	%r10398, %r4164, %r10397;
	ld.shared.f32 	%f1992, [%r10398];
	add.s32 	%r10399, %r4180, %r4165;
	mul.wide.s32 	%rd3987, %r10399, 4;
	add.s64 	%rd3988, %rd2, %rd3987;
	st.global.f32 	[%rd3988], %f1992;
$L__BB3_6101:
	add.s32 	%r4181, %r4179, %r2151;
	setp.gt.u32 	%p4112, %r4181, 31;
	@%p4112 bra 	$L__BB3_6173;
	add.s32 	%r4182, %r4180, %r2151;
	setp.ge.s32 	%p4113, %r4182, %r4296;
	@%p4113 bra 	$L__BB3_6104;
	shl.b32 	%r10400, %r4181, 7;
	add.s32 	%r10401, %r4164, %r10400;
	ld.shared.f32 	%f1993, [%r10401];
	add.s32 	%r10402, %r4182, %r4165;
	mul.wide.s32 	%rd3989, %r10402, 4;
	add.s64 	%rd3990, %rd2, %rd3989;
	st.global.f32 	[%rd3990], %f1993;
$L__BB3_6104:
	add.s32 	%r4183, %r4181, %r2151;
	setp.gt.u32 	%p4114, %r4183, 31;
	@%p4114 bra 	$L__BB3_6173;
	add.s32 	%r4184, %r4182, %r2151;
	setp.ge.s32 	%p4115, %r4184, %r4296;
	@%p4115 bra 	$L__BB3_6107;
	shl.b32 	%r10403, %r4183, 7;
	add.s32 	%r10404, %r4164, %r10403;
	ld.shared.f32 	%f1994, [%r10404];
	add.s32 	%r10405, %r4184, %r4165;
	mul.wide.s32 	%rd3991, %r10405, 4;
	add.s64 	%rd3992, %rd2, %rd3991;
	st.global.f32 	[%rd3992], %f1994;
$L__BB3_6107:
	add.s32 	%r4185, %r4183, %r2151;
	setp.gt.u32 	%p4116, %r4185, 31;
	@%p4116 bra 	$L__BB3_6173;
	add.s32 	%r4186, %r4184, %r2151;
	setp.ge.s32 	%p4117, %r4186, %r4296;
	@%p4117 bra 	$L__BB3_6110;
	shl.b32 	%r10406, %r4185, 7;
	add.s32 	%r10407, %r4164, %r10406;
	ld.shared.f32 	%f1995, [%r10407];
	add.s32 	%r10408, %r4186, %r4165;
	mul.wide.s32 	%rd3993, %r10408, 4;
	add.s64 	%rd3994, %rd2, %rd3993;
	st.global.f32 	[%rd3994], %f1995;
$L__BB3_6110:
	add.s32 	%r4187, %r4185, %r2151;
	setp.gt.u32 	%p4118, %r4187, 31;
	@%p4118 bra 	$L__BB3_6173;
	add.s32 	%r4188, %r4186, %r2151;
	setp.ge.s32 	%p4119, %r4188, %r4296;
	@%p4119 bra 	$L__BB3_6113;
	shl.b32 	%r10409, %r4187, 7;
	add.s32 	%r10410, %r4164, %r10409;
	ld.shared.f32 	%f1996, [%r10410];
	add.s32 	%r10411, %r4188, %r4165;
	mul.wide.s32 	%rd3995, %r10411, 4;
	add.s64 	%rd3996, %rd2, %rd3995;
	st.global.f32 	[%rd3996], %f1996;
$L__BB3_6113:
	add.s32 	%r4189, %r4187, %r2151;
	setp.gt.u32 	%p4120, %r4189, 31;
	@%p4120 bra 	$L__BB3_6173;
	add.s32 	%r4190, %r4188, %r2151;
	setp.ge.s32 	%p4121, %r4190, %r4296;
	@%p4121 bra 	$L__BB3_6116;
	shl.b32 	%r10412, %r4189, 7;
	add.s32 	%r10413, %r4164, %r10412;
	ld.shared.f32 	%f1997, [%r10413];
	add.s32 	%r10414, %r4190, %r4165;
	mul.wide.s32 	%rd3997, %r10414, 4;
	add.s64 	%rd3998, %rd2, %rd3997;
	st.global.f32 	[%rd3998], %f1997;
$L__BB3_6116:
	add.s32 	%r4191, %r4189, %r2151;
	setp.gt.u32 	%p4122, %r4191, 31;
	@%p4122 bra 	$L__BB3_6173;
	add.s32 	%r4192, %r4190, %r2151;
	setp.ge.s32 	%p4123, %r4192, %r4296;
	@%p4123 bra 	$L__BB3_6119;
	shl.b32 	%r10415, %r4191, 7;
	add.s32 	%r10416, %r4164, %r10415;
	ld.shared.f32 	%f1998, [%r10416];
	add.s32 	%r10417, %r4192, %r4165;
	mul.wide.s32 	%rd3999, %r10417, 4;
	add.s64 	%rd4000, %rd2, %rd3999;
	st.global.f32 	[%rd4000], %f1998;
$L__BB3_6119:
	add.s32 	%r4193, %r4191, %r2151;
	setp.gt.u32 	%p4124, %r4193, 31;
	@%p4124 bra 	$L__BB3_6173;
	add.s32 	%r4194, %r4192, %r2151;
	setp.ge.s32 	%p4125, %r4194, %r4296;
	@%p4125 bra 	$L__BB3_6122;
	shl.b32 	%r10418, %r4193, 7;
	add.s32 	%r10419, %r4164, %r10418;
	ld.shared.f32 	%f1999, [%r10419];
	add.s32 	%r10420, %r4194, %r4165;
	mul.wide.s32 	%rd4001, %r10420, 4;
	add.s64 	%rd4002, %rd2, %rd4001;
	st.global.f32 	[%rd4002], %f1999;
$L__BB3_6122:
	add.s32 	%r4195, %r4193, %r2151;
	setp.gt.u32 	%p4126, %r4195, 31;
	@%p4126 bra 	$L__BB3_6173;
	add.s32 	%r4196, %r4194, %r2151;
	setp.ge.s32 	%p4127, %r4196, %r4296;
	@%p4127 bra 	$L__BB3_6125;
	shl.b32 	%r10421, %r4195, 7;
	add.s32 	%r10422, %r4164, %r10421;
	ld.shared.f32 	%f2000, [%r10422];
	add.s32 	%r10423, %r4196, %r4165;
	mul.wide.s32 	%rd4003, %r10423, 4;
	add.s64 	%rd4004, %rd2, %rd4003;
	st.global.f32 	[%rd4004], %f2000;
$L__BB3_6125:
	add.s32 	%r4197, %r4195, %r2151;
	setp.gt.u32 	%p4128, %r4197, 31;
	@%p4128 bra 	$L__BB3_6173;
	add.s32 	%r4198, %r4196, %r2151;
	setp.ge.s32 	%p4129, %r4198, %r4296;
	@%p4129 bra 	$L__BB3_6128;
	shl.b32 	%r10424, %r4197, 7;
	add.s32 	%r10425, %r4164, %r10424;
	ld.shared.f32 	%f2001, [%r10425];
	add.s32 	%r10426, %r4198, %r4165;
	mul.wide.s32 	%rd4005, %r10426, 4;
	add.s64 	%rd4006, %rd2, %rd4005;
	st.global.f32 	[%rd4006], %f2001;
$L__BB3_6128:
	add.s32 	%r4199, %r4197, %r2151;
	setp.gt.u32 	%p4130, %r4199, 31;
	@%p4130 bra 	$L__BB3_6173;
	add.s32 	%r4200, %r4198, %r2151;
	setp.ge.s32 	%p4131, %r4200, %r4296;
	@%p4131 bra 	$L__BB3_6131;
	shl.b32 	%r10427, %r4199, 7;
	add.s32 	%r10428, %r4164, %r10427;
	ld.shared.f32 	%f2002, [%r10428];
	add.s32 	%r10429, %r4200, %r4165;
	mul.wide.s32 	%rd4007, %r10429, 4;
	add.s64 	%rd4008, %rd2, %rd4007;
	st.global.f32 	[%rd4008], %f2002;
$L__BB3_6131:
	add.s32 	%r4201, %r4199, %r2151;
	setp.gt.u32 	%p4132, %r4201, 31;
	@%p4132 bra 	$L__BB3_6173;
	add.s32 	%r4202, %r4200, %r2151;
	setp.ge.s32 	%p4133, %r4202, %r4296;
	@%p4133 bra 	$L__BB3_6134;
	shl.b32 	%r10430, %r4201, 7;
	add.s32 	%r10431, %r4164, %r10430;
	ld.shared.f32 	%f2003, [%r10431];
	add.s32 	%r10432, %r4202, %r4165;
	mul.wide.s32 	%rd4009, %r10432, 4;
	add.s64 	%rd4010, %rd2, %rd4009;
	st.global.f32 	[%rd4010], %f2003;
$L__BB3_6134:
	add.s32 	%r4203, %r4201, %r2151;
	setp.gt.u32 	%p4134, %r4203, 31;
	@%p4134 bra 	$L__BB3_6173;
	add.s32 	%r4204, %r4202, %r2151;
	setp.ge.s32 	%p4135, %r4204, %r4296;
	@%p4135 bra 	$L__BB3_6137;
	shl.b32 	%r10433, %r4203, 7;
	add.s32 	%r10434, %r4164, %r10433;
	ld.shared.f32 	%f2004, [%r10434];
	add.s32 	%r10435, %r4204, %r4165;
	mul.wide.s32 	%rd4011, %r10435, 4;
	add.s64 	%rd4012, %rd2, %rd4011;
	st.global.f32 	[%rd4012], %f2004;
$L__BB3_6137:
	add.s32 	%r4205, %r4203, %r2151;
	setp.gt.u32 	%p4136, %r4205, 31;
	@%p4136 bra 	$L__BB3_6173;
	add.s32 	%r4206, %r4204, %r2151;
	setp.ge.s32 	%p4137, %r4206, %r4296;
	@%p4137 bra 	$L__BB3_6140;
	shl.b32 	%r10436, %r4205, 7;
	add.s32 	%r10437, %r4164, %r10436;
	ld.shared.f32 	%f2005, [%r10437];
	add.s32 	%r10438, %r4206, %r4165;
	mul.wide.s32 	%rd4013, %r10438, 4;
	add.s64 	%rd4014, %rd2, %rd4013;
	st.global.f32 	[%rd4014], %f2005;
$L__BB3_6140:
	add.s32 	%r4207, %r4205, %r2151;
	setp.gt.u32 	%p4138, %r4207, 31;
	@%p4138 bra 	$L__BB3_6173;
	add.s32 	%r4208, %r4206, %r2151;
	setp.ge.s32 	%p4139, %r4208, %r4296;
	@%p4139 bra 	$L__BB3_6143;
	shl.b32 	%r10439, %r4207, 7;
	add.s32 	%r10440, %r4164, %r10439;
	ld.shared.f32 	%f2006, [%r10440];
	add.s32 	%r10441, %r4208, %r4165;
	mul.wide.s32 	%rd4015, %r10441, 4;
	add.s64 	%rd4016, %rd2, %rd4015;
	st.global.f32 	[%rd4016], %f2006;
$L__BB3_6143:
	add.s32 	%r4209, %r4207, %r2151;
	setp.gt.u32 	%p4140, %r4209, 31;
	@%p4140 bra 	$L__BB3_6173;
	add.s32 	%r4210, %r4208, %r2151;
	setp.ge.s32 	%p4141, %r4210, %r4296;
	@%p4141 bra 	$L__BB3_6146;
	shl.b32 	%r10442, %r4209, 7;
	add.s32 	%r10443, %r4164, %r10442;
	ld.shared.f32 	%f2007, [%r10443];
	add.s32 	%r10444, %r4210, %r4165;
	mul.wide.s32 	%rd4017, %r10444, 4;
	add.s64 	%rd4018, %rd2, %rd4017;
	st.global.f32 	[%rd4018], %f2007;
$L__BB3_6146:
	add.s32 	%r4211, %r4209, %r2151;
	setp.gt.u32 	%p4142, %r4211, 31;
	@%p4142 bra 	$L__BB3_6173;
	add.s32 	%r4212, %r4210, %r2151;
	setp.ge.s32 	%p4143, %r4212, %r4296;
	@%p4143 bra 	$L__BB3_6149;
	shl.b32 	%r10445, %r4211, 7;
	add.s32 	%r10446, %r4164, %r10445;
	ld.shared.f32 	%f2008, [%r10446];
	add.s32 	%r10447, %r4212, %r4165;
	mul.wide.s32 	%rd4019, %r10447, 4;
	add.s64 	%rd4020, %rd2, %rd4019;
	st.global.f32 	[%rd4020], %f2008;
$L__BB3_6149:
	add.s32 	%r4213, %r4211, %r2151;
	setp.gt.u32 	%p4144, %r4213, 31;
	@%p4144 bra 	$L__BB3_6173;
	add.s32 	%r4214, %r4212, %r2151;
	setp.ge.s32 	%p4145, %r4214, %r4296;
	@%p4145 bra 	$L__BB3_6152;
	shl.b32 	%r10448, %r4213, 7;
	add.s32 	%r10449, %r4164, %r10448;
	ld.shared.f32 	%f2009, [%r10449];
	add.s32 	%r10450, %r4214, %r4165;
	mul.wide.s32 	%rd4021, %r10450, 4;
	add.s64 	%rd4022, %rd2, %rd4021;
	st.global.f32 	[%rd4022], %f2009;
$L__BB3_6152:
	add.s32 	%r4215, %r4213, %r2151;
	setp.gt.u32 	%p4146, %r4215, 31;
	@%p4146 bra 	$L__BB3_6173;
	add.s32 	%r4216, %r4214, %r2151;
	setp.ge.s32 	%p4147, %r4216, %r4296;
	@%p4147 bra 	$L__BB3_6155;
	shl.b32 	%r10451, %r4215, 7;
	add.s32 	%r10452, %r4164, %r10451;
	ld.shared.f32 	%f2010, [%r10452];
	add.s32 	%r10453, %r4216, %r4165;
	mul.wide.s32 	%rd4023, %r10453, 4;
	add.s64 	%rd4024, %rd2, %rd4023;
	st.global.f32 	[%rd4024], %f2010;
$L__BB3_6155:
	add.s32 	%r4217, %r4215, %r2151;
	setp.gt.u32 	%p4148, %r4217, 31;
	@%p4148 bra 	$L__BB3_6173;
	add.s32 	%r4218, %r4216, %r2151;
	setp.ge.s32 	%p4149, %r4218, %r4296;
	@%p4149 bra 	$L__BB3_6158;
	shl.b32 	%r10454, %r4217, 7;
	add.s32 	%r10455, %r4164, %r10454;
	ld.shared.f32 	%f2011, [%r10455];
	add.s32 	%r10456, %r4218, %r4165;
	mul.wide.s32 	%rd4025, %r10456, 4;
	add.s64 	%rd4026, %rd2, %rd4025;
	st.global.f32 	[%rd4026], %f2011;
$L__BB3_6158:
	add.s32 	%r4219, %r4217, %r2151;
	setp.gt.u32 	%p4150, %r4219, 31;
	@%p4150 bra 	$L__BB3_6173;
	add.s32 	%r4220, %r4218, %r2151;
	setp.ge.s32 	%p4151, %r4220, %r4296;
	@%p4151 bra 	$L__BB3_6161;
	shl.b32 	%r10457, %r4219, 7;
	add.s32 	%r10458, %r4164, %r10457;
	ld.shared.f32 	%f2012, [%r10458];
	add.s32 	%r10459, %r4220, %r4165;
	mul.wide.s32 	%rd4027, %r10459, 4;
	add.s64 	%rd4028, %rd2, %rd4027;
	st.global.f32 	[%rd4028], %f2012;
$L__BB3_6161:
	add.s32 	%r4221, %r4219, %r2151;
	setp.gt.u32 	%p4152, %r4221, 31;
	@%p4152 bra 	$L__BB3_6173;
	add.s32 	%r4222, %r4220, %r2151;
	setp.ge.s32 	%p4153, %r4222, %r4296;
	@%p4153 bra 	$L__BB3_6164;
	shl.b32 	%r10460, %r4221, 7;
	add.s32 	%r10461, %r4164, %r10460;
	ld.shared.f32 	%f2013, [%r10461];
	add.s32 	%r10462, %r4222, %r4165;
	mul.wide.s32 	%rd4029, %r10462, 4;
	add.s64 	%rd4030, %rd2, %rd4029;
	st.global.f32 	[%rd4030], %f2013;
$L__BB3_6164:
	add.s32 	%r4223, %r4221, %r2151;
	setp.gt.u32 	%p4154, %r4223, 31;
	@%p4154 bra 	$L__BB3_6173;
	add.s32 	%r4224, %r4222, %r2151;
	setp.ge.s32 	%p4155, %r4224, %r4296;
	@%p4155 bra 	$L__BB3_6167;
	shl.b32 	%r10463, %r4223, 7;
	add.s32 	%r10464, %r4164, %r10463;
	ld.shared.f32 	%f2014, [%r10464];
	add.s32 	%r10465, %r4224, %r4165;
	mul.wide.s32 	%rd4031, %r10465, 4;
	add.s64 	%rd4032, %rd2, %rd4031;
	st.global.f32 	[%rd4032], %f2014;
$L__BB3_6167:
	add.s32 	%r4225, %r4223, %r2151;
	setp.gt.u32 	%p4156, %r4225, 31;
	@%p4156 bra 	$L__BB3_6173;
	add.s32 	%r4226, %r4224, %r2151;
	setp.ge.s32 	%p4157, %r4226, %r4296;
	@%p4157 bra 	$L__BB3_6170;
	shl.b32 	%r10466, %r4225, 7;
	add.s32 	%r10467, %r4164, %r10466;
	ld.shared.f32 	%f2015, [%r10467];
	add.s32 	%r10468, %r4226, %r4165;
	mul.wide.s32 	%rd4033, %r10468, 4;
	add.s64 	%rd4034, %rd2, %rd4033;
	st.global.f32 	[%rd4034], %f2015;
$L__BB3_6170:
	add.s32 	%r4227, %r4225, %r2151;
	setp.gt.u32 	%p4158, %r4227, 31;
	@%p4158 bra 	$L__BB3_6173;
	add.s32 	%r4228, %r4226, %r2151;
	setp.ge.s32 	%p4159, %r4228, %r4296;
	@%p4159 bra 	$L__BB3_6173;
	shl.b32 	%r10469, %r4227, 7;
	add.s32 	%r10470, %r4164, %r10469;
	ld.shared.f32 	%f2016, [%r10470];
	add.s32 	%r10471, %r4228, %r4165;
	mul.wide.s32 	%rd4035, %r10471, 4;
	add.s64 	%rd4036, %rd2, %rd4035;
	st.global.f32 	[%rd4036], %f2016;
$L__BB3_6173:
	add.s32 	%r4229, %r4162, %r2152;
	setp.gt.u32 	%p4160, %r4229, 31;
	@%p4160 bra 	$L__BB3_6270;
	setp.gt.u32 	%p4161, %r2150, 31;
	add.s32 	%r4230, %r4163, %r2152;
	setp.ge.s32 	%p4162, %r4230, %r4297;
	or.pred  	%p4163, %p4162, %p4161;
	@%p4163 bra 	$L__BB3_6270;
	shl.b32 	%r10473, %r4229, 2;
	add.s32 	%r4231, %r4301, %r10473;
	mul.lo.s32 	%r4232, %r4230, %r4296;
	add.s32 	%r4233, %r2150, %r1;
	setp.ge.s32 	%p4164, %r4233, %r4296;
	@%p4164 bra 	$L__BB3_6177;
	shl.b32 	%r10475, %r2150, 7;
	add.s32 	%r10476, %r4231, %r10475;
	ld.shared.f32 	%f2017, [%r10476];
	add.s32 	%r10477, %r4233, %r4232;
	mul.wide.s32 	%rd4037, %r10477, 4;
	add.s64 	%rd4038, %rd2, %rd4037;
	st.global.f32 	[%rd4038], %f2017;
$L__BB3_6177:
	add.s32 	%r4234, %r2150, %r2151;
	setp.gt.u32 	%p4165, %r4234, 31;
	@%p4165 bra 	$L__BB3_6270;
	add.s32 	%r4235, %r4233, %r2151;
	setp.ge.s32 	%p4166, %r4235, %r4296;
	@%p4166 bra 	$L__BB3_6180;
	shl.b32 	%r10478, %r4234, 7;
	add.s32 	%r10479, %r4231, %r10478;
	ld.shared.f32 	%f2018, [%r10479];
	add.s32 	%r10480, %r4235, %r4232;
	mul.wide.s32 	%rd4039, %r10480, 4;
	add.s64 	%rd4040, %rd2, %rd4039;
	st.global.f32 	[%rd4040], %f2018;
$L__BB3_6180:
	add.s32 	%r4236, %r4234, %r2151;
	setp.gt.u32 	%p4167, %r4236, 31;
	@%p4167 bra 	$L__BB3_6270;
	add.s32 	%r4237, %r4235, %r2151;
	setp.ge.s32 	%p4168, %r4237, %r4296;
	@%p4168 bra 	$L__BB3_6183;
	shl.b32 	%r10481, %r4236, 7;
	add.s32 	%r10482, %r4231, %r10481;
	ld.shared.f32 	%f2019, [%r10482];
	add.s32 	%r10483, %r4237, %r4232;
	mul.wide.s32 	%rd4041, %r10483, 4;
	add.s64 	%rd4042, %rd2, %rd4041;
	st.global.f32 	[%rd4042], %f2019;
$L__BB3_6183:
	add.s32 	%r4238, %r4236, %r2151;
	setp.gt.u32 	%p4169, %r4238, 31;
	@%p4169 bra 	$L__BB3_6270;
	add.s32 	%r4239, %r4237, %r2151;
	setp.ge.s32 	%p4170, %r4239, %r4296;
	@%p4170 bra 	$L__BB3_6186;
	shl.b32 	%r10484, %r4238, 7;
	add.s32 	%r10485, %r4231, %r10484;
	ld.shared.f32 	%f2020, [%r10485];
	add.s32 	%r10486, %r4239, %r4232;
	mul.wide.s32 	%rd4043, %r10486, 4;
	add.s64 	%rd4044, %rd2, %rd4043;
	st.global.f32 	[%rd4044], %f2020;
$L__BB3_6186:
	add.s32 	%r4240, %r4238, %r2151;
	setp.gt.u32 	%p4171, %r4240, 31;
	@%p4171 bra 	$L__BB3_6270;
	add.s32 	%r4241, %r4239, %r2151;
	setp.ge.s32 	%p4172, %r4241, %r4296;
	@%p4172 bra 	$L__BB3_6189;
	shl.b32 	%r10487, %r4240, 7;
	add.s32 	%r10488, %r4231, %r10487;
	ld.shared.f32 	%f2021, [%r10488];
	add.s32 	%r10489, %r4241, %r4232;
	mul.wide.s32 	%rd4045, %r10489, 4;
	add.s64 	%rd4046, %rd2, %rd4045;
	st.global.f32 	[%rd4046], %f2021;
$L__BB3_6189:
	add.s32 	%r4242, %r4240, %r2151;
	setp.gt.u32 	%p4173, %r4242, 31;
	@%p4173 bra 	$L__BB3_6270;
	add.s32 	%r4243, %r4241, %r2151;
	setp.ge.s32 	%p4174, %r4243, %r4296;
	@%p4174 bra 	$L__BB3_6192;
	shl.b32 	%r10490, %r4242, 7;
	add.s32 	%r10491, %r4231, %r10490;
	ld.shared.f32 	%f2022, [%r10491];
	add.s32 	%r10492, %r4243, %r4232;
	mul.wide.s32 	%rd4047, %r10492, 4;
	add.s64 	%rd4048, %rd2, %rd4047;
	st.global.f32 	[%rd4048], %f2022;
$L__BB3_6192:
	add.s32 	%r4244, %r4242, %r2151;
	setp.gt.u32 	%p4175, %r4244, 31;
	@%p4175 bra 	$L__BB3_6270;
	add.s32 	%r4245, %r4243, %r2151;
	setp.ge.s32 	%p4176, %r4245, %r4296;
	@%p4176 bra 	$L__BB3_6195;
	shl.b32 	%r10493, %r4244, 7;
	add.s32 	%r10494, %r4231, %r10493;
	ld.shared.f32 	%f2023, [%r10494];
	add.s32 	%r10495, %r4245, %r4232;
	mul.wide.s32 	%rd4049, %r10495, 4;
	add.s64 	%rd4050, %rd2, %rd4049;
	st.global.f32 	[%rd4050], %f2023;
$L__BB3_6195:
	add.s32 	%r4246, %r4244, %r2151;
	setp.gt.u32 	%p4177, %r4246, 31;
	@%p4177 bra 	$L__BB3_6270;
	add.s32 	%r4247, %r4245, %r2151;
	setp.ge.s32 	%p4178, %r4247, %r4296;
	@%p4178 bra 	$L__BB3_6198;
	shl.b32 	%r10496, %r4246, 7;
	add.s32 	%r10497, %r4231, %r10496;
	ld.shared.f32 	%f2024, [%r10497];
	add.s32 	%r10498, %r4247, %r4232;
	mul.wide.s32 	%rd4051, %r10498, 4;
	add.s64 	%rd4052, %rd2, %rd4051;
	st.global.f32 	[%rd4052], %f2024;
$L__BB3_6198:
	add.s32 	%r4248, %r4246, %r2151;
	setp.gt.u32 	%p4179, %r4248, 31;
	@%p4179 bra 	$L__BB3_6270;
	add.s32 	%r4249, %r4247, %r2151;
	setp.ge.s32 	%p4180, %r4249, %r4296;
	@%p4180 bra 	$L__BB3_6201;
	shl.b32 	%r10499, %r4248, 7;
	add.s32 	%r10500, %r4231, %r10499;
	ld.shared.f32 	%f2025, [%r10500];
	add.s32 	%r10501, %r4249, %r4232;
	mul.wide.s32 	%rd4053, %r10501, 4;
	add.s64 	%rd4054, %rd2, %rd4053;
	st.global.f32 	[%rd4054], %f2025;
$L__BB3_6201:
	add.s32 	%r4250, %r4248, %r2151;
	setp.gt.u32 	%p4181, %r4250, 31;
	@%p4181 bra 	$L__BB3_6270;
	add.s32 	%r4251, %r4249, %r2151;
	setp.ge.s32 	%p4182, %r4251, %r4296;
	@%p4182 bra 	$L__BB3_6204;
	shl.b32 	%r10502, %r4250, 7;
	add.s32 	%r10503, %r4231, %r10502;
	ld.shared.f32 	%f2026, [%r10503];
	add.s32 	%r10504, %r4251, %r4232;
	mul.wide.s32 	%rd4055, %r10504, 4;
	add.s64 	%rd4056, %rd2, %rd4055;
	st.global.f32 	[%rd4056], %f2026;
$L__BB3_6204:
	add.s32 	%r4252, %r4250, %r2151;
	setp.gt.u32 	%p4183, %r4252, 31;
	@%p4183 bra 	$L__BB3_6270;
	add.s32 	%r4253, %r4251, %r2151;
	setp.ge.s32 	%p4184, %r4253, %r4296;
	@%p4184 bra 	$L__BB3_6207;
	shl.b32 	%r10505, %r4252, 7;
	add.s32 	%r10506, %r4231, %r10505;
	ld.shared.f32 	%f2027, [%r10506];
	add.s32 	%r10507, %r4253, %r4232;
	mul.wide.s32 	%rd4057, %r10507, 4;
	add.s64 	%rd4058, %rd2, %rd4057;
	st.global.f32 	[%rd4058], %f2027;
$L__BB3_6207:
	add.s32 	%r4254, %r4252, %r2151;
	setp.gt.u32 	%p4185, %r4254, 31;
	@%p4185 bra 	$L__BB3_6270;
	add.s32 	%r4255, %r4253, %r2151;
	setp.ge.s32 	%p4186, %r4255, %r4296;
	@%p4186 bra 	$L__BB3_6210;
	shl.b32 	%r10508, %r4254, 7;
	add.s32 	%r10509, %r4231, %r10508;
	ld.shared.f32 	%f2028, [%r10509];
	add.s32 	%r10510, %r4255, %r4232;
	mul.wide.s32 	%rd4059, %r10510, 4;
	add.s64 	%rd4060, %rd2, %rd4059;
	st.global.f32 	[%rd4060], %f2028;
$L__BB3_6210:
	add.s32 	%r4256, %r4254, %r2151;
	setp.gt.u32 	%p4187, %r4256, 31;
	@%p4187 bra 	$L__BB3_6270;
	add.s32 	%r4257, %r4255, %r2151;
	setp.ge.s32 	%p4188, %r4257, %r4296;
	@%p4188 bra 	$L__BB3_6213;
	shl.b32 	%r10511, %r4256, 7;
	add.s32 	%r10512, %r4231, %r10511;
	ld.shared.f32 	%f2029, [%r10512];
	add.s32 	%r10513, %r4257, %r4232;
	mul.wide.s32 	%rd4061, %r10513, 4;
	add.s64 	%rd4062, %rd2, %rd4061;
	st.global.f32 	[%rd4062], %f2029;
$L__BB3_6213:
	add.s32 	%r4258, %r4256, %r2151;
	setp.gt.u32 	%p4189, %r4258, 31;
	@%p4189 bra 	$L__BB3_6270;
	add.s32 	%r4259, %r4257, %r2151;
	setp.ge.s32 	%p4190, %r4259, %r4296;
	@%p4190 bra 	$L__BB3_6216;
	shl.b32 	%r10514, %r4258, 7;
	add.s32 	%r10515, %r4231, %r10514;
	ld.shared.f32 	%f2030, [%r10515];
	add.s32 	%r10516, %r4259, %r4232;
	mul.wide.s32 	%rd4063, %r10516, 4;
	add.s64 	%rd4064, %rd2, %rd4063;
	st.global.f32 	[%rd4064], %f2030;
$L__BB3_6216:
	add.s32 	%r4260, %r4258, %r2151;
	setp.gt.u32 	%p4191, %r4260, 31;
	@%p4191 bra 	$L__BB3_6270;
	add.s32 	%r4261, %r4259, %r2151;
	setp.ge.s32 	%p4192, %r4261, %r4296;
	@%p4192 bra 	$L__BB3_6219;
	shl.b32 	%r10517, %r4260, 7;
	add.s32 	%r10518, %r4231, %r10517;
	ld.shared.f32 	%f2031, [%r10518];
	add.s32 	%r10519, %r4261, %r4232;
	mul.wide.s32 	%rd4065, %r10519, 4;
	add.s64 	%rd4066, %rd2, %rd4065;
	st.global.f32 	[%rd4066], %f2031;
$L__BB3_6219:
	add.s32 	%r4262, %r4260, %r2151;
	setp.gt.u32 	%p4193, %r4262, 31;
	@%p4193 bra 	$L__BB3_6270;
	add.s32 	%r4263, %r4261, %r2151;
	setp.ge.s32 	%p4194, %r4263, %r4296;
	@%p4194 bra 	$L__BB3_6222;
	shl.b32 	%r10520, %r4262, 7;
	add.s32 	%r10521, %r4231, %r10520;
	ld.shared.f32 	%f2032, [%r10521];
	add.s32 	%r10522, %r4263, %r4232;
	mul.wide.s32 	%rd4067, %r10522, 4;
	add.s64 	%rd4068, %rd2, %rd4067;
	st.global.f32 	[%rd4068], %f2032;
$L__BB3_6222:
	add.s32 	%r4264, %r4262, %r2151;
	setp.gt.u32 	%p4195, %r4264, 31;
	@%p4195 bra 	$L__BB3_6270;
	add.s32 	%r4265, %r4263, %r2151;
	setp.ge.s32 	%p4196, %r4265, %r4296;
	@%p4196 bra 	$L__BB3_6225;
	shl.b32 	%r10523, %r4264, 7;
	add.s32 	%r10524, %r4231, %r10523;
	ld.shared.f32 	%f2033, [%r10524];
	add.s32 	%r10525, %r4265, %r4232;
	mul.wide.s32 	%rd4069, %r10525, 4;
	add.s64 	%rd4070, %rd2, %rd4069;
	st.global.f32 	[%rd4070], %f2033;
$L__BB3_6225:
	add.s32 	%r4266, %r4264, %r2151;
	setp.gt.u32 	%p4197, %r4266, 31;
	@%p4197 bra 	$L__BB3_6270;
	add.s32 	%r4267, %r4265, %r2151;
	setp.ge.s32 	%p4198, %r4267, %r4296;
	@%p4198 bra 	$L__BB3_6228;
	shl.b32 	%r10526, %r4266, 7;
	add.s32 	%r10527, %r4231, %r10526;
	ld.shared.f32 	%f2034, [%r10527];
	add.s32 	%r10528, %r4267, %r4232;
	mul.wide.s32 	%rd4071, %r10528, 4;
	add.s64 	%rd4072, %rd2, %rd4071;
	st.global.f32 	[%rd4072], %f2034;
$L__BB3_6228:
	add.s32 	%r4268, %r4266, %r2151;
	setp.gt.u32 	%p4199, %r4268, 31;
	@%p4199 bra 	$L__BB3_6270;
	add.s32 	%r4269, %r4267, %r2151;
	setp.ge.s32 	%p4200, %r4269, %r4296;
	@%p4200 bra 	$L__BB3_6231;
	shl.b32 	%r10529, %r4268, 7;
	add.s32 	%r10530, %r4231, %r10529;
	ld.shared.f32 	%f2035, [%r10530];
	add.s32 	%r10531, %r4269, %r4232;
	mul.wide.s32 	%rd4073, %r10531, 4;
	add.s64 	%rd4074, %rd2, %rd4073;
	st.global.f32 	[%rd4074], %f2035;
$L__BB3_6231:
	add.s32 	%r4270, %r4268, %r2151;
	setp.gt.u32 	%p4201, %r4270, 31;
	@%p4201 bra 	$L__BB3_6270;
	add.s32 	%r4271, %r4269, %r2151;
	setp.ge.s32 	%p4202, %r4271, %r4296;
	@%p4202 bra 	$L__BB3_6234;
	shl.b32 	%r10532, %r4270, 7;
	add.s32 	%r10533, %r4231, %r10532;
	ld.shared.f32 	%f2036, [%r10533];
	add.s32 	%r10534, %r4271, %r4232;
	mul.wide.s32 	%rd4075, %r10534, 4;
	add.s64 	%rd4076, %rd2, %rd4075;
	st.global.f32 	[%rd4076], %f2036;
$L__BB3_6234:
	add.s32 	%r4272, %r4270, %r2151;
	setp.gt.u32 	%p4203, %r4272, 31;
	@%p4203 bra 	$L__BB3_6270;
	add.s32 	%r4273, %r4271, %r2151;
	setp.ge.s32 	%p4204, %r4273, %r4296;
	@%p4204 bra 	$L__BB3_6237;
	shl.b32 	%r10535, %r4272, 7;
	add.s32 	%r10536, %r4231, %r10535;
	ld.shared.f32 	%f2037, [%r10536];
	add.s32 	%r10537, %r4273, %r4232;
	mul.wide.s32 	%rd4077, %r10537, 4;
	add.s64 	%rd4078, %rd2, %rd4077;
	st.global.f32 	[%rd4078], %f2037;
$L__BB3_6237:
	add.s32 	%r4274, %r4272, %r2151;
	setp.gt.u32 	%p4205, %r4274, 31;
	@%p4205 bra 	$L__BB3_6270;
	add.s32 	%r4275, %r4273, %r2151;
	setp.ge.s32 	%p4206, %r4275, %r4296;
	@%p4206 bra 	$L__BB3_6240;
	shl.b32 	%r10538, %r4274, 7;
	add.s32 	%r10539, %r4231, %r10538;
	ld.shared.f32 	%f2038, [%r10539];
	add.s32 	%r10540, %r4275, %r4232;
	mul.wide.s32 	%rd4079, %r10540, 4;
	add.s64 	%rd4080, %rd2, %rd4079;
	st.global.f32 	[%rd4080], %f2038;
$L__BB3_6240:
	add.s32 	%r4276, %r4274, %r2151;
	setp.gt.u32 	%p4207, %r4276, 31;
	@%p4207 bra 	$L__BB3_6270;
	add.s32 	%r4277, %r4275, %r2151;
	setp.ge.s32 	%p4208, %r4277, %r4296;
	@%p4208 bra 	$L__BB3_6243;
	shl.b32 	%r10541, %r4276, 7;
	add.s32 	%r10542, %r4231, %r10541;
	ld.shared.f32 	%f2039, [%r10542];
	add.s32 	%r10543, %r4277, %r4232;
	mul.wide.s32 	%rd4081, %r10543, 4;
	add.s64 	%rd4082, %rd2, %rd4081;
	st.global.f32 	[%rd4082], %f2039;
$L__BB3_6243:
	add.s32 	%r4278, %r4276, %r2151;
	setp.gt.u32 	%p4209, %r4278, 31;
	@%p4209 bra 	$L__BB3_6270;
	add.s32 	%r4279, %r4277, %r2151;
	setp.ge.s32 	%p4210, %r4279, %r4296;
	@%p4210 bra 	$L__BB3_6246;
	shl.b32 	%r10544, %r4278, 7;
	add.s32 	%r10545, %r4231, %r10544;
	ld.shared.f32 	%f2040, [%r10545];
	add.s32 	%r10546, %r4279, %r4232;
	mul.wide.s32 	%rd4083, %r10546, 4;
	add.s64 	%rd4084, %rd2, %rd4083;
	st.global.f32 	[%rd4084], %f2040;
$L__BB3_6246:
	add.s32 	%r4280, %r4278, %r2151;
	setp.gt.u32 	%p4211, %r4280, 31;
	@%p4211 bra 	$L__BB3_6270;
	add.s32 	%r4281, %r4279, %r2151;
	setp.ge.s32 	%p4212, %r4281, %r4296;
	@%p4212 bra 	$L__BB3_6249;
	shl.b32 	%r10547, %r4280, 7;
	add.s32 	%r10548, %r4231, %r10547;
	ld.shared.f32 	%f2041, [%r10548];
	add.s32 	%r10549, %r4281, %r4232;
	mul.wide.s32 	%rd4085, %r10549, 4;
	add.s64 	%rd4086, %rd2, %rd4085;
	st.global.f32 	[%rd4086], %f2041;
$L__BB3_6249:
	add.s32 	%r4282, %r4280, %r2151;
	setp.gt.u32 	%p4213, %r4282, 31;
	@%p4213 bra 	$L__BB3_6270;
	add.s32 	%r4283, %r4281, %r2151;
	setp.ge.s32 	%p4214, %r4283, %r4296;
	@%p4214 bra 	$L__BB3_6252;
	shl.b32 	%r10550, %r4282, 7;
	add.s32 	%r10551, %r4231, %r10550;
	ld.shared.f32 	%f2042, [%r10551];
	add.s32 	%r10552, %r4283, %r4232;
	mul.wide.s32 	%rd4087, %r10552, 4;
	add.s64 	%rd4088, %rd2, %rd4087;
	st.global.f32 	[%rd4088], %f2042;
$L__BB3_6252:
	add.s32 	%r4284, %r4282, %r2151;
	setp.gt.u32 	%p4215, %r4284, 31;
	@%p4215 bra 	$L__BB3_6270;
	add.s32 	%r4285, %r4283, %r2151;
	setp.ge.s32 	%p4216, %r4285, %r4296;
	@%p4216 bra 	$L__BB3_6255;
	shl.b32 	%r10553, %r4284, 7;
	add.s32 	%r10554, %r4231, %r10553;
	ld.shared.f32 	%f2043, [%r10554];
	add.s32 	%r10555, %r4285, %r4232;
	mul.wide.s32 	%rd4089, %r10555, 4;
	add.s64 	%rd4090, %rd2, %rd4089;
	st.global.f32 	[%rd4090], %f2043;
$L__BB3_6255:
	add.s32 	%r4286, %r4284, %r2151;
	setp.gt.u32 	%p4217, %r4286, 31;
	@%p4217 bra 	$L__BB3_6270;
	add.s32 	%r4287, %r4285, %r2151;
	setp.ge.s32 	%p4218, %r4287, %r4296;
	@%p4218 bra 	$L__BB3_6258;
	shl.b32 	%r10556, %r4286, 7;
	add.s32 	%r10557, %r4231, %r10556;
	ld.shared.f32 	%f2044, [%r10557];
	add.s32 	%r10558, %r4287, %r4232;
	mul.wide.s32 	%rd4091, %r10558, 4;
	add.s64 	%rd4092, %rd2, %rd4091;
	st.global.f32 	[%rd4092], %f2044;
$L__BB3_6258:
	add.s32 	%r4288, %r4286, %r2151;
	setp.gt.u32 	%p4219, %r4288, 31;
	@%p4219 bra 	$L__BB3_6270;
	add.s32 	%r4289, %r4287, %r2151;
	setp.ge.s32 	%p4220, %r4289, %r4296;
	@%p4220 bra 	$L__BB3_6261;
	shl.b32 	%r10559, %r4288, 7;
	add.s32 	%r10560, %r4231, %r10559;
	ld.shared.f32 	%f2045, [%r10560];
	add.s32 	%r10561, %r4289, %r4232;
	mul.wide.s32 	%rd4093, %r10561, 4;
	add.s64 	%rd4094, %rd2, %rd4093;
	st.global.f32 	[%rd4094], %f2045;
$L__BB3_6261:
	add.s32 	%r4290, %r4288, %r2151;
	setp.gt.u32 	%p4221, %r4290, 31;
	@%p4221 bra 	$L__BB3_6270;
	add.s32 	%r4291, %r4289, %r2151;
	setp.ge.s32 	%p4222, %r4291, %r4296;
	@%p4222 bra 	$L__BB3_6264;
	shl.b32 	%r10562, %r4290, 7;
	add.s32 	%r10563, %r4231, %r10562;
	ld.shared.f32 	%f2046, [%r10563];
	add.s32 	%r10564, %r4291, %r4232;
	mul.wide.s32 	%rd4095, %r10564, 4;
	add.s64 	%rd4096, %rd2, %rd4095;
	st.global.f32 	[%rd4096], %f2046;
$L__BB3_6264:
	add.s32 	%r4292, %r4290, %r2151;
	setp.gt.u32 	%p4223, %r4292, 31;
	@%p4223 bra 	$L__BB3_6270;
	add.s32 	%r4293, %r4291, %r2151;
	setp.ge.s32 	%p4224, %r4293, %r4296;
	@%p4224 bra 	$L__BB3_6267;
	shl.b32 	%r10565, %r4292, 7;
	add.s32 	%r10566, %r4231, %r10565;
	ld.shared.f32 	%f2047, [%r10566];
	add.s32 	%r10567, %r4293, %r4232;
	mul.wide.s32 	%rd4097, %r10567, 4;
	add.s64 	%rd4098, %rd2, %rd4097;
	st.global.f32 	[%rd4098], %f2047;
$L__BB3_6267:
	add.s32 	%r4294, %r4292, %r2151;
	setp.gt.u32 	%p4225, %r4294, 31;
	@%p4225 bra 	$L__BB3_6270;
	add.s32 	%r4295, %r4293, %r2151;
	setp.ge.s32 	%p4226, %r4295, %r4296;
	@%p4226 bra 	$L__BB3_6270;
	shl.b32 	%r10568, %r4294, 7;
	add.s32 	%r10569, %r4231, %r10568;
	ld.shared.f32 	%f2048, [%r10569];
	add.s32 	%r10570, %r4295, %r4232;
	mul.wide.s32 	%rd4099, %r10570, 4;
	add.s64 	%rd4100, %rd2, %rd4099;
	st.global.f32 	[%rd4100], %f2048;
$L__BB3_6270:
	ret;

}
	// .globl	_Z22transposeSharedPaddingILi32ELi32EEvPfS0_ii
.visible .entry _Z22transposeSharedPaddingILi32ELi32EEvPfS0_ii(
	.param .u64 .ptr .align 1 _Z22transposeSharedPaddingILi32ELi32EEvPfS0_ii_param_0,
	.param .u64 .ptr .align 1 _Z22transposeSharedPaddingILi32ELi32EEvPfS0_ii_param_1,
	.param .u32 _Z22transposeSharedPaddingILi32ELi32EEvPfS0_ii_param_2,
	.param .u32 _Z22transposeSharedPaddingILi32ELi32EEvPfS0_ii_param_3
)
{
	.reg .pred 	%p<4227>;
	.reg .b32 	%r<9516>;
	.reg .b32 	%f<2049>;
	.reg .b64 	%rd<4101>;
	// demoted variable
	.shared .align 4 .b8 _ZZ22transposeSharedPaddingILi32ELi32EEvPfS0_iiE4tile[4224];
	ld.param.u64 	%rd3, [_Z22transposeSharedPaddingILi32ELi32EEvPfS0_ii_param_0];
	ld.param.u64 	%rd4, [_Z22transposeSharedPaddingILi32ELi32EEvPfS0_ii_param_1];
	ld.param.u32 	%r4296, [_Z22transposeSharedPaddingILi32ELi32EEvPfS0_ii_param_2];
	ld.param.u32 	%r4297, [_Z22transposeSharedPaddingILi32ELi32EEvPfS0_ii_param_3];
	cvta.to.global.u64 	%rd1, %rd3;
	cvta.to.global.u64 	%rd2, %rd4;
	mov.u32 	%r4298, %ctaid.y;
	shl.b32 	%r1, %r4298, 5;
	mov.u32 	%r4299, %ctaid.x;
	shl.b32 	%r2, %r4299, 5;
	mov.u32 	%r3, %tid.y;
	setp.gt.u32 	%p1, %r3, 31;
	mov.u32 	%r4300, _ZZ22transposeSharedPaddingILi32ELi32EEvPfS0_iiE4tile;
	mad.lo.s32 	%r4, %r3, 132, %r4300;
	@%p1 bra 	$L__BB4_3135;
	mov.u32 	%r5, %tid.x;
	mov.u32 	%r6, %ntid.x;
	mov.u32 	%r7, %ntid.y;
	add.s32 	%r8, %r3, %r1;
	setp.ge.s32 	%p2, %r8, %r4296;
	@%p2 bra 	$L__BB4_3135;
	setp.gt.u32 	%p3, %r5, 31;
	@%p3 bra 	$L__BB4_98;
	mul.lo.s32 	%r9, %r8, %r4297;
	add.s32 	%r10, %r5, %r2;
	setp.ge.s32 	%p4, %r10, %r4297;
	@%p4 bra 	$L__BB4_5;
	add.s32 	%r4301, %r10, %r9;
	mul.wide.s32 	%rd5, %r4301, 4;
	add.s64 	%rd6, %rd1, %rd5;
	ld.global.f32 	%f1, [%rd6];
	shl.b32 	%r4302, %r5, 2;
	add.s32 	%r4303, %r4, %r4302;
	st.shared.f32 	[%r4303], %f1;
$L__BB4_5:
	add.s32 	%r11, %r5, %r6;
	setp.gt.u32 	%p5, %r11, 31;
	@%p5 bra 	$L__BB4_98;
	add.s32 	%r12, %r10, %r6;
	setp.ge.s32 	%p6, %r12, %r4297;
	@%p6 bra 	$L__BB4_8;
	add.s32 	%r4304, %r12, %r9;
	mul.wide.s32 	%rd7, %r4304, 4;
	add.s64 	%rd8, %rd1, %rd7;
	ld.global.f32 	%f2, [%rd8];
	shl.b32 	%r4305, %r11, 2;
	add.s32 	%r4306, %r4, %r4305;
	st.shared.f32 	[%r4306], %f2;
$L__BB4_8:
	add.s32 	%r13, %r11, %r6;
	setp.gt.u32 	%p7, %r13, 31;
	@%p7 bra 	$L__BB4_98;
	add.s32 	%r14, %r12, %r6;
	setp.ge.s32 	%p8, %r14, %r4297;
	@%p8 bra 	$L__BB4_11;
	add.s32 	%r4307, %r14, %r9;
	mul.wide.s32 	%rd9, %r4307, 4;
	add.s64 	%rd10, %rd1, %rd9;
	ld.global.f32 	%f3, [%rd10];
	shl.b32 	%r4308, %r13, 2;
	add.s32 	%r4309, %r4, %r4308;
	st.shared.f32 	[%r4309], %f3;
$L__BB4_11:
	add.s32 	%r15, %r13, %r6;
	setp.gt.u32 	%p9, %r15, 31;
	@%p9 bra 	$L__BB4_98;
	add.s32 	%r16, %r14, %r6;
	setp.ge.s32 	%p10, %r16, %r4297;
	@%p10 bra 	$L__BB4_14;
	add.s32 	%r4310, %r16, %r9;
	mul.wide.s32 	%rd11, %r4310, 4;
	add.s64 	%rd12, %rd1, %rd11;
	ld.global.f32 	%f4, [%rd12];
	shl.b32 	%r4311, %r15, 2;
	add.s32 	%r4312, %r4, %r4311;
	st.shared.f32 	[%r4312], %f4;
$L__BB4_14:
	add.s32 	%r17, %r15, %r6;
	setp.gt.u32 	%p11, %r17, 31;
	@%p11 bra 	$L__BB4_98;
	add.s32 	%r18, %r16, %r6;
	setp.ge.s32 	%p12, %r18, %r4297;
	@%p12 bra 	$L__BB4_17;
	add.s32 	%r4313, %r18, %r9;
	mul.wide.s32 	%rd13, %r4313, 4;
	add.s64 	%rd14, %rd1, %rd13;
	ld.global.f32 	%f5, [%rd14];
	shl.b32 	%r4314, %r17, 2;
	add.s32 	%r4315, %r4, %r4314;
	st.shared.f32 	[%r4315], %f5;
$L__BB4_17:
	add.s32 	%r19, %r17, %r6;
	setp.gt.u32 	%p13, %r19, 31;
	@%p13 bra 	$L__BB4_98;
	add.s32 	%r20, %r18, %r6;
	setp.ge.s32 	%p14, %r20, %r4297;
	@%p14 bra 	$L__BB4_20;
	add.s32 	%r4316, %r20, %r9;
	mul.wide.s32 	%rd15, %r4316, 4;
	add.s64 	%rd16, %rd1, %rd15;
	ld.global.f32 	%f6, [%rd16];
	shl.b32 	%r4317, %r19, 2;
	add.s32 	%r4318, %r4, %r4317;
	st.shared.f32 	[%r4318], %f6;
$L__BB4_20:
	add.s32 	%r21, %r19, %r6;
	setp.gt.u32 	%p15, %r21, 31;
	@%p15 bra 	$L__BB4_98;
	add.s32 	%r22, %r20, %r6;
	setp.ge.s32 	%p16, %r22, %r4297;
	@%p16 bra 	$L__BB4_23;
	add.s32 	%r4319, %r22, %r9;
	mul.wide.s32 	%rd17, %r4319, 4;
	add.s64 	%rd18, %rd1, %rd17;
	ld.global.f32 	%f7, [%rd18];
	shl.b32 	%r4320, %r21, 2;
	add.s32 	%r4321, %r4, %r4320;
	st.shared.f32 	[%r4321], %f7;
$L__BB4_23:
	add.s32 	%r23, %r21, %r6;
	setp.gt.u32 	%p17, %r23, 31;
	@%p17 bra 	$L__BB4_98;
	add.s32 	%r24, %r22, %r6;
	setp.ge.s32 	%p18, %r24, %r4297;
	@%p18 bra 	$L__BB4_26;
	add.s32 	%r4322, %r24, %r9;
	mul.wide.s32 	%rd19, %r4322, 4;
	add.s64 	%rd20, %rd1, %rd19;
	ld.global.f32 	%f8, [%rd20];
	shl.b32 	%r4323, %r23, 2;
	add.s32 	%r4324, %r4, %r4323;
	st.shared.f32 	[%r4324], %f8;
$L__BB4_26:
	add.s32 	%r25, %r23, %r6;
	setp.gt.u32 	%p19, %r25, 31;
	@%p19 bra 	$L__BB4_98;
	add.s32 	%r26, %r24, %r6;
	setp.ge.s32 	%p20, %r26, %r4297;
	@%p20 bra 	$L__BB4_29;
	add.s32 	%r4325, %r26, %r9;
	mul.wide.s32 	%rd21, %r4325, 4;
	add.s64 	%rd22, %rd1, %rd21;
	ld.global.f32 	%f9, [%rd22];
	shl.b32 	%r4326, %r25, 2;
	add.s32 	%r4327, %r4, %r4326;
	st.shared.f32 	[%r4327], %f9;
$L__BB4_29:
	add.s32 	%r27, %r25, %r6;
	setp.gt.u32 	%p21, %r27, 31;
	@%p21 bra 	$L__BB4_98;
	add.s32 	%r28, %r26, %r6;
	setp.ge.s32 	%p22, %r28, %r4297;
	@%p22 bra 	$L__BB4_32;
	add.s32 	%r4328, %r28, %r9;
	mul.wide.s32 	%rd23, %r4328, 4;
	add.s64 	%rd24, %rd1, %rd23;
	ld.global.f32 	%f10, [%rd24];
	shl.b32 	%r4329, %r27, 2;
	add.s32 	%r4330, %r4, %r4329;
	st.shared.f32 	[%r4330], %f10;
$L__BB4_32:
	add.s32 	%r29, %r27, %r6;
	setp.gt.u32 	%p23, %r29, 31;
	@%p23 bra 	$L__BB4_98;
	add.s32 	%r30, %r28, %r6;
	setp.ge.s32 	%p24, %r30, %r4297;
	@%p24 bra 	$L__BB4_35;
	add.s32 	%r4331, %r30, %r9;
	mul.wide.s32 	%rd25, %r4331, 4;
	add.s64 	%rd26, %rd1, %rd25;
	ld.global.f32 	%f11, [%rd26];
	shl.b32 	%r4332, %r29, 2;
	add.s32 	%r4333, %r4, %r4332;
	st.shared.f32 	[%r4333], %f11;
$L__BB4_35:
	add.s32 	%r31, %r29, %r6;
	setp.gt.u32 	%p25, %r31, 31;
	@%p25 bra 	$L__BB4_98;
	add.s32 	%r32, %r30, %r6;
	setp.ge.s32 	%p26, %r32, %r4297;
	@%p26 bra 	$L__BB4_38;
	add.s32 	%r4334, %r32, %r9;
	mul.wide.s32 	%rd27, %r4334, 4;
	add.s64 	%rd28, %rd1, %rd27;
	ld.global.f32 	%f12, [%rd28];
	shl.b32 	%r4335, %r31, 2;
	add.s32 	%r4336, %r4, %r4335;
	st.shared.f32 	[%r4336], %f12;
$L__BB4_38:
	add.s32 	%r33, %r31, %r6;
	setp.gt.u32 	%p27, %r33, 31;
	@%p27 bra 	$L__BB4_98;
	add.s32 	%r34, %r32, %r6;
	setp.ge.s32 	%p28, %r34, %r4297;
	@%p28 bra 	$L__BB4_41;
	add.s32 	%r4337, %r34, %r9;
	mul.wide.s32 	%rd29, %r4337, 4;
	add.s64 	%rd30, %rd1, %rd29;
	ld.global.f32 	%f13, [%rd30];
	shl.b32 	%r4338, %r33, 2;
	add.s32 	%r4339, %r4, %r4338;
	st.shared.f32 	[%r4339], %f13;
$L__BB4_41:
	add.s32 	%r35, %r33, %r6;
	setp.gt.u32 	%p29, %r35, 31;
	@%p29 bra 	$L__BB4_98;
	add.s32 	%r36, %r34, %r6;
	setp.ge.s32 	%p30, %r36, %r4297;
	@%p30 bra 	$L__BB4_44;
	add.s32 	%r4340, %r36, %r9;
	mul.wide.s32 	%rd31, %r4340, 4;
	add.s64 	%rd32, %rd1, %rd31;
	ld.global.f32 	%f14, [%rd32];
	shl.b32 	%r4341, %r35, 2;
	add.s32 	%r4342, %r4, %r4341;
	st.shared.f32 	[%r4342], %f14;
$L__BB4_44:
	add.s32 	%r37, %r35, %r6;
	setp.gt.u32 	%p31, %r37, 31;
	@%p31 bra 	$L__BB4_98;
	add.s32 	%r38, %r36, %r6;
	setp.ge.s32 	%p32, %r38, %r4297;
	@%p32 bra 	$L__BB4_47;
	add.s32 	%r4343, %r38, %r9;
	mul.wide.s32 	%rd33, %r4343, 4;
	add.s64 	%rd34, %rd1, %rd33;
	ld.global.f32 	%f15, [%rd34];
	shl.b32 	%r4344, %r37, 2;
	add.s32 	%r4345, %r4, %r4344;
	st.shared.f32 	[%r4345], %f15;
$L__BB4_47:
	add.s32 	%r39, %r37, %r6;
	setp.gt.u32 	%p33, %r39, 31;
	@%p33 bra 	$L__BB4_98;
	add.s32 	%r40, %r38, %r6;
	setp.ge.s32 	%p34, %r40, %r4297;
	@%p34 bra 	$L__BB4_50;
	add.s32 	%r4346, %r40, %r9;
	mul.wide.s32 	%rd35, %r4346, 4;
	add.s64 	%rd36, %rd1, %rd35;
	ld.global.f32 	%f16, [%rd36];
	shl.b32 	%r4347, %r39, 2;
	add.s32 	%r4348, %r4, %r4347;
	st.shared.f32 	[%r4348], %f16;
$L__BB4_50:
	add.s32 	%r41, %r39, %r6;
	setp.gt.u32 	%p35, %r41, 31;
	@%p35 bra 	$L__BB4_98;
	add.s32 	%r42, %r40, %r6;
	setp.ge.s32 	%p36, %r42, %r4297;
	@%p36 bra 	$L__BB4_53;
	add.s32 	%r4349, %r42, %r9;
	mul.wide.s32 	%rd37, %r4349, 4;
	add.s64 	%rd38, %rd1, %rd37;
	ld.global.f32 	%f17, [%rd38];
	shl.b32 	%r4350, %r41, 2;
	add.s32 	%r4351, %r4, %r4350;
	st.shared.f32 	[%r4351], %f17;
$L__BB4_53:
	add.s32 	%r43, %r41, %r6;
	setp.gt.u32 	%p37, %r43, 31;
	@%p37 bra 	$L__BB4_98;
	add.s32 	%r44, %r42, %r6;
	setp.ge.s32 	%p38, %r44, %r4297;
	@%p38 bra 	$L__BB4_56;
	add.s32 	%r4352, %r44, %r9;
	mul.wide.s32 	%rd39, %r4352, 4;
	add.s64 	%rd40, %rd1, %rd39;
	ld.global.f32 	%f18, [%rd40];
	shl.b32 	%r4353, %r43, 2;
	add.s32 	%r4354, %r4, %r4353;
	st.shared.f32 	[%r4354], %f18;
$L__BB4_56:
	add.s32 	%r45, %r43, %r6;
	setp.gt.u32 	%p39, %r45, 31;
	@%p39 bra 	$L__BB4_98;
	add.s32 	%r46, %r44, %r6;
	setp.ge.s32 	%p40, %r46, %r4297;
	@%p40 bra 	$L__BB4_59;
	add.s32 	%r4355, %r46, %r9;
	mul.wide.s32 	%rd41, %r4355, 4;
	add.s64 	%rd42, %rd1, %rd41;
	ld.global.f32 	%f19, [%rd42];
	shl.b32 	%r4356, %r45, 2;
	add.s32 	%r4357, %r4, %r4356;
	st.shared.f32 	[%r4357], %f19;
$L__BB4_59:
	add.s32 	%r47, %r45, %r6;
	setp.gt.u32 	%p41, %r47, 31;
	@%p41 bra 	$L__BB4_98;
	add.s32 	%r48, %r46, %r6;
	setp.ge.s32 	%p42, %r48, %r4297;
	@%p42 bra 	$L__BB4_62;
	add.s32 	%r4358, %r48, %r9;
	mul.wide.s32 	%rd43, %r4358, 4;
	add.s64 	%rd44, %rd1, %rd43;
	ld.global.f32 	%f20, [%rd44];
	shl.b32 	%r4359, %r47, 2;
	add.s32 	%r4360, %r4, %r4359;
	st.shared.f32 	[%r4360], %f20;
$L__BB4_62:
	add.s32 	%r49, %r47, %r6;
	setp.gt.u32 	%p43, %r49, 31;
	@%p43 bra 	$L__BB4_98;
	add.s32 	%r50, %r48, %r6;
	setp.ge.s32 	%p44, %r50, %r4297;
	@%p44 bra 	$L__BB4_65;
	add.s32 	%r4361, %r50, %r9;
	mul.wide.s32 	%rd45, %r4361, 4;
	add.s64 	%rd46, %rd1, %rd45;
	ld.global.f32 	%f21, [%rd46];
	shl.b32 	%r4362, %r49, 2;
	add.s32 	%r4363, %r4, %r4362;
	st.shared.f32 	[%r4363], %f21;
$L__BB4_65:
	add.s32 	%r51, %r49, %r6;
	setp.gt.u32 	%p45, %r51, 31;
	@%p45 bra 	$L__BB4_98;
	add.s32 	%r52, %r50, %r6;
	setp.ge.s32 	%p46, %r52, %r4297;
	@%p46 bra 	$L__BB4_68;
	add.s32 	%r4364, %r52, %r9;
	mul.wide.s32 	%rd47, %r4364, 4;
	add.s64 	%rd48, %rd1, %rd47;
	ld.global.f32 	%f22, [%rd48];
	shl.b32 	%r4365, %r51, 2;
	add.s32 	%r4366, %r4, %r4365;
	st.shared.f32 	[%r4366], %f22;
$L__BB4_68:
	add.s32 	%r53, %r51, %r6;
	setp.gt.u32 	%p47, %r53, 31;
	@%p47 bra 	$L__BB4_98;
	add.s32 	%r54, %r52, %r6;
	setp.ge.s32 	%p48, %r54, %r4297;
	@%p48 bra 	$L__BB4_71;
	add.s32 	%r4367, %r54, %r9;
	mul.wide.s32 	%rd49, %r4367, 4;
	add.s64 	%rd50, %rd1, %rd49;
	ld.global.f32 	%f23, [%rd50];
	shl.b32 	%r4368, %r53, 2;
	add.s32 	%r4369, %r4, %r4368;
	st.shared.f32 	[%r4369], %f23;
$L__BB4_71:
	add.s32 	%r55, %r53, %r6;
	setp.gt.u32 	%p49, %r55, 31;
	@%p49 bra 	$L__BB4_98;
	add.s32 	%r56, %r54, %r6;
	setp.ge.s32 	%p50, %r56, %r4297;
	@%p50 bra 	$L__BB4_74;
	add.s32 	%r4370, %r56, %r9;
	mul.wide.s32 	%rd51, %r4370, 4;
	add.s64 	%rd52, %rd1, %rd51;
	ld.global.f32 	%f24, [%rd52];
	shl.b32 	%r4371, %r55, 2;
	add.s32 	%r4372, %r4, %r4371;
	st.shared.f32 	[%r4372], %f24;
$L__BB4_74:
	add.s32 	%r57, %r55, %r6;
	setp.gt.u32 	%p51, %r57, 31;
	@%p51 bra 	$L__BB4_98;
	add.s32 	%r58, %r56, %r6;
	setp.ge.s32 	%p52, %r58, %r4297;
	@%p52 bra 	$L__BB4_77;
	add.s32 	%r4373, %r58, %r9;
	mul.wide.s32 	%rd53, %r4373, 4;
	add.s64 	%rd54, %rd1, %rd53;
	ld.global.f32 	%f25, [%rd54];
	shl.b32 	%r4374, %r57, 2;
	add.s32 	%r4375, %r4, %r4374;
	st.shared.f32 	[%r4375], %f25;
$L__BB4_77:
	add.s32 	%r59, %r57, %r6;
	setp.gt.u32 	%p53, %r59, 31;
	@%p53 bra 	$L__BB4_98;
	add.s32 	%r60, %r58, %r6;
	setp.ge.s32 	%p54, %r60, %r4297;
	@%p54 bra 	$L__BB4_80;
	add.s32 	%r4376, %r60, %r9;
	mul.wide.s32 	%rd55, %r4376, 4;
	add.s64 	%rd56, %rd1, %rd55;
	ld.global.f32 	%f26, [%rd56];
	shl.b32 	%r4377, %r59, 2;
	add.s32 	%r4378, %r4, %r4377;
	st.shared.f32 	[%r4378], %f26;
$L__BB4_80:
	add.s32 	%r61, %r59, %r6;
	setp.gt.u32 	%p55, %r61, 31;
	@%p55 bra 	$L__BB4_98;
	add.s32 	%r62, %r60, %r6;
	setp.ge.s32 	%p56, %r62, %r4297;
	@%p56 bra 	$L__BB4_83;
	add.s32 	%r4379, %r62, %r9;
	mul.wide.s32 	%rd57, %r4379, 4;
	add.s64 	%rd58, %rd1, %rd57;
	ld.global.f32 	%f27, [%rd58];
	shl.b32 	%r4380, %r61, 2;
	add.s32 	%r4381, %r4, %r4380;
	st.shared.f32 	[%r4381], %f27;
$L__BB4_83:
	add.s32 	%r63, %r61, %r6;
	setp.gt.u32 	%p57, %r63, 31;
	@%p57 bra 	$L__BB4_98;
	add.s32 	%r64, %r62, %r6;
	setp.ge.s32 	%p58, %r64, %r4297;
	@%p58 bra 	$L__BB4_86;
	add.s32 	%r4382, %r64, %r9;
	mul.wide.s32 	%rd59, %r4382, 4;
	add.s64 	%rd60, %rd1, %rd59;
	ld.global.f32 	%f28, [%rd60];
	shl.b32 	%r4383, %r63, 2;
	add.s32 	%r4384, %r4, %r4383;
	st.shared.f32 	[%r4384], %f28;
$L__BB4_86:
	add.s32 	%r65, %r63, %r6;
	setp.gt.u32 	%p59, %r65, 31;
	@%p59 bra 	$L__BB4_98;
	add.s32 	%r66, %r64, %r6;
	setp.ge.s32 	%p60, %r66, %r4297;
	@%p60 bra 	$L__BB4_89;
	add.s32 	%r4385, %r66, %r9;
	mul.wide.s32 	%rd61, %r4385, 4;
	add.s64 	%rd62, %rd1, %rd61;
	ld.global.f32 	%f29, [%rd62];
	shl.b32 	%r4386, %r65, 2;
	add.s32 	%r4387, %r4, %r4386;
	st.shared.f32 	[%r4387], %f29;
$L__BB4_89:
	add.s32 	%r67, %r65, %r6;
	setp.gt.u32 	%p61, %r67, 31;
	@%p61 bra 	$L__BB4_98;
	add.s32 	%r68, %r66, %r6;
	setp.ge.s32 	%p62, %r68, %r4297;
	@%p62 bra 	$L__BB4_92;
	add.s32 	%r4388, %r68, %r9;
	mul.wide.s32 	%rd63, %r4388, 4;
	add.s64 	%rd64, %rd1, %rd63;
	ld.global.f32 	%f30, [%rd64];
	shl.b32 	%r4389, %r67, 2;
	add.s32 	%r4390, %r4, %r4389;
	st.shared.f32 	[%r4390], %f30;
$L__BB4_92:
	add.s32 	%r69, %r67, %r6;
	setp.gt.u32 	%p63, %r69, 31;
	@%p63 bra 	$L__BB4_98;
	add.s32 	%r70, %r68, %r6;
	setp.ge.s32 	%p64, %r70, %r4297;
	@%p64 bra 	$L__BB4_95;
	add.s32 	%r4391, %r70, %r9;
	mul.wide.s32 	%rd65, %r4391, 4;
	add.s64 	%rd66, %rd1, %rd65;
	ld.global.f32 	%f31, [%rd66];
	shl.b32 	%r4392, %r69, 2;
	add.s32 	%r4393, %r4, %r4392;
	st.shared.f32 	[%r4393], %f31;
$L__BB4_95:
	add.s32 	%r71, %r69, %r6;
	setp.gt.u32 	%p65, %r71, 31;
	@%p65 bra 	$L__BB4_98;
	add.s32 	%r72, %r70, %r6;
	setp.ge.s32 	%p66, %r72, %r4297;
	@%p66 bra 	$L__BB4_98;
	add.s32 	%r4394, %r72, %r9;
	mul.wide.s32 	%rd67, %r4394, 4;
	add.s64 	%rd68, %rd1, %rd67;
	ld.global.f32 	%f32, [%rd68];
	shl.b32 	%r4395, %r71, 2;
	add.s32 	%r4396, %r4, %r4395;
	st.shared.f32 	[%r4396], %f32;
$L__BB4_98:
	add.s32 	%r73, %r3, %r7;
	setp.gt.u32 	%p67, %r73, 31;
	@%p67 bra 	$L__BB4_3135;
	add.s32 	%r74, %r8, %r7;
	setp.ge.u32 	%p68, %r74, %r4296;
	@%p68 bra 	$L__BB4_3135;
	setp.gt.u32 	%p69, %r5, 31;
	@%p69 bra 	$L__BB4_196;
	mul.lo.s32 	%r75, %r74, %r4297;
	mad.lo.s32 	%r76, %r7, 132, %r4;
	add.s32 	%r77, %r5, %r2;
	setp.ge.s32 	%p70, %r77, %r4297;
	@%p70 bra 	$L__BB4_103;
	add.s32 	%r4397, %r77, %r75;
	mul.wide.s32 	%rd69, %r4397, 4;
	add.s64 	%rd70, %rd1, %rd69;
	ld.global.f32 	%f33, [%rd70];
	shl.b32 	%r4398, %r5, 2;
	add.s32 	%r4399, %r76, %r4398;
	st.shared.f32 	[%r4399], %f33;
$L__BB4_103:
	add.s32 	%r78, %r5, %r6;
	setp.gt.u32 	%p71, %r78, 31;
	@%p71 bra 	$L__BB4_196;
	add.s32 	%r79, %r77, %r6;
	setp.ge.s32 	%p72, %r79, %r4297;
	@%p72 bra 	$L__BB4_106;
	add.s32 	%r4400, %r79, %r75;
	mul.wide.s32 	%rd71, %r4400, 4;
	add.s64 	%rd72, %rd1, %rd71;
	ld.global.f32 	%f34, [%rd72];
	shl.b32 	%r4401, %r78, 2;
	add.s32 	%r4402, %r76, %r4401;
	st.shared.f32 	[%r4402], %f34;
$L__BB4_106:
	add.s32 	%r80, %r78, %r6;
	setp.gt.u32 	%p73, %r80, 31;
	@%p73 bra 	$L__BB4_196;
	add.s32 	%r81, %r79, %r6;
	setp.ge.s32 	%p74, %r81, %r4297;
	@%p74 bra 	$L__BB4_109;
	add.s32 	%r4403, %r81, %r75;
	mul.wide.s32 	%rd73, %r4403, 4;
	add.s64 	%rd74, %rd1, %rd73;
	ld.global.f32 	%f35, [%rd74];
	shl.b32 	%r4404, %r80, 2;
	add.s32 	%r4405, %r76, %r4404;
	st.shared.f32 	[%r4405], %f35;
$L__BB4_109:
	add.s32 	%r82, %r80, %r6;
	setp.gt.u32 	%p75, %r82, 31;
	@%p75 bra 	$L__BB4_196;
	add.s32 	%r83, %r81, %r6;
	setp.ge.s32 	%p76, %r83, %r4297;
	@%p76 bra 	$L__BB4_112;
	add.s32 	%r4406, %r83, %r75;
	mul.wide.s32 	%rd75, %r4406, 4;
	add.s64 	%rd76, %rd1, %rd75;
	ld.global.f32 	%f36, [%rd76];
	shl.b32 	%r4407, %r82, 2;
	add.s32 	%r4408, %r76, %r4407;
	st.shared.f32 	[%r4408], %f36;
$L__BB4_112:
	add.s32 	%r84, %r82, %r6;
	setp.gt.u32 	%p77, %r84, 31;
	@%p77 bra 	$L__BB4_196;
	add.s32 	%r85, %r83, %r6;
	setp.ge.s32 	%p78, %r85, %r4297;
	@%p78 bra 	$L__BB4_115;
	add.s32 	%r4409, %r85, %r75;
	mul.wide.s32 	%rd77, %r4409, 4;
	add.s64 	%rd78, %rd1, %rd77;
	ld.global.f32 	%f37, [%rd78];
	shl.b32 	%r4410, %r84, 2;
	add.s32 	%r4411, %r76, %r4410;
	st.shared.f32 	[%r4411], %f37;
$L__BB4_115:
	add.s32 	%r86, %r84, %r6;
	setp.gt.u32 	%p79, %r86, 31;
	@%p79 bra 	$L__BB4_196;
	add.s32 	%r87, %r85, %r6;
	setp.ge.s32 	%p80, %r87, %r4297;
	@%p80 bra 	$L__BB4_118;
	add.s32 	%r4412, %r87, %r75;
	mul.wide.s32 	%rd79, %r4412, 4;
	add.s64 	%rd80, %rd1, %rd79;
	ld.global.f32 	%f38, [%rd80];
	shl.b32 	%r4413, %r86, 2;
	add.s32 	%r4414, %r76, %r4413;
	st.shared.f32 	[%r4414], %f38;
$L__BB4_118:
	add.s32 	%r88, %r86, %r6;
	setp.gt.u32 	%p81, %r88, 31;
	@%p81 bra 	$L__BB4_196;
	add.s32 	%r89, %r87, %r6;
	setp.ge.s32 	%p82, %r89, %r4297;
	@%p82 bra 	$L__BB4_121;
	add.s32 	%r4415, %r89, %r75;
	mul.wide.s32 	%rd81, %r4415, 4;
	add.s64 	%rd82, %rd1, %rd81;
	ld.global.f32 	%f39, [%rd82];
	shl.b32 	%r4416, %r88, 2;
	add.s32 	%r4417, %r76, %r4416;
	st.shared.f32 	[%r4417], %f39;
$L__BB4_121:
	add.s32 	%r90, %r88, %r6;
	setp.gt.u32 	%p83, %r90, 31;
	@%p83 bra 	$L__BB4_196;
	add.s32 	%r91, %r89, %r6;
	setp.ge.s32 	%p84, %r91, %r4297;
	@%p84 bra 	$L__BB4_124;
	add.s32 	%r4418, %r91, %r75;
	mul.wide.s32 	%rd83, %r4418, 4;
	add.s64 	%rd84, %rd1, %rd83;
	ld.global.f32 	%f40, [%rd84];
	shl.b32 	%r4419, %r90, 2;
	add.s32 	%r4420, %r76, %r4419;
	st.shared.f32 	[%r4420], %f40;
$L__BB4_124:
	add.s32 	%r92, %r90, %r6;
	setp.gt.u32 	%p85, %r92, 31;
	@%p85 bra 	$L__BB4_196;
	add.s32 	%r93, %r91, %r6;
	setp.ge.s32 	%p86, %r93, %r4297;
	@%p86 bra 	$L__BB4_127;
	add.s32 	%r4421, %r93, %r75;
	mul.wide.s32 	%rd85, %r4421, 4;
	add.s64 	%rd86, %rd1, %rd85;
	ld.global.f32 	%f41, [%rd86];
	shl.b32 	%r4422, %r92, 2;
	add.s32 	%r4423, %r76, %r4422;
	st.shared.f32 	[%r4423], %f41;
$L__BB4_127:
	add.s32 	%r94, %r92, %r6;
	setp.gt.u32 	%p87, %r94, 31;
	@%p87 bra 	$L__BB4_196;
	add.s32 	%r95, %r93, %r6;
	setp.ge.s32 	%p88, %r95, %r4297;
	@%p88 bra 	$L__BB4_130;
	add.s32 	%r4424, %r95, %r75;
	mul.wide.s32 	%rd87, %r4424, 4;
	add.s64 	%rd88, %rd1, %rd87;
	ld.global.f32 	%f42, [%rd88];
	shl.b32 	%r4425, %r94, 2;
	add.s32 	%r4426, %r76, %r4425;
	st.shared.f32 	[%r4426], %f42;
$L__BB4_130:
	add.s32 	%r96, %r94, %r6;
	setp.gt.u32 	%p89, %r96, 31;
	@%p89 bra 	$L__BB4_196;
	add.s32 	%r97, %r95, %r6;
	setp.ge.s32 	%p90, %r97, %r4297;
	@%p90 bra 	$L__BB4_133;
	add.s32 	%r4427, %r97, %r75;
	mul.wide.s32 	%rd89, %r4427, 4;
	add.s64 	%rd90, %rd1, %rd89;
	ld.global.f32 	%f43, [%rd90];
	shl.b32 	%r4428, %r96, 2;
	add.s32 	%r4429, %r76, %r4428;
	st.shared.f32 	[%r4429], %f43;
$L__BB4_133:
	add.s32 	%r98, %r96, %r6;
	setp.gt.u32 	%p91, %r98, 31;
	@%p91 bra 	$L__BB4_196;
	add.s32 	%r99, %r97, %r6;
	setp.ge.s32 	%p92, %r99, %r4297;
	@%p92 bra 	$L__BB4_136;
	add.s32 	%r4430, %r99, %r75;
	mul.wide.s32 	%rd91, %r4430, 4;
	add.s64 	%rd92, %rd1, %rd91;
	ld.global.f32 	%f44, [%rd92];
	shl.b32 	%r4431, %r98, 2;
	add.s32 	%r4432, %r76, %r4431;
	st.shared.f32 	[%r4432], %f44;
$L__BB4_136:
	add.s32 	%r100, %r98, %r6;
	setp.gt.u32 	%p93, %r100, 31;
	@%p93 bra 	$L__BB4_196;
	add.s32 	%r101, %r99, %r6;
	setp.ge.s32 	%p94, %r101, %r4297;
	@%p94 bra 	$L__BB4_139;
	add.s32 	%r4433, %r101, %r75;
	mul.wide.s32 	%rd93, %r4433, 4;
	add.s64 	%rd94, %rd1, %rd93;
	ld.global.f32 	%f45, [%rd94];
	shl.b32 	%r4434, %r100, 2;
	add.s32 	%r4435, %r76, %r4434;
	st.shared.f32 	[%r4435], %f45;
$L__BB4_139:
	add.s32 	%r102, %r100, %r6;
	setp.gt.u32 	%p95, %r102, 31;
	@%p95 bra 	$L__BB4_196;
	add.s32 	%r103, %r101, %r6;
	setp.ge.s32 	%p96, %r103, %r4297;
	@%p96 bra 	$L__BB4_142;
	add.s32 	%r4436, %r103, %r75;
	mul.wide.s32 	%rd95, %r4436, 4;
	add.s64 	%rd96, %rd1, %rd95;
	ld.global.f32 	%f46, [%rd96];
	shl.b32 	%r4437, %r102, 2;
	add.s32 	%r4438, %r76, %r4437;
	st.shared.f32 	[%r4438], %f46;
$L__BB4_142:
	add.s32 	%r104, %r102, %r6;
	setp.gt.u32 	%p97, %r104, 31;
	@%p97 bra 	$L__BB4_196;
	add.s32 	%r105, %r103, %r6;
	setp.ge.s32 	%p98, %r105, %r4297;
	@%p98 bra 	$L__BB4_145;
	add.s32 	%r4439, %r105, %r75;
	mul.wide.s32 	%rd97, %r4439, 4;
	add.s64 	%rd98, %rd1, %rd97;
	ld.global.f32 	%f47, [%rd98];
	shl.b32 	%r4440, %r104, 2;
	add.s32 	%r4441, %r76, %r4440;
	st.shared.f32 	[%r4441], %f47;
$L__BB4_145:
	add.s32 	%r106, %r104, %r6;
	setp.gt.u32 	%p99, %r106, 31;
	@%p99 bra 	$L__BB4_196;
	add.s32 	%r107, %r105, %r6;
	setp.ge.s32 	%p100, %r107, %r4297;
	@%p100 bra 	$L__BB4_148;
	add.s32 	%r4442, %r107, %r75;
	mul.wide.s32 	%rd99, %r4442, 4;
	add.s64 	%rd100, %rd1, %rd99;
	ld.global.f32 	%f48, [%rd100];
	shl.b32 	%r4443, %r106, 2;
	add.s32 	%r4444, %r76, %r4443;
	st.shared.f32 	[%r4444], %f48;
$L__BB4_148:
	add.s32 	%r108, %r106, %r6;
	setp.gt.u32 	%p101, %r108, 31;
	@%p101 bra 	$L__BB4_196;
	add.s32 	%r109, %r107, %r6;
	setp.ge.s32 	%p102, %r109, %r4297;
	@%p102 bra 	$L__BB4_151;
	add.s32 	%r4445, %r109, %r75;
	mul.wide.s32 	%rd101, %r4445, 4;
	add.s64 	%rd102, %rd1, %rd101;
	ld.global.f32 	%f49, [%rd102];
	shl.b32 	%r4446, %r108, 2;
	add.s32 	%r4447, %r76, %r4446;
	st.shared.f32 	[%r4447], %f49;
$L__BB4_151:
	add.s32 	%r110, %r108, %r6;
	setp.gt.u32 	%p103, %r110, 31;
	@%p103 bra 	$L__BB4_196;
	add.s32 	%r111, %r109, %r6;
	setp.ge.s32 	%p104, %r111, %r4297;
	@%p104 bra 	$L__BB4_154;
	add.s32 	%r4448, %r111, %r75;
	mul.wide.s32 	%rd103, %r4448, 4;
	add.s64 	%rd104, %rd1, %rd103;
	ld.global.f32 	%f50, [%rd104];
	shl.b32 	%r4449, %r110, 2;
	add.s32 	%r4450, %r76, %r4449;
	st.shared.f32 	[%r4450], %f50;
$L__BB4_154:
	add.s32 	%r112, %r110, %r6;
	setp.gt.u32 	%p105, %r112, 31;
	@%p105 bra 	$L__BB4_196;
	add.s32 	%r113, %r111, %r6;
	setp.ge.s32 	%p106, %r113, %r4297;
	@%p106 bra 	$L__BB4_157;
	add.s32 	%r4451, %r113, %r75;
	mul.wide.s32 	%rd105, %r4451, 4;
	add.s64 	%rd106, %rd1, %rd105;
	ld.global.f32 	%f51, [%rd106];
	shl.b32 	%r4452, %r112, 2;
	add.s32 	%r4453, %r76, %r4452;
	st.shared.f32 	[%r4453], %f51;
$L__BB4_157:
	add.s32 	%r114, %r112, %r6;
	setp.gt.u32 	%p107, %r114, 31;
	@%p107 bra 	$L__BB4_196;
	add.s32 	%r115, %r113, %r6;
	setp.ge.s32 	%p108, %r115, %r4297;
	@%p108 bra 	$L__BB4_160;
	add.s32 	%r4454, %r115, %r75;
	mul.wide.s32 	%rd107, %r4454, 4;
	add.s64 	%rd108, %rd1, %rd107;
	ld.global.f32 	%f52, [%rd108];
	shl.b32 	%r4455, %r114, 2;
	add.s32 	%r4456, %r76, %r4455;
	st.shared.f32 	[%r4456], %f52;
$L__BB4_160:
	add.s32 	%r116, %r114, %r6;
	setp.gt.u32 	%p109, %r116, 31;
	@%p109 bra 	$L__BB4_196;
	add.s32 	%r117, %r115, %r6;
	setp.ge.s32 	%p110, %r117, %r4297;
	@%p110 bra 	$L__BB4_163;
	add.s32 	%r4457, %r117, %r75;
	mul.wide.s32 	%rd109, %r4457, 4;
	add.s64 	%rd110, %rd1, %rd109;
	ld.global.f32 	%f53, [%rd110];
	shl.b32 	%r4458, %r116, 2;
	add.s32 	%r4459, %r76, %r4458;
	st.shared.f32 	[%r4459], %f53;
$L__BB4_163:
	add.s32 	%r118, %r116, %r6;
	setp.gt.u32 	%p111, %r118, 31;
	@%p111 bra 	$L__BB4_196;
	add.s32 	%r119, %r117, %r6;
	setp.ge.s32 	%p112, %r119, %r4297;
	@%p112 bra 	$L__BB4_166;
	add.s32 	%r4460, %r119, %r75;
	mul.wide.s32 	%rd111, %r4460, 4;
	add.s64 	%rd112, %rd1, %rd111;
	ld.global.f32 	%f54, [%rd112];
	shl.b32 	%r4461, %r118, 2;
	add.s32 	%r4462, %r76, %r4461;
	st.shared.f32 	[%r4462], %f54;
$L__BB4_166:
	add.s32 	%r120, %r118, %r6;
	setp.gt.u32 	%p113, %r120, 31;
	@%p113 bra 	$L__BB4_196;
	add.s32 	%r121, %r119, %r6;
	setp.ge.s32 	%p114, %r121, %r4297;
	@%p114 bra 	$L__BB4_169;
	add.s32 	%r4463, %r121, %r75;
	mul.wide.s32 	%rd113, %r4463, 4;
	add.s64 	%rd114, %rd1, %rd113;
	ld.global.f32 	%f55, [%rd114];
	shl.b32 	%r4464, %r120, 2;
	add.s32 	%r4465, %r76, %r4464;
	st.shared.f32 	[%r4465], %f55;
$L__BB4_169:
	add.s32 	%r122, %r120, %r6;
	setp.gt.u32 	%p115, %r122, 31;
	@%p115 bra 	$L__BB4_196;
	add.s32 	%r123, %r121, %r6;
	setp.ge.s32 	%p116, %r123, %r4297;
	@%p116 bra 	$L__BB4_172;
	add.s32 	%r4466, %r123, %r75;
	mul.wide.s32 	%rd115, %r4466, 4;
	add.s64 	%rd116, %rd1, %rd115;
	ld.global.f32 	%f56, [%rd116];
	shl.b32 	%r4467, %r122, 2;
	add.s32 	%r4468, %r76, %r4467;
	st.shared.f32 	[%r4468], %f56;
$L__BB4_172:
	add.s32 	%r124, %r122, %r6;
	setp.gt.u32 	%p117, %r124, 31;
	@%p117 bra 	$L__BB4_196;
	add.s32 	%r125, %r123, %r6;
	setp.ge.s32 	%p118, %r125, %r4297;
	@%p118 bra 	$L__BB4_175;
	add.s32 	%r4469, %r125, %r75;
	mul.wide.s32 	%rd117, %r4469, 4;
	add.s64 	%rd118, %rd1, %rd117;
	ld.global.f32 	%f57, [%rd118];
	shl.b32 	%r4470, %r124, 2;
	add.s32 	%r4471, %r76, %r4470;
	st.shared.f32 	[%r4471], %f57;
$L__BB4_175:
	add.s32 	%r126, %r124, %r6;
	setp.gt.u32 	%p119, %r126, 31;
	@%p119 bra 	$L__BB4_196;
	add.s32 	%r127, %r125, %r6;
	setp.ge.s32 	%p120, %r127, %r4297;
	@%p120 bra 	$L__BB4_178;
	add.s32 	%r4472, %r127, %r75;
	mul.wide.s32 	%rd119, %r4472, 4;
	add.s64 	%rd120, %rd1, %rd119;
	ld.global.f32 	%f58, [%rd120];
	shl.b32 	%r4473, %r126, 2;
	add.s32 	%r4474, %r76, %r4473;
	st.shared.f32 	[%r4474], %f58;
$L__BB4_178:
	add.s32 	%r128, %r126, %r6;
	setp.gt.u32 	%p121, %r128, 31;
	@%p121 bra 	$L__BB4_196;
	add.s32 	%r129, %r127, %r6;
	setp.ge.s32 	%p122, %r129, %r4297;
	@%p122 bra 	$L__BB4_181;
	add.s32 	%r4475, %r129, %r75;
	mul.wide.s32 	%rd121, %r4475, 4;
	add.s64 	%rd122, %rd1, %rd121;
	ld.global.f32 	%f59, [%rd122];
	shl.b32 	%r4476, %r128, 2;
	add.s32 	%r4477, %r76, %r4476;
	st.shared.f32 	[%r4477], %f59;
$L__BB4_181:
	add.s32 	%r130, %r128, %r6;
	setp.gt.u32 	%p123, %r130, 31;
	@%p123 bra 	$L__BB4_196;
	add.s32 	%r131, %r129, %r6;
	setp.ge.s32 	%p124, %r131, %r4297;
	@%p124 bra 	$L__BB4_184;
	add.s32 	%r4478, %r131, %r75;
	mul.wide.s32 	%rd123, %r4478, 4;
	add.s64 	%rd124, %rd1, %rd123;
	ld.global.f32 	%f60, [%rd124];
	shl.b32 	%r4479, %r130, 2;
	add.s32 	%r4480, %r76, %r4479;
	st.shared.f32 	[%r4480], %f60;
$L__BB4_184:
	add.s32 	%r132, %r130, %r6;
	setp.gt.u32 	%p125, %r132, 31;
	@%p125 bra 	$L__BB4_196;
	add.s32 	%r133, %r131, %r6;
	setp.ge.s32 	%p126, %r133, %r4297;
	@%p126 bra 	$L__BB4_187;
	add.s32 	%r4481, %r133, %r75;
	mul.wide.s32 	%rd125, %r4481, 4;
	add.s64 	%rd126, %rd1, %rd125;
	ld.global.f32 	%f61, [%rd126];
	shl.b32 	%r4482, %r132, 2;
	add.s32 	%r4483, %r76, %r4482;
	st.shared.f32 	[%r4483], %f61;
$L__BB4_187:
	add.s32 	%r134, %r132, %r6;
	setp.gt.u32 	%p127, %r134, 31;
	@%p127 bra 	$L__BB4_196;
	add.s32 	%r135, %r133, %r6;
	setp.ge.s32 	%p128, %r135, %r4297;
	@%p128 bra 	$L__BB4_190;
	add.s32 	%r4484, %r135, %r75;
	mul.wide.s32 	%rd127, %r4484, 4;
	add.s64 	%rd128, %rd1, %rd127;
	ld.global.f32 	%f62, [%rd128];
	shl.b32 	%r4485, %r134, 2;
	add.s32 	%r4486, %r76, %r4485;
	st.shared.f32 	[%r4486], %f62;
$L__BB4_190:
	add.s32 	%r136, %r134, %r6;
	setp.gt.u32 	%p129, %r136, 31;
	@%p129 bra 	$L__BB4_196;
	add.s32 	%r137, %r135, %r6;
	setp.ge.s32 	%p130, %r137, %r4297;
	@%p130 bra 	$L__BB4_193;
	add.s32 	%r4487, %r137, %r75;
	mul.wide.s32 	%rd129, %r4487, 4;
	add.s64 	%rd130, %rd1, %rd129;
	ld.global.f32 	%f63, [%rd130];
	shl.b32 	%r4488, %r136, 2;
	add.s32 	%r4489, %r76, %r4488;
	st.shared.f32 	[%r4489], %f63;
$L__BB4_193:
	add.s32 	%r138, %r136, %r6;
	setp.gt.u32 	%p131, %r138, 31;
	@%p131 bra 	$L__BB4_196;
	add.s32 	%r139, %r137, %r6;
	setp.ge.s32 	%p132, %r139, %r4297;
	@%p132 bra 	$L__BB4_196;
	add.s32 	%r4490, %r139, %r75;
	mul.wide.s32 	%rd131, %r4490, 4;
	add.s64 	%rd132, %rd1, %rd131;
	ld.global.f32 	%f64, [%rd132];
	shl.b32 	%r4491, %r138, 2;
	add.s32 	%r4492, %r76, %r4491;
	st.shared.f32 	[%r4492], %f64;
$L__BB4_196:
	add.s32 	%r140, %r73, %r7;
	setp.gt.u32 	%p133, %r140, 31;
	@%p133 bra 	$L__BB4_3135;
	add.s32 	%r141, %r74, %r7;
	setp.ge.u32 	%p134, %r141, %r4296;
	@%p134 bra 	$L__BB4_3135;
	setp.gt.u32 	%p135, %r5, 31;
	@%p135 bra 	$L__BB4_294;
	mul.lo.s32 	%r142, %r141, %r4297;
	mad.lo.s32 	%r143, %r140, 132, %r4300;
	add.s32 	%r144, %r5, %r2;
	setp.ge.s32 	%p136, %r144, %r4297;
	@%p136 bra 	$L__BB4_201;
	add.s32 	%r4494, %r144, %r142;
	mul.wide.s32 	%rd133, %r4494, 4;
	add.s64 	%rd134, %rd1, %rd133;
	ld.global.f32 	%f65, [%rd134];
	shl.b32 	%r4495, %r5, 2;
	add.s32 	%r4496, %r143, %r4495;
	st.shared.f32 	[%r4496], %f65;
$L__BB4_201:
	add.s32 	%r145, %r5, %r6;
	setp.gt.u32 	%p137, %r145, 31;
	@%p137 bra 	$L__BB4_294;
	add.s32 	%r146, %r144, %r6;
	setp.ge.s32 	%p138, %r146, %r4297;
	@%p138 bra 	$L__BB4_204;
	add.s32 	%r4497, %r146, %r142;
	mul.wide.s32 	%rd135, %r4497, 4;
	add.s64 	%rd136, %rd1, %rd135;
	ld.global.f32 	%f66, [%rd136];
	shl.b32 	%r4498, %r145, 2;
	add.s32 	%r4499, %r143, %r4498;
	st.shared.f32 	[%r4499], %f66;
$L__BB4_204:
	add.s32 	%r147, %r145, %r6;
	setp.gt.u32 	%p139, %r147, 31;
	@%p139 bra 	$L__BB4_294;
	add.s32 	%r148, %r146, %r6;
	setp.ge.s32 	%p140, %r148, %r4297;
	@%p140 bra 	$L__BB4_207;
	add.s32 	%r4500, %r148, %r142;
	mul.wide.s32 	%rd137, %r4500, 4;
	add.s64 	%rd138, %rd1, %rd137;
	ld.global.f32 	%f67, [%rd138];
	shl.b32 	%r4501, %r147, 2;
	add.s32 	%r4502, %r143, %r4501;
	st.shared.f32 	[%r4502], %f67;
$L__BB4_207:
	add.s32 	%r149, %r147, %r6;
	setp.gt.u32 	%p141, %r149, 31;
	@%p141 bra 	$L__BB4_294;
	add.s32 	%r150, %r148, %r6;
	setp.ge.s32 	%p142, %r150, %r4297;
	@%p142 bra 	$L__BB4_210;
	add.s32 	%r4503, %r150, %r142;
	mul.wide.s32 	%rd139, %r4503, 4;
	add.s64 	%rd140, %rd1, %rd139;
	ld.global.f32 	%f68, [%rd140];
	shl.b32 	%r4504, %r149, 2;
	add.s32 	%r4505, %r143, %r4504;
	st.shared.f32 	[%r4505], %f68;
$L__BB4_210:
	add.s32 	%r151, %r149, %r6;
	setp.gt.u32 	%p143, %r151, 31;
	@%p143 bra 	$L__BB4_294;
	add.s32 	%r152, %r150, %r6;
	setp.ge.s32 	%p144, %r152, %r4297;
	@%p144 bra 	$L__BB4_213;
	add.s32 	%r4506, %r152, %r142;
	mul.wide.s32 	%rd141, %r4506, 4;
	add.s64 	%rd142, %rd1, %rd141;
	ld.global.f32 	%f69, [%rd142];
	shl.b32 	%r4507, %r151, 2;
	add.s32 	%r4508, %r143, %r4507;
	st.shared.f32 	[%r4508], %f69;
$L__BB4_213:
	add.s32 	%r153, %r151, %r6;
	setp.gt.u32 	%p145, %r153, 31;
	@%p145 bra 	$L__BB4_294;
	add.s32 	%r154, %r152, %r6;
	setp.ge.s32 	%p146, %r154, %r4297;
	@%p146 bra 	$L__BB4_216;
	add.s32 	%r4509, %r154, %r142;
	mul.wide.s32 	%rd143, %r4509, 4;
	add.s64 	%rd144, %rd1, %rd143;
	ld.global.f32 	%f70, [%rd144];
	shl.b32 	%r4510, %r153, 2;
	add.s32 	%r4511, %r143, %r4510;
	st.shared.f32 	[%r4511], %f70;
$L__BB4_216:
	add.s32 	%r155, %r153, %r6;
	setp.gt.u32 	%p147, %r155, 31;
	@%p147 bra 	$L__BB4_294;
	add.s32 	%r156, %r154, %r6;
	setp.ge.s32 	%p148, %r156, %r4297;
	@%p148 bra 	$L__BB4_219;
	add.s32 	%r4512, %r156, %r142;
	mul.wide.s32 	%rd145, %r4512, 4;
	add.s64 	%rd146, %rd1, %rd145;
	ld.global.f32 	%f71, [%rd146];
	shl.b32 	%r4513, %r155, 2;
	add.s32 	%r4514, %r143, %r4513;
	st.shared.f32 	[%r4514], %f71;
$L__BB4_219:
	add.s32 	%r157, %r155, %r6;
	setp.gt.u32 	%p149, %r157, 31;
	@%p149 bra 	$L__BB4_294;
	add.s32 	%r158, %r156, %r6;
	setp.ge.s32 	%p150, %r158, %r4297;
	@%p150 bra 	$L__BB4_222;
	add.s32 	%r4515, %r158, %r142;
	mul.wide.s32 	%rd147, %r4515, 4;
	add.s64 	%rd148, %rd1, %rd147;
	ld.global.f32 	%f72, [%rd148];
	shl.b32 	%r4516, %r157, 2;
	add.s32 	%r4517, %r143, %r4516;
	st.shared.f32 	[%r4517], %f72;
$L__BB4_222:
	add.s32 	%r159, %r157, %r6;
	setp.gt.u32 	%p151, %r159, 31;
	@%p151 bra 	$L__BB4_294;
	add.s32 	%r160, %r158, %r6;
	setp.ge.s32 	%p152, %r160, %r4297;
	@%p152 bra 	$L__BB4_225;
	add.s32 	%r4518, %r160, %r142;
	mul.wide.s32 	%rd149, %r4518, 4;
	add.s64 	%rd150, %rd1, %rd149;
	ld.global.f32 	%f73, [%rd150];
	shl.b32 	%r4519, %r159, 2;
	add.s32 	%r4520, %r143, %r4519;
	st.shared.f32 	[%r4520], %f73;
$L__BB4_225:
	add.s32 	%r161, %r159, %r6;
	setp.gt.u32 	%p153, %r161, 31;
	@%p153 bra 	$L__BB4_294;
	add.s32 	%r162, %r160, %r6;
	setp.ge.s32 	%p154, %r162, %r4297;
	@%p154 bra 	$L__BB4_228;
	add.s32 	%r4521, %r162, %r142;
	mul.wide.s32 	%rd151, %r4521, 4;
	add.s64 	%rd152, %rd1, %rd151;
	ld.global.f32 	%f74, [%rd152];
	shl.b32 	%r4522, %r161, 2;
	add.s32 	%r4523, %r143, %r4522;
	st.shared.f32 	[%r4523], %f74;
$L__BB4_228:
	add.s32 	%r163, %r161, %r6;
	setp.gt.u32 	%p155, %r163, 31;
	@%p155 bra 	$L__BB4_294;
	add.s32 	%r164, %r162, %r6;
	setp.ge.s32 	%p156, %r164, %r4297;
	@%p156 bra 	$L__BB4_231;
	add.s32 	%r4524, %r164, %r142;
	mul.wide.s32 	%rd153, %r4524, 4;
	add.s64 	%rd154, %rd1, %rd153;
	ld.global.f32 	%f75, [%rd154];
	shl.b32 	%r4525, %r163, 2;
	add.s32 	%r4526, %r143, %r4525;
	st.shared.f32 	[%r4526], %f75;
$L__BB4_231:
	add.s32 	%r165, %r163, %r6;
	setp.gt.u32 	%p157, %r165, 31;
	@%p157 bra 	$L__BB4_294;
	add.s32 	%r166, %r164, %r6;
	setp.ge.s32 	%p158, %r166, %r4297;
	@%p158 bra 	$L__BB4_234;
	add.s32 	%r4527, %r166, %r142;
	mul.wide.s32 	%rd155, %r4527, 4;
	add.s64 	%rd156, %rd1, %rd155;
	ld.global.f32 	%f76, [%rd156];
	shl.b32 	%r4528, %r165, 2;
	add.s32 	%r4529, %r143, %r4528;
	st.shared.f32 	[%r4529], %f76;
$L__BB4_234:
	add.s32 	%r167, %r165, %r6;
	setp.gt.u32 	%p159, %r167, 31;
	@%p159 bra 	$L__BB4_294;
	add.s32 	%r168, %r166, %r6;
	setp.ge.s32 	%p160, %r168, %r4297;
	@%p160 bra 	$L__BB4_237;
	add.s32 	%r4530, %r168, %r142;
	mul.wide.s32 	%rd157, %r4530, 4;
	add.s64 	%rd158, %rd1, %rd157;
	ld.global.f32 	%f77, [%rd158];
	shl.b32 	%r4531, %r167, 2;
	add.s32 	%r4532, %r143, %r4531;
	st.shared.f32 	[%r4532], %f77;
$L__BB4_237:
	add.s32 	%r169, %r167, %r6;
	setp.gt.u32 	%p161, %r169, 31;
	@%p161 bra 	$L__BB4_294;
	add.s32 	%r170, %r168, %r6;
	setp.ge.s32 	%p162, %r170, %r4297;
	@%p162 bra 	$L__BB4_240;
	add.s32 	%r4533, %r170, %r142;
	mul.wide.s32 	%rd159, %r4533, 4;
	add.s64 	%rd160, %rd1, %rd159;
	ld.global.f32 	%f78, [%rd160];
	shl.b32 	%r4534, %r169, 2;
	add.s32 	%r4535, %r143, %r4534;
	st.shared.f32 	[%r4535], %f78;
$L__BB4_240:
	add.s32 	%r171, %r169, %r6;
	setp.gt.u32 	%p163, %r171, 31;
	@%p163 bra 	$L__BB4_294;
	add.s32 	%r172, %r170, %r6;
	setp.ge.s32 	%p164, %r172, %r4297;
	@%p164 bra 	$L__BB4_243;
	add.s32 	%r4536, %r172, %r142;
	mul.wide.s32 	%rd161, %r4536, 4;
	add.s64 	%rd162, %rd1, %rd161;
	ld.global.f32 	%f79, [%rd162];
	shl.b32 	%r4537, %r171, 2;
	add.s32 	%r4538, %r143, %r4537;
	st.shared.f32 	[%r4538], %f79;
$L__BB4_243:
	add.s32 	%r173, %r171, %r6;
	setp.gt.u32 	%p165, %r173, 31;
	@%p165 bra 	$L__BB4_294;
	add.s32 	%r174, %r172, %r6;
	setp.ge.s32 	%p166, %r174, %r4297;
	@%p166 bra 	$L__BB4_246;
	add.s32 	%r4539, %r174, %r142;
	mul.wide.s32 	%rd163, %r4539, 4;
	add.s64 	%rd164, %rd1, %rd163;
	ld.global.f32 	%f80, [%rd164];
	shl.b32 	%r4540, %r173, 2;
	add.s32 	%r4541, %r143, %r4540;
	st.shared.f32 	[%r4541], %f80;
$L__BB4_246:
	add.s32 	%r175, %r173, %r6;
	setp.gt.u32 	%p167, %r175, 31;
	@%p167 bra 	$L__BB4_294;
	add.s32 	%r176, %r174, %r6;
	setp.ge.s32 	%p168, %r176, %r4297;
	@%p168 bra 	$L__BB4_249;
	add.s32 	%r4542, %r176, %r142;
	mul.wide.s32 	%rd165, %r4542, 4;
	add.s64 	%rd166, %rd1, %rd165;
	ld.global.f32 	%f81, [%rd166];
	shl.b32 	%r4543, %r175, 2;
	add.s32 	%r4544, %r143, %r4543;
	st.shared.f32 	[%r4544], %f81;
$L__BB4_249:
	add.s32 	%r177, %r175, %r6;
	setp.gt.u32 	%p169, %r177, 31;
	@%p169 bra 	$L__BB4_294;
	add.s32 	%r178, %r176, %r6;
	setp.ge.s32 	%p170, %r178, %r4297;
	@%p170 bra 	$L__BB4_252;
	add.s32 	%r4545, %r178, %r142;
	mul.wide.s32 	%rd167, %r4545, 4;
	add.s64 	%rd168, %rd1, %rd167;
	ld.global.f32 	%f82, [%rd168];
	shl.b32 	%r4546, %r177, 2;
	add.s32 	%r4547, %r143, %r4546;
	st.shared.f32 	[%r4547], %f82;
$L__BB4_252:
	add.s32 	%r179, %r177, %r6;
	setp.gt.u32 	%p171, %r179, 31;
	@%p171 bra 	$L__BB4_294;
	add.s32 	%r180, %r178, %r6;
	setp.ge.s32 	%p172, %r180, %r4297;
	@%p172 bra 	$L__BB4_255;
	add.s32 	%r4548, %r180, %r142;
	mul.wide.s32 	%rd169, %r4548, 4;
	add.s64 	%rd170, %rd1, %rd169;
	ld.global.f32 	%f83, [%rd170];
	shl.b32 	%r4549, %r179, 2;
	add.s32 	%r4550, %r143, %r4549;
	st.shared.f32 	[%r4550], %f83;
$L__BB4_255:
	add.s32 	%r181, %r179, %r6;
	setp.gt.u32 	%p173, %r181, 31;
	@%p173 bra 	$L__BB4_294;
	add.s32 	%r182, %r180, %r6;
	setp.ge.s32 	%p174, %r182, %r4297;
	@%p174 bra 	$L__BB4_258;
	add.s32 	%r4551, %r182, %r142;
	mul.wide.s32 	%rd171, %r4551, 4;
	add.s64 	%rd172, %rd1, %rd171;
	ld.global.f32 	%f84, [%rd172];
	shl.b32 	%r4552, %r181, 2;
	add.s32 	%r4553, %r143, %r4552;
	st.shared.f32 	[%r4553], %f84;
$L__BB4_258:
	add.s32 	%r183, %r181, %r6;
	setp.gt.u32 	%p175, %r183, 31;
	@%p175 bra 	$L__BB4_294;
	add.s32 	%r184, %r182, %r6;
	setp.ge.s32 	%p176, %r184, %r4297;
	@%p176 bra 	$L__BB4_261;
	add.s32 	%r4554, %r184, %r142;
	mul.wide.s32 	%rd173, %r4554, 4;
	add.s64 	%rd174, %rd1, %rd173;
	ld.global.f32 	%f85, [%rd174];
	shl.b32 	%r4555, %r183, 2;
	add.s32 	%r4556, %r143, %r4555;
	st.shared.f32 	[%r4556], %f85;
$L__BB4_261:
	add.s32 	%r185, %r183, %r6;
	setp.gt.u32 	%p177, %r185, 31;
	@%p177 bra 	$L__BB4_294;
	add.s32 	%r186, %r184, %r6;
	setp.ge.s32 	%p178, %r186, %r4297;
	@%p178 bra 	$L__BB4_264;
	add.s32 	%r4557, %r186, %r142;
	mul.wide.s32 	%rd175, %r4557, 4;
	add.s64 	%rd176, %rd1, %rd175;
	ld.global.f32 	%f86, [%rd176];
	shl.b32 	%r4558, %r185, 2;
	add.s32 	%r4559, %r143, %r4558;
	st.shared.f32 	[%r4559], %f86;
$L__BB4_264:
	add.s32 	%r187, %r185, %r6;
	setp.gt.u32 	%p179, %r187, 31;
	@%p179 bra 	$L__BB4_294;
	add.s32 	%r188, %r186, %r6;
	setp.ge.s32 	%p180, %r188, %r4297;
	@%p180 bra 	$L__BB4_267;
	add.s32 	%r4560, %r188, %r142;
	mul.wide.s32 	%rd177, %r4560, 4;
	add.s64 	%rd178, %rd1, %rd177;
	ld.global.f32 	%f87, [%rd178];
	shl.b32 	%r4561, %r187, 2;
	add.s32 	%r4562, %r143, %r4561;
	st.shared.f32 	[%r4562], %f87;
$L__BB4_267:
	add.s32 	%r189, %r187, %r6;
	setp.gt.u32 	%p181, %r189, 31;
	@%p181 bra 	$L__BB4_294;
	add.s32 	%r190, %r188, %r6;
	setp.ge.s32 	%p182, %r190, %r4297;
	@%p182 bra 	$L__BB4_270;
	add.s32 	%r4563, %r190, %r142;
	mul.wide.s32 	%rd179, %r4563, 4;
	add.s64 	%rd180, %rd1, %rd179;
	ld.global.f32 	%f88, [%rd180];
	shl.b32 	%r4564, %r189, 2;
	add.s32 	%r4565, %r143, %r4564;
	st.shared.f32 	[%r4565], %f88;
$L__BB4_270:
	add.s32 	%r191, %r189, %r6;
	setp.gt.u32 	%p183, %r191, 31;
	@%p183 bra 	$L__BB4_294;
	add.s32 	%r192, %r190, %r6;
	setp.ge.s32 	%p184, %r192, %r4297;
	@%p184 bra 	$L__BB4_273;
	add.s32 	%r4566, %r192, %r142;
	mul.wide.s32 	%rd181, %r4566, 4;
	add.s64 	%rd182, %rd1, %rd181;
	ld.global.f32 	%f89, [%rd182];
	shl.b32 	%r4567, %r191, 2;
	add.s32 	%r4568, %r143, %r4567;
	st.shared.f32 	[%r4568], %f89;
$L__BB4_273:
	add.s32 	%r193, %r191, %r6;
	setp.gt.u32 	%p185, %r193, 31;
	@%p185 bra 	$L__BB4_294;
	add.s32 	%r194, %r192, %r6;
	setp.ge.s32 	%p186, %r194, %r4297;
	@%p186 bra 	$L__BB4_276;
	add.s32 	%r4569, %r194, %r142;
	mul.wide.s32 	%rd183, %r4569, 4;
	add.s64 	%rd184, %rd1, %rd183;
	ld.global.f32 	%f90, [%rd184];
	shl.b32 	%r4570, %r193, 2;
	add.s32 	%r4571, %r143, %r4570;
	st.shared.f32 	[%r4571], %f90;
$L__BB4_276:
	add.s32 	%r195, %r193, %r6;
	setp.gt.u32 	%p187, %r195, 31;
	@%p187 bra 	$L__BB4_294;
	add.s32 	%r196, %r194, %r6;
	setp.ge.s32 	%p188, %r196, %r4297;
	@%p188 bra 	$L__BB4_279;
	add.s32 	%r4572, %r196, %r142;
	mul.wide.s32 	%rd185, %r4572, 4;
	add.s64 	%rd186, %rd1, %rd185;
	ld.global.f32 	%f91, [%rd186];
	shl.b32 	%r4573, %r195, 2;
	add.s32 	%r4574, %r143, %r4573;
	st.shared.f32 	[%r4574], %f91;
$L__BB4_279:
	add.s32 	%r197, %r195, %r6;
	setp.gt.u32 	%p189, %r197, 31;
	@%p189 bra 	$L__BB4_294;
	add.s32 	%r198, %r196, %r6;
	setp.ge.s32 	%p190, %r198, %r4297;
	@%p190 bra 	$L__BB4_282;
	add.s32 	%r4575, %r198, %r142;
	mul.wide.s32 	%rd187, %r4575, 4;
	add.s64 	%rd188, %rd1, %rd187;
	ld.global.f32 	%f92, [%rd188];
	shl.b32 	%r4576, %r197, 2;
	add.s32 	%r4577, %r143, %r4576;
	st.shared.f32 	[%r4577], %f92;
$L__BB4_282:
	add.s32 	%r199, %r197, %r6;
	setp.gt.u32 	%p191, %r199, 31;
	@%p191 bra 	$L__BB4_294;
	add.s32 	%r200, %r198, %r6;
	setp.ge.s32 	%p192, %r200, %r4297;
	@%p192 bra 	$L__BB4_285;
	add.s32 	%r4578, %r200, %r142;
	mul.wide.s32 	%rd189, %r4578, 4;
	add.s64 	%rd190, %rd1, %rd189;
	ld.global.f32 	%f93, [%rd190];
	shl.b32 	%r4579, %r199, 2;
	add.s32 	%r4580, %r143, %r4579;
	st.shared.f32 	[%r4580], %f93;
$L__BB4_285:
	add.s32 	%r201, %r199, %r6;
	setp.gt.u32 	%p193, %r201, 31;
	@%p193 bra 	$L__BB4_294;
	add.s32 	%r202, %r200, %r6;
	setp.ge.s32 	%p194, %r202, %r4297;
	@%p194 bra 	$L__BB4_288;
	add.s32 	%r4581, %r202, %r142;
	mul.wide.s32 	%rd191, %r4581, 4;
	add.s64 	%rd192, %rd1, %rd191;
	ld.global.f32 	%f94, [%rd192];
	shl.b32 	%r4582, %r201, 2;
	add.s32 	%r4583, %r143, %r4582;
	st.shared.f32 	[%r4583], %f94;
$L__BB4_288:
	add.s32 	%r203, %r201, %r6;
	setp.gt.u32 	%p195, %r203, 31;
	@%p195 bra 	$L__BB4_294;
	add.s32 	%r204, %r202, %r6;
	setp.ge.s32 	%p196, %r204, %r4297;
	@%p196 bra 	$L__BB4_291;
	add.s32 	%r4584, %r204, %r142;
	mul.wide.s32 	%rd193, %r4584, 4;
	add.s64 	%rd194, %rd1, %rd193;
	ld.global.f32 	%f95, [%rd194];
	shl.b32 	%r4585, %r203, 2;
	add.s32 	%r4586, %r143, %r4585;
	st.shared.f32 	[%r4586], %f95;
$L__BB4_291:
	add.s32 	%r205, %r203, %r6;
	setp.gt.u32 	%p197, %r205, 31;
	@%p197 bra 	$L__BB4_294;
	add.s32 	%r206, %r204, %r6;
	setp.ge.s32 	%p198, %r206, %r4297;
	@%p198 bra 	$L__BB4_294;
	add.s32 	%r4587, %r206, %r142;
	mul.wide.s32 	%rd195, %r4587, 4;
	add.s64 	%rd196, %rd1, %rd195;
	ld.global.f32 	%f96, [%rd196];
	shl.b32 	%r4588, %r205, 2;
	add.s32 	%r4589, %r143, %r4588;
	st.shared.f32 	[%r4589], %f96;
$L__BB4_294:
	add.s32 	%r207, %r140, %r7;
	setp.gt.u32 	%p199, %r207, 31;
	@%p199 bra 	$L__BB4_3135;
	add.s32 	%r208, %r141, %r7;
	setp.ge.u32 	%p200, %r208, %r4296;
	@%p200 bra 	$L__BB4_3135;
	setp.gt.u32 	%p201, %r5, 31;
	@%p201 bra 	$L__BB4_392;
	mul.lo.s32 	%r209, %r208, %r4297;
	mad.lo.s32 	%r210, %r207, 132, %r4300;
	add.s32 	%r211, %r5, %r2;
	setp.ge.s32 	%p202, %r211, %r4297;
	@%p202 bra 	$L__BB4_299;
	add.s32 	%r4591, %r211, %r209;
	mul.wide.s32 	%rd197, %r4591, 4;
	add.s64 	%rd198, %rd1, %rd197;
	ld.global.f32 	%f97, [%rd198];
	shl.b32 	%r4592, %r5, 2;
	add.s32 	%r4593, %r210, %r4592;
	st.shared.f32 	[%r4593], %f97;
$L__BB4_299:
	add.s32 	%r212, %r5, %r6;
	setp.gt.u32 	%p203, %r212, 31;
	@%p203 bra 	$L__BB4_392;
	add.s32 	%r213, %r211, %r6;
	setp.ge.s32 	%p204, %r213, %r4297;
	@%p204 bra 	$L__BB4_302;
	add.s32 	%r4594, %r213, %r209;
	mul.wide.s32 	%rd199, %r4594, 4;
	add.s64 	%rd200, %rd1, %rd199;
	ld.global.f32 	%f98, [%rd200];
	shl.b32 	%r4595, %r212, 2;
	add.s32 	%r4596, %r210, %r4595;
	st.shared.f32 	[%r4596], %f98;
$L__BB4_302:
	add.s32 	%r214, %r212, %r6;
	setp.gt.u32 	%p205, %r214, 31;
	@%p205 bra 	$L__BB4_392;
	add.s32 	%r215, %r213, %r6;
	setp.ge.s32 	%p206, %r215, %r4297;
	@%p206 bra 	$L__BB4_305;
	add.s32 	%r4597, %r215, %r209;
	mul.wide.s32 	%rd201, %r4597, 4;
	add.s64 	%rd202, %rd1, %rd201;
	ld.global.f32 	%f99, [%rd202];
	shl.b32 	%r4598, %r214, 2;
	add.s32 	%r4599, %r210, %r4598;
	st.shared.f32 	[%r4599], %f99;
$L__BB4_305:
	add.s32 	%r216, %r214, %r6;
	setp.gt.u32 	%p207, %r216, 31;
	@%p207 bra 	$L__BB4_392;
	add.s32 	%r217, %r215, %r6;
	setp.ge.s32 	%p208, %r217, %r4297;
	@%p208 bra 	$L__BB4_308;
	add.s32 	%r4600, %r217, %r209;
	mul.wide.s32 	%rd203, %r4600, 4;
	add.s64 	%rd204, %rd1, %rd203;
	ld.global.f32 	%f100, [%rd204];
	shl.b32 	%r4601, %r216, 2;
	add.s32 	%r4602, %r210, %r4601;
	st.shared.f32 	[%r4602], %f100;
$L__BB4_308:
	add.s32 	%r218, %r216, %r6;
	setp.gt.u32 	%p209, %r218, 31;
	@%p209 bra 	$L__BB4_392;
	add.s32 	%r219, %r217, %r6;
	setp.ge.s32 	%p210, %r219, %r4297;
	@%p210 bra 	$L__BB4_311;
	add.s32 	%r4603, %r219, %r209;
	mul.wide.s32 	%rd205, %r4603, 4;
	add.s64 	%rd206, %rd1, %rd205;
	ld.global.f32 	%f101, [%rd206];
	shl.b32 	%r4604, %r218, 2;
	add.s32 	%r4605, %r210, %r4604;
	st.shared.f32 	[%r4605], %f101;
$L__BB4_311:
	add.s32 	%r220, %r218, %r6;
	setp.gt.u32 	%p211, %r220, 31;
	@%p211 bra 	$L__BB4_392;
	add.s32 	%r221, %r219, %r6;
	setp.ge.s32 	%p212, %r221, %r4297;
	@%p212 bra 	$L__BB4_314;
	add.s32 	%r4606, %r221, %r209;
	mul.wide.s32 	%rd207, %r4606, 4;
	add.s64 	%rd208, %rd1, %rd207;
	ld.global.f32 	%f102, [%rd208];
	shl.b32 	%r4607, %r220, 2;
	add.s32 	%r4608, %r210, %r4607;
	st.shared.f32 	[%r4608], %f102;
$L__BB4_314:
	add.s32 	%r222, %r220, %r6;
	setp.gt.u32 	%p213, %r222, 31;
	@%p213 bra 	$L__BB4_392;
	add.s32 	%r223, %r221, %r6;
	setp.ge.s32 	%p214, %r223, %r4297;
	@%p214 bra 	$L__BB4_317;
	add.s32 	%r4609, %r223, %r209;
	mul.wide.s32 	%rd209, %r4609, 4;
	add.s64 	%rd210, %rd1, %rd209;
	ld.global.f32 	%f103, [%rd210];
	shl.b32 	%r4610, %r222, 2;
	add.s32 	%r4611, %r210, %r4610;
	st.shared.f32 	[%r4611], %f103;
$L__BB4_317:
	add.s32 	%r224, %r222, %r6;
	setp.gt.u32 	%p215, %r224, 31;
	@%p215 bra 	$L__BB4_392;
	add.s32 	%r225, %r223, %r6;
	setp.ge.s32 	%p216, %r225, %r4297;
	@%p216 bra 	$L__BB4_320;
	add.s32 	%r4612, %r225, %r209;
	mul.wide.s32 	%rd211, %r4612, 4;
	add.s64 	%rd212, %rd1, %rd211;
	ld.global.f32 	%f104, [%rd212];
	shl.b32 	%r4613, %r224, 2;
	add.s32 	%r4614, %r210, %r4613;
	st.shared.f32 	[%r4614], %f104;
$L__BB4_320:
	add.s32 	%r226, %r224, %r6;
	setp.gt.u32 	%p217, %r226, 31;
	@%p217 bra 	$L__BB4_392;
	add.s32 	%r227, %r225, %r6;
	setp.ge.s32 	%p218, %r227, %r4297;
	@%p218 bra 	$L__BB4_323;
	add.s32 	%r4615, %r227, %r209;
	mul.wide.s32 	%rd213, %r4615, 4;
	add.s64 	%rd214, %rd1, %rd213;
	ld.global.f32 	%f105, [%rd214];
	shl.b32 	%r4616, %r226, 2;
	add.s32 	%r4617, %r210, %r4616;
	st.shared.f32 	[%r4617], %f105;
$L__BB4_323:
	add.s32 	%r228, %r226, %r6;
	setp.gt.u32 	%p219, %r228, 31;
	@%p219 bra 	$L__BB4_392;
	add.s32 	%r229, %r227, %r6;
	setp.ge.s32 	%p220, %r229, %r4297;
	@%p220 bra 	$L__BB4_326;
	add.s32 	%r4618, %r229, %r209;
	mul.wide.s32 	%rd215, %r4618, 4;
	add.s64 	%rd216, %rd1, %rd215;
	ld.global.f32 	%f106, [%rd216];
	shl.b32 	%r4619, %r228, 2;
	add.s32 	%r4620, %r210, %r4619;
	st.shared.f32 	[%r4620], %f106;
$L__BB4_326:
	add.s32 	%r230, %r228, %r6;
	setp.gt.u32 	%p221, %r230, 31;
	@%p221 bra 	$L__BB4_392;
	add.s32 	%r231, %r229, %r6;
	setp.ge.s32 	%p222, %r231, %r4297;
	@%p222 bra 	$L__BB4_329;
	add.s32 	%r4621, %r231, %r209;
	mul.wide.s32 	%rd217, %r4621, 4;
	add.s64 	%rd218, %rd1, %rd217;
	ld.global.f32 	%f107, [%rd218];
	shl.b32 	%r4622, %r230, 2;
	add.s32 	%r4623, %r210, %r4622;
	st.shared.f32 	[%r4623], %f107;
$L__BB4_329:
	add.s32 	%r232, %r230, %r6;
	setp.gt.u32 	%p223, %r232, 31;
	@%p223 bra 	$L__BB4_392;
	add.s32 	%r233, %r231, %r6;
	setp.ge.s32 	%p224, %r233, %r4297;
	@%p224 bra 	$L__BB4_332;
	add.s32 	%r4624, %r233, %r209;
	mul.wide.s32 	%rd219, %r4624, 4;
	add.s64 	%rd220, %rd1, %rd219;
	ld.global.f32 	%f108, [%rd220];
	shl.b32 	%r4625, %r232, 2;
	add.s32 	%r4626, %r210, %r4625;
	st.shared.f32 	[%r4626], %f108;
$L__BB4_332:
	add.s32 	%r234, %r232, %r6;
	setp.gt.u32 	%p225, %r234, 31;
	@%p225 bra 	$L__BB4_392;
	add.s32 	%r235, %r233, %r6;
	setp.ge.s32 	%p226, %r235, %r4297;
	@%p226 bra 	$L__BB4_335;
	add.s32 	%r4627, %r235, %r209;
	mul.wide.s32 	%rd221, %r4627, 4;
	add.s64 	%rd222, %rd1, %rd221;
	ld.global.f32 	%f109, [%rd222];
	shl.b32 	%r4628, %r234, 2;
	add.s32 	%r4629, %r210, %r4628;
	st.shared.f32 	[%r4629], %f109;
$L__BB4_335:
	add.s32 	%r236, %r234, %r6;
	setp.gt.u32 	%p227, %r236, 31;
	@%p227 bra 	$L__BB4_392;
	add.s32 	%r237, %r235, %r6;
	setp.ge.s32 	%p228, %r237, %r4297;
	@%p228 bra 	$L__BB4_338;
	add.s32 	%r4630, %r237, %r209;
	mul.wide.s32 	%rd223, %r4630, 4;
	add.s64 	%rd224, %rd1, %rd223;
	ld.global.f32 	%f110, [%rd224];
	shl.b32 	%r4631, %r236, 2;
	add.s32 	%r4632, %r210, %r4631;
	st.shared.f32 	[%r4632], %f110;
$L__BB4_338:
	add.s32 	%r238, %r236, %r6;
	setp.gt.u32 	%p229, %r238, 31;
	@%p229 bra 	$L__BB4_392;
	add.s32 	%r239, %r237, %r6;
	setp.ge.s32 	%p230, %r239, %r4297;
	@%p230 bra 	$L__BB4_341;
	add.s32 	%r4633, %r239, %r209;
	mul.wide.s32 	%rd225, %r4633, 4;
	add.s64 	%rd226, %rd1, %rd225;
	ld.global.f32 	%f111, [%rd226];
	shl.b32 	%r4634, %r238, 2;
	add.s32 	%r4635, %r210, %r4634;
	st.shared.f32 	[%r4635], %f111;
$L__BB4_341:
	add.s32 	%r240, %r238, %r6;
	setp.gt.u32 	%p231, %r240, 31;
	@%p231 bra 	$L__BB4_392;
	add.s32 	%r241, %r239, %r6;
	setp.ge.s32 	%p232, %r241, %r4297;
	@%p232 bra 	$L__BB4_344;
	add.s32 	%r4636, %r241, %r209;
	mul.wide.s32 	%rd227, %r4636, 4;
	add.s64 	%rd228, %rd1, %rd227;
	ld.global.f32 	%f112, [%rd228];
	shl.b32 	%r4637, %r240, 2;
	add.s32 	%r4638, %r210, %r4637;
	st.shared.f32 	[%r4638], %f112;
$L__BB4_344:
	add.s32 	%r242, %r240, %r6;
	setp.gt.u32 	%p233, %r242, 31;
	@%p233 bra 	$L__BB4_392;
	add.s32 	%r243, %r241, %r6;
	setp.ge.s32 	%p234, %r243, %r4297;
	@%p234 bra 	$L__BB4_347;
	add.s32 	%r4639, %r243, %r209;
	mul.wide.s32 	%rd229, %r4639, 4;
	add.s64 	%rd230, %rd1, %rd229;
	ld.global.f32 	%f113, [%rd230];
	shl.b32 	%r4640, %r242, 2;
	add.s32 	%r4641, %r210, %r4640;
	st.shared.f32 	[%r4641], %f113;
$L__BB4_347:
	add.s32 	%r244, %r242, %r6;
	setp.gt.u32 	%p235, %r244, 31;
	@%p235 bra 	$L__BB4_392;
	add.s32 	%r245, %r243, %r6;
	setp.ge.s32 	%p236, %r245, %r4297;
	@%p236 bra 	$L__BB4_350;
	add.s32 	%r4642, %r245, %r209;
	mul.wide.s32 	%rd231, %r4642, 4;
	add.s64 	%rd232, %rd1, %rd231;
	ld.global.f32 	%f114, [%rd232];
	shl.b32 	%r4643, %r244, 2;
	add.s32 	%r4644, %r210, %r4643;
	st.shared.f32 	[%r4644], %f114;
$L__BB4_350:
	add.s32 	%r246, %r244, %r6;
	setp.gt.u32 	%p237, %r246, 31;
	@%p237 bra 	$L__BB4_392;
	add.s32 	%r247, %r245, %r6;
	setp.ge.s32 	%p238, %r247, %r4297;
	@%p238 bra 	$L__BB4_353;
	add.s32 	%r4645, %r247, %r209;
	mul.wide.s32 	%rd233, %r4645, 4;
	add.s64 	%rd234, %rd1, %rd233;
	ld.global.f32 	%f115, [%rd234];
	shl.b32 	%r4646, %r246, 2;
	add.s32 	%r4647, %r210, %r4646;
	st.shared.f32 	[%r4647], %f115;
$L__BB4_353:
	add.s32 	%r248, %r246, %r6;
	setp.gt.u32 	%p239, %r248, 31;
	@%p239 bra 	$L__BB4_392;
	add.s32 	%r249, %r247, %r6;
	setp.ge.s32 	%p240, %r249, %r4297;
	@%p240 bra 	$L__BB4_356;
	add.s32 	%r4648, %r249, %r209;
	mul.wide.s32 	%rd235, %r4648, 4;
	add.s64 	%rd236, %rd1, %rd235;
	ld.global.f32 	%f116, [%rd236];
	shl.b32 	%r4649, %r248, 2;
	add.s32 	%r4650, %r210, %r4649;
	st.shared.f32 	[%r4650], %f116;
$L__BB4_356:
	add.s32 	%r250, %r248, %r6;
	setp.gt.u32 	%p241, %r250, 31;
	@%p241 bra 	$L__BB4_392;
	add.s32 	%r251, %r249, %r6;
	setp.ge.s32 	%p242, %r251, %r4297;
	@%p242 bra 	$L__BB4_359;
	add.s32 	%r4651, %r251, %r209;
	mul.wide.s32 	%rd237, %r4651, 4;
	add.s64 	%rd238, %rd1, %rd237;
	ld.global.f32 	%f117, [%rd238];
	shl.b32 	%r4652, %r250, 2;
	add.s32 	%r4653, %r210, %r4652;
	st.shared.f32 	[%r4653], %f117;
$L__BB4_359:
	add.s32 	%r252, %r250, %r6;
	setp.gt.u32 	%p243, %r252, 31;
	@%p243 bra 	$L__BB4_392;
	add.s32 	%r253, %r251, %r6;
	setp.ge.s32 	%p244, %r253, %r4297;
	@%p244 bra 	$L__BB4_362;
	add.s32 	%r4654, %r253, %r209;
	mul.wide.s32 	%rd239, %r4654, 4;
	add.s64 	%rd240, %rd1, %rd239;
	ld.global.f32 	%f118, [%rd240];
	shl.b32 	%r4655, %r252, 2;
	add.s32 	%r4656, %r210, %r4655;
	st.shared.f32 	[%r4656], %f118;
$L__BB4_362:
	add.s32 	%r254, %r252, %r6;
	setp.gt.u32 	%p245, %r254, 31;
	@%p245 bra 	$L__BB4_392;
	add.s32 	%r255, %r253, %r6;
	setp.ge.s32 	%p246, %r255, %r4297;
	@%p246 bra 	$L__BB4_365;
	add.s32 	%r4657, %r255, %r209;
	mul.wide.s32 	%rd241, %r4657, 4;
	add.s64 	%rd242, %rd1, %rd241;
	ld.global.f32 	%f119, [%rd242];
	shl.b32 	%r4658, %r254, 2;
	add.s32 	%r4659, %r210, %r4658;
	st.shared.f32 	[%r4659], %f119;
$L__BB4_365:
	add.s32 	%r256, %r254, %r6;
	setp.gt.u32 	%p247, %r256, 31;
	@%p247 bra 	$L__BB4_392;
	add.s32 	%r257, %r255, %r6;
	setp.ge.s32 	%p248, %r257, %r4297;
	@%p248 bra 	$L__BB4_368;
	add.s32 	%r4660, %r257, %r209;
	mul.wide.s32 	%rd243, %r4660, 4;
	add.s64 	%rd244, %rd1, %rd243;
	ld.global.f32 	%f120, [%rd244];
	shl.b32 	%r4661, %r256, 2;
	add.s32 	%r4662, %r210, %r4661;
	st.shared.f32 	[%r4662], %f120;
$L__BB4_368:
	add.s32 	%r258, %r256, %r6;
	setp.gt.u32 	%p249, %r258, 31;
	@%p249 bra 	$L__BB4_392;
	add.s32 	%r259, %r257, %r6;
	setp.ge.s32 	%p250, %r259, %r4297;
	@%p250 bra 	$L__BB4_371;
	add.s32 	%r4663, %r259, %r209;
	mul.wide.s32 	%rd245, %r4663, 4;
	add.s64 	%rd246, %rd1, %rd245;
	ld.global.f32 	%f121, [%rd246];
	shl.b32 	%r4664, %r258, 2;
	add.s32 	%r4665, %r210, %r4664;
	st.shared.f32 	[%r4665], %f121;
$L__BB4_371:
	add.s32 	%r260, %r258, %r6;
	setp.gt.u32 	%p251, %r260, 31;
	@%p251 bra 	$L__BB4_392;
	add.s32 	%r261, %r259, %r6;
	setp.ge.s32 	%p252, %r261, %r4297;
	@%p252 bra 	$L__BB4_374;
	add.s32 	%r4666, %r261, %r209;
	mul.wide.s32 	%rd247, %r4666, 4;
	add.s64 	%rd248, %rd1, %rd247;
	ld.global.f32 	%f122, [%rd248];
	shl.b32 	%r4667, %r260, 2;
	add.s32 	%r4668, %r210, %r4667;
	st.shared.f32 	[%r4668], %f122;
$L__BB4_374:
	add.s32 	%r262, %r260, %r6;
	setp.gt.u32 	%p253, %r262, 31;
	@%p253 bra 	$L__BB4_392;
	add.s32 	%r263, %r261, %r6;
	setp.ge.s32 	%p254, %r263, %r4297;
	@%p254 bra 	$L__BB4_377;
	add.s32 	%r4669, %r263, %r209;
	mul.wide.s32 	%rd249, %r4669, 4;
	add.s64 	%rd250, %rd1, %rd249;
	ld.global.f32 	%f123, [%rd250];
	shl.b32 	%r4670, %r262, 2;
	add.s32 	%r4671, %r210, %r4670;
	st.shared.f32 	[%r4671], %f123;
$L__BB4_377:
	add.s32 	%r264, %r262, %r6;
	setp.gt.u32 	%p255, %r264, 31;
	@%p255 bra 	$L__BB4_392;
	add.s32 	%r265, %r263, %r6;
	setp.ge.s32 	%p256, %r265, %r4297;
	@%p256 bra 	$L__BB4_380;
	add.s32 	%r4672, %r265, %r209;
	mul.wide.s32 	%rd251, %r4672, 4;
	add.s64 	%rd252, %rd1, %rd251;
	ld.global.f32 	%f124, [%rd252];
	shl.b32 	%r4673, %r264, 2;
	add.s32 	%r4674, %r210, %r4673;
	st.shared.f32 	[%r4674], %f124;
$L__BB4_380:
	add.s32 	%r266, %r264, %r6;
	setp.gt.u32 	%p257, %r266, 31;
	@%p257 bra 	$L__BB4_392;
	add.s32 	%r267, %r265, %r6;
	setp.ge.s32 	%p258, %r267, %r4297;
	@%p258 bra 	$L__BB4_383;
	add.s32 	%r4675, %r267, %r209;
	mul.wide.s32 	%rd253, %r4675, 4;
	add.s64 	%rd254, %rd1, %rd253;
	ld.global.f32 	%f125, [%rd254];
	shl.b32 	%r4676, %r266, 2;
	add.s32 	%r4677, %r210, %r4676;
	st.shared.f32 	[%r4677], %f125;
$L__BB4_383:
	add.s32 	%r268, %r266, %r6;
	setp.gt.u32 	%p259, %r268, 31;
	@%p259 bra 	$L__BB4_392;
	add.s32 	%r269, %r267, %r6;
	setp.ge.s32 	%p260, %r269, %r4297;
	@%p260 bra 	$L__BB4_386;
	add.s32 	%r4678, %r269, %r209;
	mul.wide.s32 	%rd255, %r4678, 4;
	add.s64 	%rd256, %rd1, %rd255;
	ld.global.f32 	%f126, [%rd256];
	shl.b32 	%r4679, %r268, 2;
	add.s32 	%r4680, %r210, %r4679;
	st.shared.f32 	[%r4680], %f126;
$L__BB4_386:
	add.s32 	%r270, %r268, %r6;
	setp.gt.u32 	%p261, %r270, 31;
	@%p261 bra 	$L__BB4_392;
	add.s32 	%r271, %r269, %r6;
	setp.ge.s32 	%p262, %r271, %r4297;
	@%p262 bra 	$L__BB4_389;
	add.s32 	%r4681, %r271, %r209;
	mul.wide.s32 	%rd257, %r4681, 4;
	add.s64 	%rd258, %rd1, %rd257;
	ld.global.f32 	%f127, [%rd258];
	shl.b32 	%r4682, %r270, 2;
	add.s32 	%r4683, %r210, %r4682;
	st.shared.f32 	[%r4683], %f127;
$L__BB4_389:
	add.s32 	%r272, %r270, %r6;
	setp.gt.u32 	%p263, %r272, 31;
	@%p263 bra 	$L__BB4_392;
	add.s32 	%r273, %r271, %r6;
	setp.ge.s32 	%p264, %r273, %r4297;
	@%p264 bra 	$L__BB4_392;
	add.s32 	%r4684, %r273, %r209;
	mul.wide.s32 	%rd259, %r4684, 4;
	add.s64 	%rd260, %rd1, %rd259;
	ld.global.f32 	%f128, [%rd260];
	shl.b32 	%r4685, %r272, 2;
	add.s32 	%r4686, %r210, %r4685;
	st.shared.f32 	[%r4686], %f128;
$L__BB4_392:
	add.s32 	%r274, %r207, %r7;
	setp.gt.u32 	%p265, %r274, 31;
	@%p265 bra 	$L__BB4_3135;
	add.s32 	%r275, %r208, %r7;
	setp.ge.u32 	%p266, %r275, %r4296;
	@%p266 bra 	$L__BB4_3135;
	setp.gt.u32 	%p267, %r5, 31;
	@%p267 bra 	$L__BB4_490;
	mul.lo.s32 	%r276, %r275, %r4297;
	mad.lo.s32 	%r277, %r274, 132, %r4300;
	add.s32 	%r278, %r5, %r2;
	setp.ge.s32 	%p268, %r278, %r4297;
	@%p268 bra 	$L__BB4_397;
	add.s32 	%r4688, %r278, %r276;
	mul.wide.s32 	%rd261, %r4688, 4;
	add.s64 	%rd262, %rd1, %rd261;
	ld.global.f32 	%f129, [%rd262];
	shl.b32 	%r4689, %r5, 2;
	add.s32 	%r4690, %r277, %r4689;
	st.shared.f32 	[%r4690], %f129;
$L__BB4_397:
	add.s32 	%r279, %r5, %r6;
	setp.gt.u32 	%p269, %r279, 31;
	@%p269 bra 	$L__BB4_490;
	add.s32 	%r280, %r278, %r6;
	setp.ge.s32 	%p270, %r280, %r4297;
	@%p270 bra 	$L__BB4_400;
	add.s32 	%r4691, %r280, %r276;
	mul.wide.s32 	%rd263, %r4691, 4;
	add.s64 	%rd264, %rd1, %rd263;
	ld.global.f32 	%f130, [%rd264];
	shl.b32 	%r4692, %r279, 2;
	add.s32 	%r4693, %r277, %r4692;
	st.shared.f32 	[%r4693], %f130;
$L__BB4_400:
	add.s32 	%r281, %r279, %r6;
	setp.gt.u32 	%p271, %r281, 31;
	@%p271 bra 	$L__BB4_490;
	add.s32 	%r282, %r280, %r6;
	setp.ge.s32 	%p272, %r282, %r4297;
	@%p272 bra 	$L__BB4_403;
	add.s32 	%r4694, %r282, %r276;
	mul.wide.s32 	%rd265, %r4694, 4;
	add.s64 	%rd266, %rd1, %rd265;
	ld.global.f32 	%f131, [%rd266];
	shl.b32 	%r4695, %r281, 2;
	add.s32 	%r4696, %r277, %r4695;
	st.shared.f32 	[%r4696], %f131;
$L__BB4_403:
	add.s32 	%r283, %r281, %r6;
	setp.gt.u32 	%p273, %r283, 31;
	@%p273 bra 	$L__BB4_490;
	add.s32 	%r284, %r282, %r6;
	setp.ge.s32 	%p274, %r284, %r4297;
	@%p274 bra 	$L__BB4_406;
	add.s32 	%r4697, %r284, %r276;
	mul.wide.s32 	%rd267, %r4697, 4;
	add.s64 	%rd268, %rd1, %rd267;
	ld.global.f32 	%f132, [%rd268];
	shl.b32 	%r4698, %r283, 2;
	add.s32 	%r4699, %r277, %r4698;
	st.shared.f32 	[%r4699], %f132;
$L__BB4_406:
	add.s32 	%r285, %r283, %r6;
	setp.gt.u32 	%p275, %r285, 31;
	@%p275 bra 	$L__BB4_490;
	add.s32 	%r286, %r284, %r6;
	setp.ge.s32 	%p276, %r286, %r4297;
	@%p276 bra 	$L__BB4_409;
	add.s32 	%r4700, %r286, %r276;
	mul.wide.s32 	%rd269, %r4700, 4;
	add.s64 	%rd270, %rd1, %rd269;
	ld.global.f32 	%f133, [%rd270];
	shl.b32 	%r4701, %r285, 2;
	add.s32 	%r4702, %r277, %r4701;
	st.shared.f32 	[%r4702], %f133;
$L__BB4_409:
	add.s32 	%r287, %r285, %r6;
	setp.gt.u32 	%p277, %r287, 31;
	@%p277 bra 	$L__BB4_490;
	add.s32 	%r288, %r286, %r6;
	setp.ge.s32 	%p278, %r288, %r4297;
	@%p278 bra 	$L__BB4_412;
	add.s32 	%r4703, %r288, %r276;
	mul.wide.s32 	%rd271, %r4703, 4;
	add.s64 	%rd272, %rd1, %rd271;
	ld.global.f32 	%f134, [%rd272];
	shl.b32 	%r4704, %r287, 2;
	add.s32 	%r4705, %r277, %r4704;
	st.shared.f32 	[%r4705], %f134;
$L__BB4_412:
	add.s32 	%r289, %r287, %r6;
	setp.gt.u32 	%p279, %r289, 31;
	@%p279 bra 	$L__BB4_490;
	add.s32 	%r290, %r288, %r6;
	setp.ge.s32 	%p280, %r290, %r4297;
	@%p280 bra 	$L__BB4_415;
	add.s32 	%r4706, %r290, %r276;
	mul.wide.s32 	%rd273, %r4706, 4;
	add.s64 	%rd274, %rd1, %rd273;
	ld.global.f32 	%f135, [%rd274];
	shl.b32 	%r4707, %r289, 2;
	add.s32 	%r4708, %r277, %r4707;
	st.shared.f32 	[%r4708], %f135;
$L__BB4_415:
	add.s32 	%r291, %r289, %r6;
	setp.gt.u32 	%p281, %r291, 31;
	@%p281 bra 	$L__BB4_490;
	add.s32 	%r292, %r290, %r6;
	setp.ge.s32 	%p282, %r292, %r4297;
	@%p282 bra 	$L__BB4_418;
	add.s32 	%r4709, %r292, %r276;
	mul.wide.s32 	%rd275, %r4709, 4;
	add.s64 	%rd276, %rd1, %rd275;
	ld.global.f32 	%f136, [%rd276];
	shl.b32 	%r4710, %r291, 2;
	add.s32 	%r4711, %r277, %r4710;
	st.shared.f32 	[%r4711], %f136;
$L__BB4_418:
	add.s32 	%r293, %r291, %r6;
	setp.gt.u32 	%p283, %r293, 31;
	@%p283 bra 	$L__BB4_490;
	add.s32 	%r294, %r292, %r6;
	setp.ge.s32 	%p284, %r294, %r4297;
	@%p284 bra 	$L__BB4_421;
	add.s32 	%r4712, %r294, %r276;
	mul.wide.s32 	%rd277, %r4712, 4;
	add.s64 	%rd278, %rd1, %rd277;
	ld.global.f32 	%f137, [%rd278];
	shl.b32 	%r4713, %r293, 2;
	add.s32 	%r4714, %r277, %r4713;
	st.shared.f32 	[%r4714], %f137;
$L__BB4_421:
	add.s32 	%r295, %r293, %r6;
	setp.gt.u32 	%p285, %r295, 31;
	@%p285 bra 	$L__BB4_490;
	add.s32 	%r296, %r294, %r6;
	setp.ge.s32 	%p286, %r296, %r4297;
	@%p286 bra 	$L__BB4_424;
	add.s32 	%r4715, %r296, %r276;
	mul.wide.s32 	%rd279, %r4715, 4;
	add.s64 	%rd280, %rd1, %rd279;
	ld.global.f32 	%f138, [%rd280];
	shl.b32 	%r4716, %r295, 2;
	add.s32 	%r4717, %r277, %r4716;
	st.shared.f32 	[%r4717], %f138;
$L__BB4_424:
	add.s32 	%r297, %r295, %r6;
	setp.gt.u32 	%p287, %r297, 31;
	@%p287 bra 	$L__BB4_490;
	add.s32 	%r298, %r296, %r6;
	setp.ge.s32 	%p288, %r298, %r4297;
	@%p288 bra 	$L__BB4_427;
	add.s32 	%r4718, %r298, %r276;
	mul.wide.s32 	%rd281, %r4718, 4;
	add.s64 	%rd282, %rd1, %rd281;
	ld.global.f32 	%f139, [%rd282];
	shl.b32 	%r4719, %r297, 2;
	add.s32 	%r4720, %r277, %r4719;
	st.shared.f32 	[%r4720], %f139;
$L__BB4_427:
	add.s32 	%r299, %r297, %r6;
	setp.gt.u32 	%p289, %r299, 31;
	@%p289 bra 	$L__BB4_490;
	add.s32 	%r300, %r298, %r6;
	setp.ge.s32 	%p290, %r300, %r4297;
	@%p290 bra 	$L__BB4_430;
	add.s32 	%r4721, %r300, %r276;
	mul.wide.s32 	%rd283, %r4721, 4;
	add.s64 	%rd284, %rd1, %rd283;
	ld.global.f32 	%f140, [%rd284];
	shl.b32 	%r4722, %r299, 2;
	add.s32 	%r4723, %r277, %r4722;
	st.shared.f32 	[%r4723], %f140;
$L__BB4_430:
	add.s32 	%r301, %r299, %r6;
	setp.gt.u32 	%p291, %r301, 31;
	@%p291 bra 	$L__BB4_490;
	add.s32 	%r302, %r300, %r6;
	setp.ge.s32 	%p292, %r302, %r4297;
	@%p292 bra 	$L__BB4_433;
	add.s32 	%r4724, %r302, %r276;
	mul.wide.s32 	%rd285, %r4724, 4;
	add.s64 	%rd286, %rd1, %rd285;
	ld.global.f32 	%f141, [%rd286];
	shl.b32 	%r4725, %r301, 2;
	add.s32 	%r4726, %r277, %r4725;
	st.shared.f32 	[%r4726], %f141;
$L__BB4_433:
	add.s32 	%r303, %r301, %r6;
	setp.gt.u32 	%p293, %r303, 31;
	@%p293 bra 	$L__BB4_490;
	add.s32 	%r304, %r302, %r6;
	setp.ge.s32 	%p294, %r304, %r4297;
	@%p294 bra 	$L__BB4_436;
	add.s32 	%r4727, %r304, %r276;
	mul.wide.s32 	%rd287, %r4727, 4;
	add.s64 	%rd288, %rd1, %rd287;
	ld.global.f32 	%f142, [%rd288];
	shl.b32 	%r4728, %r303, 2;
	add.s32 	%r4729, %r277, %r4728;
	st.shared.f32 	[%r4729], %f142;
$L__BB4_436:
	add.s32 	%r305, %r303, %r6;
	setp.gt.u32 	%p295, %r305, 31;
	@%p295 bra 	$L__BB4_490;
	add.s32 	%r306, %r304, %r6;
	setp.ge.s32 	%p296, %r306, %r4297;
	@%p296 bra 	$L__BB4_439;
	add.s32 	%r4730, %r306, %r276;
	mul.wide.s32 	%rd289, %r4730, 4;
	add.s64 	%rd290, %rd1, %rd289;
	ld.global.f32 	%f143, [%rd290];
	shl.b32 	%r4731, %r305, 2;
	add.s32 	%r4732, %r277, %r4731;
	st.shared.f32 	[%r4732], %f143;
$L__BB4_439:
	add.s32 	%r307, %r305, %r6;
	setp.gt.u32 	%p297, %r307, 31;
	@%p297 bra 	$L__BB4_490;
	add.s32 	%r308, %r306, %r6;
	setp.ge.s32 	%p298, %r308, %r4297;
	@%p298 bra 	$L__BB4_442;
	add.s32 	%r4733, %r308, %r276;
	mul.wide.s32 	%rd291, %r4733, 4;
	add.s64 	%rd292, %rd1, %rd291;
	ld.global.f32 	%f144, [%rd292];
	shl.b32 	%r4734, %r307, 2;
	add.s32 	%r4735, %r277, %r4734;
	st.shared.f32 	[%r4735], %f144;
$L__BB4_442:
	add.s32 	%r309, %r307, %r6;
	setp.gt.u32 	%p299, %r309, 31;
	@%p299 bra 	$L__BB4_490;
	add.s32 	%r310, %r308, %r6;
	setp.ge.s32 	%p300, %r310, %r4297;
	@%p300 bra 	$L__BB4_445;
	add.s32 	%r4736, %r310, %r276;
	mul.wide.s32 	%rd293, %r4736, 4;
	add.s64 	%rd294, %rd1, %rd293;
	ld.global.f32 	%f145, [%rd294];
	shl.b32 	%r4737, %r309, 2;
	add.s32 	%r4738, %r277, %r4737;
	st.shared.f32 	[%r4738], %f145;
$L__BB4_445:
	add.s32 	%r311, %r309, %r6;
	setp.gt.u32 	%p301, %r311, 31;
	@%p301 bra 	$L__BB4_490;
	add.s32 	%r312, %r310, %r6;
	setp.ge.s32 	%p302, %r312, %r4297;
	@%p302 bra 	$L__BB4_448;
	add.s32 	%r4739, %r312, %r276;
	mul.wide.s32 	%rd295, %r4739, 4;
	add.s64 	%rd296, %rd1, %rd295;
	ld.global.f32 	%f146, [%rd296];
	shl.b32 	%r4740, %r311, 2;
	add.s32 	%r4741, %r277, %r4740;
	st.shared.f32 	[%r4741], %f146;
$L__BB4_448:
	add.s32 	%r313, %r311, %r6;
	setp.gt.u32 	%p303, %r313, 31;
	@%p303 bra 	$L__BB4_490;
	add.s32 	%r314, %r312, %r6;
	setp.ge.s32 	%p304, %r314, %r4297;
	@%p304 bra 	$L__BB4_451;
	add.s32 	%r4742, %r314, %r276;
	mul.wide.s32 	%rd297, %r4742, 4;
	add.s64 	%rd298, %rd1, %rd297;
	ld.global.f32 	%f147, [%rd298];
	shl.b32 	%r4743, %r313, 2;
	add.s32 	%r4744, %r277, %r4743;
	st.shared.f32 	[%r4744], %f147;
$L__BB4_451:
	add.s32 	%r315, %r313, %r6;
	setp.gt.u32 	%p305, %r315, 31;
	@%p305 bra 	$L__BB4_490;
	add.s32 	%r316, %r314, %r6;
	setp.ge.s32 	%p306, %r316, %r4297;
	@%p306 bra 	$L__BB4_454;
	add.s32 	%r4745, %r316, %r276;
	mul.wide.s32 	%rd299, %r4745, 4;
	add.s64 	%rd300, %rd1, %rd299;
	ld.global.f32 	%f148, [%rd300];
	shl.b32 	%r4746, %r315, 2;
	add.s32 	%r4747, %r277, %r4746;
	st.shared.f32 	[%r4747], %f148;
$L__BB4_454:
	add.s32 	%r317, %r315, %r6;
	setp.gt.u32 	%p307, %r317, 31;
	@%p307 bra 	$L__BB4_490;
	add.s32 	%r318, %r316, %r6;
	setp.ge.s32 	%p308, %r318, %r4297;
	@%p308 bra 	$L__BB4_457;
	add.s32 	%r4748, %r318, %r276;
	mul.wide.s32 	%rd301, %r4748, 4;
	add.s64 	%rd302, %rd1, %rd301;
	ld.global.f32 	%f149, [%rd302];
	shl.b32 	%r4749, %r317, 2;
	add.s32 	%r4750, %r277, %r4749;
	st.shared.f32 	[%r4750], %f149;
$L__BB4_457:
	add.s32 	%r319, %r317, %r6;
	setp.gt.u32 	%p309, %r319, 31;
	@%p309 bra 	$L__BB4_490;
	add.s32 	%r320, %r318, %r6;
	setp.ge.s32 	%p310, %r320, %r4297;
	@%p310 bra 	$L__BB4_460;
	add.s32 	%r4751, %r320, %r276;
	mul.wide.s32 	%rd303, %r4751, 4;
	add.s64 	%rd304, %rd1, %rd303;
	ld.global.f32 	%f150, [%rd304];
	shl.b32 	%r4752, %r319, 2;
	add.s32 	%r4753, %r277, %r4752;
	st.shared.f32 	[%r4753], %f150;
$L__BB4_460:
	add.s32 	%r321, %r319, %r6;
	setp.gt.u32 	%p311, %r321, 31;
	@%p311 bra 	$L__BB4_490;
	add.s32 	%r322, %r320, %r6;
	setp.ge.s32 	%p312, %r322, %r4297;
	@%p312 bra 	$L__BB4_463;
	add.s32 	%r4754, %r322, %r276;
	mul.wide.s32 	%rd305, %r4754, 4;
	add.s64 	%rd306, %rd1, %rd305;
	ld.global.f32 	%f151, [%rd306];
	shl.b32 	%r4755, %r321, 2;
	add.s32 	%r4756, %r277, %r4755;
	st.shared.f32 	[%r4756], %f151;
$L__BB4_463:
	add.s32 	%r323, %r321, %r6;
	setp.gt.u32 	%p313, %r323, 31;
	@%p313 bra 	$L__BB4_490;
	add.s32 	%r324, %r322, %r6;
	setp.ge.s32 	%p314, %r324, %r4297;
	@%p314 bra 	$L__BB4_466;
	add.s32 	%r4757, %r324, %r276;
	mul.wide.s32 	%rd307, %r4757, 4;
	add.s64 	%rd308, %rd1, %rd307;
	ld.global.f32 	%f152, [%rd308];
	shl.b32 	%r4758, %r323, 2;
	add.s32 	%r4759, %r277, %r4758;
	st.shared.f32 	[%r4759], %f152;
$L__BB4_466:
	add.s32 	%r325, %r323, %r6;
	setp.gt.u32 	%p315, %r325, 31;
	@%p315 bra 	$L__BB4_490;
	add.s32 	%r326, %r324, %r6;
	setp.ge.s32 	%p316, %r326, %r4297;
	@%p316 bra 	$L__BB4_469;
	add.s32 	%r4760, %r326, %r276;
	mul.wide.s32 	%rd309, %r4760, 4;
	add.s64 	%rd310, %rd1, %rd309;
	ld.global.f32 	%f153, [%rd310];
	shl.b32 	%r4761, %r325, 2;
	add.s32 	%r4762, %r277, %r4761;
	st.shared.f32 	[%r4762], %f153;
$L__BB4_469:
	add.s32 	%r327, %r325, %r6;
	setp.gt.u32 	%p317, %r327, 31;
	@%p317 bra 	$L__BB4_490;
	add.s32 	%r328, %r326, %r6;
	setp.ge.s32 	%p318, %r328, %r4297;
	@%p318 bra 	$L__BB4_472;
	add.s32 	%r4763, %r328, %r276;
	mul.wide.s32 	%rd311, %r4763, 4;
	add.s64 	%rd312, %rd1, %rd311;
	ld.global.f32 	%f154, [%rd312];
	shl.b32 	%r4764, %r327, 2;
	add.s32 	%r4765, %r277, %r4764;
	st.shared.f32 	[%r4765], %f154;
$L__BB4_472:
	add.s32 	%r329, %r327, %r6;
	setp.gt.u32 	%p319, %r329, 31;
	@%p319 bra 	$L__BB4_490;
	add.s32 	%r330, %r328, %r6;
	setp.ge.s32 	%p320, %r330, %r4297;
	@%p320 bra 	$L__BB4_475;
	add.s32 	%r4766, %r330, %r276;
	mul.wide.s32 	%rd313, %r4766, 4;
	add.s64 	%rd314, %rd1, %rd313;
	ld.global.f32 	%f155, [%rd314];
	shl.b32 	%r4767, %r329, 2;
	add.s32 	%r4768, %r277, %r4767;
	st.shared.f32 	[%r4768], %f155;
$L__BB4_475:
	add.s32 	%r331, %r329, %r6;
	setp.gt.u32 	%p321, %r331, 31;
	@%p321 bra 	$L__BB4_490;
	add.s32 	%r332, %r330, %r6;
	setp.ge.s32 	%p322, %r332, %r4297;
	@%p322 bra 	$L__BB4_478;
	add.s32 	%r4769, %r332, %r276;
	mul.wide.s32 	%rd315, %r4769, 4;
	add.s64 	%rd316, %rd1, %rd315;
	ld.global.f32 	%f156, [%rd316];
	shl.b32 	%r4770, %r331, 2;
	add.s32 	%r4771, %r277, %r4770;
	st.shared.f32 	[%r4771], %f156;
$L__BB4_478:
	add.s32 	%r333, %r331, %r6;
	setp.gt.u32 	%p323, %r333, 31;
	@%p323 bra 	$L__BB4_490;
	add.s32 	%r334, %r332, %r6;
	setp.ge.s32 	%p324, %r334, %r4297;
	@%p324 bra 	$L__BB4_481;
	add.s32 	%r4772, %r334, %r276;
	mul.wide.s32 	%rd317, %r4772, 4;
	add.s64 	%rd318, %rd1, %rd317;
	ld.global.f32 	%f157, [%rd318];
	shl.b32 	%r4773, %r333, 2;
	add.s32 	%r4774, %r277, %r4773;
	st.shared.f32 	[%r4774], %f157;
$L__BB4_481:
	add.s32 	%r335, %r333, %r6;
	setp.gt.u32 	%p325, %r335, 31;
	@%p325 bra 	$L__BB4_490;
	add.s32 	%r336, %r334, %r6;
	setp.ge.s32 	%p326, %r336, %r4297;
	@%p326 bra 	$L__BB4_484;
	add.s32 	%r4775, %r336, %r276;
	mul.wide.s32 	%rd319, %r4775, 4;
	add.s64 	%rd320, %rd1, %rd319;
	ld.global.f32 	%f158, [%rd320];
	shl.b32 	%r4776, %r335, 2;
	add.s32 	%r4777, %r277, %r4776;
	st.shared.f32 	[%r4777], %f158;
$L__BB4_484:
	add.s32 	%r337, %r335, %r6;
	setp.gt.u32 	%p327, %r337, 31;
	@%p327 bra 	$L__BB4_490;
	add.s32 	%r338, %r336, %r6;
	setp.ge.s32 	%p328, %r338, %r4297;
	@%p328 bra 	$L__BB4_487;
	add.s32 	%r4778, %r338, %r276;
	mul.wide.s32 	%rd321, %r4778, 4;
	add.s64 	%rd322, %rd1, %rd321;
	ld.global.f32 	%f159, [%rd322];
	shl.b32 	%r4779, %r337, 2;
	add.s32 	%r4780, %r277, %r4779;
	st.shared.f32 	[%r4780], %f159;
$L__BB4_487:
	add.s32 	%r339, %r337, %r6;
	setp.gt.u32 	%p329, %r339, 31;
	@%p329 bra 	$L__BB4_490;
	add.s32 	%r340, %r338, %r6;
	setp.ge.s32 	%p330, %r340, %r4297;
	@%p330 bra 	$L__BB4_490;
	add.s32 	%r4781, %r340, %r276;
	mul.wide.s32 	%rd323, %r4781, 4;
	add.s64 	%rd324, %rd1, %rd323;
	ld.global.f32 	%f160, [%rd324];
	shl.b32 	%r4782, %r339, 2;
	add.s32 	%r4783, %r277, %r4782;
	st.shared.f32 	[%r4783], %f160;
$L__BB4_490:
	add.s32 	%r341, %r274, %r7;
	setp.gt.u32 	%p331, %r341, 31;
	@%p331 bra 	$L__BB4_3135;
	add.s32 	%r342, %r275, %r7;
	setp.ge.u32 	%p332, %r342, %r4296;
	@%p332 bra 	$L__BB4_3135;
	setp.gt.u32 	%p333, %r5, 31;
	@%p333 bra 	$L__BB4_588;
	mul.lo.s32 	%r343, %r342, %r4297;
	mad.lo.s32 	%r344, %r341, 132, %r4300;
	add.s32 	%r345, %r5, %r2;
	setp.ge.s32 	%p334, %r345, %r4297;
	@%p334 bra 	$L__BB4_495;
	add.s32 	%r4785, %r345, %r343;
	mul.wide.s32 	%rd325, %r4785, 4;
	add.s64 	%rd326, %rd1, %rd325;
	ld.global.f32 	%f161, [%rd326];
	shl.b32 	%r4786, %r5, 2;
	add.s32 	%r4787, %r344, %r4786;
	st.shared.f32 	[%r4787], %f161;
$L__BB4_495:
	add.s32 	%r346, %r5, %r6;
	setp.gt.u32 	%p335, %r346, 31;
	@%p335 bra 	$L__BB4_588;
	add.s32 	%r347, %r345, %r6;
	setp.ge.s32 	%p336, %r347, %r4297;
	@%p336 bra 	$L__BB4_498;
	add.s32 	%r4788, %r347, %r343;
	mul.wide.s32 	%rd327, %r4788, 4;
	add.s64 	%rd328, %rd1, %rd327;
	ld.global.f32 	%f162, [%rd328];
	shl.b32 	%r4789, %r346, 2;
	add.s32 	%r4790, %r344, %r4789;
	st.shared.f32 	[%r4790], %f162;
$L__BB4_498:
	add.s32 	%r348, %r346, %r6;
	setp.gt.u32 	%p337, %r348, 31;
	@%p337 bra 	$L__BB4_588;
	add.s32 	%r349, %r347, %r6;
	setp.ge.s32 	%p338, %r349, %r4297;
	@%p338 bra 	$L__BB4_501;
	add.s32 	%r4791, %r349, %r343;
	mul.wide.s32 	%rd329, %r4791, 4;
	add.s64 	%rd330, %rd1, %rd329;
	ld.global.f32 	%f163, [%rd330];
	shl.b32 	%r4792, %r348, 2;
	add.s32 	%r4793, %r344, %r4792;
	st.shared.f32 	[%r4793], %f163;
$L__BB4_501:
	add.s32 	%r350, %r348, %r6;
	setp.gt.u32 	%p339, %r350, 31;
	@%p339 bra 	$L__BB4_588;
	add.s32 	%r351, %r349, %r6;
	setp.ge.s32 	%p340, %r351, %r4297;
	@%p340 bra 	$L__BB4_504;
	add.s32 	%r4794, %r351, %r343;
	mul.wide.s32 	%rd331, %r4794, 4;
	add.s64 	%rd332, %rd1, %rd331;
	ld.global.f32 	%f164, [%rd332];
	shl.b32 	%r4795, %r350, 2;
	add.s32 	%r4796, %r344, %r4795;
	st.shared.f32 	[%r4796], %f164;
$L__BB4_504:
	add.s32 	%r352, %r350, %r6;
	setp.gt.u32 	%p341, %r352, 31;
	@%p341 bra 	$L__BB4_588;
	add.s32 	%r353, %r351, %r6;
	setp.ge.s32 	%p342, %r353, %r4297;
	@%p342 bra 	$L__BB4_507;
	add.s32 	%r4797, %r353, %r343;
	mul.wide.s32 	%rd333, %r4797, 4;
	add.s64 	%rd334, %rd1, %rd333;
	ld.global.f32 	%f165, [%rd334];
	shl.b32 	%r4798, %r352, 2;
	add.s32 	%r4799, %r344, %r4798;
	st.shared.f32 	[%r4799], %f165;
$L__BB4_507:
	add.s32 	%r354, %r352, %r6;
	setp.gt.u32 	%p343, %r354, 31;
	@%p343 bra 	$L__BB4_588;
	add.s32 	%r355, %r353, %r6;
	setp.ge.s32 	%p344, %r355, %r4297;
	@%p344 bra 	$L__BB4_510;
	add.s32 	%r4800, %r355, %r343;
	mul.wide.s32 	%rd335, %r4800, 4;
	add.s64 	%rd336, %rd1, %rd335;
	ld.global.f32 	%f166, [%rd336];
	shl.b32 	%r4801, %r354, 2;
	add.s32 	%r4802, %r344, %r4801;
	st.shared.f32 	[%r4802], %f166;
$L__BB4_510:
	add.s32 	%r356, %r354, %r6;
	setp.gt.u32 	%p345, %r356, 31;
	@%p345 bra 	$L__BB4_588;
	add.s32 	%r357, %r355, %r6;
	setp.ge.s32 	%p346, %r357, %r4297;
	@%p346 bra 	$L__BB4_513;
	add.s32 	%r4803, %r357, %r343;
	mul.wide.s32 	%rd337, %r4803, 4;
	add.s64 	%rd338, %rd1, %rd337;
	ld.global.f32 	%f167, [%rd338];
	shl.b32 	%r4804, %r356, 2;
	add.s32 	%r4805, %r344, %r4804;
	st.shared.f32 	[%r4805], %f167;
$L__BB4_513:
	add.s32 	%r358, %r356, %r6;
	setp.gt.u32 	%p347, %r358, 31;
	@%p347 bra 	$L__BB4_588;
	add.s32 	%r359, %r357, %r6;
	setp.ge.s32 	%p348, %r359, %r4297;
	@%p348 bra 	$L__BB4_516;
	add.s32 	%r4806, %r359, %r343;
	mul.wide.s32 	%rd339, %r4806, 4;
	add.s64 	%rd340, %rd1, %rd339;
	ld.global.f32 	%f168, [%rd340];
	shl.b32 	%r4807, %r358, 2;
	add.s32 	%r4808, %r344, %r4807;
	st.shared.f32 	[%r4808], %f168;
$L__BB4_516:
	add.s32 	%r360, %r358, %r6;
	setp.gt.u32 	%p349, %r360, 31;
	@%p349 bra 	$L__BB4_588;
	add.s32 	%r361, %r359, %r6;
	setp.ge.s32 	%p350, %r361, %r4297;
	@%p350 bra 	$L__BB4_519;
	add.s32 	%r4809, %r361, %r343;
	mul.wide.s32 	%rd341, %r4809, 4;
	add.s64 	%rd342, %rd1, %rd341;
	ld.global.f32 	%f169, [%rd342];
	shl.b32 	%r4810, %r360, 2;
	add.s32 	%r4811, %r344, %r4810;
	st.shared.f32 	[%r4811], %f169;
$L__BB4_519:
	add.s32 	%r362, %r360, %r6;
	setp.gt.u32 	%p351, %r362, 31;
	@%p351 bra 	$L__BB4_588;
	add.s32 	%r363, %r361, %r6;
	setp.ge.s32 	%p352, %r363, %r4297;
	@%p352 bra 	$L__BB4_522;
	add.s32 	%r4812, %r363, %r343;
	mul.wide.s32 	%rd343, %r4812, 4;
	add.s64 	%rd344, %rd1, %rd343;
	ld.global.f32 	%f170, [%rd344];
	shl.b32 	%r4813, %r362, 2;
	add.s32 	%r4814, %r344, %r4813;
	st.shared.f32 	[%r4814], %f170;
$L__BB4_522:
	add.s32 	%r364, %r362, %r6;
	setp.gt.u32 	%p353, %r364, 31;
	@%p353 bra 	$L__BB4_588;
	add.s32 	%r365, %r363, %r6;
	setp.ge.s32 	%p354, %r365, %r4297;
	@%p354 bra 	$L__BB4_525;
	add.s32 	%r4815, %r365, %r343;
	mul.wide.s32 	%rd345, %r4815, 4;
	add.s64 	%rd346, %rd1, %rd345;
	ld.global.f32 	%f171, [%rd346];
	shl.b32 	%r4816, %r364, 2;
	add.s32 	%r4817, %r344, %r4816;
	st.shared.f32 	[%r4817], %f171;
$L__BB4_525:
	add.s32 	%r366, %r364, %r6;
	setp.gt.u32 	%p355, %r366, 31;
	@%p355 bra 	$L__BB4_588;
	add.s32 	%r367, %r365, %r6;
	setp.ge.s32 	%p356, %r367, %r4297;
	@%p356 bra 	$L__BB4_528;
	add.s32 	%r4818, %r367, %r343;
	mul.wide.s32 	%rd347, %r4818, 4;
	add.s64 	%rd348, %rd1, %rd347;
	ld.global.f32 	%f172, [%rd348];
	shl.b32 	%r4819, %r366, 2;
	add.s32 	%r4820, %r344, %r4819;
	st.shared.f32 	[%r4820], %f172;
$L__BB4_528:
	add.s32 	%r368, %r366, %r6;
	setp.gt.u32 	%p357, %r368, 31;
	@%p357 bra 	$L__BB4_588;
	add.s32 	%r369, %r367, %r6;
	setp.ge.s32 	%p358, %r369, %r4297;
	@%p358 bra 	$L__BB4_531;
	add.s32 	%r4821, %r369, %r343;
	mul.wide.s32 	%rd349, %r4821, 4;
	add.s64 	%rd350, %rd1, %rd349;
	ld.global.f32 	%f173, [%rd350];
	shl.b32 	%r4822, %r368, 2;
	add.s32 	%r4823, %r344, %r4822;
	st.shared.f32 	[%r4823], %f173;
$L__BB4_531:
	add.s32 	%r370, %r368, %r6;
	setp.gt.u32 	%p359, %r370, 31;
	@%p359 bra 	$L__BB4_588;
	add.s32 	%r371, %r369, %r6;
	setp.ge.s32 	%p360, %r371, %r4297;
	@%p360 bra 	$L__BB4_534;
	add.s32 	%r4824, %r371, %r343;
	mul.wide.s32 	%rd351, %r4824, 4;
	add.s64 	%rd352, %rd1, %rd351;
	ld.global.f32 	%f174, [%rd352];
	shl.b32 	%r4825, %r370, 2;
	add.s32 	%r4826, %r344, %r4825;
	st.shared.f32 	[%r4826], %f174;
$L__BB4_534:
	add.s32 	%r372, %r370, %r6;
	setp.gt.u32 	%p361, %r372, 31;
	@%p361 bra 	$L__BB4_588;
	add.s32 	%r373, %r371, %r6;
	setp.ge.s32 	%p362, %r373, %r4297;
	@%p362 bra 	$L__BB4_537;
	add.s32 	%r4827, %r373, %r343;
	mul.wide.s32 	%rd353, %r4827, 4;
	add.s64 	%rd354, %rd1, %rd353;
	ld.global.f32 	%f175, [%rd354];
	shl.b32 	%r4828, %r372, 2;
	add.s32 	%r4829, %r344, %r4828;
	st.shared.f32 	[%r4829], %f175;
$L__BB4_537:
	add.s32 	%r374, %r372, %r6;
	setp.gt.u32 	%p363, %r374, 31;
	@%p363 bra 	$L__BB4_588;
	add.s32 	%r375, %r373, %r6;
	setp.ge.s32 	%p364, %r375, %r4297;
	@%p364 bra 	$L__BB4_540;
	add.s32 	%r4830, %r375, %r343;
	mul.wide.s32 	%rd355, %r4830, 4;
	add.s64 	%rd356, %rd1, %rd355;
	ld.global.f32 	%f176, [%rd356];
	shl.b32 	%r4831, %r374, 2;
	add.s32 	%r4832, %r344, %r4831;
	st.shared.f32 	[%r4832], %f176;
$L__BB4_540:
	add.s32 	%r376, %r374, %r6;
	setp.gt.u32 	%p365, %r376, 31;
	@%p365 bra 	$L__BB4_588;
	add.s32 	%r377, %r375, %r6;
	setp.ge.s32 	%p366, %r377, %r4297;
	@%p366 bra 	$L__BB4_543;
	add.s32 	%r4833, %r377, %r343;
	mul.wide.s32 	%rd357, %r4833, 4;
	add.s64 	%rd358, %rd1, %rd357;
	ld.global.f32 	%f177, [%rd358];
	shl.b32 	%r4834, %r376, 2;
	add.s32 	%r4835, %r344, %r4834;
	st.shared.f32 	[%r4835], %f177;
$L__BB4_543:
	add.s32 	%r378, %r376, %r6;
	setp.gt.u32 	%p367, %r378, 31;
	@%p367 bra 	$L__BB4_588;
	add.s32 	%r379, %r377, %r6;
	setp.ge.s32 	%p368, %r379, %r4297;
	@%p368 bra 	$L__BB4_546;
	add.s32 	%r4836, %r379, %r343;
	mul.wide.s32 	%rd359, %r4836, 4;
	add.s64 	%rd360, %rd1, %rd359;
	ld.global.f32 	%f178, [%rd360];
	shl.b32 	%r4837, %r378, 2;
	add.s32 	%r4838, %r344, %r4837;
	st.shared.f32 	[%r4838], %f178;
$L__BB4_546:
	add.s32 	%r380, %r378, %r6;
	setp.gt.u32 	%p369, %r380, 31;
	@%p369 bra 	$L__BB4_588;
	add.s32 	%r381, %r379, %r6;
	setp.ge.s32 	%p370, %r381, %r4297;
	@%p370 bra 	$L__BB4_549;
	add.s32 	%r4839, %r381, %r343;
	mul.wide.s32 	%rd361, %r4839, 4;
	add.s64 	%rd362, %rd1, %rd361;
	ld.global.f32 	%f179, [%rd362];
	shl.b32 	%r4840, %r380, 2;
	add.s32 	%r4841, %r344, %r4840;
	st.shared.f32 	[%r4841], %f179;
$L__BB4_549:
	add.s32 	%r382, %r380, %r6;
	setp.gt.u32 	%p371, %r382, 31;
	@%p371 bra 	$L__BB4_588;
	add.s32 	%r383, %r381, %r6;
	setp.ge.s32 	%p372, %r383, %r4297;
	@%p372 bra 	$L__BB4_552;
	add.s32 	%r4842, %r383, %r343;
	mul.wide.s32 	%rd363, %r4842, 4;
	add.s64 	%rd364, %rd1, %rd363;
	ld.global.f32 	%f180, [%rd364];
	shl.b32 	%r4843, %r382, 2;
	add.s32 	%r4844, %r344, %r4843;
	st.shared.f32 	[%r4844], %f180;
$L__BB4_552:
	add.s32 	%r384, %r382, %r6;
	setp.gt.u32 	%p373, %r384, 31;
	@%p373 bra 	$L__BB4_588;
	add.s32 	%r385, %r383, %r6;
	setp.ge.s32 	%p374, %r385, %r4297;
	@%p374 bra 	$L__BB4_555;
	add.s32 	%r4845, %r385, %r343;
	mul.wide.s32 	%rd365, %r4845, 4;
	add.s64 	%rd366, %rd1, %rd365;
	ld.global.f32 	%f181, [%rd366];
	shl.b32 	%r4846, %r384, 2;
	add.s32 	%r4847, %r344, %r4846;
	st.shared.f32 	[%r4847], %f181;
$L__BB4_555:
	add.s32 	%r386, %r384, %r6;
	setp.gt.u32 	%p375, %r386, 31;
	@%p375 bra 	$L__BB4_588;
	add.s32 	%r387, %r385, %r6;
	setp.ge.s32 	%p376, %r387, %r4297;
	@%p376 bra 	$L__BB4_558;
	add.s32 	%r4848, %r387, %r343;
	mul.wide.s32 	%rd367, %r4848, 4;
	add.s64 	%rd368, %rd1, %rd367;
	ld.global.f32 	%f182, [%rd368];
	shl.b32 	%r4849, %r386, 2;
	add.s32 	%r4850, %r344, %r4849;
	st.shared.f32 	[%r4850], %f182;
$L__BB4_558:
	add.s32 	%r388, %r386, %r6;
	setp.gt.u32 	%p377, %r388, 31;
	@%p377 bra 	$L__BB4_588;
	add.s32 	%r389, %r387, %r6;
	setp.ge.s32 	%p378, %r389, %r4297;
	@%p378 bra 	$L__BB4_561;
	add.s32 	%r4851, %r389, %r343;
	mul.wide.s32 	%rd369, %r4851, 4;
	add.s64 	%rd370, %rd1, %rd369;
	ld.global.f32 	%f183, [%rd370];
	shl.b32 	%r4852, %r388, 2;
	add.s32 	%r4853, %r344, %r4852;
	st.shared.f32 	[%r4853], %f183;
$L__BB4_561:
	add.s32 	%r390, %r388, %r6;
	setp.gt.u32 	%p379, %r390, 31;
	@%p379 bra 	$L__BB4_588;
	add.s32 	%r391, %r389, %r6;
	setp.ge.s32 	%p380, %r391, %r4297;
	@%p380 bra 	$L__BB4_564;
	add.s32 	%r4854, %r391, %r343;
	mul.wide.s32 	%rd371, %r4854, 4;
	add.s64 	%rd372, %rd1, %rd371;
	ld.global.f32 	%f184, [%rd372];
	shl.b32 	%r4855, %r390, 2;
	add.s32 	%r4856, %r344, %r4855;
	st.shared.f32 	[%r4856], %f184;
$L__BB4_564:
	add.s32 	%r392, %r390, %r6;
	setp.gt.u32 	%p381, %r392, 31;
	@%p381 bra 	$L__BB4_588;
	add.s32 	%r393, %r391, %r6;
	setp.ge.s32 	%p382, %r393, %r4297;
	@%p382 bra 	$L__BB4_567;
	add.s32 	%r4857, %r393, %r343;
	mul.wide.s32 	%rd373, %r4857, 4;
	add.s64 	%rd374, %rd1, %rd373;
	ld.global.f32 	%f185, [%rd374];
	shl.b32 	%r4858, %r392, 2;
	add.s32 	%r4859, %r344, %r4858;
	st.shared.f32 	[%r4859], %f185;
$L__BB4_567:
	add.s32 	%r394, %r392, %r6;
	setp.gt.u32 	%p383, %r394, 31;
	@%p383 bra 	$L__BB4_588;
	add.s32 	%r395, %r393, %r6;
	setp.ge.s32 	%p384, %r395, %r4297;
	@%p384 bra 	$L__BB4_570;
	add.s32 	%r4860, %r395, %r343;
	mul.wide.s32 	%rd375, %r4860, 4;
	add.s64 	%rd376, %rd1, %rd375;
	ld.global.f32 	%f186, [%rd376];
	shl.b32 	%r4861, %r394, 2;
	add.s32 	%r4862, %r344, %r4861;
	st.shared.f32 	[%r4862], %f186;
$L__BB4_570:
	add.s32 	%r396, %r394, %r6;
	setp.gt.u32 	%p385, %r396, 31;
	@%p385 bra 	$L__BB4_588;
	add.s32 	%r397, %r395, %r6;
	setp.ge.s32 	%p386, %r397, %r4297;
	@%p386 bra 	$L__BB4_573;
	add.s32 	%r4863, %r397, %r343;
	mul.wide.s32 	%rd377, %r4863, 4;
	add.s64 	%rd378, %rd1, %rd377;
	ld.global.f32 	%f187, [%rd378];
	shl.b32 	%r4864, %r396, 2;
	add.s32 	%r4865, %r344, %r4864;
	st.shared.f32 	[%r4865], %f187;
$L__BB4_573:
	add.s32 	%r398, %r396, %r6;
	setp.gt.u32 	%p387, %r398, 31;
	@%p387 bra 	$L__BB4_588;
	add.s32 	%r399, %r397, %r6;
	setp.ge.s32 	%p388, %r399, %r4297;
	@%p388 bra 	$L__BB4_576;
	add.s32 	%r4866, %r399, %r343;
	mul.wide.s32 	%rd379, %r4866, 4;
	add.s64 	%rd380, %rd1, %rd379;
	ld.global.f32 	%f188, [%rd380];
	shl.b32 	%r4867, %r398, 2;
	add.s32 	%r4868, %r344, %r4867;
	st.shared.f32 	[%r4868], %f188;
$L__BB4_576:
	add.s32 	%r400, %r398, %r6;
	setp.gt.u32 	%p389, %r400, 31;
	@%p389 bra 	$L__BB4_588;
	add.s32 	%r401, %r399, %r6;
	setp.ge.s32 	%p390, %r401, %r4297;
	@%p390 bra 	$L__BB4_579;
	add.s32 	%r4869, %r401, %r343;
	mul.wide.s32 	%rd381, %r4869, 4;
	add.s64 	%rd382, %rd1, %rd381;
	ld.global.f32 	%f189, [%rd382];
	shl.b32 	%r4870, %r400, 2;
	add.s32 	%r4871, %r344, %r4870;
	st.shared.f32 	[%r4871], %f189;
$L__BB4_579:
	add.s32 	%r402, %r400, %r6;
	setp.gt.u32 	%p391, %r402, 31;
	@%p391 bra 	$L__BB4_588;
	add.s32 	%r403, %r401, %r6;
	setp.ge.s32 	%p392, %r403, %r4297;
	@%p392 bra 	$L__BB4_582;
	add.s32 	%r4872, %r403, %r343;
	mul.wide.s32 	%rd383, %r4872, 4;
	add.s64 	%rd384, %rd1, %rd383;
	ld.global.f32 	%f190, [%rd384];
	shl.b32 	%r4873, %r402, 2;
	add.s32 	%r4874, %r344, %r4873;
	st.shared.f32 	[%r4874], %f190;
$L__BB4_582:
	add.s32 	%r404, %r402, %r6;
	setp.gt.u32 	%p393, %r404, 31;
	@%p393 bra 	$L__BB4_588;
	add.s32 	%r405, %r403, %r6;
	setp.ge.s32 	%p394, %r405, %r4297;
	@%p394 bra 	$L__BB4_585;
	add.s32 	%r4875, %r405, %r343;
	mul.wide.s32 	%rd385, %r4875, 4;
	add.s64 	%rd386, %rd1, %rd385;
	ld.global.f32 	%f191, [%rd386];
	shl.b32 	%r4876, %r404, 2;
	add.s32 	%r4877, %r344, %r4876;
	st.shared.f32 	[%r4877], %f191;
$L__BB4_585:
	add.s32 	%r406, %r404, %r6;
	setp.gt.u32 	%p395, %r406, 31;
	@%p395 bra 	$L__BB4_588;
	add.s32 	%r407, %r405, %r6;
	setp.ge.s32 	%p396, %r407, %r4297;
	@%p396 bra 	$L__BB4_588;
	add.s32 	%r4878, %r407, %r343;
	mul.wide.s32 	%rd387, %r4878, 4;
	add.s64 	%rd388, %rd1, %rd387;
	ld.global.f32 	%f192, [%rd388];
	shl.b32 	%r4879, %r406, 2;
	add.s32 	%r4880, %r344, %r4879;
	st.shared.f32 	[%r4880], %f192;
$L__BB4_588:
	add.s32 	%r408, %r341, %r7;
	setp.gt.u32 	%p397, %r408, 31;
	@%p397 bra 	$L__BB4_3135;
	add.s32 	%r409, %r342, %r7;
	setp.ge.u32 	%p398, %r409, %r4296;
	@%p398 bra 	$L__BB4_3135;
	setp.gt.u32 	%p399, %r5, 31;
	@%p399 bra 	$L__BB4_686;
	mul.lo.s32 	%r410, %r409, %r4297;
	mad.lo.s32 	%r411, %r408, 132, %r4300;
	add.s32 	%r412, %r5, %r2;
	setp.ge.s32 	%p400, %r412, %r4297;
	@%p400 bra 	$L__BB4_593;
	add.s32 	%r4882, %r412, %r410;
	mul.wide.s32 	%rd389, %r4882, 4;
	add.s64 	%rd390, %rd1, %rd389;
	ld.global.f32 	%f193, [%rd390];
	shl.b32 	%r4883, %r5, 2;
	add.s32 	%r4884, %r411, %r4883;
	st.shared.f32 	[%r4884], %f193;
$L__BB4_593:
	add.s32 	%r413, %r5, %r6;
	setp.gt.u32 	%p401, %r413, 31;
	@%p401 bra 	$L__BB4_686;
	add.s32 	%r414, %r412, %r6;
	setp.ge.s32 	%p402, %r414, %r4297;
	@%p402 bra 	$L__BB4_596;
	add.s32 	%r4885, %r414, %r410;
	mul.wide.s32 	%rd391, %r4885, 4;
	add.s64 	%rd392, %rd1, %rd391;
	ld.global.f32 	%f194, [%rd392];
	shl.b32 	%r4886, %r413, 2;
	add.s32 	%r4887, %r411, %r4886;
	st.shared.f32 	[%r4887], %f194;
$L__BB4_596:
	add.s32 	%r415, %r413, %r6;
	setp.gt.u32 	%p403, %r415, 31;
	@%p403 bra 	$L__BB4_686;
	add.s32 	%r416, %r414, %r6;
	setp.ge.s32 	%p404, %r416, %r4297;
	@%p404 bra 	$L__BB4_599;
	add.s32 	%r4888, %r416, %r410;
	mul.wide.s32 	%rd393, %r4888, 4;
	add.s64 	%rd394, %rd1, %rd393;
	ld.global.f32 	%f195, [%rd394];
	shl.b32 	%r4889, %r415, 2;
	add.s32 	%r4890, %r411, %r4889;
	st.shared.f32 	[%r4890], %f195;
$L__BB4_599:
	add.s32 	%r417, %r415, %r6;
	setp.gt.u32 	%p405, %r417, 31;
	@%p405 bra 	$L__BB4_686;
	add.s32 	%r418, %r416, %r6;
	setp.ge.s32 	%p406, %r418, %r4297;
	@%p406 bra 	$L__BB4_602;
	add.s32 	%r4891, %r418, %r410;
	mul.wide.s32 	%rd395, %r4891, 4;
	add.s64 	%rd396, %rd1, %rd395;
	ld.global.f32 	%f196, [%rd396];
	shl.b32 	%r4892, %r417, 2;
	add.s32 	%r4893, %r411, %r4892;
	st.shared.f32 	[%r4893], %f196;
$L__BB4_602:
	add.s32 	%r419, %r417, %r6;
	setp.gt.u32 	%p407, %r419, 31;
	@%p407 bra 	$L__BB4_686;
	add.s32 	%r420, %r418, %r6;
	setp.ge.s32 	%p408, %r420, %r4297;
	@%p408 bra 	$L__BB4_605;
	add.s32 	%r4894, %r420, %r410;
	mul.wide.s32 	%rd397, %r4894, 4;
	add.s64 	%rd398, %rd1, %rd397;
	ld.global.f32 	%f197, [%rd398];
	shl.b32 	%r4895, %r419, 2;
	add.s32 	%r4896, %r411, %r4895;
	st.shared.f32 	[%r4896], %f197;
$L__BB4_605:
	add.s32 	%r421, %r419, %r6;
	setp.gt.u32 	%p409, %r421, 31;
	@%p409 bra 	$L__BB4_686;
	add.s32 	%r422, %r420, %r6;
	setp.ge.s32 	%p410, %r422, %r4297;
	@%p410 bra 	$L__BB4_608;
	add.s32 	%r4897, %r422, %r410;
	mul.wide.s32 	%rd399, %r4897, 4;
	add.s64 	%rd400, %rd1, %rd399;
	ld.global.f32 	%f198, [%rd400];
	shl.b32 	%r4898, %r421, 2;
	add.s32 	%r4899, %r411, %r4898;
	st.shared.f32 	[%r4899], %f198;
$L__BB4_608:
	add.s32 	%r423, %r421, %r6;
	setp.gt.u32 	%p411, %r423, 31;
	@%p411 bra 	$L__BB4_686;
	add.s32 	%r424, %r422, %r6;
	setp.ge.s32 	%p412, %r424, %r4297;
	@%p412 bra 	$L__BB4_611;
	add.s32 	%r4900, %r424, %r410;
	mul.wide.s32 	%rd401, %r4900, 4;
	add.s64 	%rd402, %rd1, %rd401;
	ld.global.f32 	%f199, [%rd402];
	shl.b32 	%r4901, %r423, 2;
	add.s32 	%r4902, %r411, %r4901;
	st.shared.f32 	[%r4902], %f199;
$L__BB4_611:
	add.s32 	%r425, %r423, %r6;
	setp.gt.u32 	%p413, %r425, 31;
	@%p413 bra 	$L__BB4_686;
	add.s32 	%r426, %r424, %r6;
	setp.ge.s32 	%p414, %r426, %r4297;
	@%p414 bra 	$L__BB4_614;
	add.s32 	%r4903, %r426, %r410;
	mul.wide.s32 	%rd403, %r4903, 4;
	add.s64 	%rd404, %rd1, %rd403;
	ld.global.f32 	%f200, [%rd404];
	shl.b32 	%r4904, %r425, 2;
	add.s32 	%r4905, %r411, %r4904;
	st.shared.f32 	[%r4905], %f200;
$L__BB4_614:
	add.s32 	%r427, %r425, %r6;
	setp.gt.u32 	%p415, %r427, 31;
	@%p415 bra 	$L__BB4_686;
	add.s32 	%r428, %r426, %r6;
	setp.ge.s32 	%p416, %r428, %r4297;
	@%p416 bra 	$L__BB4_617;
	add.s32 	%r4906, %r428, %r410;
	mul.wide.s32 	%rd405, %r4906, 4;
	add.s64 	%rd406, %rd1, %rd405;
	ld.global.f32 	%f201, [%rd406];
	shl.b32 	%r4907, %r427, 2;
	add.s32 	%r4908, %r411, %r4907;
	st.shared.f32 	[%r4908], %f201;
$L__BB4_617:
	add.s32 	%r429, %r427, %r6;
	setp.gt.u32 	%p417, %r429, 31;
	@%p417 bra 	$L__BB4_686;
	add.s32 	%r430, %r428, %r6;
	setp.ge.s32 	%p418, %r430, %r4297;
	@%p418 bra 	$L__BB4_620;
	add.s32 	%r4909, %r430, %r410;
	mul.wide.s32 	%rd407, %r4909, 4;
	add.s64 	%rd408, %rd1, %rd407;
	ld.global.f32 	%f202, [%rd408];
	shl.b32 	%r4910, %r429, 2;
	add.s32 	%r4911, %r411, %r4910;
	st.shared.f32 	[%r4911], %f202;
$L__BB4_620:
	add.s32 	%r431, %r429, %r6;
	setp.gt.u32 	%p419, %r431, 31;
	@%p419 bra 	$L__BB4_686;
	add.s32 	%r432, %r430, %r6;
	setp.ge.s32 	%p420, %r432, %r4297;
	@%p420 bra 	$L__BB4_623;
	add.s32 	%r4912, %r432, %r410;
	mul.wide.s32 	%rd409, %r4912, 4;
	add.s64 	%rd410, %rd1, %rd409;
	ld.global.f32 	%f203, [%rd410];
	shl.b32 	%r4913, %r431, 2;
	add.s32 	%r4914, %r411, %r4913;
	st.shared.f32 	[%r4914], %f203;
$L__BB4_623:
	add.s32 	%r433, %r431, %r6;
	setp.gt.u32 	%p421, %r433, 31;
	@%p421 bra 	$L__BB4_686;
	add.s32 	%r434, %r432, %r6;
	setp.ge.s32 	%p422, %r434, %r4297;
	@%p422 bra 	$L__BB4_626;
	add.s32 	%r4915, %r434, %r410;
	mul.wide.s32 	%rd411, %r4915, 4;
	add.s64 	%rd412, %rd1, %rd411;
	ld.global.f32 	%f204, [%rd412];
	shl.b32 	%r4916, %r433, 2;
	add.s32 	%r4917, %r411, %r4916;
	st.shared.f32 	[%r4917], %f204;
$L__BB4_626:
	add.s32 	%r435, %r433, %r6;
	setp.gt.u32 	%p423, %r435, 31;
	@%p423 bra 	$L__BB4_686;
	add.s32 	%r436, %r434, %r6;
	setp.ge.s32 	%p424, %r436, %r4297;
	@%p424 bra 	$L__BB4_629;
	add.s32 	%r4918, %r436, %r410;
	mul.wide.s32 	%rd413, %r4918, 4;
	add.s64 	%rd414, %rd1, %rd413;
	ld.global.f32 	%f205, [%rd414];
	shl.b32 	%r4919, %r435, 2;
	add.s32 	%r4920, %r411, %r4919;
	st.shared.f32 	[%r4920], %f205;
$L__BB4_629:
	add.s32 	%r437, %r435, %r6;
	setp.gt.u32 	%p425, %r437, 31;
	@%p425 bra 	$L__BB4_686;
	add.s32 	%r438, %r436, %r6;
	setp.ge.s32 	%p426, %r438, %r4297;
	@%p426 bra 	$L__BB4_632;
	add.s32 	%r4921, %r438, %r410;
	mul.wide.s32 	%rd415, %r4921, 4;
	add.s64 	%rd416, %rd1, %rd415;
	ld.global.f32 	%f206, [%rd416];
	shl.b32 	%r4922, %r437, 2;
	add.s32 	%r4923, %r411, %r4922;
	st.shared.f32 	[%r4923], %f206;
$L__BB4_632:
	add.s32 	%r439, %r437, %r6;
	setp.gt.u32 	%p427, %r439, 31;
	@%p427 bra 	$L__BB4_686;
	add.s32 	%r440, %r438, %r6;
	setp.ge.s32 	%p428, %r440, %r4297;
	@%p428 bra 	$L__BB4_635;
	add.s32 	%r4924, %r440, %r410;
	mul.wide.s32 	%rd417, %r4924, 4;
	add.s64 	%rd418, %rd1, %rd417;
	ld.global.f32 	%f207, [%rd418];
	shl.b32 	%r4925, %r439, 2;
	add.s32 	%r4926, %r411, %r4925;
	st.shared.f32 	[%r4926], %f207;
$L__BB4_635:
	add.s32 	%r441, %r439, %r6;
	setp.gt.u32 	%p429, %r441, 31;
	@%p429 bra 	$L__BB4_686;
	add.s32 	%r442, %r440, %r6;
	setp.ge.s32 	%p430, %r442, %r4297;
	@%p430 bra 	$L__BB4_638;
	add.s32 	%r4927, %r442, %r410;
	mul.wide.s32 	%rd419, %r4927, 4;
	add.s64 	%rd420, %rd1, %rd419;
	ld.global.f32 	%f208, [%rd420];
	shl.b32 	%r4928, %r441, 2;
	add.s32 	%r4929, %r411, %r4928;
	st.shared.f32 	[%r4929], %f208;
$L__BB4_638:
	add.s32 	%r443, %r441, %r6;
	setp.gt.u32 	%p431, %r443, 31;
	@%p431 bra 	$L__BB4_686;
	add.s32 	%r444, %r442, %r6;
	setp.ge.s32 	%p432, %r444, %r4297;
	@%p432 bra 	$L__BB4_641;
	add.s32 	%r4930, %r444, %r410;
	mul.wide.s32 	%rd421, %r4930, 4;
	add.s64 	%rd422, %rd1, %rd421;
	ld.global.f32 	%f209, [%rd422];
	shl.b32 	%r4931, %r443, 2;
	add.s32 	%r4932, %r411, %r4931;
	st.shared.f32 	[%r4932], %f209;
$L__BB4_641:
	add.s32 	%r445, %r443, %r6;
	setp.gt.u32 	%p433, %r445, 31;
	@%p433 bra 	$L__BB4_686;
	add.s32 	%r446, %r444, %r6;
	setp.ge.s32 	%p434, %r446, %r4297;
	@%p434 bra 	$L__BB4_644;
	add.s32 	%r4933, %r446, %r410;
	mul.wide.s32 	%rd423, %r4933, 4;
	add.s64 	%rd424, %rd1, %rd423;
	ld.global.f32 	%f210, [%rd424];
	shl.b32 	%r4934, %r445, 2;
	add.s32 	%r4935, %r411, %r4934;
	st.shared.f32 	[%r4935], %f210;
$L__BB4_644:
	add.s32 	%r447, %r445, %r6;
	setp.gt.u32 	%p435, %r447, 31;
	@%p435 bra 	$L__BB4_686;
	add.s32 	%r448, %r446, %r6;
	setp.ge.s32 	%p436, %r448, %r4297;
	@%p436 bra 	$L__BB4_647;
	add.s32 	%r4936, %r448, %r410;
	mul.wide.s32 	%rd425, %r4936, 4;
	add.s64 	%rd426, %rd1, %rd425;
	ld.global.f32 	%f211, [%rd426];
	shl.b32 	%r4937, %r447, 2;
	add.s32 	%r4938, %r411, %r4937;
	st.shared.f32 	[%r4938], %f211;
$L__BB4_647:
	add.s32 	%r449, %r447, %r6;
	setp.gt.u32 	%p437, %r449, 31;
	@%p437 bra 	$L__BB4_686;
	add.s32 	%r450, %r448, %r6;
	setp.ge.s32 	%p438, %r450, %r4297;
	@%p438 bra 	$L__BB4_650;
	add.s32 	%r4939, %r450, %r410;
	mul.wide.s32 	%rd427, %r4939, 4;
	add.s64 	%rd428, %rd1, %rd427;
	ld.global.f32 	%f212, [%rd428];
	shl.b32 	%r4940, %r449, 2;
	add.s32 	%r4941, %r411, %r4940;
	st.shared.f32 	[%r4941], %f212;
$L__BB4_650:
	add.s32 	%r451, %r449, %r6;
	setp.gt.u32 	%p439, %r451, 31;
	@%p439 bra 	$L__BB4_686;
	add.s32 	%r452, %r450, %r6;
	setp.ge.s32 	%p440, %r452, %r4297;
	@%p440 bra 	$L__BB4_653;
	add.s32 	%r4942, %r452, %r410;
	mul.wide.s32 	%rd429, %r4942, 4;
	add.s64 	%rd430, %rd1, %rd429;
	ld.global.f32 	%f213, [%rd430];
	shl.b32 	%r4943, %r451, 2;
	add.s32 	%r4944, %r411, %r4943;
	st.shared.f32 	[%r4944], %f213;
$L__BB4_653:
	add.s32 	%r453, %r451, %r6;
	setp.gt.u32 	%p441, %r453, 31;
	@%p441 bra 	$L__BB4_686;
	add.s32 	%r454, %r452, %r6;
	setp.ge.s32 	%p442, %r454, %r4297;
	@%p442 bra 	$L__BB4_656;
	add.s32 	%r4945, %r454, %r410;
	mul.wide.s32 	%rd431, %r4945, 4;
	add.s64 	%rd432, %rd1, %rd431;
	ld.global.f32 	%f214, [%rd432];
	shl.b32 	%r4946, %r453, 2;
	add.s32 	%r4947, %r411, %r4946;
	st.shared.f32 	[%r4947], %f214;
$L__BB4_656:
	add.s32 	%r455, %r453, %r6;
	setp.gt.u32 	%p443, %r455, 31;
	@%p443 bra 	$L__BB4_686;
	add.s32 	%r456, %r454, %r6;
	setp.ge.s32 	%p444, %r456, %r4297;
	@%p444 bra 	$L__BB4_659;
	add.s32 	%r4948, %r456, %r410;
	mul.wide.s32 	%rd433, %r4948, 4;
	add.s64 	%rd434, %rd1, %rd433;
	ld.global.f32 	%f215, [%rd434];
	shl.b32 	%r4949, %r455, 2;
	add.s32 	%r4950, %r411, %r4949;
	st.shared.f32 	[%r4950], %f215;
$L__BB4_659:
	add.s32 	%r457, %r455, %r6;
	setp.gt.u32 	%p445, %r457, 31;
	@%p445 bra 	$L__BB4_686;
	add.s32 	%r458, %r456, %r6;
	setp.ge.s32 	%p446, %r458, %r4297;
	@%p446 bra 	$L__BB4_662;
	add.s32 	%r4951, %r458, %r410;
	mul.wide.s32 	%rd435, %r4951, 4;
	add.s64 	%rd436, %rd1, %rd435;
	ld.global.f32 	%f216, [%rd436];
	shl.b32 	%r4952, %r457, 2;
	add.s32 	%r4953, %r411, %r4952;
	st.shared.f32 	[%r4953], %f216;
$L__BB4_662:
	add.s32 	%r459, %r457, %r6;
	setp.gt.u32 	%p447, %r459, 31;
	@%p447 bra 	$L__BB4_686;
	add.s32 	%r460, %r458, %r6;
	setp.ge.s32 	%p448, %r460, %r4297;
	@%p448 bra 	$L__BB4_665;
	add.s32 	%r4954, %r460, %r410;
	mul.wide.s32 	%rd437, %r4954, 4;
	add.s64 	%rd438, %rd1, %rd437;
	ld.global.f32 	%f217, [%rd438];
	shl.b32 	%r4955, %r459, 2;
	add.s32 	%r4956, %r411, %r4955;
	st.shared.f32 	[%r4956], %f217;
$L__BB4_665:
	add.s32 	%r461, %r459, %r6;
	setp.gt.u32 	%p449, %r461, 31;
	@%p449 bra 	$L__BB4_686;
	add.s32 	%r462, %r460, %r6;
	setp.ge.s32 	%p450, %r462, %r4297;
	@%p450 bra 	$L__BB4_668;
	add.s32 	%r4957, %r462, %r410;
	mul.wide.s32 	%rd439, %r4957, 4;
	add.s64 	%rd440, %rd1, %rd439;
	ld.global.f32 	%f218, [%rd440];
	shl.b32 	%r4958, %r461, 2;
	add.s32 	%r4959, %r411, %r4958;
	st.shared.f32 	[%r4959], %f218;
$L__BB4_668:
	add.s32 	%r463, %r461, %r6;
	setp.gt.u32 	%p451, %r463, 31;
	@%p451 bra 	$L__BB4_686;
	add.s32 	%r464, %r462, %r6;
	setp.ge.s32 	%p452, %r464, %r4297;
	@%p452 bra 	$L__BB4_671;
	add.s32 	%r4960, %r464, %r410;
	mul.wide.s32 	%rd441, %r4960, 4;
	add.s64 	%rd442, %rd1, %rd441;
	ld.global.f32 	%f219, [%rd442];
	shl.b32 	%r4961, %r463, 2;
	add.s32 	%r4962, %r411, %r4961;
	st.shared.f32 	[%r4962], %f219;
$L__BB4_671:
	add.s32 	%r465, %r463, %r6;
	setp.gt.u32 	%p453, %r465, 31;
	@%p453 bra 	$L__BB4_686;
	add.s32 	%r466, %r464, %r6;
	setp.ge.s32 	%p454, %r466, %r4297;
	@%p454 bra 	$L__BB4_674;
	add.s32 	%r4963, %r466, %r410;
	mul.wide.s32 	%rd443, %r4963, 4;
	add.s64 	%rd444, %rd1, %rd443;
	ld.global.f32 	%f220, [%rd444];
	shl.b32 	%r4964, %r465, 2;
	add.s32 	%r4965, %r411, %r4964;
	st.shared.f32 	[%r4965], %f220;
$L__BB4_674:
	add.s32 	%r467, %r465, %r6;
	setp.gt.u32 	%p455, %r467, 31;
	@%p455 bra 	$L__BB4_686;
	add.s32 	%r468, %r466, %r6;
	setp.ge.s32 	%p456, %r468, %r4297;
	@%p456 bra 	$L__BB4_677;
	add.s32 	%r4966, %r468, %r410;
	mul.wide.s32 	%rd445, %r4966, 4;
	add.s64 	%rd446, %rd1, %rd445;
	ld.global.f32 	%f221, [%rd446];
	shl.b32 	%r4967, %r467, 2;
	add.s32 	%r4968, %r411, %r4967;
	st.shared.f32 	[%r4968], %f221;
$L__BB4_677:
	add.s32 	%r469, %r467, %r6;
	setp.gt.u32 	%p457, %r469, 31;
	@%p457 bra 	$L__BB4_686;
	add.s32 	%r470, %r468, %r6;
	setp.ge.s32 	%p458, %r470, %r4297;
	@%p458 bra 	$L__BB4_680;
	add.s32 	%r4969, %r470, %r410;
	mul.wide.s32 	%rd447, %r4969, 4;
	add.s64 	%rd448, %rd1, %rd447;
	ld.global.f32 	%f222, [%rd448];
	shl.b32 	%r4970, %r469, 2;
	add.s32 	%r4971, %r411, %r4970;
	st.shared.f32 	[%r4971], %f222;
$L__BB4_680:
	add.s32 	%r471, %r469, %r6;
	setp.gt.u32 	%p459, %r471, 31;
	@%p459 bra 	$L__BB4_686;
	add.s32 	%r472, %r470, %r6;
	setp.ge.s32 	%p460, %r472, %r4297;
	@%p460 bra 	$L__BB4_683;
	add.s32 	%r4972, %r472, %r410;
	mul.wide.s32 	%rd449, %r4972, 4;
	add.s64 	%rd450, %rd1, %rd449;
	ld.global.f32 	%f223, [%rd450];
	shl.b32 	%r4973, %r471, 2;
	add.s32 	%r4974, %r411, %r4973;
	st.shared.f32 	[%r4974], %f223;
$L__BB4_683:
	add.s32 	%r473, %r471, %r6;
	setp.gt.u32 	%p461, %r473, 31;
	@%p461 bra 	$L__BB4_686;
	add.s32 	%r474, %r472, %r6;
	setp.ge.s32 	%p462, %r474, %r4297;
	@%p462 bra 	$L__BB4_686;
	add.s32 	%r4975, %r474, %r410;
	mul.wide.s32 	%rd451, %r4975, 4;
	add.s64 	%rd452, %rd1, %rd451;
	ld.global.f32 	%f224, [%rd452];
	shl.b32 	%r4976, %r473, 2;
	add.s32 	%r4977, %r411, %r4976;
	st.shared.f32 	[%r4977], %f224;
$L__BB4_686:
	add.s32 	%r475, %r408, %r7;
	setp.gt.u32 	%p463, %r475, 31;
	@%p463 bra 	$L__BB4_3135;
	add.s32 	%r476, %r409, %r7;
	setp.ge.u32 	%p464, %r476, %r4296;
	@%p464 bra 	$L__BB4_3135;
	setp.gt.u32 	%p465, %r5, 31;
	@%p465 bra 	$L__BB4_784;
	mul.lo.s32 	%r477, %r476, %r4297;
	mad.lo.s32 	%r478, %r475, 132, %r4300;
	add.s32 	%r479, %r5, %r2;
	setp.ge.s32 	%p466, %r479, %r4297;
	@%p466 bra 	$L__BB4_691;
	add.s32 	%r4979, %r479, %r477;
	mul.wide.s32 	%rd453, %r4979, 4;
	add.s64 	%rd454, %rd1, %rd453;
	ld.global.f32 	%f225, [%rd454];
	shl.b32 	%r4980, %r5, 2;
	add.s32 	%r4981, %r478, %r4980;
	st.shared.f32 	[%r4981], %f225;
$L__BB4_691:
	add.s32 	%r480, %r5, %r6;
	setp.gt.u32 	%p467, %r480, 31;
	@%p467 bra 	$L__BB4_784;
	add.s32 	%r481, %r479, %r6;
	setp.ge.s32 	%p468, %r481, %r4297;
	@%p468 bra 	$L__BB4_694;
	add.s32 	%r4982, %r481, %r477;
	mul.wide.s32 	%rd455, %r4982, 4;
	add.s64 	%rd456, %rd1, %rd455;
	ld.global.f32 	%f226, [%rd456];
	shl.b32 	%r4983, %r480, 2;
	add.s32 	%r4984, %r478, %r4983;
	st.shared.f32 	[%r4984], %f226;
$L__BB4_694:
	add.s32 	%r482, %r480, %r6;
	setp.gt.u32 	%p469, %r482, 31;
	@%p469 bra 	$L__BB4_784;
	add.s32 	%r483, %r481, %r6;
	setp.ge.s32 	%p470, %r483, %r4297;
	@%p470 bra 	$L__BB4_697;
	add.s32 	%r4985, %r483, %r477;
	mul.wide.s32 	%rd457, %r4985, 4;
	add.s64 	%rd458, %rd1, %rd457;
	ld.global.f32 	%f227, [%rd458];
	shl.b32 	%r4986, %r482, 2;
	add.s32 	%r4987, %r478, %r4986;
	st.shared.f32 	[%r4987], %f227;
$L__BB4_697:
	add.s32 	%r484, %r482, %r6;
	setp.gt.u32 	%p471, %r484, 31;
	@%p471 bra 	$L__BB4_784;
	add.s32 	%r485, %r483, %r6;
	setp.ge.s32 	%p472, %r485, %r4297;
	@%p472 bra 	$L__BB4_700;
	add.s32 	%r4988, %r485, %r477;
	mul.wide.s32 	%rd459, %r4988, 4;
	add.s64 	%rd460, %rd1, %rd459;
	ld.global.f32 	%f228, [%rd460];
	shl.b32 	%r4989, %r484, 2;
	add.s32 	%r4990, %r478, %r4989;
	st.shared.f32 	[%r4990], %f228;
$L__BB4_700:
	add.s32 	%r486, %r484, %r6;
	setp.gt.u32 	%p473, %r486, 31;
	@%p473 bra 	$L__BB4_784;
	add.s32 	%r487, %r485, %r6;
	setp.ge.s32 	%p474, %r487, %r4297;
	@%p474 bra 	$L__BB4_703;
	add.s32 	%r4991, %r487, %r477;
	mul.wide.s32 	%rd461, %r4991, 4;
	add.s64 	%rd462, %rd1, %rd461;
	ld.global.f32 	%f229, [%rd462];
	shl.b32 	%r4992, %r486, 2;
	add.s32 	%r4993, %r478, %r4992;
	st.shared.f32 	[%r4993], %f229;
$L__BB4_703:
	add.s32 	%r488, %r486, %r6;
	setp.gt.u32 	%p475, %r488, 31;
	@%p475 bra 	$L__BB4_784;
	add.s32 	%r489, %r487, %r6;
	setp.ge.s32 	%p476, %r489, %r4297;
	@%p476 bra 	$L__BB4_706;
	add.s32 	%r4994, %r489, %r477;
	mul.wide.s32 	%rd463, %r4994, 4;
	add.s64 	%rd464, %rd1, %rd463;
	ld.global.f32 	%f230, [%rd464];
	shl.b32 	%r4995, %r488, 2;
	add.s32 	%r4996, %r478, %r4995;
	st.shared.f32 	[%r4996], %f230;
$L__BB4_706:
	add.s32 	%r490, %r488, %r6;
	setp.gt.u32 	%p477, %r490, 31;
	@%p477 bra 	$L__BB4_784;
	add.s32 	%r491, %r489, %r6;
	setp.ge.s32 	%p478, %r491, %r4297;
	@%p478 bra 	$L__BB4_709;
	add.s32 	%r4997, %r491, %r477;
	mul.wide.s32 	%rd465, %r4997, 4;
	add.s64 	%rd466, %rd1, %rd465;
	ld.global.f32 	%f231, [%rd466];
	shl.b32 	%r4998, %r490, 2;
	add.s32 	%r4999, %r478, %r4998;
	st.shared.f32 	[%r4999], %f231;
$L__BB4_709:
	add.s32 	%r492, %r490, %r6;
	setp.gt.u32 	%p479, %r492, 31;
	@%p479 bra 	$L__BB4_784;
	add.s32 	%r493, %r491, %r6;
	setp.ge.s32 	%p480, %r493, %r4297;
	@%p480 bra 	$L__BB4_712;
	add.s32 	%r5000, %r493, %r477;
	mul.wide.s32 	%rd467, %r5000, 4;
	add.s64 	%rd468, %rd1, %rd467;
	ld.global.f32 	%f232, [%rd468];
	shl.b32 	%r5001, %r492, 2;
	add.s32 	%r5002, %r478, %r5001;
	st.shared.f32 	[%r5002], %f232;
$L__BB4_712:
	add.s32 	%r494, %r492, %r6;
	setp.gt.u32 	%p481, %r494, 31;
	@%p481 bra 	$L__BB4_784;
	add.s32 	%r495, %r493, %r6;
	setp.ge.s32 	%p482, %r495, %r4297;
	@%p482 bra 	$L__BB4_715;
	add.s32 	%r5003, %r495, %r477;
	mul.wide.s32 	%rd469, %r5003, 4;
	add.s64 	%rd470, %rd1, %rd469;
	ld.global.f32 	%f233, [%rd470];
	shl.b32 	%r5004, %r494, 2;
	add.s32 	%r5005, %r478, %r5004;
	st.shared.f32 	[%r5005], %f233;
$L__BB4_715:
	add.s32 	%r496, %r494, %r6;
	setp.gt.u32 	%p483, %r496, 31;
	@%p483 bra 	$L__BB4_784;
	add.s32 	%r497, %r495, %r6;
	setp.ge.s32 	%p484, %r497, %r4297;
	@%p484 bra 	$L__BB4_718;
	add.s32 	%r5006, %r497, %r477;
	mul.wide.s32 	%rd471, %r5006, 4;
	add.s64 	%rd472, %rd1, %rd471;
	ld.global.f32 	%f234, [%rd472];
	shl.b32 	%r5007, %r496, 2;
	add.s32 	%r5008, %r478, %r5007;
	st.shared.f32 	[%r5008], %f234;
$L__BB4_718:
	add.s32 	%r498, %r496, %r6;
	setp.gt.u32 	%p485, %r498, 31;
	@%p485 bra 	$L__BB4_784;
	add.s32 	%r499, %r497, %r6;
	setp.ge.s32 	%p486, %r499, %r4297;
	@%p486 bra 	$L__BB4_721;
	add.s32 	%r5009, %r499, %r477;
	mul.wide.s32 	%rd473, %r5009, 4;
	add.s64 	%rd474, %rd1, %rd473;
	ld.global.f32 	%f235, [%rd474];
	shl.b32 	%r5010, %r498, 2;
	add.s32 	%r5011, %r478, %r5010;
	st.shared.f32 	[%r5011], %f235;
$L__BB4_721:
	add.s32 	%r500, %r498, %r6;
	setp.gt.u32 	%p487, %r500, 31;
	@%p487 bra 	$L__BB4_784;
	add.s32 	%r501, %r499, %r6;
	setp.ge.s32 	%p488, %r501, %r4297;
	@%p488 bra 	$L__BB4_724;
	add.s32 	%r5012, %r501, %r477;
	mul.wide.s32 	%rd475, %r5012, 4;
	add.s64 	%rd476, %rd1, %rd475;
	ld.global.f32 	%f236, [%rd476];
	shl.b32 	%r5013, %r500, 2;
	add.s32 	%r5014, %r478, %r5013;
	st.shared.f32 	[%r5014], %f236;
$L__BB4_724:
	add.s32 	%r502, %r500, %r6;
	setp.gt.u32 	%p489, %r502, 31;
	@%p489 bra 	$L__BB4_784;
	add.s32 	%r503, %r501, %r6;
	setp.ge.s32 	%p490, %r503, %r4297;
	@%p490 bra 	$L__BB4_727;
	add.s32 	%r5015, %r503, %r477;
	mul.wide.s32 	%rd477, %r5015, 4;
	add.s64 	%rd478, %rd1, %rd477;
	ld.global.f32 	%f237, [%rd478];
	shl.b32 	%r5016, %r502, 2;
	add.s32 	%r5017, %r478, %r5016;
	st.shared.f32 	[%r5017], %f237;
$L__BB4_727:
	add.s32 	%r504, %r502, %r6;
	setp.gt.u32 	%p491, %r504, 31;
	@%p491 bra 	$L__BB4_784;
	add.s32 	%r505, %r503, %r6;
	setp.ge.s32 	%p492, %r505, %r4297;
	@%p492 bra 	$L__BB4_730;
	add.s32 	%r5018, %r505, %r477;
	mul.wide.s32 	%rd479, %r5018, 4;
	add.s64 	%rd480, %rd1, %rd479;
	ld.global.f32 	%f238, [%rd480];
	shl.b32 	%r5019, %r504, 2;
	add.s32 	%r5020, %r478, %r5019;
	st.shared.f32 	[%r5020], %f238;
$L__BB4_730:
	add.s32 	%r506, %r504, %r6;
	setp.gt.u32 	%p493, %r506, 31;
	@%p493 bra 	$L__BB4_784;
	add.s32 	%r507, %r505, %r6;
	setp.ge.s32 	%p494, %r507, %r4297;
	@%p494 bra 	$L__BB4_733;
	add.s32 	%r5021, %r507, %r477;
	mul.wide.s32 	%rd481, %r5021, 4;
	add.s64 	%rd482, %rd1, %rd481;
	ld.global.f32 	%f239, [%rd482];
	shl.b32 	%r5022, %r506, 2;
	add.s32 	%r5023, %r478, %r5022;
	st.shared.f32 	[%r5023], %f239;
$L__BB4_733:
	add.s32 	%r508, %r506, %r6;
	setp.gt.u32 	%p495, %r508, 31;
	@%p495 bra 	$L__BB4_784;
	add.s32 	%r509, %r507, %r6;
	setp.ge.s32 	%p496, %r509, %r4297;
	@%p496 bra 	$L__BB4_736;
	add.s32 	%r5024, %r509, %r477;
	mul.wide.s32 	%rd483, %r5024, 4;
	add.s64 	%rd484, %rd1, %rd483;
	ld.global.f32 	%f240, [%rd484];
	shl.b32 	%r5025, %r508, 2;
	add.s32 	%r5026, %r478, %r5025;
	st.shared.f32 	[%r5026], %f240;
$L__BB4_736:
	add.s32 	%r510, %r508, %r6;
	setp.gt.u32 	%p497, %r510, 31;
	@%p497 bra 	$L__BB4_784;
	add.s32 	%r511, %r509, %r6;
	setp.ge.s32 	%p498, %r511, %r4297;
	@%p498 bra 	$L__BB4_739;
	add.s32 	%r5027, %r511, %r477;
	mul.wide.s32 	%rd485, %r5027, 4;
	add.s64 	%rd486, %rd1, %rd485;
	ld.global.f32 	%f241, [%rd486];
	shl.b32 	%r5028, %r510, 2;
	add.s32 	%r5029, %r478, %r5028;
	st.shared.f32 	[%r5029], %f241;
$L__BB4_739:
	add.s32 	%r512, %r510, %r6;
	setp.gt.u32 	%p499, %r512, 31;
	@%p499 bra 	$L__BB4_784;
	add.s32 	%r513, %r511, %r6;
	setp.ge.s32 	%p500, %r513, %r4297;
	@%p500 bra 	$L__BB4_742;
	add.s32 	%r5030, %r513, %r477;
	mul.wide.s32 	%rd487, %r5030, 4;
	add.s64 	%rd488, %rd1, %rd487;
	ld.global.f32 	%f242, [%rd488];
	shl.b32 	%r5031, %r512, 2;
	add.s32 	%r5032, %r478, %r5031;
	st.shared.f32 	[%r5032], %f242;
$L__BB4_742:
	add.s32 	%r514, %r512, %r6;
	setp.gt.u32 	%p501, %r514, 31;
	@%p501 bra 	$L__BB4_784;
	add.s32 	%r515, %r513, %r6;
	setp.ge.s32 	%p502, %r515, %r4297;
	@%p502 bra 	$L__BB4_745;
	add.s32 	%r5033, %r515, %r477;
	mul.wide.s32 	%rd489, %r5033, 4;
	add.s64 	%rd490, %rd1, %rd489;
	ld.global.f32 	%f243, [%rd490];
	shl.b32 	%r5034, %r514, 2;
	add.s32 	%r5035, %r478, %r5034;
	st.shared.f32 	[%r5035], %f243;
$L__BB4_745:
	add.s32 	%r516, %r514, %r6;
	setp.gt.u32 	%p503, %r516, 31;
	@%p503 bra 	$L__BB4_784;
	add.s32 	%r517, %r515, %r6;
	setp.ge.s32 	%p504, %r517, %r4297;
	@%p504 bra 	$L__BB4_748;
	add.s32 	%r5036, %r517, %r477;
	mul.wide.s32 	%rd491, %r5036, 4;
	add.s64 	%rd492, %rd1, %rd491;
	ld.global.f32 	%f244, [%rd492];
	shl.b32 	%r5037, %r516, 2;
	add.s32 	%r5038, %r478, %r5037;
	st.shared.f32 	[%r5038], %f244;
$L__BB4_748:
	add.s32 	%r518, %r516, %r6;
	setp.gt.u32 	%p505, %r518, 31;
	@%p505 bra 	$L__BB4_784;
	add.s32 	%r519, %r517, %r6;
	setp.ge.s32 	%p506, %r519, %r4297;
	@%p506 bra 	$L__BB4_751;
	add.s32 	%r5039, %r519, %r477;
	mul.wide.s32 	%rd493, %r5039, 4;
	add.s64 	%rd494, %rd1, %rd493;
	ld.global.f32 	%f245, [%rd494];
	shl.b32 	%r5040, %r518, 2;
	add.s32 	%r5041, %r478, %r5040;
	st.shared.f32 	[%r5041], %f245;
$L__BB4_751:
	add.s32 	%r520, %r518, %r6;
	setp.gt.u32 	%p507, %r520, 31;
	@%p507 bra 	$L__BB4_784;
	add.s32 	%r521, %r519, %r6;
	setp.ge.s32 	%p508, %r521, %r4297;
	@%p508 bra 	$L__BB4_754;
	add.s32 	%r5042, %r521, %r477;
	mul.wide.s32 	%rd495, %r5042, 4;
	add.s64 	%rd496, %rd1, %rd495;
	ld.global.f32 	%f246, [%rd496];
	shl.b32 	%r5043, %r520, 2;
	add.s32 	%r5044, %r478, %r5043;
	st.shared.f32 	[%r5044], %f246;
$L__BB4_754:
	add.s32 	%r522, %r520, %r6;
	setp.gt.u32 	%p509, %r522, 31;
	@%p509 bra 	$L__BB4_784;
	add.s32 	%r523, %r521, %r6;
	setp.ge.s32 	%p510, %r523, %r4297;
	@%p510 bra 	$L__BB4_757;
	add.s32 	%r5045, %r523, %r477;
	mul.wide.s32 	%rd497, %r5045, 4;
	add.s64 	%rd498, %rd1, %rd497;
	ld.global.f32 	%f247, [%rd498];
	shl.b32 	%r5046, %r522, 2;
	add.s32 	%r5047, %r478, %r5046;
	st.shared.f32 	[%r5047], %f247;
$L__BB4_757:
	add.s32 	%r524, %r522, %r6;
	setp.gt.u32 	%p511, %r524, 31;
	@%p511 bra 	$L__BB4_784;
	add.s32 	%r525, %r523, %r6;
	setp.ge.s32 	%p512, %r525, %r4297;
	@%p512 bra 	$L__BB4_760;
	add.s32 	%r5048, %r525, %r477;
	mul.wide.s32 	%rd499, %r5048, 4;
	add.s64 	%rd500, %rd1, %rd499;
	ld.global.f32 	%f248, [%rd500];
	shl.b32 	%r5049, %r524, 2;
	add.s32 	%r5050, %r478, %r5049;
	st.shared.f32 	[%r5050], %f248;
$L__BB4_760:
	add.s32 	%r526, %r524, %r6;
	setp.gt.u32 	%p513, %r526, 31;
	@%p513 bra 	$L__BB4_784;
	add.s32 	%r527, %r525, %r6;
	setp.ge.s32 	%p514, %r527, %r4297;
	@%p514 bra 	$L__BB4_763;
	add.s32 	%r5051, %r527, %r477;
	mul.wide.s32 	%rd501, %r5051, 4;
	add.s64 	%rd502, %rd1, %rd501;
	ld.global.f32 	%f249, [%rd502];
	shl.b32 	%r5052, %r526, 2;
	add.s32 	%r5053, %r478, %r5052;
	st.shared.f32 	[%r5053], %f249;
$L__BB4_763:
	add.s32 	%r528, %r526, %r6;
	setp.gt.u32 	%p515, %r528, 31;
	@%p515 bra 	$L__BB4_784;
	add.s32 	%r529, %r527, %r6;
	setp.ge.s32 	%p516, %r529, %r4297;
	@%p516 bra 	$L__BB4_766;
	add.s32 	%r5054, %r529, %r477;
	mul.wide.s32 	%rd503, %r5054, 4;
	add.s64 	%rd504, %rd1, %rd503;
	ld.global.f32 	%f250, [%rd504];
	shl.b32 	%r5055, %r528, 2;
	add.s32 	%r5056, %r478, %r5055;
	st.shared.f32 	[%r5056], %f250;
$L__BB4_766:
	add.s32 	%r530, %r528, %r6;
	setp.gt.u32 	%p517, %r530, 31;
	@%p517 bra 	$L__BB4_784;
	add.s32 	%r531, %r529, %r6;
	setp.ge.s32 	%p518, %r531, %r4297;
	@%p518 bra 	$L__BB4_769;
	add.s32 	%r5057, %r531, %r477;
	mul.wide.s32 	%rd505, %r5057, 4;
	add.s64 	%rd506, %rd1, %rd505;
	ld.global.f32 	%f251, [%rd506];
	shl.b32 	%r5058, %r530, 2;
	add.s32 	%r5059, %r478, %r5058;
	st.shared.f32 	[%r5059], %f251;
$L__BB4_769:
	add.s32 	%r532, %r530, %r6;
	setp.gt.u32 	%p519, %r532, 31;
	@%p519 bra 	$L__BB4_784;
	add.s32 	%r533, %r531, %r6;
	setp.ge.s32 	%p520, %r533, %r4297;
	@%p520 bra 	$L__BB4_772;
	add.s32 	%r5060, %r533, %r477;
	mul.wide.s32 	%rd507, %r5060, 4;
	add.s64 	%rd508, %rd1, %rd507;
	ld.global.f32 	%f252, [%rd508];
	shl.b32 	%r5061, %r532, 2;
	add.s32 	%r5062, %r478, %r5061;
	st.shared.f32 	[%r5062], %f252;
$L__BB4_772:
	add.s32 	%r534, %r532, %r6;
	setp.gt.u32 	%p521, %r534, 31;
	@%p521 bra 	$L__BB4_784;
	add.s32 	%r535, %r533, %r6;
	setp.ge.s32 	%p522, %r535, %r4297;
	@%p522 bra 	$L__BB4_775;
	add.s32 	%r5063, %r535, %r477;
	mul.wide.s32 	%rd509, %r5063, 4;
	add.s64 	%rd510, %rd1, %rd509;
	ld.global.f32 	%f253, [%rd510];
	shl.b32 	%r5064, %r534, 2;
	add.s32 	%r5065, %r478, %r5064;
	st.shared.f32 	[%r5065], %f253;
$L__BB4_775:
	add.s32 	%r536, %r534, %r6;
	setp.gt.u32 	%p523, %r536, 31;
	@%p523 bra 	$L__BB4_784;
	add.s32 	%r537, %r535, %r6;
	setp.ge.s32 	%p524, %r537, %r4297;
	@%p524 bra 	$L__BB4_778;
	add.s32 	%r5066, %r537, %r477;
	mul.wide.s32 	%rd511, %r5066, 4;
	add.s64 	%rd512, %rd1, %rd511;
	ld.global.f32 	%f254, [%rd512];
	shl.b32 	%r5067, %r536, 2;
	add.s32 	%r5068, %r478, %r5067;
	st.shared.f32 	[%r5068], %f254;
$L__BB4_778:
	add.s32 	%r538, %r536, %r6;
	setp.gt.u32 	%p525, %r538, 31;
	@%p525 bra 	$L__BB4_784;
	add.s32 	%r539, %r537, %r6;
	setp.ge.s32 	%p526, %r539, %r4297;
	@%p526 bra 	$L__BB4_781;
	add.s32 	%r5069, %r539, %r477;
	mul.wide.s32 	%rd513, %r5069, 4;
	add.s64 	%rd514, %rd1, %rd513;
	ld.global.f32 	%f255, [%rd514];
	shl.b32 	%r5070, %r538, 2;
	add.s32 	%r5071, %r478, %r5070;
	st.shared.f32 	[%r5071], %f255;
$L__BB4_781:
	add.s32 	%r540, %r538, %r6;
	setp.gt.u32 	%p527, %r540, 31;
	@%p527 bra 	$L__BB4_784;
	add.s32 	%r541, %r539, %r6;
	setp.ge.s32 	%p528, %r541, %r4297;
	@%p528 bra 	$L__BB4_784;
	add.s32 	%r5072, %r541, %r477;
	mul.wide.s32 	%rd515, %r5072, 4;
	add.s64 	%rd516, %rd1, %rd515;
	ld.global.f32 	%f256, [%rd516];
	shl.b32 	%r5073, %r540, 2;
	add.s32 	%r5074, %r478, %r5073;
	st.shared.f32 	[%r5074], %f256;
$L__BB4_784:
	add.s32 	%r542, %r475, %r7;
	setp.gt.u32 	%p529, %r542, 31;
	@%p529 bra 	$L__BB4_3135;
	add.s32 	%r543, %r476, %r7;
	setp.ge.u32 	%p530, %r543, %r4296;
	@%p530 bra 	$L__BB4_3135;
	setp.gt.u32 	%p531, %r5, 31;
	@%p531 bra 	$L__BB4_882;
	mul.lo.s32 	%r544, %r543, %r4297;
	mad.lo.s32 	%r545, %r542, 132, %r4300;
	add.s32 	%r546, %r5, %r2;
	setp.ge.s32 	%p532, %r546, %r4297;
	@%p532 bra 	$L__BB4_789;
	add.s32 	%r5076, %r546, %r544;
	mul.wide.s32 	%rd517, %r5076, 4;
	add.s64 	%rd518, %rd1, %rd517;
	ld.global.f32 	%f257, [%rd518];
	shl.b32 	%r5077, %r5, 2;
	add.s32 	%r5078, %r545, %r5077;
	st.shared.f32 	[%r5078], %f257;
$L__BB4_789:
	add.s32 	%r547, %r5, %r6;
	setp.gt.u32 	%p533, %r547, 31;
	@%p533 bra 	$L__BB4_882;
	add.s32 	%r548, %r546, %r6;
	setp.ge.s32 	%p534, %r548, %r4297;
	@%p534 bra 	$L__BB4_792;
	add.s32 	%r5079, %r548, %r544;
	mul.wide.s32 	%rd519, %r5079, 4;
	add.s64 	%rd520, %rd1, %rd519;
	ld.global.f32 	%f258, [%rd520];
	shl.b32 	%r5080, %r547, 2;
	add.s32 	%r5081, %r545, %r5080;
	st.shared.f32 	[%r5081], %f258;
$L__BB4_792:
	add.s32 	%r549, %r547, %r6;
	setp.gt.u32 	%p535, %r549, 31;
	@%p535 bra 	$L__BB4_882;
	add.s32 	%r550, %r548, %r6;
	setp.ge.s32 	%p536, %r550, %r4297;
	@%p536 bra 	$L__BB4_795;
	add.s32 	%r5082, %r550, %r544;
	mul.wide.s32 	%rd521, %r5082, 4;
	add.s64 	%rd522, %rd1, %rd521;
	ld.global.f32 	%f259, [%rd522];
	shl.b32 	%r5083, %r549, 2;
	add.s32 	%r5084, %r545, %r5083;
	st.shared.f32 	[%r5084], %f259;
$L__BB4_795:
	add.s32 	%r551, %r549, %r6;
	setp.gt.u32 	%p537, %r551, 31;
	@%p537 bra 	$L__BB4_882;
	add.s32 	%r552, %r550, %r6;
	setp.ge.s32 	%p538, %r552, %r4297;
	@%p538 bra 	$L__BB4_798;
	add.s32 	%r5085, %r552, %r544;
	mul.wide.s32 	%rd523, %r5085, 4;
	add.s64 	%rd524, %rd1, %rd523;
	ld.global.f32 	%f260, [%rd524];
	shl.b32 	%r5086, %r551, 2;
	add.s32 	%r5087, %r545, %r5086;
	st.shared.f32 	[%r5087], %f260;
$L__BB4_798:
	add.s32 	%r553, %r551, %r6;
	setp.gt.u32 	%p539, %r553, 31;
	@%p539 bra 	$L__BB4_882;
	add.s32 	%r554, %r552, %r6;
	setp.ge.s32 	%p540, %r554, %r4297;
	@%p540 bra 	$L__BB4_801;
	add.s32 	%r5088, %r554, %r544;
	mul.wide.s32 	%rd525, %r5088, 4;
	add.s64 	%rd526, %rd1, %rd525;
	ld.global.f32 	%f261, [%rd526];
	shl.b32 	%r5089, %r553, 2;
	add.s32 	%r5090, %r545, %r5089;
	st.shared.f32 	[%r5090], %f261;
$L__BB4_801:
	add.s32 	%r555, %r553, %r6;
	setp.gt.u32 	%p541, %r555, 31;
	@%p541 bra 	$L__BB4_882;
	add.s32 	%r556, %r554, %r6;
	setp.ge.s32 	%p542, %r556, %r4297;
	@%p542 bra 	$L__BB4_804;
	add.s32 	%r5091, %r556, %r544;
	mul.wide.s32 	%rd527, %r5091, 4;
	add.s64 	%rd528, %rd1, %rd527;
	ld.global.f32 	%f262, [%rd528];
	shl.b32 	%r5092, %r555, 2;
	add.s32 	%r5093, %r545, %r5092;
	st.shared.f32 	[%r5093], %f262;
$L__BB4_804:
	add.s32 	%r557, %r555, %r6;
	setp.gt.u32 	%p543, %r557, 31;
	@%p543 bra 	$L__BB4_882;
	add.s32 	%r558, %r556, %r6;
	setp.ge.s32 	%p544, %r558, %r4297;
	@%p544 bra 	$L__BB4_807;
	add.s32 	%r5094, %r558, %r544;
	mul.wide.s32 	%rd529, %r5094, 4;
	add.s64 	%rd530, %rd1, %rd529;
	ld.global.f32 	%f263, [%rd530];
	shl.b32 	%r5095, %r557, 2;
	add.s32 	%r5096, %r545, %r5095;
	st.shared.f32 	[%r5096], %f263;
$L__BB4_807:
	add.s32 	%r559, %r557, %r6;
	setp.gt.u32 	%p545, %r559, 31;
	@%p545 bra 	$L__BB4_882;
	add.s32 	%r560, %r558, %r6;
	setp.ge.s32 	%p546, %r560, %r4297;
	@%p546 bra 	$L__BB4_810;
	add.s32 	%r5097, %r560, %r544;
	mul.wide.s32 	%rd531, %r5097, 4;
	add.s64 	%rd532, %rd1, %rd531;
	ld.global.f32 	%f264, [%rd532];
	shl.b32 	%r5098, %r559, 2;
	add.s32 	%r5099, %r545, %r5098;
	st.shared.f32 	[%r5099], %f264;
$L__BB4_810:
	add.s32 	%r561, %r559, %r6;
	setp.gt.u32 	%p547, %r561, 31;
	@%p547 bra 	$L__BB4_882;
	add.s32 	%r562, %r560, %r6;
	setp.ge.s32 	%p548, %r562, %r4297;
	@%p548 bra 	$L__BB4_813;
	add.s32 	%r5100, %r562, %r544;
	mul.wide.s32 	%rd533, %r5100, 4;
	add.s64 	%rd534, %rd1, %rd533;
	ld.global.f32 	%f265, [%rd534];
	shl.b32 	%r5101, %r561, 2;
	add.s32 	%r5102, %r545, %r5101;
	st.shared.f32 	[%r5102], %f265;
$L__BB4_813:
	add.s32 	%r563, %r561, %r6;
	setp.gt.u32 	%p549, %r563, 31;
	@%p549 bra 	$L__BB4_882;
	add.s32 	%r564, %r562, %r6;
	setp.ge.s32 	%p550, %r564, %r4297;
	@%p550 bra 	$L__BB4_816;
	add.s32 	%r5103, %r564, %r544;
	mul.wide.s32 	%rd535, %r5103, 4;
	add.s64 	%rd536, %rd1, %rd535;
	ld.global.f32 	%f266, [%rd536];
	shl.b32 	%r5104, %r563, 2;
	add.s32 	%r5105, %r545, %r5104;
	st.shared.f32 	[%r5105], %f266;
$L__BB4_816:
	add.s32 	%r565, %r563, %r6;
	setp.gt.u32 	%p551, %r565, 31;
	@%p551 bra 	$L__BB4_882;
	add.s32 	%r566, %r564, %r6;
	setp.ge.s32 	%p552, %r566, %r4297;
	@%p552 bra 	$L__BB4_819;
	add.s32 	%r5106, %r566, %r544;
	mul.wide.s32 	%rd537, %r5106, 4;
	add.s64 	%rd538, %rd1, %rd537;
	ld.global.f32 	%f267, [%rd538];
	shl.b32 	%r5107, %r565, 2;
	add.s32 	%r5108, %r545, %r5107;
	st.shared.f32 	[%r5108], %f267;
$L__BB4_819:
	add.s32 	%r567, %r565, %r6;
	setp.gt.u32 	%p553, %r567, 31;
	@%p553 bra 	$L__BB4_882;
	add.s32 	%r568, %r566, %r6;
	setp.ge.s32 	%p554, %r568, %r4297;
	@%p554 bra 	$L__BB4_822;
	add.s32 	%r5109, %r568, %r544;
	mul.wide.s32 	%rd539, %r5109, 4;
	add.s64 	%rd540, %rd1, %rd539;
	ld.global.f32 	%f268, [%rd540];
	shl.b32 	%r5110, %r567, 2;
	add.s32 	%r5111, %r545, %r5110;
	st.shared.f32 	[%r5111], %f268;
$L__BB4_822:
	add.s32 	%r569, %r567, %r6;
	setp.gt.u32 	%p555, %r569, 31;
	@%p555 bra 	$L__BB4_882;
	add.s32 	%r570, %r568, %r6;
	setp.ge.s32 	%p556, %r570, %r4297;
	@%p556 bra 	$L__BB4_825;
	add.s32 	%r5112, %r570, %r544;
	mul.wide.s32 	%rd541, %r5112, 4;
	add.s64 	%rd542, %rd1, %rd541;
	ld.global.f32 	%f269, [%rd542];
	shl.b32 	%r5113, %r569, 2;
	add.s32 	%r5114, %r545, %r5113;
	st.shared.f32 	[%r5114], %f269;
$L__BB4_825:
	add.s32 	%r571, %r569, %r6;
	setp.gt.u32 	%p557, %r571, 31;
	@%p557 bra 	$L__BB4_882;
	add.s32 	%r572, %r570, %r6;
	setp.ge.s32 	%p558, %r572, %r4297;
	@%p558 bra 	$L__BB4_828;
	add.s32 	%r5115, %r572, %r544;
	mul.wide.s32 	%rd543, %r5115, 4;
	add.s64 	%rd544, %rd1, %rd543;
	ld.global.f32 	%f270, [%rd544];
	shl.b32 	%r5116, %r571, 2;
	add.s32 	%r5117, %r545, %r5116;
	st.shared.f32 	[%r5117], %f270;
$L__BB4_828:
	add.s32 	%r573, %r571, %r6;
	setp.gt.u32 	%p559, %r573, 31;
	@%p559 bra 	$L__BB4_882;
	add.s32 	%r574, %r572, %r6;
	setp.ge.s32 	%p560, %r574, %r4297;
	@%p560 bra 	$L__BB4_831;
	add.s32 	%r5118, %r574, %r544;
	mul.wide.s32 	%rd545, %r5118, 4;
	add.s64 	%rd546, %rd1, %rd545;
	ld.global.f32 	%f271, [%rd546];
	shl.b32 	%r5119, %r573, 2;
	add.s32 	%r5120, %r545, %r5119;
	st.shared.f32 	[%r5120], %f271;
$L__BB4_831:
	add.s32 	%r575, %r573, %r6;
	setp.gt.u32 	%p561, %r575, 31;
	@%p561 bra 	$L__BB4_882;
	add.s32 	%r576, %r574, %r6;
	setp.ge.s32 	%p562, %r576, %r4297;
	@%p562 bra 	$L__BB4_834;
	add.s32 	%r5121, %r576, %r544;
	mul.wide.s32 	%rd547, %r5121, 4;
	add.s64 	%rd548, %rd1, %rd547;
	ld.global.f32 	%f272, [%rd548];
	shl.b32 	%r5122, %r575, 2;
	add.s32 	%r5123, %r545, %r5122;
	st.shared.f32 	[%r5123], %f272;
$L__BB4_834:
	add.s32 	%r577, %r575, %r6;
	setp.gt.u32 	%p563, %r577, 31;
	@%p563 bra 	$L__BB4_882;
	add.s32 	%r578, %r576, %r6;
	setp.ge.s32 	%p564, %r578, %r4297;
	@%p564 bra 	$L__BB4_837;
	add.s32 	%r5124, %r578, %r544;
	mul.wide.s32 	%rd549, %r5124, 4;
	add.s64 	%rd550, %rd1, %rd549;
	ld.global.f32 	%f273, [%rd550];
	shl.b32 	%r5125, %r577, 2;
	add.s32 	%r5126, %r545, %r5125;
	st.shared.f32 	[%r5126], %f273;
$L__BB4_837:
	add.s32 	%r579, %r577, %r6;
	setp.gt.u32 	%p565, %r579, 31;
	@%p565 bra 	$L__BB4_882;
	add.s32 	%r580, %r578, %r6;
	setp.ge.s32 	%p566, %r580, %r4297;
	@%p566 bra 	$L__BB4_840;
	add.s32 	%r5127, %r580, %r544;
	mul.wide.s32 	%rd551, %r5127, 4;
	add.s64 	%rd552, %rd1, %rd551;
	ld.global.f32 	%f274, [%rd552];
	shl.b32 	%r5128, %r579, 2;
	add.s32 	%r5129, %r545, %r5128;
	st.shared.f32 	[%r5129], %f274;
$L__BB4_840:
	add.s32 	%r581, %r579, %r6;
	setp.gt.u32 	%p567, %r581, 31;
	@%p567 bra 	$L__BB4_882;
	add.s32 	%r582, %r580, %r6;
	setp.ge.s32 	%p568, %r582, %r4297;
	@%p568 bra 	$L__BB4_843;
	add.s32 	%r5130, %r582, %r544;
	mul.wide.s32 	%rd553, %r5130, 4;
	add.s64 	%rd554, %rd1, %rd553;
	ld.global.f32 	%f275, [%rd554];
	shl.b32 	%r5131, %r581, 2;
	add.s32 	%r5132, %r545, %r5131;
	st.shared.f32 	[%r5132], %f275;
$L__BB4_843:
	add.s32 	%r583, %r581, %r6;
	setp.gt.u32 	%p569, %r583, 31;
	@%p569 bra 	$L__BB4_882;
	add.s32 	%r584, %r582, %r6;
	setp.ge.s32 	%p570, %r584, %r4297;
	@%p570 bra 	$L__BB4_846;
	add.s32 	%r5133, %r584, %r544;
	mul.wide.s32 	%rd555, %r5133, 4;
	add.s64 	%rd556, %rd1, %rd555;
	ld.global.f32 	%f276, [%rd556];
	shl.b32 	%r5134, %r583, 2;
	add.s32 	%r5135, %r545, %r5134;
	st.shared.f32 	[%r5135], %f276;
$L__BB4_846:
	add.s32 	%r585, %r583, %r6;
	setp.gt.u32 	%p571, %r585, 31;
	@%p571 bra 	$L__BB4_882;
	add.s32 	%r586, %r584, %r6;
	setp.ge.s32 	%p572, %r586, %r4297;
	@%p572 bra 	$L__BB4_849;
	add.s32 	%r5136, %r586, %r544;
	mul.wide.s32 	%rd557, %r5136, 4;
	add.s64 	%rd558, %rd1, %rd557;
	ld.global.f32 	%f277, [%rd558];
	shl.b32 	%r5137, %r585, 2;
	add.s32 	%r5138, %r545, %r5137;
	st.shared.f32 	[%r5138], %f277;
$L__BB4_849:
	add.s32 	%r587, %r585, %r6;
	setp.gt.u32 	%p573, %r587, 31;
	@%p573 bra 	$L__BB4_882;
	add.s32 	%r588, %r586, %r6;
	setp.ge.s32 	%p574, %r588, %r4297;
	@%p574 bra 	$L__BB4_852;
	add.s32 	%r5139, %r588, %r544;
	mul.wide.s32 	%rd559, %r5139, 4;
	add.s64 	%rd560, %rd1, %rd559;
	ld.global.f32 	%f278, [%rd560];
	shl.b32 	%r5140, %r587, 2;
	add.s32 	%r5141, %r545, %r5140;
	st.shared.f32 	[%r5141], %f278;
$L__BB4_852:
	add.s32 	%r589, %r587, %r6;
	setp.gt.u32 	%p575, %r589, 31;
	@%p575 bra 	$L__BB4_882;
	add.s32 	%r590, %r588, %r6;
	setp.ge.s32 	%p576, %r590, %r4297;
	@%p576 bra 	$L__BB4_855;
	add.s32 	%r5142, %r590, %r544;
	mul.wide.s32 	%rd561, %r5142, 4;
	add.s64 	%rd562, %rd1, %rd561;
	ld.global.f32 	%f279, [%rd562];
	shl.b32 	%r5143, %r589, 2;
	add.s32 	%r5144, %r545, %r5143;
	st.shared.f32 	[%r5144], %f279;
$L__BB4_855:
	add.s32 	%r591, %r589, %r6;
	setp.gt.u32 	%p577, %r591, 31;
	@%p577 bra 	$L__BB4_882;
	add.s32 	%r592, %r590, %r6;
	setp.ge.s32 	%p578, %r592, %r4297;
	@%p578 bra 	$L__BB4_858;
	add.s32 	%r5145, %r592, %r544;
	mul.wide.s32 	%rd563, %r5145, 4;
	add.s64 	%rd564, %rd1, %rd563;
	ld.global.f32 	%f280, [%rd564];
	shl.b32 	%r5146, %r591, 2;
	add.s32 	%r5147, %r545, %r5146;
	st.shared.f32 	[%r5147], %f280;
$L__BB4_858:
	add.s32 	%r593, %r591, %r6;
	setp.gt.u32 	%p579, %r593, 31;
	@%p579 bra 	$L__BB4_882;
	add.s32 	%r594, %r592, %r6;
	setp.ge.s32 	%p580, %r594, %r4297;
	@%p580 bra 	$L__BB4_861;
	add.s32 	%r5148, %r594, %r544;
	mul.wide.s32 	%rd565, %r5148, 4;
	add.s64 	%rd566, %rd1, %rd565;
	ld.global.f32 	%f281, [%rd566];
	shl.b32 	%r5149, %r593, 2;
	add.s32 	%r5150, %r545, %r5149;
	st.shared.f32 	[%r5150], %f281;
$L__BB4_861:
	add.s32 	%r595, %r593, %r6;
	setp.gt.u32 	%p581, %r595, 31;
	@%p581 bra 	$L__BB4_882;
	add.s32 	%r596, %r594, %r6;
	setp.ge.s32 	%p582, %r596, %r4297;
	@%p582 bra 	$L__BB4_864;
	add.s32 	%r5151, %r596, %r544;
	mul.wide.s32 	%rd567, %r5151, 4;
	add.s64 	%rd568, %rd1, %rd567;
	ld.global.f32 	%f282, [%rd568];
	shl.b32 	%r5152, %r595, 2;
	add.s32 	%r5153, %r545, %r5152;
	st.shared.f32 	[%r5153], %f282;
$L__BB4_864:
	add.s32 	%r597, %r595, %r6;
	setp.gt.u32 	%p583, %r597, 31;
	@%p583 bra 	$L__BB4_882;
	add.s32 	%r598, %r596, %r6;
	setp.ge.s32 	%p584, %r598, %r4297;
	@%p584 bra 	$L__BB4_867;
	add.s32 	%r5154, %r598, %r544;
	mul.wide.s32 	%rd569, %r5154, 4;
	add.s64 	%rd570, %rd1, %rd569;
	ld.global.f32 	%f283, [%rd570];
	shl.b32 	%r5155, %r597, 2;
	add.s32 	%r5156, %r545, %r5155;
	st.shared.f32 	[%r5156], %f283;
$L__BB4_867:
	add.s32 	%r599, %r597, %r6;
	setp.gt.u32 	%p585, %r599, 31;
	@%p585 bra 	$L__BB4_882;
	add.s32 	%r600, %r598, %r6;
	setp.ge.s32 	%p586, %r600, %r4297;
	@%p586 bra 	$L__BB4_870;
	add.s32 	%r5157, %r600, %r544;
	mul.wide.s32 	%rd571, %r5157, 4;
	add.s64 	%rd572, %rd1, %rd571;
	ld.global.f32 	%f284, [%rd572];
	shl.b32 	%r5158, %r599, 2;
	add.s32 	%r5159, %r545, %r5158;
	st.shared.f32 	[%r5159], %f284;
$L__BB4_870:
	add.s32 	%r601, %r599, %r6;
	setp.gt.u32 	%p587, %r601, 31;
	@%p587 bra 	$L__BB4_882;
	add.s32 	%r602, %r600, %r6;
	setp.ge.s32 	%p588, %r602, %r4297;
	@%p588 bra 	$L__BB4_873;
	add.s32 	%r5160, %r602, %r544;
	mul.wide.s32 	%rd573, %r5160, 4;
	add.s64 	%rd574, %rd1, %rd573;
	ld.global.f32 	%f285, [%rd574];
	shl.b32 	%r5161, %r601, 2;
	add.s32 	%r5162, %r545, %r5161;
	st.shared.f32 	[%r5162], %f285;
$L__BB4_873:
	add.s32 	%r603, %r601, %r6;
	setp.gt.u32 	%p589, %r603, 31;
	@%p589 bra 	$L__BB4_882;
	add.s32 	%r604, %r602, %r6;
	setp.ge.s32 	%p590, %r604, %r4297;
	@%p590 bra 	$L__BB4_876;
	add.s32 	%r5163, %r604, %r544;
	mul.wide.s32 	%rd575, %r5163, 4;
	add.s64 	%rd576, %rd1, %rd575;
	ld.global.f32 	%f286, [%rd576];
	shl.b32 	%r5164, %r603, 2;
	add.s32 	%r5165, %r545, %r5164;
	st.shared.f32 	[%r5165], %f286;
$L__BB4_876:
	add.s32 	%r605, %r603, %r6;
	setp.gt.u32 	%p591, %r605, 31;
	@%p591 bra 	$L__BB4_882;
	add.s32 	%r606, %r604, %r6;
	setp.ge.s32 	%p592, %r606, %r4297;
	@%p592 bra 	$L__BB4_879;
	add.s32 	%r5166, %r606, %r544;
	mul.wide.s32 	%rd577, %r5166, 4;
	add.s64 	%rd578, %rd1, %rd577;
	ld.global.f32 	%f287, [%rd578];
	shl.b32 	%r5167, %r605, 2;
	add.s32 	%r5168, %r545, %r5167;
	st.shared.f32 	[%r5168], %f287;
$L__BB4_879:
	add.s32 	%r607, %r605, %r6;
	setp.gt.u32 	%p593, %r607, 31;
	@%p593 bra 	$L__BB4_882;
	add.s32 	%r608, %r606, %r6;
	setp.ge.s32 	%p594, %r608, %r4297;
	@%p594 bra 	$L__BB4_882;
	add.s32 	%r5169, %r608, %r544;
	mul.wide.s32 	%rd579, %r5169, 4;
	add.s64 	%rd580, %rd1, %rd579;
	ld.global.f32 	%f288, [%rd580];
	shl.b32 	%r5170, %r607, 2;
	add.s32 	%r5171, %r545, %r5170;
	st.shared.f32 	[%r5171], %f288;
$L__BB4_882:
	add.s32 	%r609, %r542, %r7;
	setp.gt.u32 	%p595, %r609, 31;
	@%p595 bra 	$L__BB4_3135;
	add.s32 	%r610, %r543, %r7;
	setp.ge.u32 	%p596, %r610, %r4296;
	@%p596 bra 	$L__BB4_3135;
	setp.gt.u32 	%p597, %r5, 31;
	@%p597 bra 	$L__BB4_980;
	mul.lo.s32 	%r611, %r610, %r4297;
	mad.lo.s32 	%r612, %r609, 132, %r4300;
	add.s32 	%r613, %r5, %r2;
	setp.ge.s32 	%p598, %r613, %r4297;
	@%p598 bra 	$L__BB4_887;
	add.s32 	%r5173, %r613, %r611;
	mul.wide.s32 	%rd581, %r5173, 4;
	add.s64 	%rd582, %rd1, %rd581;
	ld.global.f32 	%f289, [%rd582];
	shl.b32 	%r5174, %r5, 2;
	add.s32 	%r5175, %r612, %r5174;
	st.shared.f32 	[%r5175], %f289;
$L__BB4_887:
	add.s32 	%r614, %r5, %r6;
	setp.gt.u32 	%p599, %r614, 31;
	@%p599 bra 	$L__BB4_980;
	add.s32 	%r615, %r613, %r6;
	setp.ge.s32 	%p600, %r615, %r4297;
	@%p600 bra 	$L__BB4_890;
	add.s32 	%r5176, %r615, %r611;
	mul.wide.s32 	%rd583, %r5176, 4;
	add.s64 	%rd584, %rd1, %rd583;
	ld.global.f32 	%f290, [%rd584];
	shl.b32 	%r5177, %r614, 2;
	add.s32 	%r5178, %r612, %r5177;
	st.shared.f32 	[%r5178], %f290;
$L__BB4_890:
	add.s32 	%r616, %r614, %r6;
	setp.gt.u32 	%p601, %r616, 31;
	@%p601 bra 	$L__BB4_980;
	add.s32 	%r617, %r615, %r6;
	setp.ge.s32 	%p602, %r617, %r4297;
	@%p602 bra 	$L__BB4_893;
	add.s32 	%r5179, %r617, %r611;
	mul.wide.s32 	%rd585, %r5179, 4;
	add.s64 	%rd586, %rd1, %rd585;
	ld.global.f32 	%f291, [%rd586];
	shl.b32 	%r5180, %r616, 2;
	add.s32 	%r5181, %r612, %r5180;
	st.shared.f32 	[%r5181], %f291;
$L__BB4_893:
	add.s32 	%r618, %r616, %r6;
	setp.gt.u32 	%p603, %r618, 31;
	@%p603 bra 	$L__BB4_980;
	add.s32 	%r619, %r617, %r6;
	setp.ge.s32 	%p604, %r619, %r4297;
	@%p604 bra 	$L__BB4_896;
	add.s32 	%r5182, %r619, %r611;
	mul.wide.s32 	%rd587, %r5182, 4;
	add.s64 	%rd588, %rd1, %rd587;
	ld.global.f32 	%f292, [%rd588];
	shl.b32 	%r5183, %r618, 2;
	add.s32 	%r5184, %r612, %r5183;
	st.shared.f32 	[%r5184], %f292;
$L__BB4_896:
	add.s32 	%r620, %r618, %r6;
	setp.gt.u32 	%p605, %r620, 31;
	@%p605 bra 	$L__BB4_980;
	add.s32 	%r621, %r619, %r6;
	setp.ge.s32 	%p606, %r621, %r4297;
	@%p606 bra 	$L__BB4_899;
	add.s32 	%r5185, %r621, %r611;
	mul.wide.s32 	%rd589, %r5185, 4;
	add.s64 	%rd590, %rd1, %rd589;
	ld.global.f32 	%f293, [%rd590];
	shl.b32 	%r5186, %r620, 2;
	add.s32 	%r5187, %r612, %r5186;
	st.shared.f32 	[%r5187], %f293;
$L__BB4_899:
	add.s32 	%r622, %r620, %r6;
	setp.gt.u32 	%p607, %r622, 31;
	@%p607 bra 	$L__BB4_980;
	add.s32 	%r623, %r621, %r6;
	setp.ge.s32 	%p608, %r623, %r4297;
	@%p608 bra 	$L__BB4_902;
	add.s32 	%r5188, %r623, %r611;
	mul.wide.s32 	%rd591, %r5188, 4;
	add.s64 	%rd592, %rd1, %rd591;
	ld.global.f32 	%f294, [%rd592];
	shl.b32 	%r5189, %r622, 2;
	add.s32 	%r5190, %r612, %r5189;
	st.shared.f32 	[%r5190], %f294;
$L__BB4_902:
	add.s32 	%r624, %r622, %r6;
	setp.gt.u32 	%p609, %r624, 31;
	@%p609 bra 	$L__BB4_980;
	add.s32 	%r625, %r623, %r6;
	setp.ge.s32 	%p610, %r625, %r4297;
	@%p610 bra 	$L__BB4_905;
	add.s32 	%r5191, %r625, %r611;
	mul.wide.s32 	%rd593, %r5191, 4;
	add.s64 	%rd594, %rd1, %rd593;
	ld.global.f32 	%f295, [%rd594];
	shl.b32 	%r5192, %r624, 2;
	add.s32 	%r5193, %r612, %r5192;
	st.shared.f32 	[%r5193], %f295;
$L__BB4_905:
	add.s32 	%r626, %r624, %r6;
	setp.gt.u32 	%p611, %r626, 31;
	@%p611 bra 	$L__BB4_980;
	add.s32 	%r627, %r625, %r6;
	setp.ge.s32 	%p612, %r627, %r4297;
	@%p612 bra 	$L__BB4_908;
	add.s32 	%r5194, %r627, %r611;
	mul.wide.s32 	%rd595, %r5194, 4;
	add.s64 	%rd596, %rd1, %rd595;
	ld.global.f32 	%f296, [%rd596];
	shl.b32 	%r5195, %r626, 2;
	add.s32 	%r5196, %r612, %r5195;
	st.shared.f32 	[%r5196], %f296;
$L__BB4_908:
	add.s32 	%r628, %r626, %r6;
	setp.gt.u32 	%p613, %r628, 31;
	@%p613 bra 	$L__BB4_980;
	add.s32 	%r629, %r627, %r6;
	setp.ge.s32 	%p614, %r629, %r4297;
	@%p614 bra 	$L__BB4_911;
	add.s32 	%r5197, %r629, %r611;
	mul.wide.s32 	%rd597, %r5197, 4;
	add.s64 	%rd598, %rd1, %rd597;
	ld.global.f32 	%f297, [%rd598];
	shl.b32 	%r5198, %r628, 2;
	add.s32 	%r5199, %r612, %r5198;
	st.shared.f32 	[%r5199], %f297;
$L__BB4_911:
	add.s32 	%r630, %r628, %r6;
	setp.gt.u32 	%p615, %r630, 31;
	@%p615 bra 	$L__BB4_980;
	add.s32 	%r631, %r629, %r6;
	setp.ge.s32 	%p616, %r631, %r4297;
	@%p616 bra 	$L__BB4_914;
	add.s32 	%r5200, %r631, %r611;
	mul.wide.s32 	%rd599, %r5200, 4;
	add.s64 	%rd600, %rd1, %rd599;
	ld.global.f32 	%f298, [%rd600];
	shl.b32 	%r5201, %r630, 2;
	add.s32 	%r5202, %r612, %r5201;
	st.shared.f32 	[%r5202], %f298;
$L__BB4_914:
	add.s32 	%r632, %r630, %r6;
	setp.gt.u32 	%p617, %r632, 31;
	@%p617 bra 	$L__BB4_980;
	add.s32 	%r633, %r631, %r6;
	setp.ge.s32 	%p618, %r633, %r4297;
	@%p618 bra 	$L__BB4_917;
	add.s32 	%r5203, %r633, %r611;
	mul.wide.s32 	%rd601, %r5203, 4;
	add.s64 	%rd602, %rd1, %rd601;
	ld.global.f32 	%f299, [%rd602];
	shl.b32 	%r5204, %r632, 2;
	add.s32 	%r5205, %r612, %r5204;
	st.shared.f32 	[%r5205], %f299;
$L__BB4_917:
	add.s32 	%r634, %r632, %r6;
	setp.gt.u32 	%p619, %r634, 31;
	@%p619 bra 	$L__BB4_980;
	add.s32 	%r635, %r633, %r6;
	setp.ge.s32 	%p620, %r635, %r4297;
	@%p620 bra 	$L__BB4_920;
	add.s32 	%r5206, %r635, %r611;
	mul.wide.s32 	%rd603, %r5206, 4;
	add.s64 	%rd604, %rd1, %rd603;
	ld.global.f32 	%f300, [%rd604];
	shl.b32 	%r5207, %r634, 2;
	add.s32 	%r5208, %r612, %r5207;
	st.shared.f32 	[%r5208], %f300;
$L__BB4_920:
	add.s32 	%r636, %r634, %r6;
	setp.gt.u32 	%p621, %r636, 31;
	@%p621 bra 	$L__BB4_980;
	add.s32 	%r637, %r635, %r6;
	setp.ge.s32 	%p622, %r637, %r4297;
	@%p622 bra 	$L__BB4_923;
	add.s32 	%r5209, %r637, %r611;
	mul.wide.s32 	%rd605, %r5209, 4;
	add.s64 	%rd606, %rd1, %rd605;
	ld.global.f32 	%f301, [%rd606];
	shl.b32 	%r5210, %r636, 2;
	add.s32 	%r5211, %r612, %r5210;
	st.shared.f32 	[%r5211], %f301;
$L__BB4_923:
	add.s32 	%r638, %r636, %r6;
	setp.gt.u32 	%p623, %r638, 31;
	@%p623 bra 	$L__BB4_980;
	add.s32 	%r639, %r637, %r6;
	setp.ge.s32 	%p624, %r639, %r4297;
	@%p624 bra 	$L__BB4_926;
	add.s32 	%r5212, %r639, %r611;
	mul.wide.s32 	%rd607, %r5212, 4;
	add.s64 	%rd608, %rd1, %rd607;
	ld.global.f32 	%f302, [%rd608];
	shl.b32 	%r5213, %r638, 2;
	add.s32 	%r5214, %r612, %r5213;
	st.shared.f32 	[%r5214], %f302;
$L__BB4_926:
	add.s32 	%r640, %r638, %r6;
	setp.gt.u32 	%p625, %r640, 31;
	@%p625 bra 	$L__BB4_980;
	add.s32 	%r641, %r639, %r6;
	setp.ge.s32 	%p626, %r641, %r4297;
	@%p626 bra 	$L__BB4_929;
	add.s32 	%r5215, %r641, %r611;
	mul.wide.s32 	%rd609, %r5215, 4;
	add.s64 	%rd610, %rd1, %rd609;
	ld.global.f32 	%f303, [%rd610];
	shl.b32 	%r5216, %r640, 2;
	add.s32 	%r5217, %r612, %r5216;
	st.shared.f32 	[%r5217], %f303;
$L__BB4_929:
	add.s32 	%r642, %r640, %r6;
	setp.gt.u32 	%p627, %r642, 31;
	@%p627 bra 	$L__BB4_980;
	add.s32 	%r643, %r641, %r6;
	setp.ge.s32 	%p628, %r643, %r4297;
	@%p628 bra 	$L__BB4_932;
	add.s32 	%r5218, %r643, %r611;
	mul.wide.s32 	%rd611, %r5218, 4;
	add.s64 	%rd612, %rd1, %rd611;
	ld.global.f32 	%f304, [%rd612];
	shl.b32 	%r5219, %r642, 2;
	add.s32 	%r5220, %r612, %r5219;
	st.shared.f32 	[%r5220], %f304;
$L__BB4_932:
	add.s32 	%r644, %r642, %r6;
	setp.gt.u32 	%p629, %r644, 31;
	@%p629 bra 	$L__BB4_980;
	add.s32 	%r645, %r643, %r6;
	setp.ge.s32 	%p630, %r645, %r4297;
	@%p630 bra 	$L__BB4_935;
	add.s32 	%r5221, %r645, %r611;
	mul.wide.s32 	%rd613, %r5221, 4;
	add.s64 	%rd614, %rd1, %rd613;
	ld.global.f32 	%f305, [%rd614];
	shl.b32 	%r5222, %r644, 2;
	add.s32 	%r5223, %r612, %r5222;
	st.shared.f32 	[%r5223], %f305;
$L__BB4_935:
	add.s32 	%r646, %r644, %r6;
	setp.gt.u32 	%p631, %r646, 31;
	@%p631 bra 	$L__BB4_980;
	add.s32 	%r647, %r645, %r6;
	setp.ge.s32 	%p632, %r647, %r4297;
	@%p632 bra 	$L__BB4_938;
	add.s32 	%r5224, %r647, %r611;
	mul.wide.s32 	%rd615, %r5224, 4;
	add.s64 	%rd616, %rd1, %rd615;
	ld.global.f32 	%f306, [%rd616];
	shl.b32 	%r5225, %r646, 2;
	add.s32 	%r5226, %r612, %r5225;
	st.shared.f32 	[%r5226], %f306;
$L__BB4_938:
	add.s32 	%r648, %r646, %r6;
	setp.gt.u32 	%p633, %r648, 31;
	@%p633 bra 	$L__BB4_980;
	add.s32 	%r649, %r647, %r6;
	setp.ge.s32 	%p634, %r649, %r4297;
	@%p634 bra 	$L__BB4_941;
	add.s32 	%r5227, %r649, %r611;
	mul.wide.s32 	%rd617, %r5227, 4;
	add.s64 	%rd618, %rd1, %rd617;
	ld.global.f32 	%f307, [%rd618];
	shl.b32 	%r5228, %r648, 2;
	add.s32 	%r5229, %r612, %r5228;
	st.shared.f32 	[%r5229], %f307;
$L__BB4_941:
	add.s32 	%r650, %r648, %r6;
	setp.gt.u32 	%p635, %r650, 31;
	@%p635 bra 	$L__BB4_980;
	add.s32 	%r651, %r649, %r6;
	setp.ge.s32 	%p636, %r651, %r4297;
	@%p636 bra 	$L__BB4_944;
	add.s32 	%r5230, %r651, %r611;
	mul.wide.s32 	%rd619, %r5230, 4;
	add.s64 	%rd620, %rd1, %rd619;
	ld.global.f32 	%f308, [%rd620];
	shl.b32 	%r5231, %r650, 2;
	add.s32 	%r5232, %r612, %r5231;
	st.shared.f32 	[%r5232], %f308;
$L__BB4_944:
	add.s32 	%r652, %r650, %r6;
	setp.gt.u32 	%p637, %r652, 31;
	@%p637 bra 	$L__BB4_980;
	add.s32 	%r653, %r651, %r6;
	setp.ge.s32 	%p638, %r653, %r4297;
	@%p638 bra 	$L__BB4_947;
	add.s32 	%r5233, %r653, %r611;
	mul.wide.s32 	%rd621, %r5233, 4;
	add.s64 	%rd622, %rd1, %rd621;
	ld.global.f32 	%f309, [%rd622];
	shl.b32 	%r5234, %r652, 2;
	add.s32 	%r5235, %r612, %r5234;
	st.shared.f32 	[%r5235], %f309;
$L__BB4_947:
	add.s32 	%r654, %r652, %r6;
	setp.gt.u32 	%p639, %r654, 31;
	@%p639 bra 	$L__BB4_980;
	add.s32 	%r655, %r653, %r6;
	setp.ge.s32 	%p640, %r655, %r4297;
	@%p640 bra 	$L__BB4_950;
	add.s32 	%r5236, %r655, %r611;
	mul.wide.s32 	%rd623, %r5236, 4;
	add.s64 	%rd624, %rd1, %rd623;
	ld.global.f32 	%f310, [%rd624];
	shl.b32 	%r5237, %r654, 2;
	add.s32 	%r5238, %r612, %r5237;
	st.shared.f32 	[%r5238], %f310;
$L__BB4_950:
	add.s32 	%r656, %r654, %r6;
	setp.gt.u32 	%p641, %r656, 31;
	@%p641 bra 	$L__BB4_980;
	add.s32 	%r657, %r655, %r6;
	setp.ge.s32 	%p642, %r657, %r4297;
	@%p642 bra 	$L__BB4_953;
	add.s32 	%r5239, %r657, %r611;
	mul.wide.s32 	%rd625, %r5239, 4;
	add.s64 	%rd626, %rd1, %rd625;
	ld.global.f32 	%f311, [%rd626];
	shl.b32 	%r5240, %r656, 2;
	add.s32 	%r5241, %r612, %r5240;
	st.shared.f32 	[%r5241], %f311;
$L__BB4_953:
	add.s32 	%r658, %r656, %r6;
	setp.gt.u32 	%p643, %r658, 31;
	@%p643 bra 	$L__BB4_980;
	add.s32 	%r659, %r657, %r6;
	setp.ge.s32 	%p644, %r659, %r4297;
	@%p644 bra 	$L__BB4_956;
	add.s32 	%r5242, %r659, %r611;
	mul.wide.s32 	%rd627, %r5242, 4;
	add.s64 	%rd628, %rd1, %rd627;
	ld.global.f32 	%f312, [%rd628];
	shl.b32 	%r5243, %r658, 2;
	add.s32 	%r5244, %r612, %r5243;
	st.shared.f32 	[%r5244], %f312;
$L__BB4_956:
	add.s32 	%r660, %r658, %r6;
	setp.gt.u32 	%p645, %r660, 31;
	@%p645 bra 	$L__BB4_980;
	add.s32 	%r661, %r659, %r6;
	setp.ge.s32 	%p646, %r661, %r4297;
	@%p646 bra 	$L__BB4_959;
	add.s32 	%r5245, %r661, %r611;
	mul.wide.s32 	%rd629, %r5245, 4;
	add.s64 	%rd630, %rd1, %rd629;
	ld.global.f32 	%f313, [%rd630];
	shl.b32 	%r5246, %r660, 2;
	add.s32 	%r5247, %r612, %r5246;
	st.shared.f32 	[%r5247], %f313;
$L__BB4_959:
	add.s32 	%r662, %r660, %r6;
	setp.gt.u32 	%p647, %r662, 31;
	@%p647 bra 	$L__BB4_980;
	add.s32 	%r663, %r661, %r6;
	setp.ge.s32 	%p648, %r663, %r4297;
	@%p648 bra 	$L__BB4_962;
	add.s32 	%r5248, %r663, %r611;
	mul.wide.s32 	%rd631, %r5248, 4;
	add.s64 	%rd632, %rd1, %rd631;
	ld.global.f32 	%f314, [%rd632];
	shl.b32 	%r5249, %r662, 2;
	add.s32 	%r5250, %r612, %r5249;
	st.shared.f32 	[%r5250], %f314;
$L__BB4_962:
	add.s32 	%r664, %r662, %r6;
	setp.gt.u32 	%p649, %r664, 31;
	@%p649 bra 	$L__BB4_980;
	add.s32 	%r665, %r663, %r6;
	setp.ge.s32 	%p650, %r665, %r4297;
	@%p650 bra 	$L__BB4_965;
	add.s32 	%r5251, %r665, %r611;
	mul.wide.s32 	%rd633, %r5251, 4;
	add.s64 	%rd634, %rd1, %rd633;
	ld.global.f32 	%f315, [%rd634];
	shl.b32 	%r5252, %r664, 2;
	add.s32 	%r5253, %r612, %r5252;
	st.shared.f32 	[%r5253], %f315;
$L__BB4_965:
	add.s32 	%r666, %r664, %r6;
	setp.gt.u32 	%p651, %r666, 31;
	@%p651 bra 	$L__BB4_980;
	add.s32 	%r667, %r665, %r6;
	setp.ge.s32 	%p652, %r667, %r4297;
	@%p652 bra 	$L__BB4_968;
	add.s32 	%r5254, %r667, %r611;
	mul.wide.s32 	%rd635, %r5254, 4;
	add.s64 	%rd636, %rd1, %rd635;
	ld.global.f32 	%f316, [%rd636];
	shl.b32 	%r5255, %r666, 2;
	add.s32 	%r5256, %r612, %r5255;
	st.shared.f32 	[%r5256], %f316;
$L__BB4_968:
	add.s32 	%r668, %r666, %r6;
	setp.gt.u32 	%p653, %r668, 31;
	@%p653 bra 	$L__BB4_980;
	add.s32 	%r669, %r667, %r6;
	setp.ge.s32 	%p654, %r669, %r4297;
	@%p654 bra 	$L__BB4_971;
	add.s32 	%r5257, %r669, %r611;
	mul.wide.s32 	%rd637, %r5257, 4;
	add.s64 	%rd638, %rd1, %rd637;
	ld.global.f32 	%f317, [%rd638];
	shl.b32 	%r5258, %r668, 2;
	add.s32 	%r5259, %r612, %r5258;
	st.shared.f32 	[%r5259], %f317;
$L__BB4_971:
	add.s32 	%r670, %r668, %r6;
	setp.gt.u32 	%p655, %r670, 31;
	@%p655 bra 	$L__BB4_980;
	add.s32 	%r671, %r669, %r6;
	setp.ge.s32 	%p656, %r671, %r4297;
	@%p656 bra 	$L__BB4_974;
	add.s32 	%r5260, %r671, %r611;
	mul.wide.s32 	%rd639, %r5260, 4;
	add.s64 	%rd640, %rd1, %rd639;
	ld.global.f32 	%f318, [%rd640];
	shl.b32 	%r5261, %r670, 2;
	add.s32 	%r5262, %r612, %r5261;
	st.shared.f32 	[%r5262], %f318;
$L__BB4_974:
	add.s32 	%r672, %r670, %r6;
	setp.gt.u32 	%p657, %r672, 31;
	@%p657 bra 	$L__BB4_980;
	add.s32 	%r673, %r671, %r6;
	setp.ge.s32 	%p658, %r673, %r4297;
	@%p658 bra 	$L__BB4_977;
	add.s32 	%r5263, %r673, %r611;
	mul.wide.s32 	%rd641, %r5263, 4;
	add.s64 	%rd642, %rd1, %rd641;
	ld.global.f32 	%f319, [%rd642];
	shl.b32 	%r5264, %r672, 2;
	add.s32 	%r5265, %r612, %r5264;
	st.shared.f32 	[%r5265], %f319;
$L__BB4_977:
	add.s32 	%r674, %r672, %r6;
	setp.gt.u32 	%p659, %r674, 31;
	@%p659 bra 	$L__BB4_980;
	add.s32 	%r675, %r673, %r6;
	setp.ge.s32 	%p660, %r675, %r4297;
	@%p660 bra 	$L__BB4_980;
	add.s32 	%r5266, %r675, %r611;
	mul.wide.s32 	%rd643, %r5266, 4;
	add.s64 	%rd644, %rd1, %rd643;
	ld.global.f32 	%f320, [%rd644];
	shl.b32 	%r5267, %r674, 2;
	add.s32 	%r5268, %r612, %r5267;
	st.shared.f32 	[%r5268], %f320;
$L__BB4_980:
	add.s32 	%r676, %r609, %r7;
	setp.gt.u32 	%p661, %r676, 31;
	@%p661 bra 	$L__BB4_3135;
	add.s32 	%r677, %r610, %r7;
	setp.ge.u32 	%p662, %r677, %r4296;
	@%p662 bra 	$L__BB4_3135;
	setp.gt.u32 	%p663, %r5, 31;
	@%p663 bra 	$L__BB4_1078;
	mul.lo.s32 	%r678, %r677, %r4297;
	mad.lo.s32 	%r679, %r676, 132, %r4300;
	add.s32 	%r680, %r5, %r2;
	setp.ge.s32 	%p664, %r680, %r4297;
	@%p664 bra 	$L__BB4_985;
	add.s32 	%r5270, %r680, %r678;
	mul.wide.s32 	%rd645, %r5270, 4;
	add.s64 	%rd646, %rd1, %rd645;
	ld.global.f32 	%f321, [%rd646];
	shl.b32 	%r5271, %r5, 2;
	add.s32 	%r5272, %r679, %r5271;
	st.shared.f32 	[%r5272], %f321;
$L__BB4_985:
	add.s32 	%r681, %r5, %r6;
	setp.gt.u32 	%p665, %r681, 31;
	@%p665 bra 	$L__BB4_1078;
	add.s32 	%r682, %r680, %r6;
	setp.ge.s32 	%p666, %r682, %r4297;
	@%p666 bra 	$L__BB4_988;
	add.s32 	%r5273, %r682, %r678;
	mul.wide.s32 	%rd647, %r5273, 4;
	add.s64 	%rd648, %rd1, %rd647;
	ld.global.f32 	%f322, [%rd648];
	shl.b32 	%r5274, %r681, 2;
	add.s32 	%r5275, %r679, %r5274;
	st.shared.f32 	[%r5275], %f322;
$L__BB4_988:
	add.s32 	%r683, %r681, %r6;
	setp.gt.u32 	%p667, %r683, 31;
	@%p667 bra 	$L__BB4_1078;
	add.s32 	%r684, %r682, %r6;
	setp.ge.s32 	%p668, %r684, %r4297;
	@%p668 bra 	$L__BB4_991;
	add.s32 	%r5276, %r684, %r678;
	mul.wide.s32 	%rd649, %r5276, 4;
	add.s64 	%rd650, %rd1, %rd649;
	ld.global.f32 	%f323, [%rd650];
	shl.b32 	%r5277, %r683, 2;
	add.s32 	%r5278, %r679, %r5277;
	st.shared.f32 	[%r5278], %f323;
$L__BB4_991:
	add.s32 	%r685, %r683, %r6;
	setp.gt.u32 	%p669, %r685, 31;
	@%p669 bra 	$L__BB4_1078;
	add.s32 	%r686, %r684, %r6;
	setp.ge.s32 	%p670, %r686, %r4297;
	@%p670 bra 	$L__BB4_994;
	add.s32 	%r5279, %r686, %r678;
	mul.wide.s32 	%rd651, %r5279, 4;
	add.s64 	%rd652, %rd1, %rd651;
	ld.global.f32 	%f324, [%rd652];
	shl.b32 	%r5280, %r685, 2;
	add.s32 	%r5281, %r679, %r5280;
	st.shared.f32 	[%r5281], %f324;
$L__BB4_994:
	add.s32 	%r687, %r685, %r6;
	setp.gt.u32 	%p671, %r687, 31;
	@%p671 bra 	$L__BB4_1078;
	add.s32 	%r688, %r686, %r6;
	setp.ge.s32 	%p672, %r688, %r4297;
	@%p672 bra 	$L__BB4_997;
	add.s32 	%r5282, %r688, %r678;
	mul.wide.s32 	%rd653, %r5282, 4;
	add.s64 	%rd654, %rd1, %rd653;
	ld.global.f32 	%f325, [%rd654];
	shl.b32 	%r5283, %r687, 2;
	add.s32 	%r5284, %r679, %r5283;
	st.shared.f32 	[%r5284], %f325;
$L__BB4_997:
	add.s32 	%r689, %r687, %r6;
	setp.gt.u32 	%p673, %r689, 31;
	@%p673 bra 	$L__BB4_1078;
	add.s32 	%r690, %r688, %r6;
	setp.ge.s32 	%p674, %r690, %r4297;
	@%p674 bra 	$L__BB4_1000;
	add.s32 	%r5285, %r690, %r678;
	mul.wide.s32 	%rd655, %r5285, 4;
	add.s64 	%rd656, %rd1, %rd655;
	ld.global.f32 	%f326, [%rd656];
	shl.b32 	%r5286, %r689, 2;
	add.s32 	%r5287, %r679, %r5286;
	st.shared.f32 	[%r5287], %f326;
$L__BB4_1000:
	add.s32 	%r691, %r689, %r6;
	setp.gt.u32 	%p675, %r691, 31;
	@%p675 bra 	$L__BB4_1078;
	add.s32 	%r692, %r690, %r6;
	setp.ge.s32 	%p676, %r692, %r4297;
	@%p676 bra 	$L__BB4_1003;
	add.s32 	%r5288, %r692, %r678;
	mul.wide.s32 	%rd657, %r5288, 4;
	add.s64 	%rd658, %rd1, %rd657;
	ld.global.f32 	%f327, [%rd658];
	shl.b32 	%r5289, %r691, 2;
	add.s32 	%r5290, %r679, %r5289;
	st.shared.f32 	[%r5290], %f327;
$L__BB4_1003:
	add.s32 	%r693, %r691, %r6;
	setp.gt.u32 	%p677, %r693, 31;
	@%p677 bra 	$L__BB4_1078;
	add.s32 	%r694, %r692, %r6;
	setp.ge.s32 	%p678, %r694, %r4297;
	@%p678 bra 	$L__BB4_1006;
	add.s32 	%r5291, %r694, %r678;
	mul.wide.s32 	%rd659, %r5291, 4;
	add.s64 	%rd660, %rd1, %rd659;
	ld.global.f32 	%f328, [%rd660];
	shl.b32 	%r5292, %r693, 2;
	add.s32 	%r5293, %r679, %r5292;
	st.shared.f32 	[%r5293], %f328;
$L__BB4_1006:
	add.s32 	%r695, %r693, %r6;
	setp.gt.u32 	%p679, %r695, 31;
	@%p679 bra 	$L__BB4_1078;
	add.s32 	%r696, %r694, %r6;
	setp.ge.s32 	%p680, %r696, %r4297;
	@%p680 bra 	$L__BB4_1009;
	add.s32 	%r5294, %r696, %r678;
	mul.wide.s32 	%rd661, %r5294, 4;
	add.s64 	%rd662, %rd1, %rd661;
	ld.global.f32 	%f329, [%rd662];
	shl.b32 	%r5295, %r695, 2;
	add.s32 	%r5296, %r679, %r5295;
	st.shared.f32 	[%r5296], %f329;
$L__BB4_1009:
	add.s32 	%r697, %r695, %r6;
	setp.gt.u32 	%p681, %r697, 31;
	@%p681 bra 	$L__BB4_1078;
	add.s32 	%r698, %r696, %r6;
	setp.ge.s32 	%p682, %r698, %r4297;
	@%p682 bra 	$L__BB4_1012;
	add.s32 	%r5297, %r698, %r678;
	mul.wide.s32 	%rd663, %r5297, 4;
	add.s64 	%rd664, %rd1, %rd663;
	ld.global.f32 	%f330, [%rd664];
	shl.b32 	%r5298, %r697, 2;
	add.s32 	%r5299, %r679, %r5298;
	st.shared.f32 	[%r5299], %f330;
$L__BB4_1012:
	add.s32 	%r699, %r697, %r6;
	setp.gt.u32 	%p683, %r699, 31;
	@%p683 bra 	$L__BB4_1078;
	add.s32 	%r700, %r698, %r6;
	setp.ge.s32 	%p684, %r700, %r4297;
	@%p684 bra 	$L__BB4_1015;
	add.s32 	%r5300, %r700, %r678;
	mul.wide.s32 	%rd665, %r5300, 4;
	add.s64 	%rd666, %rd1, %rd665;
	ld.global.f32 	%f331, [%rd666];
	shl.b32 	%r5301, %r699, 2;
	add.s32 	%r5302, %r679, %r5301;
	st.shared.f32 	[%r5302], %f331;
$L__BB4_1015:
	add.s32 	%r701, %r699, %r6;
	setp.gt.u32 	%p685, %r701, 31;
	@%p685 bra 	$L__BB4_1078;
	add.s32 	%r702, %r700, %r6;
	setp.ge.s32 	%p686, %r702, %r4297;
	@%p686 bra 	$L__BB4_1018;
	add.s32 	%r5303, %r702, %r678;
	mul.wide.s32 	%rd667, %r5303, 4;
	add.s64 	%rd668, %rd1, %rd667;
	ld.global.f32 	%f332, [%rd668];
	shl.b32 	%r5304, %r701, 2;
	add.s32 	%r5305, %r679, %r5304;
	st.shared.f32 	[%r5305], %f332;
$L__BB4_1018:
	add.s32 	%r703, %r701, %r6;
	setp.gt.u32 	%p687, %r703, 31;
	@%p687 bra 	$L__BB4_1078;
	add.s32 	%r704, %r702, %r6;
	setp.ge.s32 	%p688, %r704, %r4297;
	@%p688 bra 	$L__BB4_1021;
	add.s32 	%r5306, %r704, %r678;
	mul.wide.s32 	%rd669, %r5306, 4;
	add.s64 	%rd670, %rd1, %rd669;
	ld.global.f32 	%f333, [%rd670];
	shl.b32 	%r5307, %r703, 2;
	add.s32 	%r5308, %r679, %r5307;
	st.shared.f32 	[%r5308], %f333;
$L__BB4_1021:
	add.s32 	%r705, %r703, %r6;
	setp.gt.u32 	%p689, %r705, 31;
	@%p689 bra 	$L__BB4_1078;
	add.s32 	%r706, %r704, %r6;
	setp.ge.s32 	%p690, %r706, %r4297;
	@%p690 bra 	$L__BB4_1024;
	add.s32 	%r5309, %r706, %r678;
	mul.wide.s32 	%rd671, %r5309, 4;
	add.s64 	%rd672, %rd1, %rd671;
	ld.global.f32 	%f334, [%rd672];
	shl.b32 	%r5310, %r705, 2;
	add.s32 	%r5311, %r679, %r5310;
	st.shared.f32 	[%r5311], %f334;
$L__BB4_1024:
	add.s32 	%r707, %r705, %r6;
	setp.gt.u32 	%p691, %r707, 31;
	@%p691 bra 	$L__BB4_1078;
	add.s32 	%r708, %r706, %r6;
	setp.ge.s32 	%p692, %r708, %r4297;
	@%p692 bra 	$L__BB4_1027;
	add.s32 	%r5312, %r708, %r678;
	mul.wide.s32 	%rd673, %r5312, 4;
	add.s64 	%rd674, %rd1, %rd673;
	ld.global.f32 	%f335, [%rd674];
	shl.b32 	%r5313, %r707, 2;
	add.s32 	%r5314, %r679, %r5313;
	st.shared.f32 	[%r5314], %f335;
$L__BB4_1027:
	add.s32 	%r709, %r707, %r6;
	setp.gt.u32 	%p693, %r709, 31;
	@%p693 bra 	$L__BB4_1078;
	add.s32 	%r710, %r708, %r6;
	setp.ge.s32 	%p694, %r710, %r4297;
	@%p694 bra 	$L__BB4_1030;
	add.s32 	%r5315, %r710, %r678;
	mul.wide.s32 	%rd675, %r5315, 4;
	add.s64 	%rd676, %rd1, %rd675;
	ld.global.f32 	%f336, [%rd676];
	shl.b32 	%r5316, %r709, 2;
	add.s32 	%r5317, %r679, %r5316;
	st.shared.f32 	[%r5317], %f336;
$L__BB4_1030:
	add.s32 	%r711, %r709, %r6;
	setp.gt.u32 	%p695, %r711, 31;
	@%p695 bra 	$L__BB4_1078;
	add.s32 	%r712, %r710, %r6;
	setp.ge.s32 	%p696, %r712, %r4297;
	@%p696 bra 	$L__BB4_1033;
	add.s32 	%r5318, %r712, %r678;
	mul.wide.s32 	%rd677, %r5318, 4;
	add.s64 	%rd678, %rd1, %rd677;
	ld.global.f32 	%f337, [%rd678];
	shl.b32 	%r5319, %r711, 2;
	add.s32 	%r5320, %r679, %r5319;
	st.shared.f32 	[%r5320], %f337;
$L__BB4_1033:
	add.s32 	%r713, %r711, %r6;
	setp.gt.u32 	%p697, %r713, 31;
	@%p697 bra 	$L__BB4_1078;
	add.s32 	%r714, %r712, %r6;
	setp.ge.s32 	%p698, %r714, %r4297;
	@%p698 bra 	$L__BB4_1036;
	add.s32 	%r5321, %r714, %r678;
	mul.wide.s32 	%rd679, %r5321, 4;
	add.s64 	%rd680, %rd1, %rd679;
	ld.global.f32 	%f338, [%rd680];
	shl.b32 	%r5322, %r713, 2;
	add.s32 	%r5323, %r679, %r5322;
	st.shared.f32 	[%r5323], %f338;
$L__BB4_1036:
	add.s32 	%r715, %r713, %r6;
	setp.gt.u32 	%p699, %r715, 31;
	@%p699 bra 	$L__BB4_1078;
	add.s32 	%r716, %r714, %r6;
	setp.ge.s32 	%p700, %r716, %r4297;
	@%p700 bra 	$L__BB4_1039;
	add.s32 	%r5324, %r716, %r678;
	mul.wide.s32 	%rd681, %r5324, 4;
	add.s64 	%rd682, %rd1, %rd681;
	ld.global.f32 	%f339, [%rd682];
	shl.b32 	%r5325, %r715, 2;
	add.s32 	%r5326, %r679, %r5325;
	st.shared.f32 	[%r5326], %f339;
$L__BB4_1039:
	add.s32 	%r717, %r715, %r6;
	setp.gt.u32 	%p701, %r717, 31;
	@%p701 bra 	$L__BB4_1078;
	add.s32 	%r718, %r716, %r6;
	setp.ge.s32 	%p702, %r718, %r4297;
	@%p702 bra 	$L__BB4_1042;
	add.s32 	%r5327, %r718, %r678;
	mul.wide.s32 	%rd683, %r5327, 4;
	add.s64 	%rd684, %rd1, %rd683;
	ld.global.f32 	%f340, [%rd684];
	shl.b32 	%r5328, %r717, 2;
	add.s32 	%r5329, %r679, %r5328;
	st.shared.f32 	[%r5329], %f340;
$L__BB4_1042:
	add.s32 	%r719, %r717, %r6;
	setp.gt.u32 	%p703, %r719, 31;
	@%p703 bra 	$L__BB4_1078;
	add.s32 	%r720, %r718, %r6;
	setp.ge.s32 	%p704, %r720, %r4297;
	@%p704 bra 	$L__BB4_1045;
	add.s32 	%r5330, %r720, %r678;
	mul.wide.s32 	%rd685, %r5330, 4;
	add.s64 	%rd686, %rd1, %rd685;
	ld.global.f32 	%f341, [%rd686];
	shl.b32 	%r5331, %r719, 2;
	add.s32 	%r5332, %r679, %r5331;
	st.shared.f32 	[%r5332], %f341;
$L__BB4_1045:
	add.s32 	%r721, %r719, %r6;
	setp.gt.u32 	%p705, %r721, 31;
	@%p705 bra 	$L__BB4_1078;
	add.s32 	%r722, %r720, %r6;
	setp.ge.s32 	%p706, %r722, %r4297;
	@%p706 bra 	$L__BB4_1048;
	add.s32 	%r5333, %r722, %r678;
	mul.wide.s32 	%rd687, %r5333, 4;
	add.s64 	%rd688, %rd1, %rd687;
	ld.global.f32 	%f342, [%rd688];
	shl.b32 	%r5334, %r721, 2;
	add.s32 	%r5335, %r679, %r5334;
	st.shared.f32 	[%r5335], %f342;
$L__BB4_1048:
	add.s32 	%r723, %r721, %r6;
	setp.gt.u32 	%p707, %r723, 31;
	@%p707 bra 	$L__BB4_1078;
	add.s32 	%r724, %r722, %r6;
	setp.ge.s32 	%p708, %r724, %r4297;
	@%p708 bra 	$L__BB4_1051;
	add.s32 	%r5336, %r724, %r678;
	mul.wide.s32 	%rd689, %r5336, 4;
	add.s64 	%rd690, %rd1, %rd689;
	ld.global.f32 	%f343, [%rd690];
	shl.b32 	%r5337, %r723, 2;
	add.s32 	%r5338, %r679, %r5337;
	st.shared.f32 	[%r5338], %f343;
$L__BB4_1051:
	add.s32 	%r725, %r723, %r6;
	setp.gt.u32 	%p709, %r725, 31;
	@%p709 bra 	$L__BB4_1078;
	add.s32 	%r726, %r724, %r6;
	setp.ge.s32 	%p710, %r726, %r4297;
	@%p710 bra 	$L__BB4_1054;
	add.s32 	%r5339, %r726, %r678;
	mul.wide.s32 	%rd691, %r5339, 4;
	add.s64 	%rd692, %rd1, %rd691;
	ld.global.f32 	%f344, [%rd692];
	shl.b32 	%r5340, %r725, 2;
	add.s32 	%r5341, %r679, %r5340;
	st.shared.f32 	[%r5341], %f344;
$L__BB4_1054:
	add.s32 	%r727, %r725, %r6;
	setp.gt.u32 	%p711, %r727, 31;
	@%p711 bra 	$L__BB4_1078;
	add.s32 	%r728, %r726, %r6;
	setp.ge.s32 	%p712, %r728, %r4297;
	@%p712 bra 	$L__BB4_1057;
	add.s32 	%r5342, %r728, %r678;
	mul.wide.s32 	%rd693, %r5342, 4;
	add.s64 	%rd694, %rd1, %rd693;
	ld.global.f32 	%f345, [%rd694];
	shl.b32 	%r5343, %r727, 2;
	add.s32 	%r5344, %r679, %r5343;
	st.shared.f32 	[%r5344], %f345;
$L__BB4_1057:
	add.s32 	%r729, %r727, %r6;
	setp.gt.u32 	%p713, %r729, 31;
	@%p713 bra 	$L__BB4_1078;
	add.s32 	%r730, %r728, %r6;
	setp.ge.s32 	%p714, %r730, %r4297;
	@%p714 bra 	$L__BB4_1060;
	add.s32 	%r5345, %r730, %r678;
	mul.wide.s32 	%rd695, %r5345, 4;
	add.s64 	%rd696, %rd1, %rd695;
	ld.global.f32 	%f346, [%rd696];
	shl.b32 	%r5346, %r729, 2;
	add.s32 	%r5347, %r679, %r5346;
	st.shared.f32 	[%r5347], %f346;
$L__BB4_1060:
	add.s32 	%r731, %r729, %r6;
	setp.gt.u32 	%p715, %r731, 31;
	@%p715 bra 	$L__BB4_1078;
	add.s32 	%r732, %r730, %r6;
	setp.ge.s32 	%p716, %r732, %r4297;
	@%p716 bra 	$L__BB4_1063;
	add.s32 	%r5348, %r732, %r678;
	mul.wide.s32 	%rd697, %r5348, 4;
	add.s64 	%rd698, %rd1, %rd697;
	ld.global.f32 	%f347, [%rd698];
	shl.b32 	%r5349, %r731, 2;
	add.s32 	%r5350, %r679, %r5349;
	st.shared.f32 	[%r5350], %f347;
$L__BB4_1063:
	add.s32 	%r733, %r731, %r6;
	setp.gt.u32 	%p717, %r733, 31;
	@%p717 bra 	$L__BB4_1078;
	add.s32 	%r734, %r732, %r6;
	setp.ge.s32 	%p718, %r734, %r4297;
	@%p718 bra 	$L__BB4_1066;
	add.s32 	%r5351, %r734, %r678;
	mul.wide.s32 	%rd699, %r5351, 4;
	add.s64 	%rd700, %rd1, %rd699;
	ld.global.f32 	%f348, [%rd700];
	shl.b32 	%r5352, %r733, 2;
	add.s32 	%r5353, %r679, %r5352;
	st.shared.f32 	[%r5353], %f348;
$L__BB4_1066:
	add.s32 	%r735, %r733, %r6;
	setp.gt.u32 	%p719, %r735, 31;
	@%p719 bra 	$L__BB4_1078;
	add.s32 	%r736, %r734, %r6;
	setp.ge.s32 	%p720, %r736, %r4297;
	@%p720 bra 	$L__BB4_1069;
	add.s32 	%r5354, %r736, %r678;
	mul.wide.s32 	%rd701, %r5354, 4;
	add.s64 	%rd702, %rd1, %rd701;
	ld.global.f32 	%f349, [%rd702];
	shl.b32 	%r5355, %r735, 2;
	add.s32 	%r5356, %r679, %r5355;
	st.shared.f32 	[%r5356], %f349;
$L__BB4_1069:
	add.s32 	%r737, %r735, %r6;
	setp.gt.u32 	%p721, %r737, 31;
	@%p721 bra 	$L__BB4_1078;
	add.s32 	%r738, %r736, %r6;
	setp.ge.s32 	%p722, %r738, %r4297;
	@%p722 bra 	$L__BB4_1072;
	add.s32 	%r5357, %r738, %r678;
	mul.wide.s32 	%rd703, %r5357, 4;
	add.s64 	%rd704, %rd1, %rd703;
	ld.global.f32 	%f350, [%rd704];
	shl.b32 	%r5358, %r737, 2;
	add.s32 	%r5359, %r679, %r5358;
	st.shared.f32 	[%r5359], %f350;
$L__BB4_1072:
	add.s32 	%r739, %r737, %r6;
	setp.gt.u32 	%p723, %r739, 31;
	@%p723 bra 	$L__BB4_1078;
	add.s32 	%r740, %r738, %r6;
	setp.ge.s32 	%p724, %r740, %r4297;
	@%p724 bra 	$L__BB4_1075;
	add.s32 	%r5360, %r740, %r678;
	mul.wide.s32 	%rd705, %r5360, 4;
	add.s64 	%rd706, %rd1, %rd705;
	ld.global.f32 	%f351, [%rd706];
	shl.b32 	%r5361, %r739, 2;
	add.s32 	%r5362, %r679, %r5361;
	st.shared.f32 	[%r5362], %f351;
$L__BB4_1075:
	add.s32 	%r741, %r739, %r6;
	setp.gt.u32 	%p725, %r741, 31;
	@%p725 bra 	$L__BB4_1078;
	add.s32 	%r742, %r740, %r6;
	setp.ge.s32 	%p726, %r742, %r4297;
	@%p726 bra 	$L__BB4_1078;
	add.s32 	%r5363, %r742, %r678;
	mul.wide.s32 	%rd707, %r5363, 4;
	add.s64 	%rd708, %rd1, %rd707;
	ld.global.f32 	%f352, [%rd708];
	shl.b32 	%r5364, %r741, 2;
	add.s32 	%r5365, %r679, %r5364;
	st.shared.f32 	[%r5365], %f352;
$L__BB4_1078:
	add.s32 	%r743, %r676, %r7;
	setp.gt.u32 	%p727, %r743, 31;
	@%p727 bra 	$L__BB4_3135;
	add.s32 	%r744, %r677, %r7;
	setp.ge.u32 	%p728, %r744, %r4296;
	@%p728 bra 	$L__BB4_3135;
	setp.gt.u32 	%p729, %r5, 31;
	@%p729 bra 	$L__BB4_1176;
	mul.lo.s32 	%r745, %r744, %r4297;
	mad.lo.s32 	%r746, %r743, 132, %r4300;
	add.s32 	%r747, %r5, %r2;
	setp.ge.s32 	%p730, %r747, %r4297;
	@%p730 bra 	$L__BB4_1083;
	add.s32 	%r5367, %r747, %r745;
	mul.wide.s32 	%rd709, %r5367, 4;
	add.s64 	%rd710, %rd1, %rd709;
	ld.global.f32 	%f353, [%rd710];
	shl.b32 	%r5368, %r5, 2;
	add.s32 	%r5369, %r746, %r5368;
	st.shared.f32 	[%r5369], %f353;
$L__BB4_1083:
	add.s32 	%r748, %r5, %r6;
	setp.gt.u32 	%p731, %r748, 31;
	@%p731 bra 	$L__BB4_1176;
	add.s32 	%r749, %r747, %r6;
	setp.ge.s32 	%p732, %r749, %r4297;
	@%p732 bra 	$L__BB4_1086;
	add.s32 	%r5370, %r749, %r745;
	mul.wide.s32 	%rd711, %r5370, 4;
	add.s64 	%rd712, %rd1, %rd711;
	ld.global.f32 	%f354, [%rd712];
	shl.b32 	%r5371, %r748, 2;
	add.s32 	%r5372, %r746, %r5371;
	st.shared.f32 	[%r5372], %f354;
$L__BB4_1086:
	add.s32 	%r750, %r748, %r6;
	setp.gt.u32 	%p733, %r750, 31;
	@%p733 bra 	$L__BB4_1176;
	add.s32 	%r751, %r749, %r6;
	setp.ge.s32 	%p734, %r751, %r4297;
	@%p734 bra 	$L__BB4_1089;
	add.s32 	%r5373, %r751, %r745;
	mul.wide.s32 	%rd713, %r5373, 4;
	add.s64 	%rd714, %rd1, %rd713;
	ld.global.f32 	%f355, [%rd714];
	shl.b32 	%r5374, %r750, 2;
	add.s32 	%r5375, %r746, %r5374;
	st.shared.f32 	[%r5375], %f355;
$L__BB4_1089:
	add.s32 	%r752, %r750, %r6;
	setp.gt.u32 	%p735, %r752, 31;
	@%p735 bra 	$L__BB4_1176;
	add.s32 	%r753, %r751, %r6;
	setp.ge.s32 	%p736, %r753, %r4297;
	@%p736 bra 	$L__BB4_1092;
	add.s32 	%r5376, %r753, %r745;
	mul.wide.s32 	%rd715, %r5376, 4;
	add.s64 	%rd716, %rd1, %rd715;
	ld.global.f32 	%f356, [%rd716];
	shl.b32 	%r5377, %r752, 2;
	add.s32 	%r5378, %r746, %r5377;
	st.shared.f32 	[%r5378], %f356;
$L__BB4_1092:
	add.s32 	%r754, %r752, %r6;
	setp.gt.u32 	%p737, %r754, 31;
	@%p737 bra 	$L__BB4_1176;
	add.s32 	%r755, %r753, %r6;
	setp.ge.s32 	%p738, %r755, %r4297;
	@%p738 bra 	$L__BB4_1095;
	add.s32 	%r5379, %r755, %r745;
	mul.wide.s32 	%rd717, %r5379, 4;
	add.s64 	%rd718, %rd1, %rd717;
	ld.global.f32 	%f357, [%rd718];
	shl.b32 	%r5380, %r754, 2;
	add.s32 	%r5381, %r746, %r5380;
	st.shared.f32 	[%r5381], %f357;
$L__BB4_1095:
	add.s32 	%r756, %r754, %r6;
	setp.gt.u32 	%p739, %r756, 31;
	@%p739 bra 	$L__BB4_1176;
	add.s32 	%r757, %r755, %r6;
	setp.ge.s32 	%p740, %r757, %r4297;
	@%p740 bra 	$L__BB4_1098;
	add.s32 	%r5382, %r757, %r745;
	mul.wide.s32 	%rd719, %r5382, 4;
	add.s64 	%rd720, %rd1, %rd719;
	ld.global.f32 	%f358, [%rd720];
	shl.b32 	%r5383, %r756, 2;
	add.s32 	%r5384, %r746, %r5383;
	st.shared.f32 	[%r5384], %f358;
$L__BB4_1098:
	add.s32 	%r758, %r756, %r6;
	setp.gt.u32 	%p741, %r758, 31;
	@%p741 bra 	$L__BB4_1176;
	add.s32 	%r759, %r757, %r6;
	setp.ge.s32 	%p742, %r759, %r4297;
	@%p742 bra 	$L__BB4_1101;
	add.s32 	%r5385, %r759, %r745;
	mul.wide.s32 	%rd721, %r5385, 4;
	add.s64 	%rd722, %rd1, %rd721;
	ld.global.f32 	%f359, [%rd722];
	shl.b32 	%r5386, %r758, 2;
	add.s32 	%r5387, %r746, %r5386;
	st.shared.f32 	[%r5387], %f359;
$L__BB4_1101:
	add.s32 	%r760, %r758, %r6;
	setp.gt.u32 	%p743, %r760, 31;
	@%p743 bra 	$L__BB4_1176;
	add.s32 	%r761, %r759, %r6;
	setp.ge.s32 	%p744, %r761, %r4297;
	@%p744 bra 	$L__BB4_1104;
	add.s32 	%r5388, %r761, %r745;
	mul.wide.s32 	%rd723, %r5388, 4;
	add.s64 	%rd724, %rd1, %rd723;
	ld.global.f32 	%f360, [%rd724];
	shl.b32 	%r5389, %r760, 2;
	add.s32 	%r5390, %r746, %r5389;
	st.shared.f32 	[%r5390], %f360;
$L__BB4_1104:
	add.s32 	%r762, %r760, %r6;
	setp.gt.u32 	%p745, %r762, 31;
	@%p745 bra 	$L__BB4_1176;
	add.s32 	%r763, %r761, %r6;
	setp.ge.s32 	%p746, %r763, %r4297;
	@%p746 bra 	$L__BB4_1107;
	add.s32 	%r5391, %r763, %r745;
	mul.wide.s32 	%rd725, %r5391, 4;
	add.s64 	%rd726, %rd1, %rd725;
	ld.global.f32 	%f361, [%rd726];
	shl.b32 	%r5392, %r762, 2;
	add.s32 	%r5393, %r746, %r5392;
	st.shared.f32 	[%r5393], %f361;
$L__BB4_1107:
	add.s32 	%r764, %r762, %r6;
	setp.gt.u32 	%p747, %r764, 31;
	@%p747 bra 	$L__BB4_1176;
	add.s32 	%r765, %r763, %r6;
	setp.ge.s32 	%p748, %r765, %r4297;
	@%p748 bra 	$L__BB4_1110;
	add.s32 	%r5394, %r765, %r745;
	mul.wide.s32 	%rd727, %r5394, 4;
	add.s64 	%rd728, %rd1, %rd727;
	ld.global.f32 	%f362, [%rd728];
	shl.b32 	%r5395, %r764, 2;
	add.s32 	%r5396, %r746, %r5395;
	st.shared.f32 	[%r5396], %f362;
$L__BB4_1110:
	add.s32 	%r766, %r764, %r6;
	setp.gt.u32 	%p749, %r766, 31;
	@%p749 bra 	$L__BB4_1176;
	add.s32 	%r767, %r765, %r6;
	setp.ge.s32 	%p750, %r767, %r4297;
	@%p750 bra 	$L__BB4_1113;
	add.s32 	%r5397, %r767, %r745;
	mul.wide.s32 	%rd729, %r5397, 4;
	add.s64 	%rd730, %rd1, %rd729;
	ld.global.f32 	%f363, [%rd730];
	shl.b32 	%r5398, %r766, 2;
	add.s32 	%r5399, %r746, %r5398;
	st.shared.f32 	[%r5399], %f363;
$L__BB4_1113:
	add.s32 	%r768, %r766, %r6;
	setp.gt.u32 	%p751, %r768, 31;
	@%p751 bra 	$L__BB4_1176;
	add.s32 	%r769, %r767, %r6;
	setp.ge.s32 	%p752, %r769, %r4297;
	@%p752 bra 	$L__BB4_1116;
	add.s32 	%r5400, %r769, %r745;
	mul.wide.s32 	%rd731, %r5400, 4;
	add.s64 	%rd732, %rd1, %rd731;
	ld.global.f32 	%f364, [%rd732];
	shl.b32 	%r5401, %r768, 2;
	add.s32 	%r5402, %r746, %r5401;
	st.shared.f32 	[%r5402], %f364;
$L__BB4_1116:
	add.s32 	%r770, %r768, %r6;
	setp.gt.u32 	%p753, %r770, 31;
	@%p753 bra 	$L__BB4_1176;
	add.s32 	%r771, %r769, %r6;
	setp.ge.s32 	%p754, %r771, %r4297;
	@%p754 bra 	$L__BB4_1119;
	add.s32 	%r5403, %r771, %r745;
	mul.wide.s32 	%rd733, %r5403, 4;
	add.s64 	%rd734, %rd1, %rd733;
	ld.global.f32 	%f365, [%rd734];
	shl.b32 	%r5404, %r770, 2;
	add.s32 	%r5405, %r746, %r5404;
	st.shared.f32 	[%r5405], %f365;
$L__BB4_1119:
	add.s32 	%r772, %r770, %r6;
	setp.gt.u32 	%p755, %r772, 31;
	@%p755 bra 	$L__BB4_1176;
	add.s32 	%r773, %r771, %r6;
	setp.ge.s32 	%p756, %r773, %r4297;
	@%p756 bra 	$L__BB4_1122;
	add.s32 	%r5406, %r773, %r745;
	mul.wide.s32 	%rd735, %r5406, 4;
	add.s64 	%rd736, %rd1, %rd735;
	ld.global.f32 	%f366, [%rd736];
	shl.b32 	%r5407, %r772, 2;
	add.s32 	%r5408, %r746, %r5407;
	st.shared.f32 	[%r5408], %f366;
$L__BB4_1122:
	add.s32 	%r774, %r772, %r6;
	setp.gt.u32 	%p757, %r774, 31;
	@%p757 bra 	$L__BB4_1176;
	add.s32 	%r775, %r773, %r6;
	setp.ge.s32 	%p758, %r775, %r4297;
	@%p758 bra 	$L__BB4_1125;
	add.s32 	%r5409, %r775, %r745;
	mul.wide.s32 	%rd737, %r5409, 4;
	add.s64 	%rd738, %rd1, %rd737;
	ld.global.f32 	%f367, [%rd738];
	shl.b32 	%r5410, %r774, 2;
	add.s32 	%r5411, %r746, %r5410;
	st.shared.f32 	[%r5411], %f367;
$L__BB4_1125:
	add.s32 	%r776, %r774, %r6;
	setp.gt.u32 	%p759, %r776, 31;
	@%p759 bra 	$L__BB4_1176;
	add.s32 	%r777, %r775, %r6;
	setp.ge.s32 	%p760, %r777, %r4297;
	@%p760 bra 	$L__BB4_1128;
	add.s32 	%r5412, %r777, %r745;
	mul.wide.s32 	%rd739, %r5412, 4;
	add.s64 	%rd740, %rd1, %rd739;
	ld.global.f32 	%f368, [%rd740];
	shl.b32 	%r5413, %r776, 2;
	add.s32 	%r5414, %r746, %r5413;
	st.shared.f32 	[%r5414], %f368;
$L__BB4_1128:
	add.s32 	%r778, %r776, %r6;
	setp.gt.u32 	%p761, %r778, 31;
	@%p761 bra 	$L__BB4_1176;
	add.s32 	%r779, %r777, %r6;
	setp.ge.s32 	%p762, %r779, %r4297;
	@%p762 bra 	$L__BB4_1131;
	add.s32 	%r5415, %r779, %r745;
	mul.wide.s32 	%rd741, %r5415, 4;
	add.s64 	%rd742, %rd1, %rd741;
	ld.global.f32 	%f369, [%rd742];
	shl.b32 	%r5416, %r778, 2;
	add.s32 	%r5417, %r746, %r5416;
	st.shared.f32 	[%r5417], %f369;
$L__BB4_1131:
	add.s32 	%r780, %r778, %r6;
	setp.gt.u32 	%p763, %r780, 31;
	@%p763 bra 	$L__BB4_1176;
	add.s32 	%r781, %r779, %r6;
	setp.ge.s32 	%p764, %r781, %r4297;
	@%p764 bra 	$L__BB4_1134;
	add.s32 	%r5418, %r781, %r745;
	mul.wide.s32 	%rd743, %r5418, 4;
	add.s64 	%rd744, %rd1, %rd743;
	ld.global.f32 	%f370, [%rd744];
	shl.b32 	%r5419, %r780, 2;
	add.s32 	%r5420, %r746, %r5419;
	st.shared.f32 	[%r5420], %f370;
$L__BB4_1134:
	add.s32 	%r782, %r780, %r6;
	setp.gt.u32 	%p765, %r782, 31;
	@%p765 bra 	$L__BB4_1176;
	add.s32 	%r783, %r781, %r6;
	setp.ge.s32 	%p766, %r783, %r4297;
	@%p766 bra 	$L__BB4_1137;
	add.s32 	%r5421, %r783, %r745;
	mul.wide.s32 	%rd745, %r5421, 4;
	add.s64 	%rd746, %rd1, %rd745;
	ld.global.f32 	%f371, [%rd746];
	shl.b32 	%r5422, %r782, 2;
	add.s32 	%r5423, %r746, %r5422;
	st.shared.f32 	[%r5423], %f371;
$L__BB4_1137:
	add.s32 	%r784, %r782, %r6;
	setp.gt.u32 	%p767, %r784, 31;
	@%p767 bra 	$L__BB4_1176;
	add.s32 	%r785, %r783, %r6;
	setp.ge.s32 	%p768, %r785, %r4297;
	@%p768 bra 	$L__BB4_1140;
	add.s32 	%r5424, %r785, %r745;
	mul.wide.s32 	%rd747, %r5424, 4;
	add.s64 	%rd748, %rd1, %rd747;
	ld.global.f32 	%f372, [%rd748];
	shl.b32 	%r5425, %r784, 2;
	add.s32 	%r5426, %r746, %r5425;
	st.shared.f32 	[%r5426], %f372;
$L__BB4_1140:
	add.s32 	%r786, %r784, %r6;
	setp.gt.u32 	%p769, %r786, 31;
	@%p769 bra 	$L__BB4_1176;
	add.s32 	%r787, %r785, %r6;
	setp.ge.s32 	%p770, %r787, %r4297;
	@%p770 bra 	$L__BB4_1143;
	add.s32 	%r5427, %r787, %r745;
	mul.wide.s32 	%rd749, %r5427, 4;
	add.s64 	%rd750, %rd1, %rd749;
	ld.global.f32 	%f373, [%rd750];
	shl.b32 	%r5428, %r786, 2;
	add.s32 	%r5429, %r746, %r5428;
	st.shared.f32 	[%r5429], %f373;
$L__BB4_1143:
	add.s32 	%r788, %r786, %r6;
	setp.gt.u32 	%p771, %r788, 31;
	@%p771 bra 	$L__BB4_1176;
	add.s32 	%r789, %r787, %r6;
	setp.ge.s32 	%p772, %r789, %r4297;
	@%p772 bra 	$L__BB4_1146;
	add.s32 	%r5430, %r789, %r745;
	mul.wide.s32 	%rd751, %r5430, 4;
	add.s64 	%rd752, %rd1, %rd751;
	ld.global.f32 	%f374, [%rd752];
	shl.b32 	%r5431, %r788, 2;
	add.s32 	%r5432, %r746, %r5431;
	st.shared.f32 	[%r5432], %f374;
$L__BB4_1146:
	add.s32 	%r790, %r788, %r6;
	setp.gt.u32 	%p773, %r790, 31;
	@%p773 bra 	$L__BB4_1176;
	add.s32 	%r791, %r789, %r6;
	setp.ge.s32 	%p774, %r791, %r4297;
	@%p774 bra 	$L__BB4_1149;
	add.s32 	%r5433, %r791, %r745;
	mul.wide.s32 	%rd753, %r5433, 4;
	add.s64 	%rd754, %rd1, %rd753;
	ld.global.f32 	%f375, [%rd754];
	shl.b32 	%r5434, %r790, 2;
	add.s32 	%r5435, %r746, %r5434;
	st.shared.f32 	[%r5435], %f375;
$L__BB4_1149:
	add.s32 	%r792, %r790, %r6;
	setp.gt.u32 	%p775, %r792, 31;
	@%p775 bra 	$L__BB4_1176;
	add.s32 	%r793, %r791, %r6;
	setp.ge.s32 	%p776, %r793, %r4297;
	@%p776 bra 	$L__BB4_1152;
	add.s32 	%r5436, %r793, %r745;
	mul.wide.s32 	%rd755, %r5436, 4;
	add.s64 	%rd756, %rd1, %rd755;
	ld.global.f32 	%f376, [%rd756];
	shl.b32 	%r5437, %r792, 2;
	add.s32 	%r5438, %r746, %r5437;
	st.shared.f32 	[%r5438], %f376;
$L__BB4_1152:
	add.s32 	%r794, %r792, %r6;
	setp.gt.u32 	%p777, %r794, 31;
	@%p777 bra 	$L__BB4_1176;
	add.s32 	%r795, %r793, %r6;
	setp.ge.s32 	%p778, %r795, %r4297;
	@%p778 bra 	$L__BB4_1155;
	add.s32 	%r5439, %r795, %r745;
	mul.wide.s32 	%rd757, %r5439, 4;
	add.s64 	%rd758, %rd1, %rd757;
	ld.global.f32 	%f377, [%rd758];
	shl.b32 	%r5440, %r794, 2;
	add.s32 	%r5441, %r746, %r5440;
	st.shared.f32 	[%r5441], %f377;
$L__BB4_1155:
	add.s32 	%r796, %r794, %r6;
	setp.gt.u32 	%p779, %r796, 31;
	@%p779 bra 	$L__BB4_1176;
	add.s32 	%r797, %r795, %r6;
	setp.ge.s32 	%p780, %r797, %r4297;
	@%p780 bra 	$L__BB4_1158;
	add.s32 	%r5442, %r797, %r745;
	mul.wide.s32 	%rd759, %r5442, 4;
	add.s64 	%rd760, %rd1, %rd759;
	ld.global.f32 	%f378, [%rd760];
	shl.b32 	%r5443, %r796, 2;
	add.s32 	%r5444, %r746, %r5443;
	st.shared.f32 	[%r5444], %f378;
$L__BB4_1158:
	add.s32 	%r798, %r796, %r6;
	setp.gt.u32 	%p781, %r798, 31;
	@%p781 bra 	$L__BB4_1176;
	add.s32 	%r799, %r797, %r6;
	setp.ge.s32 	%p782, %r799, %r4297;
	@%p782 bra 	$L__BB4_1161;
	add.s32 	%r5445, %r799, %r745;
	mul.wide.s32 	%rd761, %r5445, 4;
	add.s64 	%rd762, %rd1, %rd761;
	ld.global.f32 	%f379, [%rd762];
	shl.b32 	%r5446, %r798, 2;
	add.s32 	%r5447, %r746, %r5446;
	st.shared.f32 	[%r5447], %f379;
$L__BB4_1161:
	add.s32 	%r800, %r798, %r6;
	setp.gt.u32 	%p783, %r800, 31;
	@%p783 bra 	$L__BB4_1176;
	add.s32 	%r801, %r799, %r6;
	setp.ge.s32 	%p784, %r801, %r4297;
	@%p784 bra 	$L__BB4_1164;
	add.s32 	%r5448, %r801, %r745;
	mul.wide.s32 	%rd763, %r5448, 4;
	add.s64 	%rd764, %rd1, %rd763;
	ld.global.f32 	%f380, [%rd764];
	shl.b32 	%r5449, %r800, 2;
	add.s32 	%r5450, %r746, %r5449;
	st.shared.f32 	[%r5450], %f380;
$L__BB4_1164:
	add.s32 	%r802, %r800, %r6;
	setp.gt.u32 	%p785, %r802, 31;
	@%p785 bra 	$L__BB4_1176;
	add.s32 	%r803, %r801, %r6;
	setp.ge.s32 	%p786, %r803, %r4297;
	@%p786 bra 	$L__BB4_1167;
	add.s32 	%r5451, %r803, %r745;
	mul.wide.s32 	%rd765, %r5451, 4;
	add.s64 	%rd766, %rd1, %rd765;
	ld.global.f32 	%f381, [%rd766];
	shl.b32 	%r5452, %r802, 2;
	add.s32 	%r5453, %r746, %r5452;
	st.shared.f32 	[%r5453], %f381;
$L__BB4_1167:
	add.s32 	%r804, %r802, %r6;
	setp.gt.u32 	%p787, %r804, 31;
	@%p787 bra 	$L__BB4_1176;
	add.s32 	%r805, %r803, %r6;
	setp.ge.s32 	%p788, %r805, %r4297;
	@%p788 bra 	$L__BB4_1170;
	add.s32 	%r5454, %r805, %r745;
	mul.wide.s32 	%rd767, %r5454, 4;
	add.s64 	%rd768, %rd1, %rd767;
	ld.global.f32 	%f382, [%rd768];
	shl.b32 	%r5455, %r804, 2;
	add.s32 	%r5456, %r746, %r5455;
	st.shared.f32 	[%r5456], %f382;
$L__BB4_1170:
	add.s32 	%r806, %r804, %r6;
	setp.gt.u32 	%p789, %r806, 31;
	@%p789 bra 	$L__BB4_1176;
	add.s32 	%r807, %r805, %r6;
	setp.ge.s32 	%p790, %r807, %r4297;
	@%p790 bra 	$L__BB4_1173;
	add.s32 	%r5457, %r807, %r745;
	mul.wide.s32 	%rd769, %r5457, 4;
	add.s64 	%rd770, %rd1, %rd769;
	ld.global.f32 	%f383, [%rd770];
	shl.b32 	%r5458, %r806, 2;
	add.s32 	%r5459, %r746, %r5458;
	st.shared.f32 	[%r5459], %f383;
$L__BB4_1173:
	add.s32 	%r808, %r806, %r6;
	setp.gt.u32 	%p791, %r808, 31;
	@%p791 bra 	$L__BB4_1176;
	add.s32 	%r809, %r807, %r6;
	setp.ge.s32 	%p792, %r809, %r4297;
	@%p792 bra 	$L__BB4_1176;
	add.s32 	%r5460, %r809, %r745;
	mul.wide.s32 	%rd771, %r5460, 4;
	add.s64 	%rd772, %rd1, %rd771;
	ld.global.f32 	%f384, [%rd772];
	shl.b32 	%r5461, %r808, 2;
	add.s32 	%r5462, %r746, %r5461;
	st.shared.f32 	[%r5462], %f384;
$L__BB4_1176:
	add.s32 	%r810, %r743, %r7;
	setp.gt.u32 	%p793, %r810, 31;
	@%p793 bra 	$L__BB4_3135;
	add.s32 	%r811, %r744, %r7;
	setp.ge.u32 	%p794, %r811, %r4296;
	@%p794 bra 	$L__BB4_3135;
	setp.gt.u32 	%p795, %r5, 31;
	@%p795 bra 	$L__BB4_1274;
	mul.lo.s32 	%r812, %r811, %r4297;
	mad.lo.s32 	%r813, %r810, 132, %r4300;
	add.s32 	%r814, %r5, %r2;
	setp.ge.s32 	%p796, %r814, %r4297;
	@%p796 bra 	$L__BB4_1181;
	add.s32 	%r5464, %r814, %r812;
	mul.wide.s32 	%rd773, %r5464, 4;
	add.s64 	%rd774, %rd1, %rd773;
	ld.global.f32 	%f385, [%rd774];
	shl.b32 	%r5465, %r5, 2;
	add.s32 	%r5466, %r813, %r5465;
	st.shared.f32 	[%r5466], %f385;
$L__BB4_1181:
	add.s32 	%r815, %r5, %r6;
	setp.gt.u32 	%p797, %r815, 31;
	@%p797 bra 	$L__BB4_1274;
	add.s32 	%r816, %r814, %r6;
	setp.ge.s32 	%p798, %r816, %r4297;
	@%p798 bra 	$L__BB4_1184;
	add.s32 	%r5467, %r816, %r812;
	mul.wide.s32 	%rd775, %r5467, 4;
	add.s64 	%rd776, %rd1, %rd775;
	ld.global.f32 	%f386, [%rd776];
	shl.b32 	%r5468, %r815, 2;
	add.s32 	%r5469, %r813, %r5468;
	st.shared.f32 	[%r5469], %f386;
$L__BB4_1184:
	add.s32 	%r817, %r815, %r6;
	setp.gt.u32 	%p799, %r817, 31;
	@%p799 bra 	$L__BB4_1274;
	add.s32 	%r818, %r816, %r6;
	setp.ge.s32 	%p800, %r818, %r4297;
	@%p800 bra 	$L__BB4_1187;
	add.s32 	%r5470, %r818, %r812;
	mul.wide.s32 	%rd777, %r5470, 4;
	add.s64 	%rd778, %rd1, %rd777;
	ld.global.f32 	%f387, [%rd778];
	shl.b32 	%r5471, %r817, 2;
	add.s32 	%r5472, %r813, %r5471;
	st.shared.f32 	[%r5472], %f387;
$L__BB4_1187:
	add.s32 	%r819, %r817, %r6;
	setp.gt.u32 	%p801, %r819, 31;
	@%p801 bra 	$L__BB4_1274;
	add.s32 	%r820, %r818, %r6;
	setp.ge.s32 	%p802, %r820, %r4297;
	@%p802 bra 	$L__BB4_1190;
	add.s32 	%r5473, %r820, %r812;
	mul.wide.s32 	%rd779, %r5473, 4;
	add.s64 	%rd780, %rd1, %rd779;
	ld.global.f32 	%f388, [%rd780];
	shl.b32 	%r5474, %r819, 2;
	add.s32 	%r5475, %r813, %r5474;
	st.shared.f32 	[%r5475], %f388;
$L__BB4_1190:
	add.s32 	%r821, %r819, %r6;
	setp.gt.u32 	%p803, %r821, 31;
	@%p803 bra 	$L__BB4_1274;
	add.s32 	%r822, %r820, %r6;
	setp.ge.s32 	%p804, %r822, %r4297;
	@%p804 bra 	$L__BB4_1193;
	add.s32 	%r5476, %r822, %r812;
	mul.wide.s32 	%rd781, %r5476, 4;
	add.s64 	%rd782, %rd1, %rd781;
	ld.global.f32 	%f389, [%rd782];
	shl.b32 	%r5477, %r821, 2;
	add.s32 	%r5478, %r813, %r5477;
	st.shared.f32 	[%r5478], %f389;
$L__BB4_1193:
	add.s32 	%r823, %r821, %r6;
	setp.gt.u32 	%p805, %r823, 31;
	@%p805 bra 	$L__BB4_1274;
	add.s32 	%r824, %r822, %r6;
	setp.ge.s32 	%p806, %r824, %r4297;
	@%p806 bra 	$L__BB4_1196;
	add.s32 	%r5479, %r824, %r812;
	mul.wide.s32 	%rd783, %r5479, 4;
	add.s64 	%rd784, %rd1, %rd783;
	ld.global.f32 	%f390, [%rd784];
	shl.b32 	%r5480, %r823, 2;
	add.s32 	%r5481, %r813, %r5480;
	st.shared.f32 	[%r5481], %f390;
$L__BB4_1196:
	add.s32 	%r825, %r823, %r6;
	setp.gt.u32 	%p807, %r825, 31;
	@%p807 bra 	$L__BB4_1274;
	add.s32 	%r826, %r824, %r6;
	setp.ge.s32 	%p808, %r826, %r4297;
	@%p808 bra 	$L__BB4_1199;
	add.s32 	%r5482, %r826, %r812;
	mul.wide.s32 	%rd785, %r5482, 4;
	add.s64 	%rd786, %rd1, %rd785;
	ld.global.f32 	%f391, [%rd786];
	shl.b32 	%r5483, %r825, 2;
	add.s32 	%r5484, %r813, %r5483;
	st.shared.f32 	[%r5484], %f391;
$L__BB4_1199:
	add.s32 	%r827, %r825, %r6;
	setp.gt.u32 	%p809, %r827, 31;
	@%p809 bra 	$L__BB4_1274;
	add.s32 	%r828, %r826, %r6;
	setp.ge.s32 	%p810, %r828, %r4297;
	@%p810 bra 	$L__BB4_1202;
	add.s32 	%r5485, %r828, %r812;
	mul.wide.s32 	%rd787, %r5485, 4;
	add.s64 	%rd788, %rd1, %rd787;
	ld.global.f32 	%f392, [%rd788];
	shl.b32 	%r5486, %r827, 2;
	add.s32 	%r5487, %r813, %r5486;
	st.shared.f32 	[%r5487], %f392;
$L__BB4_1202:
	add.s32 	%r829, %r827, %r6;
	setp.gt.u32 	%p811, %r829, 31;
	@%p811 bra 	$L__BB4_1274;
	add.s32 	%r830, %r828, %r6;
	setp.ge.s32 	%p812, %r830, %r4297;
	@%p812 bra 	$L__BB4_1205;
	add.s32 	%r5488, %r830, %r812;
	mul.wide.s32 	%rd789, %r5488, 4;
	add.s64 	%rd790, %rd1, %rd789;
	ld.global.f32 	%f393, [%rd790];
	shl.b32 	%r5489, %r829, 2;
	add.s32 	%r5490, %r813, %r5489;
	st.shared.f32 	[%r5490], %f393;
$L__BB4_1205:
	add.s32 	%r831, %r829, %r6;
	setp.gt.u32 	%p813, %r831, 31;
	@%p813 bra 	$L__BB4_1274;
	add.s32 	%r832, %r830, %r6;
	setp.ge.s32 	%p814, %r832, %r4297;
	@%p814 bra 	$L__BB4_1208;
	add.s32 	%r5491, %r832, %r812;
	mul.wide.s32 	%rd791, %r5491, 4;
	add.s64 	%rd792, %rd1, %rd791;
	ld.global.f32 	%f394, [%rd792];
	shl.b32 	%r5492, %r831, 2;
	add.s32 	%r5493, %r813, %r5492;
	st.shared.f32 	[%r5493], %f394;
$L__BB4_1208:
	add.s32 	%r833, %r831, %r6;
	setp.gt.u32 	%p815, %r833, 31;
	@%p815 bra 	$L__BB4_1274;
	add.s32 	%r834, %r832, %r6;
	setp.ge.s32 	%p816, %r834, %r4297;
	@%p816 bra 	$L__BB4_1211;
	add.s32 	%r5494, %r834, %r812;
	mul.wide.s32 	%rd793, %r5494, 4;
	add.s64 	%rd794, %rd1, %rd793;
	ld.global.f32 	%f395, [%rd794];
	shl.b32 	%r5495, %r833, 2;
	add.s32 	%r5496, %r813, %r5495;
	st.shared.f32 	[%r5496], %f395;
$L__BB4_1211:
	add.s32 	%r835, %r833, %r6;
	setp.gt.u32 	%p817, %r835, 31;
	@%p817 bra 	$L__BB4_1274;
	add.s32 	%r836, %r834, %r6;
	setp.ge.s32 	%p818, %r836, %r4297;
	@%p818 bra 	$L__BB4_1214;
	add.s32 	%r5497, %r836, %r812;
	mul.wide.s32 	%rd795, %r5497, 4;
	add.s64 	%rd796, %rd1, %rd795;
	ld.global.f32 	%f396, [%rd796];
	shl.b32 	%r5498, %r835, 2;
	add.s32 	%r5499, %r813, %r5498;
	st.shared.f32 	[%r5499], %f396;
$L__BB4_1214:
	add.s32 	%r837, %r835, %r6;
	setp.gt.u32 	%p819, %r837, 31;
	@%p819 bra 	$L__BB4_1274;
	add.s32 	%r838, %r836, %r6;
	setp.ge.s32 	%p820, %r838, %r4297;
	@%p820 bra 	$L__BB4_1217;
	add.s32 	%r5500, %r838, %r812;
	mul.wide.s32 	%rd797, %r5500, 4;
	add.s64 	%rd798, %rd1, %rd797;
	ld.global.f32 	%f397, [%rd798];
	shl.b32 	%r5501, %r837, 2;
	add.s32 	%r5502, %r813, %r5501;
	st.shared.f32 	[%r5502], %f397;
$L__BB4_1217:
	add.s32 	%r839, %r837, %r6;
	setp.gt.u32 	%p821, %r839, 31;
	@%p821 bra 	$L__BB4_1274;
	add.s32 	%r840, %r838, %r6;
	setp.ge.s32 	%p822, %r840, %r4297;
	@%p822 bra 	$L__BB4_1220;
	add.s32 	%r5503, %r840, %r812;
	mul.wide.s32 	%rd799, %r5503, 4;
	add.s64 	%rd800, %rd1, %rd799;
	ld.global.f32 	%f398, [%rd800];
	shl.b32 	%r5504, %r839, 2;
	add.s32 	%r5505, %r813, %r5504;
	st.shared.f32 	[%r5505], %f398;
$L__BB4_1220:
	add.s32 	%r841, %r839, %r6;
	setp.gt.u32 	%p823, %r841, 31;
	@%p823 bra 	$L__BB4_1274;
	add.s32 	%r842, %r840, %r6;
	setp.ge.s32 	%p824, %r842, %r4297;
	@%p824 bra 	$L__BB4_1223;
	add.s32 	%r5506, %r842, %r812;
	mul.wide.s32 	%rd801, %r5506, 4;
	add.s64 	%rd802, %rd1, %rd801;
	ld.global.f32 	%f399, [%rd802];
	shl.b32 	%r5507, %r841, 2;
	add.s32 	%r5508, %r813, %r5507;
	st.shared.f32 	[%r5508], %f399;
$L__BB4_1223:
	add.s32 	%r843, %r841, %r6;
	setp.gt.u32 	%p825, %r843, 31;
	@%p825 bra 	$L__BB4_1274;
	add.s32 	%r844, %r842, %r6;
	setp.ge.s32 	%p826, %r844, %r4297;
	@%p826 bra 	$L__BB4_1226;
	add.s32 	%r5509, %r844, %r812;
	mul.wide.s32 	%rd803, %r5509, 4;
	add.s64 	%rd804, %rd1, %rd803;
	ld.global.f32 	%f400, [%rd804];
	shl.b32 	%r5510, %r843, 2;
	add.s32 	%r5511, %r813, %r5510;
	st.shared.f32 	[%r5511], %f400;
$L__BB4_1226:
	add.s32 	%r845, %r843, %r6;
	setp.gt.u32 	%p827, %r845, 31;
	@%p827 bra 	$L__BB4_1274;
	add.s32 	%r846, %r844, %r6;
	setp.ge.s32 	%p828, %r846, %r4297;
	@%p828 bra 	$L__BB4_1229;
	add.s32 	%r5512, %r846, %r812;
	mul.wide.s32 	%rd805, %r5512, 4;
	add.s64 	%rd806, %rd1, %rd805;
	ld.global.f32 	%f401, [%rd806];
	shl.b32 	%r5513, %r845, 2;
	add.s32 	%r5514, %r813, %r5513;
	st.shared.f32 	[%r5514], %f401;
$L__BB4_1229:
	add.s32 	%r847, %r845, %r6;
	setp.gt.u32 	%p829, %r847, 31;
	@%p829 bra 	$L__BB4_1274;
	add.s32 	%r848, %r846, %r6;
	setp.ge.s32 	%p830, %r848, %r4297;
	@%p830 bra 	$L__BB4_1232;
	add.s32 	%r5515, %r848, %r812;
	mul.wide.s32 	%rd807, %r5515, 4;
	add.s64 	%rd808, %rd1, %rd807;
	ld.global.f32 	%f402, [%rd808];
	shl.b32 	%r5516, %r847, 2;
	add.s32 	%r5517, %r813, %r5516;
	st.shared.f32 	[%r5517], %f402;
$L__BB4_1232:
	add.s32 	%r849, %r847, %r6;
	setp.gt.u32 	%p831, %r849, 31;
	@%p831 bra 	$L__BB4_1274;
	add.s32 	%r850, %r848, %r6;
	setp.ge.s32 	%p832, %r850, %r4297;
	@%p832 bra 	$L__BB4_1235;
	add.s32 	%r5518, %r850, %r812;
	mul.wide.s32 	%rd809, %r5518, 4;
	add.s64 	%rd810, %rd1, %rd809;
	ld.global.f32 	%f403, [%rd810];
	shl.b32 	%r5519, %r849, 2;
	add.s32 	%r5520, %r813, %r5519;
	st.shared.f32 	[%r5520], %f403;
$L__BB4_1235:
	add.s32 	%r851, %r849, %r6;
	setp.gt.u32 	%p833, %r851, 31;
	@%p833 bra 	$L__BB4_1274;
	add.s32 	%r852, %r850, %r6;
	setp.ge.s32 	%p834, %r852, %r4297;
	@%p834 bra 	$L__BB4_1238;
	add.s32 	%r5521, %r852, %r812;
	mul.wide.s32 	%rd811, %r5521, 4;
	add.s64 	%rd812, %rd1, %rd811;
	ld.global.f32 	%f404, [%rd812];
	shl.b32 	%r5522, %r851, 2;
	add.s32 	%r5523, %r813, %r5522;
	st.shared.f32 	[%r5523], %f404;
$L__BB4_1238:
	add.s32 	%r853, %r851, %r6;
	setp.gt.u32 	%p835, %r853, 31;
	@%p835 bra 	$L__BB4_1274;
	add.s32 	%r854, %r852, %r6;
	setp.ge.s32 	%p836, %r854, %r4297;
	@%p836 bra 	$L__BB4_1241;
	add.s32 	%r5524, %r854, %r812;
	mul.wide.s32 	%rd813, %r5524, 4;
	add.s64 	%rd814, %rd1, %rd813;
	ld.global.f32 	%f405, [%rd814];
	shl.b32 	%r5525, %r853, 2;
	add.s32 	%r5526, %r813, %r5525;
	st.shared.f32 	[%r5526], %f405;
$L__BB4_1241:
	add.s32 	%r855, %r853, %r6;
	setp.gt.u32 	%p837, %r855, 31;
	@%p837 bra 	$L__BB4_1274;
	add.s32 	%r856, %r854, %r6;
	setp.ge.s32 	%p838, %r856, %r4297;
	@%p838 bra 	$L__BB4_1244;
	add.s32 	%r5527, %r856, %r812;
	mul.wide.s32 	%rd815, %r5527, 4;
	add.s64 	%rd816, %rd1, %rd815;
	ld.global.f32 	%f406, [%rd816];
	shl.b32 	%r5528, %r855, 2;
	add.s32 	%r5529, %r813, %r5528;
	st.shared.f32 	[%r5529], %f406;
$L__BB4_1244:
	add.s32 	%r857, %r855, %r6;
	setp.gt.u32 	%p839, %r857, 31;
	@%p839 bra 	$L__BB4_1274;
	add.s32 	%r858, %r856, %r6;
	setp.ge.s32 	%p840, %r858, %r4297;
	@%p840 bra 	$L__BB4_1247;
	add.s32 	%r5530, %r858, %r812;
	mul.wide.s32 	%rd817, %r5530, 4;
	add.s64 	%rd818, %rd1, %rd817;
	ld.global.f32 	%f407, [%rd818];
	shl.b32 	%r5531, %r857, 2;
	add.s32 	%r5532, %r813, %r5531;
	st.shared.f32 	[%r5532], %f407;
$L__BB4_1247:
	add.s32 	%r859, %r857, %r6;
	setp.gt.u32 	%p841, %r859, 31;
	@%p841 bra 	$L__BB4_1274;
	add.s32 	%r860, %r858, %r6;
	setp.ge.s32 	%p842, %r860, %r4297;
	@%p842 bra 	$L__BB4_1250;
	add.s32 	%r5533, %r860, %r812;
	mul.wide.s32 	%rd819, %r5533, 4;
	add.s64 	%rd820, %rd1, %rd819;
	ld.global.f32 	%f408, [%rd820];
	shl.b32 	%r5534, %r859, 2;
	add.s32 	%r5535, %r813, %r5534;
	st.shared.f32 	[%r5535], %f408;
$L__BB4_1250:
	add.s32 	%r861, %r859, %r6;
	setp.gt.u32 	%p843, %r861, 31;
	@%p843 bra 	$L__BB4_1274;
	add.s32 	%r862, %r860, %r6;
	setp.ge.s32 	%p844, %r862, %r4297;
	@%p844 bra 	$L__BB4_1253;
	add.s32 	%r5536, %r862, %r812;
	mul.wide.s32 	%rd821, %r5536, 4;
	add.s64 	%rd822, %rd1, %rd821;
	ld.global.f32 	%f409, [%rd822];
	shl.b32 	%r5537, %r861, 2;
	add.s32 	%r5538, %r813, %r5537;
	st.shared.f32 	[%r5538], %f409;
$L__BB4_1253:
	add.s32 	%r863, %r861, %r6;
	setp.gt.u32 	%p845, %r863, 31;
	@%p845 bra 	$L__BB4_1274;
	add.s32 	%r864, %r862, %r6;
	setp.ge.s32 	%p846, %r864, %r4297;
	@%p846 bra 	$L__BB4_1256;
	add.s32 	%r5539, %r864, %r812;
	mul.wide.s32 	%rd823, %r5539, 4;
	add.s64 	%rd824, %rd1, %rd823;
	ld.global.f32 	%f410, [%rd824];
	shl.b32 	%r5540, %r863, 2;
	add.s32 	%r5541, %r813, %r5540;
	st.shared.f32 	[%r5541], %f410;
$L__BB4_1256:
	add.s32 	%r865, %r863, %r6;
	setp.gt.u32 	%p847, %r865, 31;
	@%p847 bra 	$L__BB4_1274;
	add.s32 	%r866, %r864, %r6;
	setp.ge.s32 	%p848, %r866, %r4297;
	@%p848 bra 	$L__BB4_1259;
	add.s32 	%r5542, %r866, %r812;
	mul.wide.s32 	%rd825, %r5542, 4;
	add.s64 	%rd826, %rd1, %rd825;
	ld.global.f32 	%f411, [%rd826];
	shl.b32 	%r5543, %r865, 2;
	add.s32 	%r5544, %r813, %r5543;
	st.shared.f32 	[%r5544], %f411;
$L__BB4_1259:
	add.s32 	%r867, %r865, %r6;
	setp.gt.u32 	%p849, %r867, 31;
	@%p849 bra 	$L__BB4_1274;
	add.s32 	%r868, %r866, %r6;
	setp.ge.s32 	%p850, %r868, %r4297;
	@%p850 bra 	$L__BB4_1262;
	add.s32 	%r5545, %r868, %r812;
	mul.wide.s32 	%rd827, %r5545, 4;
	add.s64 	%rd828, %rd1, %rd827;
	ld.global.f32 	%f412, [%rd828];
	shl.b32 	%r5546, %r867, 2;
	add.s32 	%r5547, %r813, %r5546;
	st.shared.f32 	[%r5547], %f412;
$L__BB4_1262:
	add.s32 	%r869, %r867, %r6;
	setp.gt.u32 	%p851, %r869, 31;
	@%p851 bra 	$L__BB4_1274;
	add.s32 	%r870, %r868, %r6;
	setp.ge.s32 	%p852, %r870, %r4297;
	@%p852 bra 	$L__BB4_1265;
	add.s32 	%r5548, %r870, %r812;
	mul.wide.s32 	%rd829, %r5548, 4;
	add.s64 	%rd830, %rd1, %rd829;
	ld.global.f32 	%f413, [%rd830];
	shl.b32 	%r5549, %r869, 2;
	add.s32 	%r5550, %r813, %r5549;
	st.shared.f32 	[%r5550], %f413;
$L__BB4_1265:
	add.s32 	%r871, %r869, %r6;
	setp.gt.u32 	%p853, %r871, 31;
	@%p853 bra 	$L__BB4_1274;
	add.s32 	%r872, %r870, %r6;
	setp.ge.s32 	%p854, %r872, %r4297;
	@%p854 bra 	$L__BB4_1268;
	add.s32 	%r5551, %r872, %r812;
	mul.wide.s32 	%rd831, %r5551, 4;
	add.s64 	%rd832, %rd1, %rd831;
	ld.global.f32 	%f414, [%rd832];
	shl.b32 	%r5552, %r871, 2;
	add.s32 	%r5553, %r813, %r5552;
	st.shared.f32 	[%r5553], %f414;
$L__BB4_1268:
	add.s32 	%r873, %r871, %r6;
	setp.gt.u32 	%p855, %r873, 31;
	@%p855 bra 	$L__BB4_1274;
	add.s32 	%r874, %r872, %r6;
	setp.ge.s32 	%p856, %r874, %r4297;
	@%p856 bra 	$L__BB4_1271;
	add.s32 	%r5554, %r874, %r812;
	mul.wide.s32 	%rd833, %r5554, 4;
	add.s64 	%rd834, %rd1, %rd833;
	ld.global.f32 	%f415, [%rd834];
	shl.b32 	%r5555, %r873, 2;
	add.s32 	%r5556, %r813, %r5555;
	st.shared.f32 	[%r5556], %f415;
$L__BB4_1271:
	add.s32 	%r875, %r873, %r6;
	setp.gt.u32 	%p857, %r875, 31;
	@%p857 bra 	$L__BB4_1274;
	add.s32 	%r876, %r874, %r6;
	setp.ge.s32 	%p858, %r876, %r4297;
	@%p858 bra 	$L__BB4_1274;
	add.s32 	%r5557, %r876, %r812;
	mul.wide.s32 	%rd835, %r5557, 4;
	add.s64 	%rd836, %rd1, %rd835;
	ld.global.f32 	%f416, [%rd836];
	shl.b32 	%r5558, %r875, 2;
	add.s32 	%r5559, %r813, %r5558;
	st.shared.f32 	[%r5559], %f416;
$L__BB4_1274:
	add.s32 	%r877, %r810, %r7;
	setp.gt.u32 	%p859, %r877, 31;
	@%p859 bra 	$L__BB4_3135;
	add.s32 	%r878, %r811, %r7;
	setp.ge.u32 	%p860, %r878, %r4296;
	@%p860 bra 	$L__BB4_3135;
	setp.gt.u32 	%p861, %r5, 31;
	@%p861 bra 	$L__BB4_1372;
	mul.lo.s32 	%r879, %r878, %r4297;
	mad.lo.s32 	%r880, %r877, 132, %r4300;
	add.s32 	%r881, %r5, %r2;
	setp.ge.s32 	%p862, %r881, %r4297;
	@%p862 bra 	$L__BB4_1279;
	add.s32 	%r5561, %r881, %r879;
	mul.wide.s32 	%rd837, %r5561, 4;
	add.s64 	%rd838, %rd1, %rd837;
	ld.global.f32 	%f417, [%rd838];
	shl.b32 	%r5562, %r5, 2;
	add.s32 	%r5563, %r880, %r5562;
	st.shared.f32 	[%r5563], %f417;
$L__BB4_1279:
	add.s32 	%r882, %r5, %r6;
	setp.gt.u32 	%p863, %r882, 31;
	@%p863 bra 	$L__BB4_1372;
	add.s32 	%r883, %r881, %r6;
	setp.ge.s32 	%p864, %r883, %r4297;
	@%p864 bra 	$L__BB4_1282;
	add.s32 	%r5564, %r883, %r879;
	mul.wide.s32 	%rd839, %r5564, 4;
	add.s64 	%rd840, %rd1, %rd839;
	ld.global.f32 	%f418, [%rd840];
	shl.b32 	%r5565, %r882, 2;
	add.s32 	%r5566, %r880, %r5565;
	st.shared.f32 	[%r5566], %f418;
$L__BB4_1282:
	add.s32 	%r884, %r882, %r6;
	setp.gt.u32 	%p865, %r884, 31;
	@%p865 bra 	$L__BB4_1372;
	add.s32 	%r885, %r883, %r6;
	setp.ge.s32 	%p866, %r885, %r4297;
	@%p866 bra 	$L__BB4_1285;
	add.s32 	%r5567, %r885, %r879;
	mul.wide.s32 	%rd841, %r5567, 4;
	add.s64 	%rd842, %rd1, %rd841;
	ld.global.f32 	%f419, [%rd842];
	shl.b32 	%r5568, %r884, 2;
	add.s32 	%r5569, %r880, %r5568;
	st.shared.f32 	[%r5569], %f419;
$L__BB4_1285:
	add.s32 	%r886, %r884, %r6;
	setp.gt.u32 	%p867, %r886, 31;
	@%p867 bra 	$L__BB4_1372;
	add.s32 	%r887, %r885, %r6;
	setp.ge.s32 	%p868, %r887, %r4297;
	@%p868 bra 	$L__BB4_1288;
	add.s32 	%r5570, %r887, %r879;
	mul.wide.s32 	%rd843, %r5570, 4;
	add.s64 	%rd844, %rd1, %rd843;
	ld.global.f32 	%f420, [%rd844];
	shl.b32 	%r5571, %r886, 2;
	add.s32 	%r5572, %r880, %r5571;
	st.shared.f32 	[%r5572], %f420;
$L__BB4_1288:
	add.s32 	%r888, %r886, %r6;
	setp.gt.u32 	%p869, %r888, 31;
	@%p869 bra 	$L__BB4_1372;
	add.s32 	%r889, %r887, %r6;
	setp.ge.s32 	%p870, %r889, %r4297;
	@%p870 bra 	$L__BB4_1291;
	add.s32 	%r5573, %r889, %r879;
	mul.wide.s32 	%rd845, %r5573, 4;
	add.s64 	%rd846, %rd1, %rd845;
	ld.global.f32 	%f421, [%rd846];
	shl.b32 	%r5574, %r888, 2;
	add.s32 	%r5575, %r880, %r5574;
	st.shared.f32 	[%r5575], %f421;
$L__BB4_1291:
	add.s32 	%r890, %r888, %r6;
	setp.gt.u32 	%p871, %r890, 31;
	@%p871 bra 	$L__BB4_1372;
	add.s32 	%r891, %r889, %r6;
	setp.ge.s32 	%p872, %r891, %r4297;
	@%p872 bra 	$L__BB4_1294;
	add.s32 	%r5576, %r891, %r879;
	mul.wide.s32 	%rd847, %r5576, 4;
	add.s64 	%rd848, %rd1, %rd847;
	ld.global.f32 	%f422, [%rd848];
	shl.b32 	%r5577, %r890, 2;
	add.s32 	%r5578, %r880, %r5577;
	st.shared.f32 	[%r5578], %f422;
$L__BB4_1294:
	add.s32 	%r892, %r890, %r6;
	setp.gt.u32 	%p873, %r892, 31;
	@%p873 bra 	$L__BB4_1372;
	add.s32 	%r893, %r891, %r6;
	setp.ge.s32 	%p874, %r893, %r4297;
	@%p874 bra 	$L__BB4_1297;
	add.s32 	%r5579, %r893, %r879;
	mul.wide.s32 	%rd849, %r5579, 4;
	add.s64 	%rd850, %rd1, %rd849;
	ld.global.f32 	%f423, [%rd850];
	shl.b32 	%r5580, %r892, 2;
	add.s32 	%r5581, %r880, %r5580;
	st.shared.f32 	[%r5581], %f423;
$L__BB4_1297:
	add.s32 	%r894, %r892, %r6;
	setp.gt.u32 	%p875, %r894, 31;
	@%p875 bra 	$L__BB4_1372;
	add.s32 	%r895, %r893, %r6;
	setp.ge.s32 	%p876, %r895, %r4297;
	@%p876 bra 	$L__BB4_1300;
	add.s32 	%r5582, %r895, %r879;
	mul.wide.s32 	%rd851, %r5582, 4;
	add.s64 	%rd852, %rd1, %rd851;
	ld.global.f32 	%f424, [%rd852];
	shl.b32 	%r5583, %r894, 2;
	add.s32 	%r5584, %r880, %r5583;
	st.shared.f32 	[%r5584], %f424;
$L__BB4_1300:
	add.s32 	%r896, %r894, %r6;
	setp.gt.u32 	%p877, %r896, 31;
	@%p877 bra 	$L__BB4_1372;
	add.s32 	%r897, %r895, %r6;
	setp.ge.s32 	%p878, %r897, %r4297;
	@%p878 bra 	$L__BB4_1303;
	add.s32 	%r5585, %r897, %r879;
	mul.wide.s32 	%rd853, %r5585, 4;
	add.s64 	%rd854, %rd1, %rd853;
	ld.global.f32 	%f425, [%rd854];
	shl.b32 	%r5586, %r896, 2;
	add.s32 	%r5587, %r880, %r5586;
	st.shared.f32 	[%r5587], %f425;
$L__BB4_1303:
	add.s32 	%r898, %r896, %r6;
	setp.gt.u32 	%p879, %r898, 31;
	@%p879 bra 	$L__BB4_1372;
	add.s32 	%r899, %r897, %r6;
	setp.ge.s32 	%p880, %r899, %r4297;
	@%p880 bra 	$L__BB4_1306;
	add.s32 	%r5588, %r899, %r879;
	mul.wide.s32 	%rd855, %r5588, 4;
	add.s64 	%rd856, %rd1, %rd855;
	ld.global.f32 	%f426, [%rd856];
	shl.b32 	%r5589, %r898, 2;
	add.s32 	%r5590, %r880, %r5589;
	st.shared.f32 	[%r5590], %f426;
$L__BB4_1306:
	add.s32 	%r900, %r898, %r6;
	setp.gt.u32 	%p881, %r900, 31;
	@%p881 bra 	$L__BB4_1372;
	add.s32 	%r901, %r899, %r6;
	setp.ge.s32 	%p882, %r901, %r4297;
	@%p882 bra 	$L__BB4_1309;
	add.s32 	%r5591, %r901, %r879;
	mul.wide.s32 	%rd857, %r5591, 4;
	add.s64 	%rd858, %rd1, %rd857;
	ld.global.f32 	%f427, [%rd858];
	shl.b32 	%r5592, %r900, 2;
	add.s32 	%r5593, %r880, %r5592;
	st.shared.f32 	[%r5593], %f427;
$L__BB4_1309:
	add.s32 	%r902, %r900, %r6;
	setp.gt.u32 	%p883, %r902, 31;
	@%p883 bra 	$L__BB4_1372;
	add.s32 	%r903, %r901, %r6;
	setp.ge.s32 	%p884, %r903, %r4297;
	@%p884 bra 	$L__BB4_1312;
	add.s32 	%r5594, %r903, %r879;
	mul.wide.s32 	%rd859, %r5594, 4;
	add.s64 	%rd860, %rd1, %rd859;
	ld.global.f32 	%f428, [%rd860];
	shl.b32 	%r5595, %r902, 2;
	add.s32 	%r5596, %r880, %r5595;
	st.shared.f32 	[%r5596], %f428;
$L__BB4_1312:
	add.s32 	%r904, %r902, %r6;
	setp.gt.u32 	%p885, %r904, 31;
	@%p885 bra 	$L__BB4_1372;
	add.s32 	%r905, %r903, %r6;
	setp.ge.s32 	%p886, %r905, %r4297;
	@%p886 bra 	$L__BB4_1315;
	add.s32 	%r5597, %r905, %r879;
	mul.wide.s32 	%rd861, %r5597, 4;
	add.s64 	%rd862, %rd1, %rd861;
	ld.global.f32 	%f429, [%rd862];
	shl.b32 	%r5598, %r904, 2;
	add.s32 	%r5599, %r880, %r5598;
	st.shared.f32 	[%r5599], %f429;
$L__BB4_1315:
	add.s32 	%r906, %r904, %r6;
	setp.gt.u32 	%p887, %r906, 31;
	@%p887 bra 	$L__BB4_1372;
	add.s32 	%r907, %r905, %r6;
	setp.ge.s32 	%p888, %r907, %r4297;
	@%p888 bra 	$L__BB4_1318;
	add.s32 	%r5600, %r907, %r879;
	mul.wide.s32 	%rd863, %r5600, 4;
	add.s64 	%rd864, %rd1, %rd863;
	ld.global.f32 	%f430, [%rd864];
	shl.b32 	%r5601, %r906, 2;
	add.s32 	%r5602, %r880, %r5601;
	st.shared.f32 	[%r5602], %f430;
$L__BB4_1318:
	add.s32 	%r908, %r906, %r6;
	setp.gt.u32 	%p889, %r908, 31;
	@%p889 bra 	$L__BB4_1372;
	add.s32 	%r909, %r907, %r6;
	setp.ge.s32 	%p890, %r909, %r4297;
	@%p890 bra 	$L__BB4_1321;
	add.s32 	%r5603, %r909, %r879;
	mul.wide.s32 	%rd865, %r5603, 4;
	add.s64 	%rd866, %rd1, %rd865;
	ld.global.f32 	%f431, [%rd866];
	shl.b32 	%r5604, %r908, 2;
	add.s32 	%r5605, %r880, %r5604;
	st.shared.f32 	[%r5605], %f431;
$L__BB4_1321:
	add.s32 	%r910, %r908, %r6;
	setp.gt.u32 	%p891, %r910, 31;
	@%p891 bra 	$L__BB4_1372;
	add.s32 	%r911, %r909, %r6;
	setp.ge.s32 	%p892, %r911, %r4297;
	@%p892 bra 	$L__BB4_1324;
	add.s32 	%r5606, %r911, %r879;
	mul.wide.s32 	%rd867, %r5606, 4;
	add.s64 	%rd868, %rd1, %rd867;
	ld.global.f32 	%f432, [%rd868];
	shl.b32 	%r5607, %r910, 2;
	add.s32 	%r5608, %r880, %r5607;
	st.shared.f32 	[%r5608], %f432;
$L__BB4_1324:
	add.s32 	%r912, %r910, %r6;
	setp.gt.u32 	%p893, %r912, 31;
	@%p893 bra 	$L__BB4_1372;
	add.s32 	%r913, %r911, %r6;
	setp.ge.s32 	%p894, %r913, %r4297;
	@%p894 bra 	$L__BB4_1327;
	add.s32 	%r5609, %r913, %r879;
	mul.wide.s32 	%rd869, %r5609, 4;
	add.s64 	%rd870, %rd1, %rd869;
	ld.global.f32 	%f433, [%rd870];
	shl.b32 	%r5610, %r912, 2;
	add.s32 	%r5611, %r880, %r5610;
	st.shared.f32 	[%r5611], %f433;
$L__BB4_1327:
	add.s32 	%r914, %r912, %r6;
	setp.gt.u32 	%p895, %r914, 31;
	@%p895 bra 	$L__BB4_1372;
	add.s32 	%r915, %r913, %r6;
	setp.ge.s32 	%p896, %r915, %r4297;
	@%p896 bra 	$L__BB4_1330;
	add.s32 	%r5612, %r915, %r879;
	mul.wide.s32 	%rd871, %r5612, 4;
	add.s64 	%rd872, %rd1, %rd871;
	ld.global.f32 	%f434, [%rd872];
	shl.b32 	%r5613, %r914, 2;
	add.s32 	%r5614, %r880, %r5613;
	st.shared.f32 	[%r5614], %f434;
$L__BB4_1330:
	add.s32 	%r916, %r914, %r6;
	setp.gt.u32 	%p897, %r916, 31;
	@%p897 bra 	$L__BB4_1372;
	add.s32 	%r917, %r915, %r6;
	setp.ge.s32 	%p898, %r917, %r4297;
	@%p898 bra 	$L__BB4_1333;
	add.s32 	%r5615, %r917, %r879;
	mul.wide.s32 	%rd873, %r5615, 4;
	add.s64 	%rd874, %rd1, %rd873;
	ld.global.f32 	%f435, [%rd874];
	shl.b32 	%r5616, %r916, 2;
	add.s32 	%r5617, %r880, %r5616;
	st.shared.f32 	[%r5617], %f435;
$L__BB4_1333:
	add.s32 	%r918, %r916, %r6;
	setp.gt.u32 	%p899, %r918, 31;
	@%p899 bra 	$L__BB4_1372;
	add.s32 	%r919, %r917, %r6;
	setp.ge.s32 	%p900, %r919, %r4297;
	@%p900 bra 	$L__BB4_1336;
	add.s32 	%r5618, %r919, %r879;
	mul.wide.s32 	%rd875, %r5618, 4;
	add.s64 	%rd876, %rd1, %rd875;
	ld.global.f32 	%f436, [%rd876];
	shl.b32 	%r5619, %r918, 2;
	add.s32 	%r5620, %r880, %r5619;
	st.shared.f32 	[%r5620], %f436;
$L__BB4_1336:
	add.s32 	%r920, %r918, %r6;
	setp.gt.u32 	%p901, %r920, 31;
	@%p901 bra 	$L__BB4_1372;
	add.s32 	%r921, %r919, %r6;
	setp.ge.s32 	%p902, %r921, %r4297;
	@%p902 bra 	$L__BB4_1339;
	add.s32 	%r5621, %r921, %r879;
	mul.wide.s32 	%rd877, %r5621, 4;
	add.s64 	%rd878, %rd1, %rd877;
	ld.global.f32 	%f437, [%rd878];
	shl.b32 	%r5622, %r920, 2;
	add.s32 	%r5623, %r880, %r5622;
	st.shared.f32 	[%r5623], %f437;
$L__BB4_1339:
	add.s32 	%r922, %r920, %r6;
	setp.gt.u32 	%p903, %r922, 31;
	@%p903 bra 	$L__BB4_1372;
	add.s32 	%r923, %r921, %r6;
	setp.ge.s32 	%p904, %r923, %r4297;
	@%p904 bra 	$L__BB4_1342;
	add.s32 	%r5624, %r923, %r879;
	mul.wide.s32 	%rd879, %r5624, 4;
	add.s64 	%rd880, %rd1, %rd879;
	ld.global.f32 	%f438, [%rd880];
	shl.b32 	%r5625, %r922, 2;
	add.s32 	%r5626, %r880, %r5625;
	st.shared.f32 	[%r5626], %f438;
$L__BB4_1342:
	add.s32 	%r924, %r922, %r6;
	setp.gt.u32 	%p905, %r924, 31;
	@%p905 bra 	$L__BB4_1372;
	add.s32 	%r925, %r923, %r6;
	setp.ge.s32 	%p906, %r925, %r4297;
	@%p906 bra 	$L__BB4_1345;
	add.s32 	%r5627, %r925, %r879;
	mul.wide.s32 	%rd881, %r5627, 4;
	add.s64 	%rd882, %rd1, %rd881;
	ld.global.f32 	%f439, [%rd882];
	shl.b32 	%r5628, %r924, 2;
	add.s32 	%r5629, %r880, %r5628;
	st.shared.f32 	[%r5629], %f439;
$L__BB4_1345:
	add.s32 	%r926, %r924, %r6;
	setp.gt.u32 	%p907, %r926, 31;
	@%p907 bra 	$L__BB4_1372;
	add.s32 	%r927, %r925, %r6;
	setp.ge.s32 	%p908, %r927, %r4297;
	@%p908 bra 	$L__BB4_1348;
	add.s32 	%r5630, %r927, %r879;
	mul.wide.s32 	%rd883, %r5630, 4;
	add.s64 	%rd884, %rd1, %rd883;
	ld.global.f32 	%f440, [%rd884];
	shl.b32 	%r5631, %r926, 2;
	add.s32 	%r5632, %r880, %r5631;
	st.shared.f32 	[%r5632], %f440;
$L__BB4_1348:
	add.s32 	%r928, %r926, %r6;
	setp.gt.u32 	%p909, %r928, 31;
	@%p909 bra 	$L__BB4_1372;
	add.s32 	%r929, %r927, %r6;
	setp.ge.s32 	%p910, %r929, %r4297;
	@%p910 bra 	$L__BB4_1351;
	add.s32 	%r5633, %r929, %r879;
	mul.wide.s32 	%rd885, %r5633, 4;
	add.s64 	%rd886, %rd1, %rd885;
	ld.global.f32 	%f441, [%rd886];
	shl.b32 	%r5634, %r928, 2;
	add.s32 	%r5635, %r880, %r5634;
	st.shared.f32 	[%r5635], %f441;
$L__BB4_1351:
	add.s32 	%r930, %r928, %r6;
	setp.gt.u32 	%p911, %r930, 31;
	@%p911 bra 	$L__BB4_1372;
	add.s32 	%r931, %r929, %r6;
	setp.ge.s32 	%p912, %r931, %r4297;
	@%p912 bra 	$L__BB4_1354;
	add.s32 	%r5636, %r931, %r879;
	mul.wide.s32 	%rd887, %r5636, 4;
	add.s64 	%rd888, %rd1, %rd887;
	ld.global.f32 	%f442, [%rd888];
	shl.b32 	%r5637, %r930, 2;
	add.s32 	%r5638, %r880, %r5637;
	st.shared.f32 	[%r5638], %f442;
$L__BB4_1354:
	add.s32 	%r932, %r930, %r6;
	setp.gt.u32 	%p913, %r932, 31;
	@%p913 bra 	$L__BB4_1372;
	add.s32 	%r933, %r931, %r6;
	setp.ge.s32 	%p914, %r933, %r4297;
	@%p914 bra 	$L__BB4_1357;
	add.s32 	%r5639, %r933, %r879;
	mul.wide.s32 	%rd889, %r5639, 4;
	add.s64 	%rd890, %rd1, %rd889;
	ld.global.f32 	%f443, [%rd890];
	shl.b32 	%r5640, %r932, 2;
	add.s32 	%r5641, %r880, %r5640;
	st.shared.f32 	[%r5641], %f443;
$L__BB4_1357:
	add.s32 	%r934, %r932, %r6;
	setp.gt.u32 	%p915, %r934, 31;
	@%p915 bra 	$L__BB4_1372;
	add.s32 	%r935, %r933, %r6;
	setp.ge.s32 	%p916, %r935, %r4297;
	@%p916 bra 	$L__BB4_1360;
	add.s32 	%r5642, %r935, %r879;
	mul.wide.s32 	%rd891, %r5642, 4;
	add.s64 	%rd892, %rd1, %rd891;
	ld.global.f32 	%f444, [%rd892];
	shl.b32 	%r5643, %r934, 2;
	add.s32 	%r5644, %r880, %r5643;
	st.shared.f32 	[%r5644], %f444;
$L__BB4_1360:
	add.s32 	%r936, %r934, %r6;
	setp.gt.u32 	%p917, %r936, 31;
	@%p917 bra 	$L__BB4_1372;
	add.s32 	%r937, %r935, %r6;
	setp.ge.s32 	%p918, %r937, %r4297;
	@%p918 bra 	$L__BB4_1363;
	add.s32 	%r5645, %r937, %r879;
	mul.wide.s32 	%rd893, %r5645, 4;
	add.s64 	%rd894, %rd1, %rd893;
	ld.global.f32 	%f445, [%rd894];
	shl.b32 	%r5646, %r936, 2;
	add.s32 	%r5647, %r880, %r5646;
	st.shared.f32 	[%r5647], %f445;
$L__BB4_1363:
	add.s32 	%r938, %r936, %r6;
	setp.gt.u32 	%p919, %r938, 31;
	@%p919 bra 	$L__BB4_1372;
	add.s32 	%r939, %r937, %r6;
	setp.ge.s32 	%p920, %r939, %r4297;
	@%p920 bra 	$L__BB4_1366;
	add.s32 	%r5648, %r939, %r879;
	mul.wide.s32 	%rd895, %r5648, 4;
	add.s64 	%rd896, %rd1, %rd895;
	ld.global.f32 	%f446, [%rd896];
	shl.b32 	%r5649, %r938, 2;
	add.s32 	%r5650, %r880, %r5649;
	st.shared.f32 	[%r5650], %f446;
$L__BB4_1366:
	add.s32 	%r940, %r938, %r6;
	setp.gt.u32 	%p921, %r940, 31;
	@%p921 bra 	$L__BB4_1372;
	add.s32 	%r941, %r939, %r6;
	setp.ge.s32 	%p922, %r941, %r4297;
	@%p922 bra 	$L__BB4_1369;
	add.s32 	%r5651, %r941, %r879;
	mul.wide.s32 	%rd897, %r5651, 4;
	add.s64 	%rd898, %rd1, %rd897;
	ld.global.f32 	%f447, [%rd898];
	shl.b32 	%r5652, %r940, 2;
	add.s32 	%r5653, %r880, %r5652;
	st.shared.f32 	[%r5653], %f447;
$L__BB4_1369:
	add.s32 	%r942, %r940, %r6;
	setp.gt.u32 	%p923, %r942, 31;
	@%p923 bra 	$L__BB4_1372;
	add.s32 	%r943, %r941, %r6;
	setp.ge.s32 	%p924, %r943, %r4297;
	@%p924 bra 	$L__BB4_1372;
	add.s32 	%r5654, %r943, %r879;
	mul.wide.s32 	%rd899, %r5654, 4;
	add.s64 	%rd900, %rd1, %rd899;
	ld.global.f32 	%f448, [%rd900];
	shl.b32 	%r5655, %r942, 2;
	add.s32 	%r5656, %r880, %r5655;
	st.shared.f32 	[%r5656], %f448;
$L__BB4_1372:
	add.s32 	%r944, %r877, %r7;
	setp.gt.u32 	%p925, %r944, 31;
	@%p925 bra 	$L__BB4_3135;
	add.s32 	%r945, %r878, %r7;
	setp.ge.u32 	%p926, %r945, %r4296;
	@%p926 bra 	$L__BB4_3135;
	setp.gt.u32 	%p927, %r5, 31;
	@%p927 bra 	$L__BB4_1470;
	mul.lo.s32 	%r946, %r945, %r4297;
	mad.lo.s32 	%r947, %r944, 132, %r4300;
	add.s32 	%r948, %r5, %r2;
	setp.ge.s32 	%p928, %r948, %r4297;
	@%p928 bra 	$L__BB4_1377;
	add.s32 	%r5658, %r948, %r946;
	mul.wide.s32 	%rd901, %r5658, 4;
	add.s64 	%rd902, %rd1, %rd901;
	ld.global.f32 	%f449, [%rd902];
	shl.b32 	%r5659, %r5, 2;
	add.s32 	%r5660, %r947, %r5659;
	st.shared.f32 	[%r5660], %f449;
$L__BB4_1377:
	add.s32 	%r949, %r5, %r6;
	setp.gt.u32 	%p929, %r949, 31;
	@%p929 bra 	$L__BB4_1470;
	add.s32 	%r950, %r948, %r6;
	setp.ge.s32 	%p930, %r950, %r4297;
	@%p930 bra 	$L__BB4_1380;
	add.s32 	%r5661, %r950, %r946;
	mul.wide.s32 	%rd903, %r5661, 4;
	add.s64 	%rd904, %rd1, %rd903;
	ld.global.f32 	%f450, [%rd904];
	shl.b32 	%r5662, %r949, 2;
	add.s32 	%r5663, %r947, %r5662;
	st.shared.f32 	[%r5663], %f450;
$L__BB4_1380:
	add.s32 	%r951, %r949, %r6;
	setp.gt.u32 	%p931, %r951, 31;
	@%p931 bra 	$L__BB4_1470;
	add.s32 	%r952, %r950, %r6;
	setp.ge.s32 	%p932, %r952, %r4297;
	@%p932 bra 	$L__BB4_1383;
	add.s32 	%r5664, %r952, %r946;
	mul.wide.s32 	%rd905, %r5664, 4;
	add.s64 	%rd906, %rd1, %rd905;
	ld.global.f32 	%f451, [%rd906];
	shl.b32 	%r5665, %r951, 2;
	add.s32 	%r5666, %r947, %r5665;
	st.shared.f32 	[%r5666], %f451;
$L__BB4_1383:
	add.s32 	%r953, %r951, %r6;
	setp.gt.u32 	%p933, %r953, 31;
	@%p933 bra 	$L__BB4_1470;
	add.s32 	%r954, %r952, %r6;
	setp.ge.s32 	%p934, %r954, %r4297;
	@%p934 bra 	$L__BB4_1386;
	add.s32 	%r5667, %r954, %r946;
	mul.wide.s32 	%rd907, %r5667, 4;
	add.s64 	%rd908, %rd1, %rd907;
	ld.global.f32 	%f452, [%rd908];
	shl.b32 	%r5668, %r953, 2;
	add.s32 	%r5669, %r947, %r5668;
	st.shared.f32 	[%r5669], %f452;
$L__BB4_1386:
	add.s32 	%r955, %r953, %r6;
	setp.gt.u32 	%p935, %r955, 31;
	@%p935 bra 	$L__BB4_1470;
	add.s32 	%r956, %r954, %r6;
	setp.ge.s32 	%p936, %r956, %r4297;
	@%p936 bra 	$L__BB4_1389;
	add.s32 	%r5670, %r956, %r946;
	mul.wide.s32 	%rd909, %r5670, 4;
	add.s64 	%rd910, %rd1, %rd909;
	ld.global.f32 	%f453, [%rd910];
	shl.b32 	%r5671, %r955, 2;
	add.s32 	%r5672, %r947, %r5671;
	st.shared.f32 	[%r5672], %f453;
$L__BB4_1389:
	add.s32 	%r957, %r955, %r6;
	setp.gt.u32 	%p937, %r957, 31;
	@%p937 bra 	$L__BB4_1470;
	add.s32 	%r958, %r956, %r6;
	setp.ge.s32 	%p938, %r958, %r4297;
	@%p938 bra 	$L__BB4_1392;
	add.s32 	%r5673, %r958, %r946;
	mul.wide.s32 	%rd911, %r5673, 4;
	add.s64 	%rd912, %rd1, %rd911;
	ld.global.f32 	%f454, [%rd912];
	shl.b32 	%r5674, %r957, 2;
	add.s32 	%r5675, %r947, %r5674;
	st.shared.f32 	[%r5675], %f454;
$L__BB4_1392:
	add.s32 	%r959, %r957, %r6;
	setp.gt.u32 	%p939, %r959, 31;
	@%p939 bra 	$L__BB4_1470;
	add.s32 	%r960, %r958, %r6;
	setp.ge.s32 	%p940, %r960, %r4297;
	@%p940 bra 	$L__BB4_1395;
	add.s32 	%r5676, %r960, %r946;
	mul.wide.s32 	%rd913, %r5676, 4;
	add.s64 	%rd914, %rd1, %rd913;
	ld.global.f32 	%f455, [%rd914];
	shl.b32 	%r5677, %r959, 2;
	add.s32 	%r5678, %r947, %r5677;
	st.shared.f32 	[%r5678], %f455;
$L__BB4_1395:
	add.s32 	%r961, %r959, %r6;
	setp.gt.u32 	%p941, %r961, 31;
	@%p941 bra 	$L__BB4_1470;
	add.s32 	%r962, %r960, %r6;
	setp.ge.s32 	%p942, %r962, %r4297;
	@%p942 bra 	$L__BB4_1398;
	add.s32 	%r5679, %r962, %r946;
	mul.wide.s32 	%rd915, %r5679, 4;
	add.s64 	%rd916, %rd1, %rd915;
	ld.global.f32 	%f456, [%rd916];
	shl.b32 	%r5680, %r961, 2;
	add.s32 	%r5681, %r947, %r5680;
	st.shared.f32 	[%r5681], %f456;
$L__BB4_1398:
	add.s32 	%r963, %r961, %r6;
	setp.gt.u32 	%p943, %r963, 31;
	@%p943 bra 	$L__BB4_1470;
	add.s32 	%r964, %r962, %r6;
	setp.ge.s32 	%p944, %r964, %r4297;
	@%p944 bra 	$L__BB4_1401;
	add.s32 	%r5682, %r964, %r946;
	mul.wide.s32 	%rd917, %r5682, 4;
	add.s64 	%rd918, %rd1, %rd917;
	ld.global.f32 	%f457, [%rd918];
	shl.b32 	%r5683, %r963, 2;
	add.s32 	%r5684, %r947, %r5683;
	st.shared.f32 	[%r5684], %f457;
$L__BB4_1401:
	add.s32 	%r965, %r963, %r6;
	setp.gt.u32 	%p945, %r965, 31;
	@%p945 bra 	$L__BB4_1470;
	add.s32 	%r966, %r964, %r6;
	setp.ge.s32 	%p946, %r966, %r4297;
	@%p946 bra 	$L__BB4_1404;
	add.s32 	%r5685, %r966, %r946;
	mul.wide.s32 	%rd919, %r5685, 4;
	add.s64 	%rd920, %rd1, %rd919;
	ld.global.f32 	%f458, [%rd920];
	shl.b32 	%r5686, %r965, 2;
	add.s32 	%r5687, %r947, %r5686;
	st.shared.f32 	[%r5687], %f458;
$L__BB4_1404:
	add.s32 	%r967, %r965, %r6;
	setp.gt.u32 	%p947, %r967, 31;
	@%p947 bra 	$L__BB4_1470;
	add.s32 	%r968, %r966, %r6;
	setp.ge.s32 	%p948, %r968, %r4297;
	@%p948 bra 	$L__BB4_1407;
	add.s32 	%r5688, %r968, %r946;
	mul.wide.s32 	%rd921, %r5688, 4;
	add.s64 	%rd922, %rd1, %rd921;
	ld.global.f32 	%f459, [%rd922];
	shl.b32 	%r5689, %r967, 2;
	add.s32 	%r5690, %r947, %r5689;
	st.shared.f32 	[%r5690], %f459;
$L__BB4_1407:
	add.s32 	%r969, %r967, %r6;
	setp.gt.u32 	%p949, %r969, 31;
	@%p949 bra 	$L__BB4_1470;
	add.s32 	%r970, %r968, %r6;
	setp.ge.s32 	%p950, %r970, %r4297;
	@%p950 bra 	$L__BB4_1410;
	add.s32 	%r5691, %r970, %r946;
	mul.wide.s32 	%rd923, %r5691, 4;
	add.s64 	%rd924, %rd1, %rd923;
	ld.global.f32 	%f460, [%rd924];
	shl.b32 	%r5692, %r969, 2;
	add.s32 	%r5693, %r947, %r5692;
	st.shared.f32 	[%r5693], %f460;
$L__BB4_1410:
	add.s32 	%r971, %r969, %r6;
	setp.gt.u32 	%p951, %r971, 31;
	@%p951 bra 	$L__BB4_1470;
	add.s32 	%r972, %r970, %r6;
	setp.ge.s32 	%p952, %r972, %r4297;
	@%p952 bra 	$L__BB4_1413;
	add.s32 	%r5694, %r972, %r946;
	mul.wide.s32 	%rd925, %r5694, 4;
	add.s64 	%rd926, %rd1, %rd925;
	ld.global.f32 	%f461, [%rd926];
	shl.b32 	%r5695, %r971, 2;
	add.s32 	%r5696, %r947, %r5695;
	st.shared.f32 	[%r5696], %f461;
$L__BB4_1413:
	add.s32 	%r973, %r971, %r6;
	setp.gt.u32 	%p953, %r973, 31;
	@%p953 bra 	$L__BB4_1470;
	add.s32 	%r974, %r972, %r6;
	setp.ge.s32 	%p954, %r974, %r4297;
	@%p954 bra 	$L__BB4_1416;
	add.s32 	%r5697, %r974, %r946;
	mul.wide.s32 	%rd927, %r5697, 4;
	add.s64 	%rd928, %rd1, %rd927;
	ld.global.f32 	%f462, [%rd928];
	shl.b32 	%r5698, %r973, 2;
	add.s32 	%r5699, %r947, %r5698;
	st.shared.f32 	[%r5699], %f462;
$L__BB4_1416:
	add.s32 	%r975, %r973, %r6;
	setp.gt.u32 	%p955, %r975, 31;
	@%p955 bra 	$L__BB4_1470;
	add.s32 	%r976, %r974, %r6;
	setp.ge.s32 	%p956, %r976, %r4297;
	@%p956 bra 	$L__BB4_1419;
	add.s32 	%r5700, %r976, %r946;
	mul.wide.s32 	%rd929, %r5700, 4;
	add.s64 	%rd930, %rd1, %rd929;
	ld.global.f32 	%f463, [%rd930];
	shl.b32 	%r5701, %r975, 2;
	add.s32 	%r5702, %r947, %r5701;
	st.shared.f32 	[%r5702], %f463;
$L__BB4_1419:
	add.s32 	%r977, %r975, %r6;
	setp.gt.u32 	%p957, %r977, 31;
	@%p957 bra 	$L__BB4_1470;
	add.s32 	%r978, %r976, %r6;
	setp.ge.s32 	%p958, %r978, %r4297;
	@%p958 bra 	$L__BB4_1422;
	add.s32 	%r5703, %r978, %r946;
	mul.wide.s32 	%rd931, %r5703, 4;
	add.s64 	%rd932, %rd1, %rd931;
	ld.global.f32 	%f464, [%rd932];
	shl.b32 	%r5704, %r977, 2;
	add.s32 	%r5705, %r947, %r5704;
	st.shared.f32 	[%r5705], %f464;
$L__BB4_1422:
	add.s32 	%r979, %r977, %r6;
	setp.gt.u32 	%p959, %r979, 31;
	@%p959 bra 	$L__BB4_1470;
	add.s32 	%r980, %r978, %r6;
	setp.ge.s32 	%p960, %r980, %r4297;
	@%p960 bra 	$L__BB4_1425;
	add.s32 	%r5706, %r980, %r946;
	mul.wide.s32 	%rd933, %r5706, 4;
	add.s64 	%rd934, %rd1, %rd933;
	ld.global.f32 	%f465, [%rd934];
	shl.b32 	%r5707, %r979, 2;
	add.s32 	%r5708, %r947, %r5707;
	st.shared.f32 	[%r5708], %f465;
$L__BB4_1425:
	add.s32 	%r981, %r979, %r6;
	setp.gt.u32 	%p961, %r981, 31;
	@%p961 bra 	$L__BB4_1470;
	add.s32 	%r982, %r980, %r6;
	setp.ge.s32 	%p962, %r982, %r4297;
	@%p962 bra 	$L__BB4_1428;
	add.s32 	%r5709, %r982, %r946;
	mul.wide.s32 	%rd935, %r5709, 4;
	add.s64 	%rd936, %rd1, %rd935;
	ld.global.f32 	%f466, [%rd936];
	shl.b32 	%r5710, %r981, 2;
	add.s32 	%r5711, %r947, %r5710;
	st.shared.f32 	[%r5711], %f466;
$L__BB4_1428:
	add.s32 	%r983, %r981, %r6;
	setp.gt.u32 	%p963, %r983, 31;
	@%p963 bra 	$L__BB4_1470;
	add.s32 	%r984, %r982, %r6;
	setp.ge.s32 	%p964, %r984, %r4297;
	@%p964 bra 	$L__BB4_1431;
	add.s32 	%r5712, %r984, %r946;
	mul.wide.s32 	%rd937, %r5712, 4;
	add.s64 	%rd938, %rd1, %rd937;
	ld.global.f32 	%f467, [%rd938];
	shl.b32 	%r5713, %r983, 2;
	add.s32 	%r5714, %r947, %r5713;
	st.shared.f32 	[%r5714], %f467;
$L__BB4_1431:
	add.s32 	%r985, %r983, %r6;
	setp.gt.u32 	%p965, %r985, 31;
	@%p965 bra 	$L__BB4_1470;
	add.s32 	%r986, %r984, %r6;
	setp.ge.s32 	%p966, %r986, %r4297;
	@%p966 bra 	$L__BB4_1434;
	add.s32 	%r5715, %r986, %r946;
	mul.wide.s32 	%rd939, %r5715, 4;
	add.s64 	%rd940, %rd1, %rd939;
	ld.global.f32 	%f468, [%rd940];
	shl.b32 	%r5716, %r985, 2;
	add.s32 	%r5717, %r947, %r5716;
	st.shared.f32 	[%r5717], %f468;
$L__BB4_1434:
	add.s32 	%r987, %r985, %r6;
	setp.gt.u32 	%p967, %r987, 31;
	@%p967 bra 	$L__BB4_1470;
	add.s32 	%r988, %r986, %r6;
	setp.ge.s32 	%p968, %r988, %r4297;
	@%p968 bra 	$L__BB4_1437;
	add.s32 	%r5718, %r988, %r946;
	mul.wide.s32 	%rd941, %r5718, 4;
	add.s64 	%rd942, %rd1, %rd941;
	ld.global.f32 	%f469, [%rd942];
	shl.b32 	%r5719, %r987, 2;
	add.s32 	%r5720, %r947, %r5719;
	st.shared.f32 	[%r5720], %f469;
$L__BB4_1437:
	add.s32 	%r989, %r987, %r6;
	setp.gt.u32 	%p969, %r989, 31;
	@%p969 bra 	$L__BB4_1470;
	add.s32 	%r990, %r988, %r6;
	setp.ge.s32 	%p970, %r990, %r4297;
	@%p970 bra 	$L__BB4_1440;
	add.s32 	%r5721, %r990, %r946;
	mul.wide.s32 	%rd943, %r5721, 4;
	add.s64 	%rd944, %rd1, %rd943;
	ld.global.f32 	%f470, [%rd944];
	shl.b32 	%r5722, %r989, 2;
	add.s32 	%r5723, %r947, %r5722;
	st.shared.f32 	[%r5723], %f470;
$L__BB4_1440:
	add.s32 	%r991, %r989, %r6;
	setp.gt.u32 	%p971, %r991, 31;
	@%p971 bra 	$L__BB4_1470;
	add.s32 	%r992, %r990, %r6;
	setp.ge.s32 	%p972, %r992, %r4297;
	@%p972 bra 	$L__BB4_1443;
	add.s32 	%r5724, %r992, %r946;
	mul.wide.s32 	%rd945, %r5724, 4;
	add.s64 	%rd946, %rd1, %rd945;
	ld.global.f32 	%f471, [%rd946];
	shl.b32 	%r5725, %r991, 2;
	add.s32 	%r5726, %r947, %r5725;
	st.shared.f32 	[%r5726], %f471;
$L__BB4_1443:
	add.s32 	%r993, %r991, %r6;
	setp.gt.u32 	%p973, %r993, 31;
	@%p973 bra 	$L__BB4_1470;
	add.s32 	%r994, %r992, %r6;
	setp.ge.s32 	%p974, %r994, %r4297;
	@%p974 bra 	$L__BB4_1446;
	add.s32 	%r5727, %r994, %r946;
	mul.wide.s32 	%rd947, %r5727, 4;
	add.s64 	%rd948, %rd1, %rd947;
	ld.global.f32 	%f472, [%rd948];
	shl.b32 	%r5728, %r993, 2;
	add.s32 	%r5729, %r947, %r5728;
	st.shared.f32 	[%r5729], %f472;
$L__BB4_1446:
	add.s32 	%r995, %r993, %r6;
	setp.gt.u32 	%p975, %r995, 31;
	@%p975 bra 	$L__BB4_1470;
	add.s32 	%r996, %r994, %r6;
	setp.ge.s32 	%p976, %r996, %r4297;
	@%p976 bra 	$L__BB4_1449;
	add.s32 	%r5730, %r996, %r946;
	mul.wide.s32 	%rd949, %r5730, 4;
	add.s64 	%rd950, %rd1, %rd949;
	ld.global.f32 	%f473, [%rd950];
	shl.b32 	%r5731, %r995, 2;
	add.s32 	%r5732, %r947, %r5731;
	st.shared.f32 	[%r5732], %f473;
$L__BB4_1449:
	add.s32 	%r997, %r995, %r6;
	setp.gt.u32 	%p977, %r997, 31;
	@%p977 bra 	$L__BB4_1470;
	add.s32 	%r998, %r996, %r6;
	setp.ge.s32 	%p978, %r998, %r4297;
	@%p978 bra 	$L__BB4_1452;
	add.s32 	%r5733, %r998, %r946;
	mul.wide.s32 	%rd951, %r5733, 4;
	add.s64 	%rd952, %rd1, %rd951;
	ld.global.f32 	%f474, [%rd952];
	shl.b32 	%r5734, %r997, 2;
	add.s32 	%r5735, %r947, %r5734;
	st.shared.f32 	[%r5735], %f474;
$L__BB4_1452:
	add.s32 	%r999, %r997, %r6;
	setp.gt.u32 	%p979, %r999, 31;
	@%p979 bra 	$L__BB4_1470;
	add.s32 	%r1000, %r998, %r6;
	setp.ge.s32 	%p980, %r1000, %r4297;
	@%p980 bra 	$L__BB4_1455;
	add.s32 	%r5736, %r1000, %r946;
	mul.wide.s32 	%rd953, %r5736, 4;
	add.s64 	%rd954, %rd1, %rd953;
	ld.global.f32 	%f475, [%rd954];
	shl.b32 	%r5737, %r999, 2;
	add.s32 	%r5738, %r947, %r5737;
	st.shared.f32 	[%r5738], %f475;
$L__BB4_1455:
	add.s32 	%r1001, %r999, %r6;
	setp.gt.u32 	%p981, %r1001, 31;
	@%p981 bra 	$L__BB4_1470;
	add.s32 	%r1002, %r1000, %r6;
	setp.ge.s32 	%p982, %r1002, %r4297;
	@%p982 bra 	$L__BB4_1458;
	add.s32 	%r5739, %r1002, %r946;
	mul.wide.s32 	%rd955, %r5739, 4;
	add.s64 	%rd956, %rd1, %rd955;
	ld.global.f32 	%f476, [%rd956];
	shl.b32 	%r5740, %r1001, 2;
	add.s32 	%r5741, %r947, %r5740;
	st.shared.f32 	[%r5741], %f476;
$L__BB4_1458:
	add.s32 	%r1003, %r1001, %r6;
	setp.gt.u32 	%p983, %r1003, 31;
	@%p983 bra 	$L__BB4_1470;
	add.s32 	%r1004, %r1002, %r6;
	setp.ge.s32 	%p984, %r1004, %r4297;
	@%p984 bra 	$L__BB4_1461;
	add.s32 	%r5742, %r1004, %r946;
	mul.wide.s32 	%rd957, %r5742, 4;
	add.s64 	%rd958, %rd1, %rd957;
	ld.global.f32 	%f477, [%rd958];
	shl.b32 	%r5743, %r1003, 2;
	add.s32 	%r5744, %r947, %r5743;
	st.shared.f32 	[%r5744], %f477;
$L__BB4_1461:
	add.s32 	%r1005, %r1003, %r6;
	setp.gt.u32 	%p985, %r1005, 31;
	@%p985 bra 	$L__BB4_1470;
	add.s32 	%r1006, %r1004, %r6;
	setp.ge.s32 	%p986, %r1006, %r4297;
	@%p986 bra 	$L__BB4_1464;
	add.s32 	%r5745, %r1006, %r946;
	mul.wide.s32 	%rd959, %r5745, 4;
	add.s64 	%rd960, %rd1, %rd959;
	ld.global.f32 	%f478, [%rd960];
	shl.b32 	%r5746, %r1005, 2;
	add.s32 	%r5747, %r947, %r5746;
	st.shared.f32 	[%r5747], %f478;
$L__BB4_1464:
	add.s32 	%r1007, %r1005, %r6;
	setp.gt.u32 	%p987, %r1007, 31;
	@%p987 bra 	$L__BB4_1470;
	add.s32 	%r1008, %r1006, %r6;
	setp.ge.s32 	%p988, %r1008, %r4297;
	@%p988 bra 	$L__BB4_1467;
	add.s32 	%r5748, %r1008, %r946;
	mul.wide.s32 	%rd961, %r5748, 4;
	add.s64 	%rd962, %rd1, %rd961;
	ld.global.f32 	%f479, [%rd962];
	shl.b32 	%r5749, %r1007, 2;
	add.s32 	%r5750, %r947, %r5749;
	st.shared.f32 	[%r5750], %f479;
$L__BB4_1467:
	add.s32 	%r1009, %r1007, %r6;
	setp.gt.u32 	%p989, %r1009, 31;
	@%p989 bra 	$L__BB4_1470;
	add.s32 	%r1010, %r1008, %r6;
	setp.ge.s32 	%p990, %r1010, %r4297;
	@%p990 bra 	$L__BB4_1470;
	add.s32 	%r5751, %r1010, %r946;
	mul.wide.s32 	%rd963, %r5751, 4;
	add.s64 	%rd964, %rd1, %rd963;
	ld.global.f32 	%f480, [%rd964];
	shl.b32 	%r5752, %r1009, 2;
	add.s32 	%r5753, %r947, %r5752;
	st.shared.f32 	[%r5753], %f480;
$L__BB4_1470:
	add.s32 	%r1011, %r944, %r7;
	setp.gt.u32 	%p991, %r1011, 31;
	@%p991 bra 	$L__BB4_3135;
	add.s32 	%r1012, %r945, %r7;
	setp.ge.u32 	%p992, %r1012, %r4296;
	@%p992 bra 	$L__BB4_3135;
	setp.gt.u32 	%p993, %r5, 31;
	@%p993 bra 	$L__BB4_1568;
	mul.lo.s32 	%r1013, %r1012, %r4297;
	mad.lo.s32 	%r1014, %r1011, 132, %r4300;
	add.s32 	%r1015, %r5, %r2;
	setp.ge.s32 	%p994, %r1015, %r4297;
	@%p994 bra 	$L__BB4_1475;
	add.s32 	%r5755, %r1015, %r1013;
	mul.wide.s32 	%rd965, %r5755, 4;
	add.s64 	%rd966, %rd1, %rd965;
	ld.global.f32 	%f481, [%rd966];
	shl.b32 	%r5756, %r5, 2;
	add.s32 	%r5757, %r1014, %r5756;
	st.shared.f32 	[%r5757], %f481;
$L__BB4_1475:
	add.s32 	%r1016, %r5, %r6;
	setp.gt.u32 	%p995, %r1016, 31;
	@%p995 bra 	$L__BB4_1568;
	add.s32 	%r1017, %r1015, %r6;
	setp.ge.s32 	%p996, %r1017, %r4297;
	@%p996 bra 	$L__BB4_1478;
	add.s32 	%r5758, %r1017, %r1013;
	mul.wide.s32 	%rd967, %r5758, 4;
	add.s64 	%rd968, %rd1, %rd967;
	ld.global.f32 	%f482, [%rd968];
	shl.b32 	%r5759, %r1016, 2;
	add.s32 	%r5760, %r1014, %r5759;
	st.shared.f32 	[%r5760], %f482;
$L__BB4_1478:
	add.s32 	%r1018, %r1016, %r6;
	setp.gt.u32 	%p997, %r1018, 31;
	@%p997 bra 	$L__BB4_1568;
	add.s32 	%r1019, %r1017, %r6;
	setp.ge.s32 	%p998, %r1019, %r4297;
	@%p998 bra 	$L__BB4_1481;
	add.s32 	%r5761, %r1019, %r1013;
	mul.wide.s32 	%rd969, %r5761, 4;
	add.s64 	%rd970, %rd1, %rd969;
	ld.global.f32 	%f483, [%rd970];
	shl.b32 	%r5762, %r1018, 2;
	add.s32 	%r5763, %r1014, %r5762;
	st.shared.f32 	[%r5763], %f483;
$L__BB4_1481:
	add.s32 	%r1020, %r1018, %r6;
	setp.gt.u32 	%p999, %r1020, 31;
	@%p999 bra 	$L__BB4_1568;
	add.s32 	%r1021, %r1019, %r6;
	setp.ge.s32 	%p1000, %r1021, %r4297;
	@%p1000 bra 	$L__BB4_1484;
	add.s32 	%r5764, %r1021, %r1013;
	mul.wide.s32 	%rd971, %r5764, 4;
	add.s64 	%rd972, %rd1, %rd971;
	ld.global.f32 	%f484, [%rd972];
	shl.b32 	%r5765, %r1020, 2;
	add.s32 	%r5766, %r1014, %r5765;
	st.shared.f32 	[%r5766], %f484;
$L__BB4_1484:
	add.s32 	%r1022, %r1020, %r6;
	setp.gt.u32 	%p1001, %r1022, 31;
	@%p1001 bra 	$L__BB4_1568;
	add.s32 	%r1023, %r1021, %r6;
	setp.ge.s32 	%p1002, %r1023, %r4297;
	@%p1002 bra 	$L__BB4_1487;
	add.s32 	%r5767, %r1023, %r1013;
	mul.wide.s32 	%rd973, %r5767, 4;
	add.s64 	%rd974, %rd1, %rd973;
	ld.global.f32 	%f485, [%rd974];
	shl.b32 	%r5768, %r1022, 2;
	add.s32 	%r5769, %r1014, %r5768;
	st.shared.f32 	[%r5769], %f485;
$L__BB4_1487:
	add.s32 	%r1024, %r1022, %r6;
	setp.gt.u32 	%p1003, %r1024, 31;
	@%p1003 bra 	$L__BB4_1568;
	add.s32 	%r1025, %r1023, %r6;
	setp.ge.s32 	%p1004, %r1025, %r4297;
	@%p1004 bra 	$L__BB4_1490;
	add.s32 	%r5770, %r1025, %r1013;
	mul.wide.s32 	%rd975, %r5770, 4;
	add.s64 	%rd976, %rd1, %rd975;
	ld.global.f32 	%f486, [%rd976];
	shl.b32 	%r5771, %r1024, 2;
	add.s32 	%r5772, %r1014, %r5771;
	st.shared.f32 	[%r5772], %f486;
$L__BB4_1490:
	add.s32 	%r1026, %r1024, %r6;
	setp.gt.u32 	%p1005, %r1026, 31;
	@%p1005 bra 	$L__BB4_1568;
	add.s32 	%r1027, %r1025, %r6;
	setp.ge.s32 	%p1006, %r1027, %r4297;
	@%p1006 bra 	$L__BB4_1493;
	add.s32 	%r5773, %r1027, %r1013;
	mul.wide.s32 	%rd977, %r5773, 4;
	add.s64 	%rd978, %rd1, %rd977;
	ld.global.f32 	%f487, [%rd978];
	shl.b32 	%r5774, %r1026, 2;
	add.s32 	%r5775, %r1014, %r5774;
	st.shared.f32 	[%r5775], %f487;
$L__BB4_1493:
	add.s32 	%r1028, %r1026, %r6;
	setp.gt.u32 	%p1007, %r1028, 31;
	@%p1007 bra 	$L__BB4_1568;
	add.s32 	%r1029, %r1027, %r6;
	setp.ge.s32 	%p1008, %r1029, %r4297;
	@%p1008 bra 	$L__BB4_1496;
	add.s32 	%r5776, %r1029, %r1013;
	mul.wide.s32 	%rd979, %r5776, 4;
	add.s64 	%rd980, %rd1, %rd979;
	ld.global.f32 	%f488, [%rd980];
	shl.b32 	%r5777, %r1028, 2;
	add.s32 	%r5778, %r1014, %r5777;
	st.shared.f32 	[%r5778], %f488;
$L__BB4_1496:
	add.s32 	%r1030, %r1028, %r6;
	setp.gt.u32 	%p1009, %r1030, 31;
	@%p1009 bra 	$L__BB4_1568;
	add.s32 	%r1031, %r1029, %r6;
	setp.ge.s32 	%p1010, %r1031, %r4297;
	@%p1010 bra 	$L__BB4_1499;
	add.s32 	%r5779, %r1031, %r1013;
	mul.wide.s32 	%rd981, %r5779, 4;
	add.s64 	%rd982, %rd1, %rd981;
	ld.global.f32 	%f489, [%rd982];
	shl.b32 	%r5780, %r1030, 2;
	add.s32 	%r5781, %r1014, %r5780;
	st.shared.f32 	[%r5781], %f489;
$L__BB4_1499:
	add.s32 	%r1032, %r1030, %r6;
	setp.gt.u32 	%p1011, %r1032, 31;
	@%p1011 bra 	$L__BB4_1568;
	add.s32 	%r1033, %r1031, %r6;
	setp.ge.s32 	%p1012, %r1033, %r4297;
	@%p1012 bra 	$L__BB4_1502;
	add.s32 	%r5782, %r1033, %r1013;
	mul.wide.s32 	%rd983, %r5782, 4;
	add.s64 	%rd984, %rd1, %rd983;
	ld.global.f32 	%f490, [%rd984];
	shl.b32 	%r5783, %r1032, 2;
	add.s32 	%r5784, %r1014, %r5783;
	st.shared.f32 	[%r5784], %f490;
$L__BB4_1502:
	add.s32 	%r1034, %r1032, %r6;
	setp.gt.u32 	%p1013, %r1034, 31;
	@%p1013 bra 	$L__BB4_1568;
	add.s32 	%r1035, %r1033, %r6;
	setp.ge.s32 	%p1014, %r1035, %r4297;
	@%p1014 bra 	$L__BB4_1505;
	add.s32 	%r5785, %r1035, %r1013;
	mul.wide.s32 	%rd985, %r5785, 4;
	add.s64 	%rd986, %rd1, %rd985;
	ld.global.f32 	%f491, [%rd986];
	shl.b32 	%r5786, %r1034, 2;
	add.s32 	%r5787, %r1014, %r5786;
	st.shared.f32 	[%r5787], %f491;
$L__BB4_1505:
	add.s32 	%r1036, %r1034, %r6;
	setp.gt.u32 	%p1015, %r1036, 31;
	@%p1015 bra 	$L__BB4_1568;
	add.s32 	%r1037, %r1035, %r6;
	setp.ge.s32 	%p1016, %r1037, %r4297;
	@%p1016 bra 	$L__BB4_1508;
	add.s32 	%r5788, %r1037, %r1013;
	mul.wide.s32 	%rd987, %r5788, 4;
	add.s64 	%rd988, %rd1, %rd987;
	ld.global.f32 	%f492, [%rd988];
	shl.b32 	%r5789, %r1036, 2;
	add.s32 	%r5790, %r1014, %r5789;
	st.shared.f32 	[%r5790], %f492;
$L__BB4_1508:
	add.s32 	%r1038, %r1036, %r6;
	setp.gt.u32 	%p1017, %r1038, 31;
	@%p1017 bra 	$L__BB4_1568;
	add.s32 	%r1039, %r1037, %r6;
	setp.ge.s32 	%p1018, %r1039, %r4297;
	@%p1018 bra 	$L__BB4_1511;
	add.s32 	%r5791, %r1039, %r1013;
	mul.wide.s32 	%rd989, %r5791, 4;
	add.s64 	%rd990, %rd1, %rd989;
	ld.global.f32 	%f493, [%rd990];
	shl.b32 	%r5792, %r1038, 2;
	add.s32 	%r5793, %r1014, %r5792;
	st.shared.f32 	[%r5793], %f493;
$L__BB4_1511:
	add.s32 	%r1040, %r1038, %r6;
	setp.gt.u32 	%p1019, %r1040, 31;
	@%p1019 bra 	$L__BB4_1568;
	add.s32 	%r1041, %r1039, %r6;
	setp.ge.s32 	%p1020, %r1041, %r4297;
	@%p1020 bra 	$L__BB4_1514;
	add.s32 	%r5794, %r1041, %r1013;
	mul.wide.s32 	%rd991, %r5794, 4;
	add.s64 	%rd992, %rd1, %rd991;
	ld.global.f32 	%f494, [%rd992];
	shl.b32 	%r5795, %r1040, 2;
	add.s32 	%r5796, %r1014, %r5795;
	st.shared.f32 	[%r5796], %f494;
$L__BB4_1514:
	add.s32 	%r1042, %r1040, %r6;
	setp.gt.u32 	%p1021, %r1042, 31;
	@%p1021 bra 	$L__BB4_1568;
	add.s32 	%r1043, %r1041, %r6;
	setp.ge.s32 	%p1022, %r1043, %r4297;
	@%p1022 bra 	$L__BB4_1517;
	add.s32 	%r5797, %r1043, %r1013;
	mul.wide.s32 	%rd993, %r5797, 4;
	add.s64 	%rd994, %rd1, %rd993;
	ld.global.f32 	%f495, [%rd994];
	shl.b32 	%r5798, %r1042, 2;
	add.s32 	%r5799, %r1014, %r5798;
	st.shared.f32 	[%r5799], %f495;
$L__BB4_1517:
	add.s32 	%r1044, %r1042, %r6;
	setp.gt.u32 	%p1023, %r1044, 31;
	@%p1023 bra 	$L__BB4_1568;
	add.s32 	%r1045, %r1043, %r6;
	setp.ge.s32 	%p1024, %r1045, %r4297;
	@%p1024 bra 	$L__BB4_1520;
	add.s32 	%r5800, %r1045, %r1013;
	mul.wide.s32 	%rd995, %r5800, 4;
	add.s64 	%rd996, %rd1, %rd995;
	ld.global.f32 	%f496, [%rd996];
	shl.b32 	%r5801, %r1044, 2;
	add.s32 	%r5802, %r1014, %r5801;
	st.shared.f32 	[%r5802], %f496;
$L__BB4_1520:
	add.s32 	%r1046, %r1044, %r6;
	setp.gt.u32 	%p1025, %r1046, 31;
	@%p1025 bra 	$L__BB4_1568;
	add.s32 	%r1047, %r1045, %r6;
	setp.ge.s32 	%p1026, %r1047, %r4297;
	@%p1026 bra 	$L__BB4_1523;
	add.s32 	%r5803, %r1047, %r1013;
	mul.wide.s32 	%rd997, %r5803, 4;
	add.s64 	%rd998, %rd1, %rd997;
	ld.global.f32 	%f497, [%rd998];
	shl.b32 	%r5804, %r1046, 2;
	add.s32 	%r5805, %r1014, %r5804;
	st.shared.f32 	[%r5805], %f497;
$L__BB4_1523:
	add.s32 	%r1048, %r1046, %r6;
	setp.gt.u32 	%p1027, %r1048, 31;
	@%p1027 bra 	$L__BB4_1568;
	add.s32 	%r1049, %r1047, %r6;
	setp.ge.s32 	%p1028, %r1049, %r4297;
	@%p1028 bra 	$L__BB4_1526;
	add.s32 	%r5806, %r1049, %r1013;
	mul.wide.s32 	%rd999, %r5806, 4;
	add.s64 	%rd1000, %rd1, %rd999;
	ld.global.f32 	%f498, [%rd1000];
	shl.b32 	%r5807, %r1048, 2;
	add.s32 	%r5808, %r1014, %r5807;
	st.shared.f32 	[%r5808], %f498;
$L__BB4_1526:
	add.s32 	%r1050, %r1048, %r6;
	setp.gt.u32 	%p1029, %r1050, 31;
	@%p1029 bra 	$L__BB4_1568;
	add.s32 	%r1051, %r1049, %r6;
	setp.ge.s32 	%p1030, %r1051, %r4297;
	@%p1030 bra 	$L__BB4_1529;
	add.s32 	%r5809, %r1051, %r1013;
	mul.wide.s32 	%rd1001, %r5809, 4;
	add.s64 	%rd1002, %rd1, %rd1001;
	ld.global.f32 	%f499, [%rd1002];
	shl.b32 	%r5810, %r1050, 2;
	add.s32 	%r5811, %r1014, %r5810;
	st.shared.f32 	[%r5811], %f499;
$L__BB4_1529:
	add.s32 	%r1052, %r1050, %r6;
	setp.gt.u32 	%p1031, %r1052, 31;
	@%p1031 bra 	$L__BB4_1568;
	add.s32 	%r1053, %r1051, %r6;
	setp.ge.s32 	%p1032, %r1053, %r4297;
	@%p1032 bra 	$L__BB4_1532;
	add.s32 	%r5812, %r1053, %r1013;
	mul.wide.s32 	%rd1003, %r5812, 4;
	add.s64 	%rd1004, %rd1, %rd1003;
	ld.global.f32 	%f500, [%rd1004];
	shl.b32 	%r5813, %r1052, 2;
	add.s32 	%r5814, %r1014, %r5813;
	st.shared.f32 	[%r5814], %f500;
$L__BB4_1532:
	add.s32 	%r1054, %r1052, %r6;
	setp.gt.u32 	%p1033, %r1054, 31;
	@%p1033 bra 	$L__BB4_1568;
	add.s32 	%r1055, %r1053, %r6;
	setp.ge.s32 	%p1034, %r1055, %r4297;
	@%p1034 bra 	$L__BB4_1535;
	add.s32 	%r5815, %r1055, %r1013;
	mul.wide.s32 	%rd1005, %r5815, 4;
	add.s64 	%rd1006, %rd1, %rd1005;
	ld.global.f32 	%f501, [%rd1006];
	shl.b32 	%r5816, %r1054, 2;
	add.s32 	%r5817, %r1014, %r5816;
	st.shared.f32 	[%r5817], %f501;
$L__BB4_1535:
	add.s32 	%r1056, %r1054, %r6;
	setp.gt.u32 	%p1035, %r1056, 31;
	@%p1035 bra 	$L__BB4_1568;
	add.s32 	%r1057, %r1055, %r6;
	setp.ge.s32 	%p1036, %r1057, %r4297;
	@%p1036 bra 	$L__BB4_1538;
	add.s32 	%r5818, %r1057, %r1013;
	mul.wide.s32 	%rd1007, %r5818, 4;
	add.s64 	%rd1008, %rd1, %rd1007;
	ld.global.f32 	%f502, [%rd1008];
	shl.b32 	%r5819, %r1056, 2;
	add.s32 	%r5820, %r1014, %r5819;
	st.shared.f32 	[%r5820], %f502;
$L__BB4_1538:
	add.s32 	%r1058, %r1056, %r6;
	setp.gt.u32 	%p1037, %r1058, 31;
	@%p1037 bra 	$L__BB4_1568;
	add.s32 	%r1059, %r1057, %r6;
	setp.ge.s32 	%p1038, %r1059, %r4297;
	@%p1038 bra 	$L__BB4_1541;
	add.s32 	%r5821, %r1059, %r1013;
	mul.wide.s32 	%rd1009, %r5821, 4;
	add.s64 	%rd1010, %rd1, %rd1009;
	ld.global.f32 	%f503, [%rd1010];
	shl.b32 	%r5822, %r1058, 2;
	add.s32 	%r5823, %r1014, %r5822;
	st.shared.f32 	[%r5823], %f503;
$L__BB4_1541:
	add.s32 	%r1060, %r1058, %r6;
	setp.gt.u32 	%p1039, %r1060, 31;
	@%p1039 bra 	$L__BB4_1568;
	add.s32 	%r1061, %r1059, %r6;
	setp.ge.s32 	%p1040, %r1061, %r4297;
	@%p1040 bra 	$L__BB4_1544;
	add.s32 	%r5824, %r1061, %r1013;
	mul.wide.s32 	%rd1011, %r5824, 4;
	add.s64 	%rd1012, %rd1, %rd1011;
	ld.global.f32 	%f504, [%rd1012];
	shl.b32 	%r5825, %r1060, 2;
	add.s32 	%r5826, %r1014, %r5825;
	st.shared.f32 	[%r5826], %f504;
$L__BB4_1544:
	add.s32 	%r1062, %r1060, %r6;
	setp.gt.u32 	%p1041, %r1062, 31;
	@%p1041 bra 	$L__BB4_1568;
	add.s32 	%r1063, %r1061, %r6;
	setp.ge.s32 	%p1042, %r1063, %r4297;
	@%p1042 bra 	$L__BB4_1547;
	add.s32 	%r5827, %r1063, %r1013;
	mul.wide.s32 	%rd1013, %r5827, 4;
	add.s64 	%rd1014, %rd1, %rd1013;
	ld.global.f32 	%f505, [%rd1014];
	shl.b32 	%r5828, %r1062, 2;
	add.s32 	%r5829, %r1014, %r5828;
	st.shared.f32 	[%r5829], %f505;
$L__BB4_1547:
	add.s32 	%r1064, %r1062, %r6;
	setp.gt.u32 	%p1043, %r1064, 31;
	@%p1043 bra 	$L__BB4_1568;
	add.s32 	%r1065, %r1063, %r6;
	setp.ge.s32 	%p1044, %r1065, %r4297;
	@%p1044 bra 	$L__BB4_1550;
	add.s32 	%r5830, %r1065, %r1013;
	mul.wide.s32 	%rd1015, %r5830, 4;
	add.s64 	%rd1016, %rd1, %rd1015;
	ld.global.f32 	%f506, [%rd1016];
	shl.b32 	%r5831, %r1064, 2;
	add.s32 	%r5832, %r1014, %r5831;
	st.shared.f32 	[%r5832], %f506;
$L__BB4_1550:
	add.s32 	%r1066, %r1064, %r6;
	setp.gt.u32 	%p1045, %r1066, 31;
	@%p1045 bra 	$L__BB4_1568;
	add.s32 	%r1067, %r1065, %r6;
	setp.ge.s32 	%p1046, %r1067, %r4297;
	@%p1046 bra 	$L__BB4_1553;
	add.s32 	%r5833, %r1067, %r1013;
	mul.wide.s32 	%rd1017, %r5833, 4;
	add.s64 	%rd1018, %rd1, %rd1017;
	ld.global.f32 	%f507, [%rd1018];
	shl.b32 	%r5834, %r1066, 2;
	add.s32 	%r5835, %r1014, %r5834;
	st.shared.f32 	[%r5835], %f507;
$L__BB4_1553:
	add.s32 	%r1068, %r1066, %r6;
	setp.gt.u32 	%p1047, %r1068, 31;
	@%p1047 bra 	$L__BB4_1568;
	add.s32 	%r1069, %r1067, %r6;
	setp.ge.s32 	%p1048, %r1069, %r4297;
	@%p1048 bra 	$L__BB4_1556;
	add.s32 	%r5836, %r1069, %r1013;
	mul.wide.s32 	%rd1019, %r5836, 4;
	add.s64 	%rd1020, %rd1, %rd1019;
	ld.global.f32 	%f508, [%rd1020];
	shl.b32 	%r5837, %r1068, 2;
	add.s32 	%r5838, %r1014, %r5837;
	st.shared.f32 	[%r5838], %f508;
$L__BB4_1556:
	add.s32 	%r1070, %r1068, %r6;
	setp.gt.u32 	%p1049, %r1070, 31;
	@%p1049 bra 	$L__BB4_1568;
	add.s32 	%r1071, %r1069, %r6;
	setp.ge.s32 	%p1050, %r1071, %r4297;
	@%p1050 bra 	$L__BB4_1559;
	add.s32 	%r5839, %r1071, %r1013;
	mul.wide.s32 	%rd1021, %r5839, 4;
	add.s64 	%rd1022, %rd1, %rd1021;
	ld.global.f32 	%f509, [%rd1022];
	shl.b32 	%r5840, %r1070, 2;
	add.s32 	%r5841, %r1014, %r5840;
	st.shared.f32 	[%r5841], %f509;
$L__BB4_1559:
	add.s32 	%r1072, %r1070, %r6;
	setp.gt.u32 	%p1051, %r1072, 31;
	@%p1051 bra 	$L__BB4_1568;
	add.s32 	%r1073, %r1071, %r6;
	setp.ge.s32 	%p1052, %r1073, %r4297;
	@%p1052 bra 	$L__BB4_1562;
	add.s32 	%r5842, %r1073, %r1013;
	mul.wide.s32 	%rd1023, %r5842, 4;
	add.s64 	%rd1024, %rd1, %rd1023;
	ld.global.f32 	%f510, [%rd1024];
	shl.b32 	%r5843, %r1072, 2;
	add.s32 	%r5844, %r1014, %r5843;
	st.shared.f32 	[%r5844], %f510;
$L__BB4_1562:
	add.s32 	%r1074, %r1072, %r6;
	setp.gt.u32 	%p1053, %r1074, 31;
	@%p1053 bra 	$L__BB4_1568;
	add.s32 	%r1075, %r1073, %r6;
	setp.ge.s32 	%p1054, %r1075, %r4297;
	@%p1054 bra 	$L__BB4_1565;
	add.s32 	%r5845, %r1075, %r1013;
	mul.wide.s32 	%rd1025, %r5845, 4;
	add.s64 	%rd1026, %rd1, %rd1025;
	ld.global.f32 	%f511, [%rd1026];
	shl.b32 	%r5846, %r1074, 2;
	add.s32 	%r5847, %r1014, %r5846;
	st.shared.f32 	[%r5847], %f511;
$L__BB4_1565:
	add.s32 	%r1076, %r1074, %r6;
	setp.gt.u32 	%p1055, %r1076, 31;
	@%p1055 bra 	$L__BB4_1568;
	add.s32 	%r1077, %r1075, %r6;
	setp.ge.s32 	%p1056, %r1077, %r4297;
	@%p1056 bra 	$L__BB4_1568;
	add.s32 	%r5848, %r1077, %r1013;
	mul.wide.s32 	%rd1027, %r5848, 4;
	add.s64 	%rd1028, %rd1, %rd1027;
	ld.global.f32 	%f512, [%rd1028];
	shl.b32 	%r5849, %r1076, 2;
	add.s32 	%r5850, %r1014, %r5849;
	st.shared.f32 	[%r5850], %f512;
$L__BB4_1568:
	add.s32 	%r1078, %r1011, %r7;
	setp.gt.u32 	%p1057, %r1078, 31;
	@%p1057 bra 	$L__BB4_3135;
	add.s32 	%r1079, %r1012, %r7;
	setp.ge.u32 	%p1058, %r1079, %r4296;
	@%p1058 bra 	$L__BB4_3135;
	setp.gt.u32 	%p1059, %r5, 31;
	@%p1059 bra 	$L__BB4_1666;
	mul.lo.s32 	%r1080, %r1079, %r4297;
	mad.lo.s32 	%r1081, %r1078, 132, %r4300;
	add.s32 	%r1082, %r5, %r2;
	setp.ge.s32 	%p1060, %r1082, %r4297;
	@%p1060 bra 	$L__BB4_1573;
	add.s32 	%r5852, %r1082, %r1080;
	mul.wide.s32 	%rd1029, %r5852, 4;
	add.s64 	%rd1030, %rd1, %rd1029;
	ld.global.f32 	%f513, [%rd1030];
	shl.b32 	%r5853, %r5, 2;
	add.s32 	%r5854, %r1081, %r5853;
	st.shared.f32 	[%r5854], %f513;
$L__BB4_1573:
	add.s32 	%r1083, %r5, %r6;
	setp.gt.u32 	%p1061, %r1083, 31;
	@%p1061 bra 	$L__BB4_1666;
	add.s32 	%r1084, %r1082, %r6;
	setp.ge.s32 	%p1062, %r1084, %r4297;
	@%p1062 bra 	$L__BB4_1576;
	add.s32 	%r5855, %r1084, %r1080;
	mul.wide.s32 	%rd1031, %r5855, 4;
	add.s64 	%rd1032, %rd1, %rd1031;
	ld.global.f32 	%f514, [%rd1032];
	shl.b32 	%r5856, %r1083, 2;
	add.s32 	%r5857, %r1081, %r5856;
	st.shared.f32 	[%r5857], %f514;
$L__BB4_1576:
	add.s32 	%r1085, %r1083, %r6;
	setp.gt.u32 	%p1063, %r1085, 31;
	@%p1063 bra 	$L__BB4_1666;
	add.s32 	%r1086, %r1084, %r6;
	setp.ge.s32 	%p1064, %r1086, %r4297;
	@%p1064 bra 	$L__BB4_1579;
	add.s32 	%r5858, %r1086, %r1080;
	mul.wide.s32 	%rd1033, %r5858, 4;
	add.s64 	%rd1034, %rd1, %rd1033;
	ld.global.f32 	%f515, [%rd1034];
	shl.b32 	%r5859, %r1085, 2;
	add.s32 	%r5860, %r1081, %r5859;
	st.shared.f32 	[%r5860], %f515;
$L__BB4_1579:
	add.s32 	%r1087, %r1085, %r6;
	setp.gt.u32 	%p1065, %r1087, 31;
	@%p1065 bra 	$L__BB4_1666;
	add.s32 	%r1088, %r1086, %r6;
	setp.ge.s32 	%p1066, %r1088, %r4297;
	@%p1066 bra 	$L__BB4_1582;
	add.s32 	%r5861, %r1088, %r1080;
	mul.wide.s32 	%rd1035, %r5861, 4;
	add.s64 	%rd1036, %rd1, %rd1035;
	ld.global.f32 	%f516, [%rd1036];
	shl.b32 	%r5862, %r1087, 2;
	add.s32 	%r5863, %r1081, %r5862;
	st.shared.f32 	[%r5863], %f516;
$L__BB4_1582:
	add.s32 	%r1089, %r1087, %r6;
	setp.gt.u32 	%p1067, %r1089, 31;
	@%p1067 bra 	$L__BB4_1666;
	add.s32 	%r1090, %r1088, %r6;
	setp.ge.s32 	%p1068, %r1090, %r4297;
	@%p1068 bra 	$L__BB4_1585;
	add.s32 	%r5864, %r1090, %r1080;
	mul.wide.s32 	%rd1037, %r5864, 4;
	add.s64 	%rd1038, %rd1, %rd1037;
	ld.global.f32 	%f517, [%rd1038];
	shl.b32 	%r5865, %r1089, 2;
	add.s32 	%r5866, %r1081, %r5865;
	st.shared.f32 	[%r5866], %f517;
$L__BB4_1585:
	add.s32 	%r1091, %r1089, %r6;
	setp.gt.u32 	%p1069, %r1091, 31;
	@%p1069 bra 	$L__BB4_1666;
	add.s32 	%r1092, %r1090, %r6;
	setp.ge.s32 	%p1070, %r1092, %r4297;
	@%p1070 bra 	$L__BB4_1588;
	add.s32 	%r5867, %r1092, %r1080;
	mul.wide.s32 	%rd1039, %r5867, 4;
	add.s64 	%rd1040, %rd1, %rd1039;
	ld.global.f32 	%f518, [%rd1040];
	shl.b32 	%r5868, %r1091, 2;
	add.s32 	%r5869, %r1081, %r5868;
	st.shared.f32 	[%r5869], %f518;
$L__BB4_1588:
	add.s32 	%r1093, %r1091, %r6;
	setp.gt.u32 	%p1071, %r1093, 31;
	@%p1071 bra 	$L__BB4_1666;
	add.s32 	%r1094, %r1092, %r6;
	setp.ge.s32 	%p1072, %r1094, %r4297;
	@%p1072 bra 	$L__BB4_1591;
	add.s32 	%r5870, %r1094, %r1080;
	mul.wide.s32 	%rd1041, %r5870, 4;
	add.s64 	%rd1042, %rd1, %rd1041;
	ld.global.f32 	%f519, [%rd1042];
	shl.b32 	%r5871, %r1093, 2;
	add.s32 	%r5872, %r1081, %r5871;
	st.shared.f32 	[%r5872], %f519;
$L__BB4_1591:
	add.s32 	%r1095, %r1093, %r6;
	setp.gt.u32 	%p1073, %r1095, 31;
	@%p1073 bra 	$L__BB4_1666;
	add.s32 	%r1096, %r1094, %r6;
	setp.ge.s32 	%p1074, %r1096, %r4297;
	@%p1074 bra 	$L__BB4_1594;
	add.s32 	%r5873, %r1096, %r1080;
	mul.wide.s32 	%rd1043, %r5873, 4;
	add.s64 	%rd1044, %rd1, %rd1043;
	ld.global.f32 	%f520, [%rd1044];
	shl.b32 	%r5874, %r1095, 2;
	add.s32 	%r5875, %r1081, %r5874;
	st.shared.f32 	[%r5875], %f520;
$L__BB4_1594:
	add.s32 	%r1097, %r1095, %r6;
	setp.gt.u32 	%p1075, %r1097, 31;
	@%p1075 bra 	$L__BB4_1666;
	add.s32 	%r1098, %r1096, %r6;
	setp.ge.s32 	%p1076, %r1098, %r4297;
	@%p1076 bra 	$L__BB4_1597;
	add.s32 	%r5876, %r1098, %r1080;
	mul.wide.s32 	%rd1045, %r5876, 4;
	add.s64 	%rd1046, %rd1, %rd1045;
	ld.global.f32 	%f521, [%rd1046];
	shl.b32 	%r5877, %r1097, 2;
	add.s32 	%r5878, %r1081, %r5877;
	st.shared.f32 	[%r5878], %f521;
$L__BB4_1597:
	add.s32 	%r1099, %r1097, %r6;
	setp.gt.u32 	%p1077, %r1099, 31;
	@%p1077 bra 	$L__BB4_1666;
	add.s32 	%r1100, %r1098, %r6;
	setp.ge.s32 	%p1078, %r1100, %r4297;
	@%p1078 bra 	$L__BB4_1600;
	add.s32 	%r5879, %r1100, %r1080;
	mul.wide.s32 	%rd1047, %r5879, 4;
	add.s64 	%rd1048, %rd1, %rd1047;
	ld.global.f32 	%f522, [%rd1048];
	shl.b32 	%r5880, %r1099, 2;
	add.s32 	%r5881, %r1081, %r5880;
	st.shared.f32 	[%r5881], %f522;
$L__BB4_1600:
	add.s32 	%r1101, %r1099, %r6;
	setp.gt.u32 	%p1079, %r1101, 31;
	@%p1079 bra 	$L__BB4_1666;
	add.s32 	%r1102, %r1100, %r6;
	setp.ge.s32 	%p1080, %r1102, %r4297;
	@%p1080 bra 	$L__BB4_1603;
	add.s32 	%r5882, %r1102, %r1080;
	mul.wide.s32 	%rd1049, %r5882, 4;
	add.s64 	%rd1050, %rd1, %rd1049;
	ld.global.f32 	%f523, [%rd1050];
	shl.b32 	%r5883, %r1101, 2;
	add.s32 	%r5884, %r1081, %r5883;
	st.shared.f32 	[%r5884], %f523;
$L__BB4_1603:
	add.s32 	%r1103, %r1101, %r6;
	setp.gt.u32 	%p1081, %r1103, 31;
	@%p1081 bra 	$L__BB4_1666;
	add.s32 	%r1104, %r1102, %r6;
	setp.ge.s32 	%p1082, %r1104, %r4297;
	@%p1082 bra 	$L__BB4_1606;
	add.s32 	%r5885, %r1104, %r1080;
	mul.wide.s32 	%rd1051, %r5885, 4;
	add.s64 	%rd1052, %rd1, %rd1051;
	ld.global.f32 	%f524, [%rd1052];
	shl.b32 	%r5886, %r1103, 2;
	add.s32 	%r5887, %r1081, %r5886;
	st.shared.f32 	[%r5887], %f524;
$L__BB4_1606:
	add.s32 	%r1105, %r1103, %r6;
	setp.gt.u32 	%p1083, %r1105, 31;
	@%p1083 bra 	$L__BB4_1666;
	add.s32 	%r1106, %r1104, %r6;
	setp.ge.s32 	%p1084, %r1106, %r4297;
	@%p1084 bra 	$L__BB4_1609;
	add.s32 	%r5888, %r1106, %r1080;
	mul.wide.s32 	%rd1053, %r5888, 4;
	add.s64 	%rd1054, %rd1, %rd1053;
	ld.global.f32 	%f525, [%rd1054];
	shl.b32 	%r5889, %r1105, 2;
	add.s32 	%r5890, %r1081, %r5889;
	st.shared.f32 	[%r5890], %f525;
$L__BB4_1609:
	add.s32 	%r1107, %r1105, %r6;
	setp.gt.u32 	%p1085, %r1107, 31;
	@%p1085 bra 	$L__BB4_1666;
	add.s32 	%r1108, %r1106, %r6;
	setp.ge.s32 	%p1086, %r1108, %r4297;
	@%p1086 bra 	$L__BB4_1612;
	add.s32 	%r5891, %r1108, %r1080;
	mul.wide.s32 	%rd1055, %r5891, 4;
	add.s64 	%rd1056, %rd1, %rd1055;
	ld.global.f32 	%f526, [%rd1056];
	shl.b32 	%r5892, %r1107, 2;
	add.s32 	%r5893, %r1081, %r5892;
	st.shared.f32 	[%r5893], %f526;
$L__BB4_1612:
	add.s32 	%r1109, %r1107, %r6;
	setp.gt.u32 	%p1087, %r1109, 31;
	@%p1087 bra 	$L__BB4_1666;
	add.s32 	%r1110, %r1108, %r6;
	setp.ge.s32 	%p1088, %r1110, %r4297;
	@%p1088 bra 	$L__BB4_1615;
	add.s32 	%r5894, %r1110, %r1080;
	mul.wide.s32 	%rd1057, %r5894, 4;
	add.s64 	%rd1058, %rd1, %rd1057;
	ld.global.f32 	%f527, [%rd1058];
	shl.b32 	%r5895, %r1109, 2;
	add.s32 	%r5896, %r1081, %r5895;
	st.shared.f32 	[%r5896], %f527;
$L__BB4_1615:
	add.s32 	%r1111, %r1109, %r6;
	setp.gt.u32 	%p1089, %r1111, 31;
	@%p1089 bra 	$L__BB4_1666;
	add.s32 	%r1112, %r1110, %r6;
	setp.ge.s32 	%p1090, %r1112, %r4297;
	@%p1090 bra 	$L__BB4_1618;
	add.s32 	%r5897, %r1112, %r1080;
	mul.wide.s32 	%rd1059, %r5897, 4;
	add.s64 	%rd1060, %rd1, %rd1059;
	ld.global.f32 	%f528, [%rd1060];
	shl.b32 	%r5898, %r1111, 2;
	add.s32 	%r5899, %r1081, %r5898;
	st.shared.f32 	[%r5899], %f528;
$L__BB4_1618:
	add.s32 	%r1113, %r1111, %r6;
	setp.gt.u32 	%p1091, %r1113, 31;
	@%p1091 bra 	$L__BB4_1666;
	add.s32 	%r1114, %r1112, %r6;
	setp.ge.s32 	%p1092, %r1114, %r4297;
	@%p1092 bra 	$L__BB4_1621;
	add.s32 	%r5900, %r1114, %r1080;
	mul.wide.s32 	%rd1061, %r5900, 4;
	add.s64 	%rd1062, %rd1, %rd1061;
	ld.global.f32 	%f529, [%rd1062];
	shl.b32 	%r5901, %r1113, 2;
	add.s32 	%r5902, %r1081, %r5901;
	st.shared.f32 	[%r5902], %f529;
$L__BB4_1621:
	add.s32 	%r1115, %r1113, %r6;
	setp.gt.u32 	%p1093, %r1115, 31;
	@%p1093 bra 	$L__BB4_1666;
	add.s32 	%r1116, %r1114, %r6;
	setp.ge.s32 	%p1094, %r1116, %r4297;
	@%p1094 bra 	$L__BB4_1624;
	add.s32 	%r5903, %r1116, %r1080;
	mul.wide.s32 	%rd1063, %r5903, 4;
	add.s64 	%rd1064, %rd1, %rd1063;
	ld.global.f32 	%f530, [%rd1064];
	shl.b32 	%r5904, %r1115, 2;
	add.s32 	%r5905, %r1081, %r5904;
	st.shared.f32 	[%r5905], %f530;
$L__BB4_1624:
	add.s32 	%r1117, %r1115, %r6;
	setp.gt.u32 	%p1095, %r1117, 31;
	@%p1095 bra 	$L__BB4_1666;
	add.s32 	%r1118, %r1116, %r6;
	setp.ge.s32 	%p1096, %r1118, %r4297;
	@%p1096 bra 	$L__BB4_1627;
	add.s32 	%r5906, %r1118, %r1080;
	mul.wide.s32 	%rd1065, %r5906, 4;
	add.s64 	%rd1066, %rd1, %rd1065;
	ld.global.f32 	%f531, [%rd1066];
	shl.b32 	%r5907, %r1117, 2;
	add.s32 	%r5908, %r1081, %r5907;
	st.shared.f32 	[%r5908], %f531;
$L__BB4_1627:
	add.s32 	%r1119, %r1117, %r6;
	setp.gt.u32 	%p1097, %r1119, 31;
	@%p1097 bra 	$L__BB4_1666;
	add.s32 	%r1120, %r1118, %r6;
	setp.ge.s32 	%p1098, %r1120, %r4297;
	@%p1098 bra 	$L__BB4_1630;
	add.s32 	%r5909, %r1120, %r1080;
	mul.wide.s32 	%rd1067, %r5909, 4;
	add.s64 	%rd1068, %rd1, %rd1067;
	ld.global.f32 	%f532, [%rd1068];
	shl.b32 	%r5910, %r1119, 2;
	add.s32 	%r5911, %r1081, %r5910;
	st.shared.f32 	[%r5911], %f532;
$L__BB4_1630:
	add.s32 	%r1121, %r1119, %r6;
	setp.gt.u32 	%p1099, %r1121, 31;
	@%p1099 bra 	$L__BB4_1666;
	add.s32 	%r1122, %r1120, %r6;
	setp.ge.s32 	%p1100, %r1122, %r4297;
	@%p1100 bra 	$L__BB4_1633;
	add.s32 	%r5912, %r1122, %r1080;
	mul.wide.s32 	%rd1069, %r5912, 4;
	add.s64 	%rd1070, %rd1, %rd1069;
	ld.global.f32 	%f533, [%rd1070];
	shl.b32 	%r5913, %r1121, 2;
	add.s32 	%r5914, %r1081, %r5913;
	st.shared.f32 	[%r5914], %f533;
$L__BB4_1633:
	add.s32 	%r1123, %r1121, %r6;
	setp.gt.u32 	%p1101, %r1123, 31;
	@%p1101 bra 	$L__BB4_1666;
	add.s32 	%r1124, %r1122, %r6;
	setp.ge.s32 	%p1102, %r1124, %r4297;
	@%p1102 bra 	$L__BB4_1636;
	add.s32 	%r5915, %r1124, %r1080;
	mul.wide.s32 	%rd1071, %r5915, 4;
	add.s64 	%rd1072, %rd1, %rd1071;
	ld.global.f32 	%f534, [%rd1072];
	shl.b32 	%r5916, %r1123, 2;
	add.s32 	%r5917, %r1081, %r5916;
	st.shared.f32 	[%r5917], %f534;
$L__BB4_1636:
	add.s32 	%r1125, %r1123, %r6;
	setp.gt.u32 	%p1103, %r1125, 31;
	@%p1103 bra 	$L__BB4_1666;
	add.s32 	%r1126, %r1124, %r6;
	setp.ge.s32 	%p1104, %r1126, %r4297;
	@%p1104 bra 	$L__BB4_1639;
	add.s32 	%r5918, %r1126, %r1080;
	mul.wide.s32 	%rd1073, %r5918, 4;
	add.s64 	%rd1074, %rd1, %rd1073;
	ld.global.f32 	%f535, [%rd1074];
	shl.b32 	%r5919, %r1125, 2;
	add.s32 	%r5920, %r1081, %r5919;
	st.shared.f32 	[%r5920], %f535;
$L__BB4_1639:
	add.s32 	%r1127, %r1125, %r6;
	setp.gt.u32 	%p1105, %r1127, 31;
	@%p1105 bra 	$L__BB4_1666;
	add.s32 	%r1128, %r1126, %r6;
	setp.ge.s32 	%p1106, %r1128, %r4297;
	@%p1106 bra 	$L__BB4_1642;
	add.s32 	%r5921, %r1128, %r1080;
	mul.wide.s32 	%rd1075, %r5921, 4;
	add.s64 	%rd1076, %rd1, %rd1075;
	ld.global.f32 	%f536, [%rd1076];
	shl.b32 	%r5922, %r1127, 2;
	add.s32 	%r5923, %r1081, %r5922;
	st.shared.f32 	[%r5923], %f536;
$L__BB4_1642:
	add.s32 	%r1129, %r1127, %r6;
	setp.gt.u32 	%p1107, %r1129, 31;
	@%p1107 bra 	$L__BB4_1666;
	add.s32 	%r1130, %r1128, %r6;
	setp.ge.s32 	%p1108, %r1130, %r4297;
	@%p1108 bra 	$L__BB4_1645;
	add.s32 	%r5924, %r1130, %r1080;
	mul.wide.s32 	%rd1077, %r5924, 4;
	add.s64 	%rd1078, %rd1, %rd1077;
	ld.global.f32 	%f537, [%rd1078];
	shl.b32 	%r5925, %r1129, 2;
	add.s32 	%r5926, %r1081, %r5925;
	st.shared.f32 	[%r5926], %f537;
$L__BB4_1645:
	add.s32 	%r1131, %r1129, %r6;
	setp.gt.u32 	%p1109, %r1131, 31;
	@%p1109 bra 	$L__BB4_1666;
	add.s32 	%r1132, %r1130, %r6;
	setp.ge.s32 	%p1110, %r1132, %r4297;
	@%p1110 bra 	$L__BB4_1648;
	add.s32 	%r5927, %r1132, %r1080;
	mul.wide.s32 	%rd1079, %r5927, 4;
	add.s64 	%rd1080, %rd1, %rd1079;
	ld.global.f32 	%f538, [%rd1080];
	shl.b32 	%r5928, %r1131, 2;
	add.s32 	%r5929, %r1081, %r5928;
	st.shared.f32 	[%r5929], %f538;
$L__BB4_1648:
	add.s32 	%r1133, %r1131, %r6;
	setp.gt.u32 	%p1111, %r1133, 31;
	@%p1111 bra 	$L__BB4_1666;
	add.s32 	%r1134, %r1132, %r6;
	setp.ge.s32 	%p1112, %r1134, %r4297;
	@%p1112 bra 	$L__BB4_1651;
	add.s32 	%r5930, %r1134, %r1080;
	mul.wide.s32 	%rd1081, %r5930, 4;
	add.s64 	%rd1082, %rd1, %rd1081;
	ld.global.f32 	%f539, [%rd1082];
	shl.b32 	%r5931, %r1133, 2;
	add.s32 	%r5932, %r1081, %r5931;
	st.shared.f32 	[%r5932], %f539;
$L__BB4_1651:
	add.s32 	%r1135, %r1133, %r6;
	setp.gt.u32 	%p1113, %r1135, 31;
	@%p1113 bra 	$L__BB4_1666;
	add.s32 	%r1136, %r1134, %r6;
	setp.ge.s32 	%p1114, %r1136, %r4297;
	@%p1114 bra 	$L__BB4_1654;
	add.s32 	%r5933, %r1136, %r1080;
	mul.wide.s32 	%rd1083, %r5933, 4;
	add.s64 	%rd1084, %rd1, %rd1083;
	ld.global.f32 	%f540, [%rd1084];
	shl.b32 	%r5934, %r1135, 2;
	add.s32 	%r5935, %r1081, %r5934;
	st.shared.f32 	[%r5935], %f540;
$L__BB4_1654:
	add.s32 	%r1137, %r1135, %r6;
	setp.gt.u32 	%p1115, %r1137, 31;
	@%p1115 bra 	$L__BB4_1666;
	add.s32 	%r1138, %r1136, %r6;
	setp.ge.s32 	%p1116, %r1138, %r4297;
	@%p1116 bra 	$L__BB4_1657;
	add.s32 	%r5936, %r1138, %r1080;
	mul.wide.s32 	%rd1085, %r5936, 4;
	add.s64 	%rd1086, %rd1, %rd1085;
	ld.global.f32 	%f541, [%rd1086];
	shl.b32 	%r5937, %r1137, 2;
	add.s32 	%r5938, %r1081, %r5937;
	st.shared.f32 	[%r5938], %f541;
$L__BB4_1657:
	add.s32 	%r1139, %r1137, %r6;
	setp.gt.u32 	%p1117, %r1139, 31;
	@%p1117 bra 	$L__BB4_1666;
	add.s32 	%r1140, %r1138, %r6;
	setp.ge.s32 	%p1118, %r1140, %r4297;
	@%p1118 bra 	$L__BB4_1660;
	add.s32 	%r5939, %r1140, %r1080;
	mul.wide.s32 	%rd1087, %r5939, 4;
	add.s64 	%rd1088, %rd1, %rd1087;
	ld.global.f32 	%f542, [%rd1088];
	shl.b32 	%r5940, %r1139, 2;
	add.s32 	%r5941, %r1081, %r5940;
	st.shared.f32 	[%r5941], %f542;
$L__BB4_1660:
	add.s32 	%r1141, %r1139, %r6;
	setp.gt.u32 	%p1119, %r1141, 31;
	@%p1119 bra 	$L__BB4_1666;
	add.s32 	%r1142, %r1140, %r6;
	setp.ge.s32 	%p1120, %r1142, %r4297;
	@%p1120 bra 	$L__BB4_1663;
	add.s32 	%r5942, %r1142, %r1080;
	mul.wide.s32 	%rd1089, %r5942, 4;
	add.s64 	%rd1090, %rd1, %rd1089;
	ld.global.f32 	%f543, [%rd1090];
	shl.b32 	%r5943, %r1141, 2;
	add.s32 	%r5944, %r1081, %r5943;
	st.shared.f32 	[%r5944], %f543;
$L__BB4_1663:
	add.s32 	%r1143, %r1141, %r6;
	setp.gt.u32 	%p1121, %r1143, 31;
	@%p1121 bra 	$L__BB4_1666;
	add.s32 	%r1144, %r1142, %r6;
	setp.ge.s32 	%p1122, %r1144, %r4297;
	@%p1122 bra 	$L__BB4_1666;
	add.s32 	%r5945, %r1144, %r1080;
	mul.wide.s32 	%rd1091, %r5945, 4;
	add.s64 	%rd1092, %rd1, %rd1091;
	ld.global.f32 	%f544, [%rd1092];
	shl.b32 	%r5946, %r1143, 2;
	add.s32 	%r5947, %r1081, %r5946;
	st.shared.f32 	[%r5947], %f544;
$L__BB4_1666:
	add.s32 	%r1145, %r1078, %r7;
	setp.gt.u32 	%p1123, %r1145, 31;
	@%p1123 bra 	$L__BB4_3135;
	add.s32 	%r1146, %r1079, %r7;
	setp.ge.u32 	%p1124, %r1146, %r4296;
	@%p1124 bra 	$L__BB4_3135;
	setp.gt.u32 	%p1125, %r5, 31;
	@%p1125 bra 	$L__BB4_1764;
	mul.lo.s32 	%r1147, %r1146, %r4297;
	mad.lo.s32 	%r1148, %r1145, 132, %r4300;
	add.s32 	%r1149, %r5, %r2;
	setp.ge.s32 	%p1126, %r1149, %r4297;
	@%p1126 bra 	$L__BB4_1671;
	add.s32 	%r5949, %r1149, %r1147;
	mul.wide.s32 	%rd1093, %r5949, 4;
	add.s64 	%rd1094, %rd1, %rd1093;
	ld.global.f32 	%f545, [%rd1094];
	shl.b32 	%r5950, %r5, 2;
	add.s32 	%r5951, %r1148, %r5950;
	st.shared.f32 	[%r5951], %f545;
$L__BB4_1671:
	add.s32 	%r1150, %r5, %r6;
	setp.gt.u32 	%p1127, %r1150, 31;
	@%p1127 bra 	$L__BB4_1764;
	add.s32 	%r1151, %r1149, %r6;
	setp.ge.s32 	%p1128, %r1151, %r4297;
	@%p1128 bra 	$L__BB4_1674;
	add.s32 	%r5952, %r1151, %r1147;
	mul.wide.s32 	%rd1095, %r5952, 4;
	add.s64 	%rd1096, %rd1, %rd1095;
	ld.global.f32 	%f546, [%rd1096];
	shl.b32 	%r5953, %r1150, 2;
	add.s32 	%r5954, %r1148, %r5953;
	st.shared.f32 	[%r5954], %f546;
$L__BB4_1674:
	add.s32 	%r1152, %r1150, %r6;
	setp.gt.u32 	%p1129, %r1152, 31;
	@%p1129 bra 	$L__BB4_1764;
	add.s32 	%r1153, %r1151, %r6;
	setp.ge.s32 	%p1130, %r1153, %r4297;
	@%p1130 bra 	$L__BB4_1677;
	add.s32 	%r5955, %r1153, %r1147;
	mul.wide.s32 	%rd1097, %r5955, 4;
	add.s64 	%rd1098, %rd1, %rd1097;
	ld.global.f32 	%f547, [%rd1098];
	shl.b32 	%r5956, %r1152, 2;
	add.s32 	%r5957, %r1148, %r5956;
	st.shared.f32 	[%r5957], %f547;
$L__BB4_1677:
	add.s32 	%r1154, %r1152, %r6;
	setp.gt.u32 	%p1131, %r1154, 31;
	@%p1131 bra 	$L__BB4_1764;
	add.s32 	%r1155, %r1153, %r6;
	setp.ge.s32 	%p1132, %r1155, %r4297;
	@%p1132 bra 	$L__BB4_1680;
	add.s32 	%r5958, %r1155, %r1147;
	mul.wide.s32 	%rd1099, %r5958, 4;
	add.s64 	%rd1100, %rd1, %rd1099;
	ld.global.f32 	%f548, [%rd1100];
	shl.b32 	%r5959, %r1154, 2;
	add.s32 	%r5960, %r1148, %r5959;
	st.shared.f32 	[%r5960], %f548;
$L__BB4_1680:
	add.s32 	%r1156, %r1154, %r6;
	setp.gt.u32 	%p1133, %r1156, 31;
	@%p1133 bra 	$L__BB4_1764;
	add.s32 	%r1157, %r1155, %r6;
	setp.ge.s32 	%p1134, %r1157, %r4297;
	@%p1134 bra 	$L__BB4_1683;
	add.s32 	%r5961, %r1157, %r1147;
	mul.wide.s32 	%rd1101, %r5961, 4;
	add.s64 	%rd1102, %rd1, %rd1101;
	ld.global.f32 	%f549, [%rd1102];
	shl.b32 	%r5962, %r1156, 2;
	add.s32 	%r5963, %r1148, %r5962;
	st.shared.f32 	[%r5963], %f549;
$L__BB4_1683:
	add.s32 	%r1158, %r1156, %r6;
	setp.gt.u32 	%p1135, %r1158, 31;
	@%p1135 bra 	$L__BB4_1764;
	add.s32 	%r1159, %r1157, %r6;
	setp.ge.s32 	%p1136, %r1159, %r4297;
	@%p1136 bra 	$L__BB4_1686;
	add.s32 	%r5964, %r1159, %r1147;
	mul.wide.s32 	%rd1103, %r5964, 4;
	add.s64 	%rd1104, %rd1, %rd1103;
	ld.global.f32 	%f550, [%rd1104];
	shl.b32 	%r5965, %r1158, 2;
	add.s32 	%r5966, %r1148, %r5965;
	st.shared.f32 	[%r5966], %f550;
$L__BB4_1686:
	add.s32 	%r1160, %r1158, %r6;
	setp.gt.u32 	%p1137, %r1160, 31;
	@%p1137 bra 	$L__BB4_1764;
	add.s32 	%r1161, %r1159, %r6;
	setp.ge.s32 	%p1138, %r1161, %r4297;
	@%p1138 bra 	$L__BB4_1689;
	add.s32 	%r5967, %r1161, %r1147;
	mul.wide.s32 	%rd1105, %r5967, 4;
	add.s64 	%rd1106, %rd1, %rd1105;
	ld.global.f32 	%f551, [%rd1106];
	shl.b32 	%r5968, %r1160, 2;
	add.s32 	%r5969, %r1148, %r5968;
	st.shared.f32 	[%r5969], %f551;
$L__BB4_1689:
	add.s32 	%r1162, %r1160, %r6;
	setp.gt.u32 	%p1139, %r1162, 31;
	@%p1139 bra 	$L__BB4_1764;
	add.s32 	%r1163, %r1161, %r6;
	setp.ge.s32 	%p1140, %r1163, %r4297;
	@%p1140 bra 	$L__BB4_1692;
	add.s32 	%r5970, %r1163, %r1147;
	mul.wide.s32 	%rd1107, %r5970, 4;
	add.s64 	%rd1108, %rd1, %rd1107;
	ld.global.f32 	%f552, [%rd1108];
	shl.b32 	%r5971, %r1162, 2;
	add.s32 	%r5972, %r1148, %r5971;
	st.shared.f32 	[%r5972], %f552;
$L__BB4_1692:
	add.s32 	%r1164, %r1162, %r6;
	setp.gt.u32 	%p1141, %r1164, 31;
	@%p1141 bra 	$L__BB4_1764;
	add.s32 	%r1165, %r1163, %r6;
	setp.ge.s32 	%p1142, %r1165, %r4297;
	@%p1142 bra 	$L__BB4_1695;
	add.s32 	%r5973, %r1165, %r1147;
	mul.wide.s32 	%rd1109, %r5973, 4;
	add.s64 	%rd1110, %rd1, %rd1109;
	ld.global.f32 	%f553, [%rd1110];
	shl.b32 	%r5974, %r1164, 2;
	add.s32 	%r5975, %r1148, %r5974;
	st.shared.f32 	[%r5975], %f553;
$L__BB4_1695:
	add.s32 	%r1166, %r1164, %r6;
	setp.gt.u32 	%p1143, %r1166, 31;
	@%p1143 bra 	$L__BB4_1764;
	add.s32 	%r1167, %r1165, %r6;
	setp.ge.s32 	%p1144, %r1167, %r4297;
	@%p1144 bra 	$L__BB4_1698;
	add.s32 	%r5976, %r1167, %r1147;
	mul.wide.s32 	%rd1111, %r5976, 4;
	add.s64 	%rd1112, %rd1, %rd1111;
	ld.global.f32 	%f554, [%rd1112];
	shl.b32 	%r5977, %r1166, 2;
	add.s32 	%r5978, %r1148, %r5977;
	st.shared.f32 	[%r5978], %f554;
$L__BB4_1698:
	add.s32 	%r1168, %r1166, %r6;
	setp.gt.u32 	%p1145, %r1168, 31;
	@%p1145 bra 	$L__BB4_1764;
	add.s32 	%r1169, %r1167, %r6;
	setp.ge.s32 	%p1146, %r1169, %r4297;
	@%p1146 bra 	$L__BB4_1701;
	add.s32 	%r5979, %r1169, %r1147;
	mul.wide.s32 	%rd1113, %r5979, 4;
	add.s64 	%rd1114, %rd1, %rd1113;
	ld.global.f32 	%f555, [%rd1114];
	shl.b32 	%r5980, %r1168, 2;
	add.s32 	%r5981, %r1148, %r5980;
	st.shared.f32 	[%r5981], %f555;
$L__BB4_1701:
	add.s32 	%r1170, %r1168, %r6;
	setp.gt.u32 	%p1147, %r1170, 31;
	@%p1147 bra 	$L__BB4_1764;
	add.s32 	%r1171, %r1169, %r6;
	setp.ge.s32 	%p1148, %r1171, %r4297;
	@%p1148 bra 	$L__BB4_1704;
	add.s32 	%r5982, %r1171, %r1147;
	mul.wide.s32 	%rd1115, %r5982, 4;
	add.s64 	%rd1116, %rd1, %rd1115;
	ld.global.f32 	%f556, [%rd1116];
	shl.b32 	%r5983, %r1170, 2;
	add.s32 	%r5984, %r1148, %r5983;
	st.shared.f32 	[%r5984], %f556;
$L__BB4_1704:
	add.s32 	%r1172, %r1170, %r6;
	setp.gt.u32 	%p1149, %r1172, 31;
	@%p1149 bra 	$L__BB4_1764;
	add.s32 	%r1173, %r1171, %r6;
	setp.ge.s32 	%p1150, %r1173, %r4297;
	@%p1150 bra 	$L__BB4_1707;
	add.s32 	%r5985, %r1173, %r1147;
	mul.wide.s32 	%rd1117, %r5985, 4;
	add.s64 	%rd1118, %rd1, %rd1117;
	ld.global.f32 	%f557, [%rd1118];
	shl.b32 	%r5986, %r1172, 2;
	add.s32 	%r5987, %r1148, %r5986;
	st.shared.f32 	[%r5987], %f557;
$L__BB4_1707:
	add.s32 	%r1174, %r1172, %r6;
	setp.gt.u32 	%p1151, %r1174, 31;
	@%p1151 bra 	$L__BB4_1764;
	add.s32 	%r1175, %r1173, %r6;
	setp.ge.s32 	%p1152, %r1175, %r4297;
	@%p1152 bra 	$L__BB4_1710;
	add.s32 	%r5988, %r1175, %r1147;
	mul.wide.s32 	%rd1119, %r5988, 4;
	add.s64 	%rd1120, %rd1, %rd1119;
	ld.global.f32 	%f558, [%rd1120];
	shl.b32 	%r5989, %r1174, 2;
	add.s32 	%r5990, %r1148, %r5989;
	st.shared.f32 	[%r5990], %f558;
$L__BB4_1710:
	add.s32 	%r1176, %r1174, %r6;
	setp.gt.u32 	%p1153, %r1176, 31;
	@%p1153 bra 	$L__BB4_1764;
	add.s32 	%r1177, %r1175, %r6;
	setp.ge.s32 	%p1154, %r1177, %r4297;
	@%p1154 bra 	$L__BB4_1713;
	add.s32 	%r5991, %r1177, %r1147;
	mul.wide.s32 	%rd1121, %r5991, 4;
	add.s64 	%rd1122, %rd1, %rd1121;
	ld.global.f32 	%f559, [%rd1122];
	shl.b32 	%r5992, %r1176, 2;
	add.s32 	%r5993, %r1148, %r5992;
	st.shared.f32 	[%r5993], %f559;
$L__BB4_1713:
	add.s32 	%r1178, %r1176, %r6;
	setp.gt.u32 	%p1155, %r1178, 31;
	@%p1155 bra 	$L__BB4_1764;
	add.s32 	%r1179, %r1177, %r6;
	setp.ge.s32 	%p1156, %r1179, %r4297;
	@%p1156 bra 	$L__BB4_1716;
	add.s32 	%r5994, %r1179, %r1147;
	mul.wide.s32 	%rd1123, %r5994, 4;
	add.s64 	%rd1124, %rd1, %rd1123;
	ld.global.f32 	%f560, [%rd1124];
	shl.b32 	%r5995, %r1178, 2;
	add.s32 	%r5996, %r1148, %r5995;
	st.shared.f32 	[%r5996], %f560;
$L__BB4_1716:
	add.s32 	%r1180, %r1178, %r6;
	setp.gt.u32 	%p1157, %r1180, 31;
	@%p1157 bra 	$L__BB4_1764;
	add.s32 	%r1181, %r1179, %r6;
	setp.ge.s32 	%p1158, %r1181, %r4297;
	@%p1158 bra 	$L__BB4_1719;
	add.s32 	%r5997, %r1181, %r1147;
	mul.wide.s32 	%rd1125, %r5997, 4;
	add.s64 	%rd1126, %rd1, %rd1125;
	ld.global.f32 	%f561, [%rd1126];
	shl.b32 	%r5998, %r1180, 2;
	add.s32 	%r5999, %r1148, %r5998;
	st.shared.f32 	[%r5999], %f561;
$L__BB4_1719:
	add.s32 	%r1182, %r1180, %r6;
	setp.gt.u32 	%p1159, %r1182, 31;
	@%p1159 bra 	$L__BB4_1764;
	add.s32 	%r1183, %r1181, %r6;
	setp.ge.s32 	%p1160, %r1183, %r4297;
	@%p1160 bra 	$L__BB4_1722;
	add.s32 	%r6000, %r1183, %r1147;
	mul.wide.s32 	%rd1127, %r6000, 4;
	add.s64 	%rd1128, %rd1, %rd1127;
	ld.global.f32 	%f562, [%rd1128];
	shl.b32 	%r6001, %r1182, 2;
	add.s32 	%r6002, %r1148, %r6001;
	st.shared.f32 	[%r6002], %f562;
$L__BB4_1722:
	add.s32 	%r1184, %r1182, %r6;
	setp.gt.u32 	%p1161, %r1184, 31;
	@%p1161 bra 	$L__BB4_1764;
	add.s32 	%r1185, %r1183, %r6;
	setp.ge.s32 	%p1162, %r1185, %r4297;
	@%p1162 bra 	$L__BB4_1725;
	add.s32 	%r6003, %r1185, %r1147;
	mul.wide.s32 	%rd1129, %r6003, 4;
	add.s64 	%rd1130, %rd1, %rd1129;
	ld.global.f32 	%f563, [%rd1130];
	shl.b32 	%r6004, %r1184, 2;
	add.s32 	%r6005, %r1148, %r6004;
	st.shared.f32 	[%r6005], %f563;
$L__BB4_1725:
	add.s32 	%r1186, %r1184, %r6;
	setp.gt.u32 	%p1163, %r1186, 31;
	@%p1163 bra 	$L__BB4_1764;
	add.s32 	%r1187, %r1185, %r6;
	setp.ge.s32 	%p1164, %r1187, %r4297;
	@%p1164 bra 	$L__BB4_1728;
	add.s32 	%r6006, %r1187, %r1147;
	mul.wide.s32 	%rd1131, %r6006, 4;
	add.s64 	%rd1132, %rd1, %rd1131;
	ld.global.f32 	%f564, [%rd1132];
	shl.b32 	%r6007, %r1186, 2;
	add.s32 	%r6008, %r1148, %r6007;
	st.shared.f32 	[%r6008], %f564;
$L__BB4_1728:
	add.s32 	%r1188, %r1186, %r6;
	setp.gt.u32 	%p1165, %r1188, 31;
	@%p1165 bra 	$L__BB4_1764;
	add.s32 	%r1189, %r1187, %r6;
	setp.ge.s32 	%p1166, %r1189, %r4297;
	@%p1166 bra 	$L__BB4_1731;
	add.s32 	%r6009, %r1189, %r1147;
	mul.wide.s32 	%rd1133, %r6009, 4;
	add.s64 	%rd1134, %rd1, %rd1133;
	ld.global.f32 	%f565, [%rd1134];
	shl.b32 	%r6010, %r1188, 2;
	add.s32 	%r6011, %r1148, %r6010;
	st.shared.f32 	[%r6011], %f565;
$L__BB4_1731:
	add.s32 	%r1190, %r1188, %r6;
	setp.gt.u32 	%p1167, %r1190, 31;
	@%p1167 bra 	$L__BB4_1764;
	add.s32 	%r1191, %r1189, %r6;
	setp.ge.s32 	%p1168, %r1191, %r4297;
	@%p1168 bra 	$L__BB4_1734;
	add.s32 	%r6012, %r1191, %r1147;
	mul.wide.s32 	%rd1135, %r6012, 4;
	add.s64 	%rd1136, %rd1, %rd1135;
	ld.global.f32 	%f566, [%rd1136];
	shl.b32 	%r6013, %r1190, 2;
	add.s32 	%r6014, %r1148, %r6013;
	st.shared.f32 	[%r6014], %f566;
$L__BB4_1734:
	add.s32 	%r1192, %r1190, %r6;
	setp.gt.u32 	%p1169, %r1192, 31;
	@%p1169 bra 	$L__BB4_1764;
	add.s32 	%r1193, %r1191, %r6;
	setp.ge.s32 	%p1170, %r1193, %r4297;
	@%p1170 bra 	$L__BB4_1737;
	add.s32 	%r6015, %r1193, %r1147;
	mul.wide.s32 	%rd1137, %r6015, 4;
	add.s64 	%rd1138, %rd1, %rd1137;
	ld.global.f32 	%f567, [%rd1138];
	shl.b32 	%r6016, %r1192, 2;
	add.s32 	%r6017, %r1148, %r6016;
	st.shared.f32 	[%r6017], %f567;
$L__BB4_1737:
	add.s32 	%r1194, %r1192, %r6;
	setp.gt.u32 	%p1171, %r1194, 31;
	@%p1171 bra 	$L__BB4_1764;
	add.s32 	%r1195, %r1193, %r6;
	setp.ge.s32 	%p1172, %r1195, %r4297;
	@%p1172 bra 	$L__BB4_1740;
	add.s32 	%r6018, %r1195, %r1147;
	mul.wide.s32 	%rd1139, %r6018, 4;
	add.s64 	%rd1140, %rd1, %rd1139;
	ld.global.f32 	%f568, [%rd1140];
	shl.b32 	%r6019, %r1194, 2;
	add.s32 	%r6020, %r1148, %r6019;
	st.shared.f32 	[%r6020], %f568;
$L__BB4_1740:
	add.s32 	%r1196, %r1194, %r6;
	setp.gt.u32 	%p1173, %r1196, 31;
	@%p1173 bra 	$L__BB4_1764;
	add.s32 	%r1197, %r1195, %r6;
	setp.ge.s32 	%p1174, %r1197, %r4297;
	@%p1174 bra 	$L__BB4_1743;
	add.s32 	%r6021, %r1197, %r1147;
	mul.wide.s32 	%rd1141, %r6021, 4;
	add.s64 	%rd1142, %rd1, %rd1141;
	ld.global.f32 	%f569, [%rd1142];
	shl.b32 	%r6022, %r1196, 2;
	add.s32 	%r6023, %r1148, %r6022;
	st.shared.f32 	[%r6023], %f569;
$L__BB4_1743:
	add.s32 	%r1198, %r1196, %r6;
	setp.gt.u32 	%p1175, %r1198, 31;
	@%p1175 bra 	$L__BB4_1764;
	add.s32 	%r1199, %r1197, %r6;
	setp.ge.s32 	%p1176, %r1199, %r4297;
	@%p1176 bra 	$L__BB4_1746;
	add.s32 	%r6024, %r1199, %r1147;
	mul.wide.s32 	%rd1143, %r6024, 4;
	add.s64 	%rd1144, %rd1, %rd1143;
	ld.global.f32 	%f570, [%rd1144];
	shl.b32 	%r6025, %r1198, 2;
	add.s32 	%r6026, %r1148, %r6025;
	st.shared.f32 	[%r6026], %f570;
$L__BB4_1746:
	add.s32 	%r1200, %r1198, %r6;
	setp.gt.u32 	%p1177, %r1200, 31;
	@%p1177 bra 	$L__BB4_1764;
	add.s32 	%r1201, %r1199, %r6;
	setp.ge.s32 	%p1178, %r1201, %r4297;
	@%p1178 bra 	$L__BB4_1749;
	add.s32 	%r6027, %r1201, %r1147;
	mul.wide.s32 	%rd1145, %r6027, 4;
	add.s64 	%rd1146, %rd1, %rd1145;
	ld.global.f32 	%f571, [%rd1146];
	shl.b32 	%r6028, %r1200, 2;
	add.s32 	%r6029, %r1148, %r6028;
	st.shared.f32 	[%r6029], %f571;
$L__BB4_1749:
	add.s32 	%r1202, %r1200, %r6;
	setp.gt.u32 	%p1179, %r1202, 31;
	@%p1179 bra 	$L__BB4_1764;
	add.s32 	%r1203, %r1201, %r6;
	setp.ge.s32 	%p1180, %r1203, %r4297;
	@%p1180 bra 	$L__BB4_1752;
	add.s32 	%r6030, %r1203, %r1147;
	mul.wide.s32 	%rd1147, %r6030, 4;
	add.s64 	%rd1148, %rd1, %rd1147;
	ld.global.f32 	%f572, [%rd1148];
	shl.b32 	%r6031, %r1202, 2;
	add.s32 	%r6032, %r1148, %r6031;
	st.shared.f32 	[%r6032], %f572;
$L__BB4_1752:
	add.s32 	%r1204, %r1202, %r6;
	setp.gt.u32 	%p1181, %r1204, 31;
	@%p1181 bra 	$L__BB4_1764;
	add.s32 	%r1205, %r1203, %r6;
	setp.ge.s32 	%p1182, %r1205, %r4297;
	@%p1182 bra 	$L__BB4_1755;
	add.s32 	%r6033, %r1205, %r1147;
	mul.wide.s32 	%rd1149, %r6033, 4;
	add.s64 	%rd1150, %rd1, %rd1149;
	ld.global.f32 	%f573, [%rd1150];
	shl.b32 	%r6034, %r1204, 2;
	add.s32 	%r6035, %r1148, %r6034;
	st.shared.f32 	[%r6035], %f573;
$L__BB4_1755:
	add.s32 	%r1206, %r1204, %r6;
	setp.gt.u32 	%p1183, %r1206, 31;
	@%p1183 bra 	$L__BB4_1764;
	add.s32 	%r1207, %r1205, %r6;
	setp.ge.s32 	%p1184, %r1207, %r4297;
	@%p1184 bra 	$L__BB4_1758;
	add.s32 	%r6036, %r1207, %r1147;
	mul.wide.s32 	%rd1151, %r6036, 4;
	add.s64 	%rd1152, %rd1, %rd1151;
	ld.global.f32 	%f574, [%rd1152];
	shl.b32 	%r6037, %r1206, 2;
	add.s32 	%r6038, %r1148, %r6037;
	st.shared.f32 	[%r6038], %f574;
$L__BB4_1758:
	add.s32 	%r1208, %r1206, %r6;
	setp.gt.u32 	%p1185, %r1208, 31;
	@%p1185 bra 	$L__BB4_1764;
	add.s32 	%r1209, %r1207, %r6;
	setp.ge.s32 	%p1186, %r1209, %r4297;
	@%p1186 bra 	$L__BB4_1761;
	add.s32 	%r6039, %r1209, %r1147;
	mul.wide.s32 	%rd1153, %r6039, 4;
	add.s64 	%rd1154, %rd1, %rd1153;
	ld.global.f32 	%f575, [%rd1154];
	shl.b32 	%r6040, %r1208, 2;
	add.s32 	%r6041, %r1148, %r6040;
	st.shared.f32 	[%r6041], %f575;
$L__BB4_1761:
	add.s32 	%r1210, %r1208, %r6;
	setp.gt.u32 	%p1187, %r1210, 31;
	@%p1187 bra 	$L__BB4_1764;
	add.s32 	%r1211, %r1209, %r6;
	setp.ge.s32 	%p1188, %r1211, %r4297;
	@%p1188 bra 	$L__BB4_1764;
	add.s32 	%r6042, %r1211, %r1147;
	mul.wide.s32 	%rd1155, %r6042, 4;
	add.s64 	%rd1156, %rd1, %rd1155;
	ld.global.f32 	%f576, [%rd1156];
	shl.b32 	%r6043, %r1210, 2;
	add.s32 	%r6044, %r1148, %r6043;
	st.shared.f32 	[%r6044], %f576;
$L__BB4_1764:
	add.s32 	%r1212, %r1145, %r7;
	setp.gt.u32 	%p1189, %r1212, 31;
	@%p1189 bra 	$L__BB4_3135;
	add.s32 	%r1213, %r1146, %r7;
	setp.ge.u32 	%p1190, %r1213, %r4296;
	@%p1190 bra 	$L__BB4_3135;
	setp.gt.u32 	%p1191, %r5, 31;
	@%p1191 bra 	$L__BB4_1862;
	mul.lo.s32 	%r1214, %r1213, %r4297;
	mad.lo.s32 	%r1215, %r1212, 132, %r4300;
	add.s32 	%r1216, %r5, %r2;
	setp.ge.s32 	%p1192, %r1216, %r4297;
	@%p1192 bra 	$L__BB4_1769;
	add.s32 	%r6046, %r1216, %r1214;
	mul.wide.s32 	%rd1157, %r6046, 4;
	add.s64 	%rd1158, %rd1, %rd1157;
	ld.global.f32 	%f577, [%rd1158];
	shl.b32 	%r6047, %r5, 2;
	add.s32 	%r6048, %r1215, %r6047;
	st.shared.f32 	[%r6048], %f577;
$L__BB4_1769:
	add.s32 	%r1217, %r5, %r6;
	setp.gt.u32 	%p1193, %r1217, 31;
	@%p1193 bra 	$L__BB4_1862;
	add.s32 	%r1218, %r1216, %r6;
	setp.ge.s32 	%p1194, %r1218, %r4297;
	@%p1194 bra 	$L__BB4_1772;
	add.s32 	%r6049, %r1218, %r1214;
	mul.wide.s32 	%rd1159, %r6049, 4;
	add.s64 	%rd1160, %rd1, %rd1159;
	ld.global.f32 	%f578, [%rd1160];
	shl.b32 	%r6050, %r1217, 2;
	add.s32 	%r6051, %r1215, %r6050;
	st.shared.f32 	[%r6051], %f578;
$L__BB4_1772:
	add.s32 	%r1219, %r1217, %r6;
	setp.gt.u32 	%p1195, %r1219, 31;
	@%p1195 bra 	$L__BB4_1862;
	add.s32 	%r1220, %r1218, %r6;
	setp.ge.s32 	%p1196, %r1220, %r4297;
	@%p1196 bra 	$L__BB4_1775;
	add.s32 	%r6052, %r1220, %r1214;
	mul.wide.s32 	%rd1161, %r6052, 4;
	add.s64 	%rd1162, %rd1, %rd1161;
	ld.global.f32 	%f579, [%rd1162];
	shl.b32 	%r6053, %r1219, 2;
	add.s32 	%r6054, %r1215, %r6053;
	st.shared.f32 	[%r6054], %f579;
$L__BB4_1775:
	add.s32 	%r1221, %r1219, %r6;
	setp.gt.u32 	%p1197, %r1221, 31;
	@%p1197 bra 	$L__BB4_1862;
	add.s32 	%r1222, %r1220, %r6;
	setp.ge.s32 	%p1198, %r1222, %r4297;
	@%p1198 bra 	$L__BB4_1778;
	add.s32 	%r6055, %r1222, %r1214;
	mul.wide.s32 	%rd1163, %r6055, 4;
	add.s64 	%rd1164, %rd1, %rd1163;
	ld.global.f32 	%f580, [%rd1164];
	shl.b32 	%r6056, %r1221, 2;
	add.s32 	%r6057, %r1215, %r6056;
	st.shared.f32 	[%r6057], %f580;
$L__BB4_1778:
	add.s32 	%r1223, %r1221, %r6;
	setp.gt.u32 	%p1199, %r1223, 31;
	@%p1199 bra 	$L__BB4_1862;
	add.s32 	%r1224, %r1222, %r6;
	setp.ge.s32 	%p1200, %r1224, %r4297;
	@%p1200 bra 	$L__BB4_1781;
	add.s32 	%r6058, %r1224, %r1214;
	mul.wide.s32 	%rd1165, %r6058, 4;
	add.s64 	%rd1166, %rd1, %rd1165;
	ld.global.f32 	%f581, [%rd1166];
	shl.b32 	%r6059, %r1223, 2;
	add.s32 	%r6060, %r1215, %r6059;
	st.shared.f32 	[%r6060], %f581;
$L__BB4_1781:
	add.s32 	%r1225, %r1223, %r6;
	setp.gt.u32 	%p1201, %r1225, 31;
	@%p1201 bra 	$L__BB4_1862;
	add.s32 	%r1226, %r1224, %r6;
	setp.ge.s32 	%p1202, %r1226, %r4297;
	@%p1202 bra 	$L__BB4_1784;
	add.s32 	%r6061, %r1226, %r1214;
	mul.wide.s32 	%rd1167, %r6061, 4;
	add.s64 	%rd1168, %rd1, %rd1167;
	ld.global.f32 	%f582, [%rd1168];
	shl.b32 	%r6062, %r1225, 2;
	add.s32 	%r6063, %r1215, %r6062;
	st.shared.f32 	[%r6063], %f582;
$L__BB4_1784:
	add.s32 	%r1227, %r1225, %r6;
	setp.gt.u32 	%p1203, %r1227, 31;
	@%p1203 bra 	$L__BB4_1862;
	add.s32 	%r1228, %r1226, %r6;
	setp.ge.s32 	%p1204, %r1228, %r4297;
	@%p1204 bra 	$L__BB4_1787;
	add.s32 	%r6064, %r1228, %r1214;
	mul.wide.s32 	%rd1169, %r6064, 4;
	add.s64 	%rd1170, %rd1, %rd1169;
	ld.global.f32 	%f583, [%rd1170];
	shl.b32 	%r6065, %r1227, 2;
	add.s32 	%r6066, %r1215, %r6065;
	st.shared.f32 	[%r6066], %f583;
$L__BB4_1787:
	add.s32 	%r1229, %r1227, %r6;
	setp.gt.u32 	%p1205, %r1229, 31;
	@%p1205 bra 	$L__BB4_1862;
	add.s32 	%r1230, %r1228, %r6;
	setp.ge.s32 	%p1206, %r1230, %r4297;
	@%p1206 bra 	$L__BB4_1790;
	add.s32 	%r6067, %r1230, %r1214;
	mul.wide.s32 	%rd1171, %r6067, 4;
	add.s64 	%rd1172, %rd1, %rd1171;
	ld.global.f32 	%f584, [%rd1172];
	shl.b32 	%r6068, %r1229, 2;
	add.s32 	%r6069, %r1215, %r6068;
	st.shared.f32 	[%r6069], %f584;
$L__BB4_1790:
	add.s32 	%r1231, %r1229, %r6;
	setp.gt.u32 	%p1207, %r1231, 31;
	@%p1207 bra 	$L__BB4_1862;
	add.s32 	%r1232, %r1230, %r6;
	setp.ge.s32 	%p1208, %r1232, %r4297;
	@%p1208 bra 	$L__BB4_1793;
	add.s32 	%r6070, %r1232, %r1214;
	mul.wide.s32 	%rd1173, %r6070, 4;
	add.s64 	%rd1174, %rd1, %rd1173;
	ld.global.f32 	%f585, [%rd1174];
	shl.b32 	%r6071, %r1231, 2;
	add.s32 	%r6072, %r1215, %r6071;
	st.shared.f32 	[%r6072], %f585;
$L__BB4_1793:
	add.s32 	%r1233, %r1231, %r6;
	setp.gt.u32 	%p1209, %r1233, 31;
	@%p1209 bra 	$L__BB4_1862;
	add.s32 	%r1234, %r1232, %r6;
	setp.ge.s32 	%p1210, %r1234, %r4297;
	@%p1210 bra 	$L__BB4_1796;
	add.s32 	%r6073, %r1234, %r1214;
	mul.wide.s32 	%rd1175, %r6073, 4;
	add.s64 	%rd1176, %rd1, %rd1175;
	ld.global.f32 	%f586, [%rd1176];
	shl.b32 	%r6074, %r1233, 2;
	add.s32 	%r6075, %r1215, %r6074;
	st.shared.f32 	[%r6075], %f586;
$L__BB4_1796:
	add.s32 	%r1235, %r1233, %r6;
	setp.gt.u32 	%p1211, %r1235, 31;
	@%p1211 bra 	$L__BB4_1862;
	add.s32 	%r1236, %r1234, %r6;
	setp.ge.s32 	%p1212, %r1236, %r4297;
	@%p1212 bra 	$L__BB4_1799;
	add.s32 	%r6076, %r1236, %r1214;
	mul.wide.s32 	%rd1177, %r6076, 4;
	add.s64 	%rd1178, %rd1, %rd1177;
	ld.global.f32 	%f587, [%rd1178];
	shl.b32 	%r6077, %r1235, 2;
	add.s32 	%r6078, %r1215, %r6077;
	st.shared.f32 	[%r6078], %f587;
$L__BB4_1799:
	add.s32 	%r1237, %r1235, %r6;
	setp.gt.u32 	%p1213, %r1237, 31;
	@%p1213 bra 	$L__BB4_1862;
	add.s32 	%r1238, %r1236, %r6;
	setp.ge.s32 	%p1214, %r1238, %r4297;
	@%p1214 bra 	$L__BB4_1802;
	add.s32 	%r6079, %r1238, %r1214;
	mul.wide.s32 	%rd1179, %r6079, 4;
	add.s64 	%rd1180, %rd1, %rd1179;
	ld.global.f32 	%f588, [%rd1180];
	shl.b32 	%r6080, %r1237, 2;
	add.s32 	%r6081, %r1215, %r6080;
	st.shared.f32 	[%r6081], %f588;
$L__BB4_1802:
	add.s32 	%r1239, %r1237, %r6;
	setp.gt.u32 	%p1215, %r1239, 31;
	@%p1215 bra 	$L__BB4_1862;
	add.s32 	%r1240, %r1238, %r6;
	setp.ge.s32 	%p1216, %r1240, %r4297;
	@%p1216 bra 	$L__BB4_1805;
	add.s32 	%r6082, %r1240, %r1214;
	mul.wide.s32 	%rd1181, %r6082, 4;
	add.s64 	%rd1182, %rd1, %rd1181;
	ld.global.f32 	%f589, [%rd1182];
	shl.b32 	%r6083, %r1239, 2;
	add.s32 	%r6084, %r1215, %r6083;
	st.shared.f32 	[%r6084], %f589;
$L__BB4_1805:
	add.s32 	%r1241, %r1239, %r6;
	setp.gt.u32 	%p1217, %r1241, 31;
	@%p1217 bra 	$L__BB4_1862;
	add.s32 	%r1242, %r1240, %r6;
	setp.ge.s32 	%p1218, %r1242, %r4297;
	@%p1218 bra 	$L__BB4_1808;
	add.s32 	%r6085, %r1242, %r1214;
	mul.wide.s32 	%rd1183, %r6085, 4;
	add.s64 	%rd1184, %rd1, %rd1183;
	ld.global.f32 	%f590, [%rd1184];
	shl.b32 	%r6086, %r1241, 2;
	add.s32 	%r6087, %r1215, %r6086;
	st.shared.f32 	[%r6087], %f590;
$L__BB4_1808:
	add.s32 	%r1243, %r1241, %r6;
	setp.gt.u32 	%p1219, %r1243, 31;
	@%p1219 bra 	$L__BB4_1862;
	add.s32 	%r1244, %r1242, %r6;
	setp.ge.s32 	%p1220, %r1244, %r4297;
	@%p1220 bra 	$L__BB4_1811;
	add.s32 	%r6088, %r1244, %r1214;
	mul.wide.s32 	%rd1185, %r6088, 4;
	add.s64 	%rd1186, %rd1, %rd1185;
	ld.global.f32 	%f591, [%rd1186];
	shl.b32 	%r6089, %r1243, 2;
	add.s32 	%r6090, %r1215, %r6089;
	st.shared.f32 	[%r6090], %f591;
$L__BB4_1811:
	add.s32 	%r1245, %r1243, %r6;
	setp.gt.u32 	%p1221, %r1245, 31;
	@%p1221 bra 	$L__BB4_1862;
	add.s32 	%r1246, %r1244, %r6;
	setp.ge.s32 	%p1222, %r1246, %r4297;
	@%p1222 bra 	$L__BB4_1814;
	add.s32 	%r6091, %r1246, %r1214;
	mul.wide.s32 	%rd1187, %r6091, 4;
	add.s64 	%rd1188, %rd1, %rd1187;
	ld.global.f32 	%f592, [%rd1188];
	shl.b32 	%r6092, %r1245, 2;
	add.s32 	%r6093, %r1215, %r6092;
	st.shared.f32 	[%r6093], %f592;
$L__BB4_1814:
	add.s32 	%r1247, %r1245, %r6;
	setp.gt.u32 	%p1223, %r1247, 31;
	@%p1223 bra 	$L__BB4_1862;
	add.s32 	%r1248, %r1246, %r6;
	setp.ge.s32 	%p1224, %r1248, %r4297;
	@%p1224 bra 	$L__BB4_1817;
	add.s32 	%r6094, %r1248, %r1214;
	mul.wide.s32 	%rd1189, %r6094, 4;
	add.s64 	%rd1190, %rd1, %rd1189;
	ld.global.f32 	%f593, [%rd1190];
	shl.b32 	%r6095, %r1247, 2;
	add.s32 	%r6096, %r1215, %r6095;
	st.shared.f32 	[%r6096], %f593;
$L__BB4_1817:
	add.s32 	%r1249, %r1247, %r6;
	setp.gt.u32 	%p1225, %r1249, 31;
	@%p1225 bra 	$L__BB4_1862;
	add.s32 	%r1250, %r1248, %r6;
	setp.ge.s32 	%p1226, %r1250, %r4297;
	@%p1226 bra 	$L__BB4_1820;
	add.s32 	%r6097, %r1250, %r1214;
	mul.wide.s32 	%rd1191, %r6097, 4;
	add.s64 	%rd1192, %rd1, %rd1191;
	ld.global.f32 	%f594, [%rd1192];
	shl.b32 	%r6098, %r1249, 2;
	add.s32 	%r6099, %r1215, %r6098;
	st.shared.f32 	[%r6099], %f594;
$L__BB4_1820:
	add.s32 	%r1251, %r1249, %r6;
	setp.gt.u32 	%p1227, %r1251, 31;
	@%p1227 bra 	$L__BB4_1862;
	add.s32 	%r1252, %r1250, %r6;
	setp.ge.s32 	%p1228, %r1252, %r4297;
	@%p1228 bra 	$L__BB4_1823;
	add.s32 	%r6100, %r1252, %r1214;
	mul.wide.s32 	%rd1193, %r6100, 4;
	add.s64 	%rd1194, %rd1, %rd1193;
	ld.global.f32 	%f595, [%rd1194];
	shl.b32 	%r6101, %r1251, 2;
	add.s32 	%r6102, %r1215, %r6101;
	st.shared.f32 	[%r6102], %f595;
$L__BB4_1823:
	add.s32 	%r1253, %r1251, %r6;
	setp.gt.u32 	%p1229, %r1253, 31;
	@%p1229 bra 	$L__BB4_1862;
	add.s32 	%r1254, %r1252, %r6;
	setp.ge.s32 	%p1230, %r1254, %r4297;
	@%p1230 bra 	$L__BB4_1826;
	add.s32 	%r6103, %r1254, %r1214;
	mul.wide.s32 	%rd1195, %r6103, 4;
	add.s64 	%rd1196, %rd1, %rd1195;
	ld.global.f32 	%f596, [%rd1196];
	shl.b32 	%r6104, %r1253, 2;
	add.s32 	%r6105, %r1215, %r6104;
	st.shared.f32 	[%r6105], %f596;
$L__BB4_1826:
	add.s32 	%r1255, %r1253, %r6;
	setp.gt.u32 	%p1231, %r1255, 31;
	@%p1231 bra 	$L__BB4_1862;
	add.s32 	%r1256, %r1254, %r6;
	setp.ge.s32 	%p1232, %r1256, %r4297;
	@%p1232 bra 	$L__BB4_1829;
	add.s32 	%r6106, %r1256, %r1214;
	mul.wide.s32 	%rd1197, %r6106, 4;
	add.s64 	%rd1198, %rd1, %rd1197;
	ld.global.f32 	%f597, [%rd1198];
	shl.b32 	%r6107, %r1255, 2;
	add.s32 	%r6108, %r1215, %r6107;
	st.shared.f32 	[%r6108], %f597;
$L__BB4_1829:
	add.s32 	%r1257, %r1255, %r6;
	setp.gt.u32 	%p1233, %r1257, 31;
	@%p1233 bra 	$L__BB4_1862;
	add.s32 	%r1258, %r1256, %r6;
	setp.ge.s32 	%p1234, %r1258, %r4297;
	@%p1234 bra 	$L__BB4_1832;
	add.s32 	%r6109, %r1258, %r1214;
	mul.wide.s32 	%rd1199, %r6109, 4;
	add.s64 	%rd1200, %rd1, %rd1199;
	ld.global.f32 	%f598, [%rd1200];
	shl.b32 	%r6110, %r1257, 2;
	add.s32 	%r6111, %r1215, %r6110;
	st.shared.f32 	[%r6111], %f598;
$L__BB4_1832:
	add.s32 	%r1259, %r1257, %r6;
	setp.gt.u32 	%p1235, %r1259, 31;
	@%p1235 bra 	$L__BB4_1862;
	add.s32 	%r1260, %r1258, %r6;
	setp.ge.s32 	%p1236, %r1260, %r4297;
	@%p1236 bra 	$L__BB4_1835;
	add.s32 	%r6112, %r1260, %r1214;
	mul.wide.s32 	%rd1201, %r6112, 4;
	add.s64 	%rd1202, %rd1, %rd1201;
	ld.global.f32 	%f599, [%rd1202];
	shl.b32 	%r6113, %r1259, 2;
	add.s32 	%r6114, %r1215, %r6113;
	st.shared.f32 	[%r6114], %f599;
$L__BB4_1835:
	add.s32 	%r1261, %r1259, %r6;
	setp.gt.u32 	%p1237, %r1261, 31;
	@%p1237 bra 	$L__BB4_1862;
	add.s32 	%r1262, %r1260, %r6;
	setp.ge.s32 	%p1238, %r1262, %r4297;
	@%p1238 bra 	$L__BB4_1838;
	add.s32 	%r6115, %r1262, %r1214;
	mul.wide.s32 	%rd1203, %r6115, 4;
	add.s64 	%rd1204, %rd1, %rd1203;
	ld.global.f32 	%f600, [%rd1204];
	shl.b32 	%r6116, %r1261, 2;
	add.s32 	%r6117, %r1215, %r6116;
	st.shared.f32 	[%r6117], %f600;
$L__BB4_1838:
	add.s32 	%r1263, %r1261, %r6;
	setp.gt.u32 	%p1239, %r1263, 31;
	@%p1239 bra 	$L__BB4_1862;
	add.s32 	%r1264, %r1262, %r6;
	setp.ge.s32 	%p1240, %r1264, %r4297;
	@%p1240 bra 	$L__BB4_1841;
	add.s32 	%r6118, %r1264, %r1214;
	mul.wide.s32 	%rd1205, %r6118, 4;
	add.s64 	%rd1206, %rd1, %rd1205;
	ld.global.f32 	%f601, [%rd1206];
	shl.b32 	%r6119, %r1263, 2;
	add.s32 	%r6120, %r1215, %r6119;
	st.shared.f32 	[%r6120], %f601;
$L__BB4_1841:
	add.s32 	%r1265, %r1263, %r6;
	setp.gt.u32 	%p1241, %r1265, 31;
	@%p1241 bra 	$L__BB4_1862;
	add.s32 	%r1266, %r1264, %r6;
	setp.ge.s32 	%p1242, %r1266, %r4297;
	@%p1242 bra 	$L__BB4_1844;
	add.s32 	%r6121, %r1266, %r1214;
	mul.wide.s32 	%rd1207, %r6121, 4;
	add.s64 	%rd1208, %rd1, %rd1207;
	ld.global.f32 	%f602, [%rd1208];
	shl.b32 	%r6122, %r1265, 2;
	add.s32 	%r6123, %r1215, %r6122;
	st.shared.f32 	[%r6123], %f602;
$L__BB4_1844:
	add.s32 	%r1267, %r1265, %r6;
	setp.gt.u32 	%p1243, %r1267, 31;
	@%p1243 bra 	$L__BB4_1862;
	add.s32 	%r1268, %r1266, %r6;
	setp.ge.s32 	%p1244, %r1268, %r4297;
	@%p1244 bra 	$L__BB4_1847;
	add.s32 	%r6124, %r1268, %r1214;
	mul.wide.s32 	%rd1209, %r6124, 4;
	add.s64 	%rd1210, %rd1, %rd1209;
	ld.global.f32 	%f603, [%rd1210];
	shl.b32 	%r6125, %r1267, 2;
	add.s32 	%r6126, %r1215, %r6125;
	st.shared.f32 	[%r6126], %f603;
$L__BB4_1847:
	add.s32 	%r1269, %r1267, %r6;
	setp.gt.u32 	%p1245, %r1269, 31;
	@%p1245 bra 	$L__BB4_1862;
	add.s32 	%r1270, %r1268, %r6;
	setp.ge.s32 	%p1246, %r1270, %r4297;
	@%p1246 bra 	$L__BB4_1850;
	add.s32 	%r6127, %r1270, %r1214;
	mul.wide.s32 	%rd1211, %r6127, 4;
	add.s64 	%rd1212, %rd1, %rd1211;
	ld.global.f32 	%f604, [%rd1212];
	shl.b32 	%r6128, %r1269, 2;
	add.s32 	%r6129, %r1215, %r6128;
	st.shared.f32 	[%r6129], %f604;
$L__BB4_1850:
	add.s32 	%r1271, %r1269, %r6;
	setp.gt.u32 	%p1247, %r1271, 31;
	@%p1247 bra 	$L__BB4_1862;
	add.s32 	%r1272, %r1270, %r6;
	setp.ge.s32 	%p1248, %r1272, %r4297;
	@%p1248 bra 	$L__BB4_1853;
	add.s32 	%r6130, %r1272, %r1214;
	mul.wide.s32 	%rd1213, %r6130, 4;
	add.s64 	%rd1214, %rd1, %rd1213;
	ld.global.f32 	%f605, [%rd1214];
	shl.b32 	%r6131, %r1271, 2;
	add.s32 	%r6132, %r1215, %r6131;
	st.shared.f32 	[%r6132], %f605;
$L__BB4_1853:
	add.s32 	%r1273, %r1271, %r6;
	setp.gt.u32 	%p1249, %r1273, 31;
	@%p1249 bra 	$L__BB4_1862;
	add.s32 	%r1274, %r1272, %r6;
	setp.ge.s32 	%p1250, %r1274, %r4297;
	@%p1250 bra 	$L__BB4_1856;
	add.s32 	%r6133, %r1274, %r1214;
	mul.wide.s32 	%rd1215, %r6133, 4;
	add.s64 	%rd1216, %rd1, %rd1215;
	ld.global.f32 	%f606, [%rd1216];
	shl.b32 	%r6134, %r1273, 2;
	add.s32 	%r6135, %r1215, %r6134;
	st.shared.f32 	[%r6135], %f606;
$L__BB4_1856:
	add.s32 	%r1275, %r1273, %r6;
	setp.gt.u32 	%p1251, %r1275, 31;
	@%p1251 bra 	$L__BB4_1862;
	add.s32 	%r1276, %r1274, %r6;
	setp.ge.s32 	%p1252, %r1276, %r4297;
	@%p1252 bra 	$L__BB4_1859;
	add.s32 	%r6136, %r1276, %r1214;
	mul.wide.s32 	%rd1217, %r6136, 4;
	add.s64 	%rd1218, %rd1, %rd1217;
	ld.global.f32 	%f607, [%rd1218];
	shl.b32 	%r6137, %r1275, 2;
	add.s32 	%r6138, %r1215, %r6137;
	st.shared.f32 	[%r6138], %f607;
$L__BB4_1859:
	add.s32 	%r1277, %r1275, %r6;
	setp.gt.u32 	%p1253, %r1277, 31;
	@%p1253 bra 	$L__BB4_1862;
	add.s32 	%r1278, %r1276, %r6;
	setp.ge.s32 	%p1254, %r1278, %r4297;
	@%p1254 bra 	$L__BB4_1862;
	add.s32 	%r6139, %r1278, %r1214;
	mul.wide.s32 	%rd1219, %r6139, 4;
	add.s64 	%rd1220, %rd1, %rd1219;
	ld.global.f32 	%f608, [%rd1220];
	shl.b32 	%r6140, %r1277, 2;
	add.s32 	%r6141, %r1215, %r6140;
	st.shared.f32 	[%r6141], %f608;
$L__BB4_1862:
	add.s32 	%r1279, %r1212, %r7;
	setp.gt.u32 	%p1255, %r1279, 31;
	@%p1255 bra 	$L__BB4_3135;
	add.s32 	%r1280, %r1213, %r7;
	setp.ge.u32 	%p1256, %r1280, %r4296;
	@%p1256 bra 	$L__BB4_3135;
	setp.gt.u32 	%p1257, %r5, 31;
	@%p1257 bra 	$L__BB4_1960;
	mul.lo.s32 	%r1281, %r1280, %r4297;
	mad.lo.s32 	%r1282, %r1279, 132, %r4300;
	add.s32 	%r1283, %r5, %r2;
	setp.ge.s32 	%p1258, %r1283, %r4297;
	@%p1258 bra 	$L__BB4_1867;
	add.s32 	%r6143, %r1283, %r1281;
	mul.wide.s32 	%rd1221, %r6143, 4;
	add.s64 	%rd1222, %rd1, %rd1221;
	ld.global.f32 	%f609, [%rd1222];
	shl.b32 	%r6144, %r5, 2;
	add.s32 	%r6145, %r1282, %r6144;
	st.shared.f32 	[%r6145], %f609;
$L__BB4_1867:
	add.s32 	%r1284, %r5, %r6;
	setp.gt.u32 	%p1259, %r1284, 31;
	@%p1259 bra 	$L__BB4_1960;
	add.s32 	%r1285, %r1283, %r6;
	setp.ge.s32 	%p1260, %r1285, %r4297;
	@%p1260 bra 	$L__BB4_1870;
	add.s32 	%r6146, %r1285, %r1281;
	mul.wide.s32 	%rd1223, %r6146, 4;
	add.s64 	%rd1224, %rd1, %rd1223;
	ld.global.f32 	%f610, [%rd1224];
	shl.b32 	%r6147, %r1284, 2;
	add.s32 	%r6148, %r1282, %r6147;
	st.shared.f32 	[%r6148], %f610;
$L__BB4_1870:
	add.s32 	%r1286, %r1284, %r6;
	setp.gt.u32 	%p1261, %r1286, 31;
	@%p1261 bra 	$L__BB4_1960;
	add.s32 	%r1287, %r1285, %r6;
	setp.ge.s32 	%p1262, %r1287, %r4297;
	@%p1262 bra 	$L__BB4_1873;
	add.s32 	%r6149, %r1287, %r1281;
	mul.wide.s32 	%rd1225, %r6149, 4;
	add.s64 	%rd1226, %rd1, %rd1225;
	ld.global.f32 	%f611, [%rd1226];
	shl.b32 	%r6150, %r1286, 2;
	add.s32 	%r6151, %r1282, %r6150;
	st.shared.f32 	[%r6151], %f611;
$L__BB4_1873:
	add.s32 	%r1288, %r1286, %r6;
	setp.gt.u32 	%p1263, %r1288, 31;
	@%p1263 bra 	$L__BB4_1960;
	add.s32 	%r1289, %r1287, %r6;
	setp.ge.s32 	%p1264, %r1289, %r4297;
	@%p1264 bra 	$L__BB4_1876;
	add.s32 	%r6152, %r1289, %r1281;
	mul.wide.s32 	%rd1227, %r6152, 4;
	add.s64 	%rd1228, %rd1, %rd1227;
	ld.global.f32 	%f612, [%rd1228];
	shl.b32 	%r6153, %r1288, 2;
	add.s32 	%r6154, %r1282, %r6153;
	st.shared.f32 	[%r6154], %f612;
$L__BB4_1876:
	add.s32 	%r1290, %r1288, %r6;
	setp.gt.u32 	%p1265, %r1290, 31;
	@%p1265 bra 	$L__BB4_1960;
	add.s32 	%r1291, %r1289, %r6;
	setp.ge.s32 	%p1266, %r1291, %r4297;
	@%p1266 bra 	$L__BB4_1879;
	add.s32 	%r6155, %r1291, %r1281;
	mul.wide.s32 	%rd1229, %r6155, 4;
	add.s64 	%rd1230, %rd1, %rd1229;
	ld.global.f32 	%f613, [%rd1230];
	shl.b32 	%r6156, %r1290, 2;
	add.s32 	%r6157, %r1282, %r6156;
	st.shared.f32 	[%r6157], %f613;
$L__BB4_1879:
	add.s32 	%r1292, %r1290, %r6;
	setp.gt.u32 	%p1267, %r1292, 31;
	@%p1267 bra 	$L__BB4_1960;
	add.s32 	%r1293, %r1291, %r6;
	setp.ge.s32 	%p1268, %r1293, %r4297;
	@%p1268 bra 	$L__BB4_1882;
	add.s32 	%r6158, %r1293, %r1281;
	mul.wide.s32 	%rd1231, %r6158, 4;
	add.s64 	%rd1232, %rd1, %rd1231;
	ld.global.f32 	%f614, [%rd1232];
	shl.b32 	%r6159, %r1292, 2;
	add.s32 	%r6160, %r1282, %r6159;
	st.shared.f32 	[%r6160], %f614;
$L__BB4_1882:
	add.s32 	%r1294, %r1292, %r6;
	setp.gt.u32 	%p1269, %r1294, 31;
	@%p1269 bra 	$L__BB4_1960;
	add.s32 	%r1295, %r1293, %r6;
	setp.ge.s32 	%p1270, %r1295, %r4297;
	@%p1270 bra 	$L__BB4_1885;
	add.s32 	%r6161, %r1295, %r1281;
	mul.wide.s32 	%rd1233, %r6161, 4;
	add.s64 	%rd1234, %rd1, %rd1233;
	ld.global.f32 	%f615, [%rd1234];
	shl.b32 	%r6162, %r1294, 2;
	add.s32 	%r6163, %r1282, %r6162;
	st.shared.f32 	[%r6163], %f615;
$L__BB4_1885:
	add.s32 	%r1296, %r1294, %r6;
	setp.gt.u32 	%p1271, %r1296, 31;
	@%p1271 bra 	$L__BB4_1960;
	add.s32 	%r1297, %r1295, %r6;
	setp.ge.s32 	%p1272, %r1297, %r4297;
	@%p1272 bra 	$L__BB4_1888;
	add.s32 	%r6164, %r1297, %r1281;
	mul.wide.s32 	%rd1235, %r6164, 4;
	add.s64 	%rd1236, %rd1, %rd1235;
	ld.global.f32 	%f616, [%rd1236];
	shl.b32 	%r6165, %r1296, 2;
	add.s32 	%r6166, %r1282, %r6165;
	st.shared.f32 	[%r6166], %f616;
$L__BB4_1888:
	add.s32 	%r1298, %r1296, %r6;
	setp.gt.u32 	%p1273, %r1298, 31;
	@%p1273 bra 	$L__BB4_1960;
	add.s32 	%r1299, %r1297, %r6;
	setp.ge.s32 	%p1274, %r1299, %r4297;
	@%p1274 bra 	$L__BB4_1891;
	add.s32 	%r6167, %r1299, %r1281;
	mul.wide.s32 	%rd1237, %r6167, 4;
	add.s64 	%rd1238, %rd1, %rd1237;
	ld.global.f32 	%f617, [%rd1238];
	shl.b32 	%r6168, %r1298, 2;
	add.s32 	%r6169, %r1282, %r6168;
	st.shared.f32 	[%r6169], %f617;
$L__BB4_1891:
	add.s32 	%r1300, %r1298, %r6;
	setp.gt.u32 	%p1275, %r1300, 31;
	@%p1275 bra 	$L__BB4_1960;
	add.s32 	%r1301, %r1299, %r6;
	setp.ge.s32 	%p1276, %r1301, %r4297;
	@%p1276 bra 	$L__BB4_1894;
	add.s32 	%r6170, %r1301, %r1281;
	mul.wide.s32 	%rd1239, %r6170, 4;
	add.s64 	%rd1240, %rd1, %rd1239;
	ld.global.f32 	%f618, [%rd1240];
	shl.b32 	%r6171, %r1300, 2;
	add.s32 	%r6172, %r1282, %r6171;
	st.shared.f32 	[%r6172], %f618;
$L__BB4_1894:
	add.s32 	%r1302, %r1300, %r6;
	setp.gt.u32 	%p1277, %r1302, 31;
	@%p1277 bra 	$L__BB4_1960;
	add.s32 	%r1303, %r1301, %r6;
	setp.ge.s32 	%p1278, %r1303, %r4297;
	@%p1278 bra 	$L__BB4_1897;
	add.s32 	%r6173, %r1303, %r1281;
	mul.wide.s32 	%rd1241, %r6173, 4;
	add.s64 	%rd1242, %rd1, %rd1241;
	ld.global.f32 	%f619, [%rd1242];
	shl.b32 	%r6174, %r1302, 2;
	add.s32 	%r6175, %r1282, %r6174;
	st.shared.f32 	[%r6175], %f619;
$L__BB4_1897:
	add.s32 	%r1304, %r1302, %r6;
	setp.gt.u32 	%p1279, %r1304, 31;
	@%p1279 bra 	$L__BB4_1960;
	add.s32 	%r1305, %r1303, %r6;
	setp.ge.s32 	%p1280, %r1305, %r4297;
	@%p1280 bra 	$L__BB4_1900;
	add.s32 	%r6176, %r1305, %r1281;
	mul.wide.s32 	%rd1243, %r6176, 4;
	add.s64 	%rd1244, %rd1, %rd1243;
	ld.global.f32 	%f620, [%rd1244];
	shl.b32 	%r6177, %r1304, 2;
	add.s32 	%r6178, %r1282, %r6177;
	st.shared.f32 	[%r6178], %f620;
$L__BB4_1900:
	add.s32 	%r1306, %r1304, %r6;
	setp.gt.u32 	%p1281, %r1306, 31;
	@%p1281 bra 	$L__BB4_1960;
	add.s32 	%r1307, %r1305, %r6;
	setp.ge.s32 	%p1282, %r1307, %r4297;
	@%p1282 bra 	$L__BB4_1903;
	add.s32 	%r6179, %r1307, %r1281;
	mul.wide.s32 	%rd1245, %r6179, 4;
	add.s64 	%rd1246, %rd1, %rd1245;
	ld.global.f32 	%f621, [%rd1246];
	shl.b32 	%r6180, %r1306, 2;
	add.s32 	%r6181, %r1282, %r6180;
	st.shared.f32 	[%r6181], %f621;
$L__BB4_1903:
	add.s32 	%r1308, %r1306, %r6;
	setp.gt.u32 	%p1283, %r1308, 31;
	@%p1283 bra 	$L__BB4_1960;
	add.s32 	%r1309, %r1307, %r6;
	setp.ge.s32 	%p1284, %r1309, %r4297;
	@%p1284 bra 	$L__BB4_1906;
	add.s32 	%r6182, %r1309, %r1281;
	mul.wide.s32 	%rd1247, %r6182, 4;
	add.s64 	%rd1248, %rd1, %rd1247;
	ld.global.f32 	%f622, [%rd1248];
	shl.b32 	%r6183, %r1308, 2;
	add.s32 	%r6184, %r1282, %r6183;
	st.shared.f32 	[%r6184], %f622;
$L__BB4_1906:
	add.s32 	%r1310, %r1308, %r6;
	setp.gt.u32 	%p1285, %r1310, 31;
	@%p1285 bra 	$L__BB4_1960;
	add.s32 	%r1311, %r1309, %r6;
	setp.ge.s32 	%p1286, %r1311, %r4297;
	@%p1286 bra 	$L__BB4_1909;
	add.s32 	%r6185, %r1311, %r1281;
	mul.wide.s32 	%rd1249, %r6185, 4;
	add.s64 	%rd1250, %rd1, %rd1249;
	ld.global.f32 	%f623, [%rd1250];
	shl.b32 	%r6186, %r1310, 2;
	add.s32 	%r6187, %r1282, %r6186;
	st.shared.f32 	[%r6187], %f623;
$L__BB4_1909:
	add.s32 	%r1312, %r1310, %r6;
	setp.gt.u32 	%p1287, %r1312, 31;
	@%p1287 bra 	$L__BB4_1960;
	add.s32 	%r1313, %r1311, %r6;
	setp.ge.s32 	%p1288, %r1313, %r4297;
	@%p1288 bra 	$L__BB4_1912;
	add.s32 	%r6188, %r1313, %r1281;
	mul.wide.s32 	%rd1251, %r6188, 4;
	add.s64 	%rd1252, %rd1, %rd1251;
	ld.global.f32 	%f624, [%rd1252];
	shl.b32 	%r6189, %r1312, 2;
	add.s32 	%r6190, %r1282, %r6189;
	st.shared.f32 	[%r6190], %f624;
$L__BB4_1912:
	add.s32 	%r1314, %r1312, %r6;
	setp.gt.u32 	%p1289, %r1314, 31;
	@%p1289 bra 	$L__BB4_1960;
	add.s32 	%r1315, %r1313, %r6;
	setp.ge.s32 	%p1290, %r1315, %r4297;
	@%p1290 bra 	$L__BB4_1915;
	add.s32 	%r6191, %r1315, %r1281;
	mul.wide.s32 	%rd1253, %r6191, 4;
	add.s64 	%rd1254, %rd1, %rd1253;
	ld.global.f32 	%f625, [%rd1254];
	shl.b32 	%r6192, %r1314, 2;
	add.s32 	%r6193, %r1282, %r6192;
	st.shared.f32 	[%r6193], %f625;
$L__BB4_1915:
	add.s32 	%r1316, %r1314, %r6;
	setp.gt.u32 	%p1291, %r1316, 31;
	@%p1291 bra 	$L__BB4_1960;
	add.s32 	%r1317, %r1315, %r6;
	setp.ge.s32 	%p1292, %r1317, %r4297;
	@%p1292 bra 	$L__BB4_1918;
	add.s32 	%r6194, %r1317, %r1281;
	mul.wide.s32 	%rd1255, %r6194, 4;
	add.s64 	%rd1256, %rd1, %rd1255;
	ld.global.f32 	%f626, [%rd1256];
	shl.b32 	%r6195, %r1316, 2;
	add.s32 	%r6196, %r1282, %r6195;
	st.shared.f32 	[%r6196], %f626;
$L__BB4_1918:
	add.s32 	%r1318, %r1316, %r6;
	setp.gt.u32 	%p1293, %r1318, 31;
	@%p1293 bra 	$L__BB4_1960;
	add.s32 	%r1319, %r1317, %r6;
	setp.ge.s32 	%p1294, %r1319, %r4297;
	@%p1294 bra 	$L__BB4_1921;
	add.s32 	%r6197, %r1319, %r1281;
	mul.wide.s32 	%rd1257, %r6197, 4;
	add.s64 	%rd1258, %rd1, %rd1257;
	ld.global.f32 	%f627, [%rd1258];
	shl.b32 	%r6198, %r1318, 2;
	add.s32 	%r6199, %r1282, %r6198;
	st.shared.f32 	[%r6199], %f627;
$L__BB4_1921:
	add.s32 	%r1320, %r1318, %r6;
	setp.gt.u32 	%p1295, %r1320, 31;
	@%p1295 bra 	$L__BB4_1960;
	add.s32 	%r1321, %r1319, %r6;
	setp.ge.s32 	%p1296, %r1321, %r4297;
	@%p1296 bra 	$L__BB4_1924;
	add.s32 	%r6200, %r1321, %r1281;
	mul.wide.s32 	%rd1259, %r6200, 4;
	add.s64 	%rd1260, %rd1, %rd1259;
	ld.global.f32 	%f628, [%rd1260];
	shl.b32 	%r6201, %r1320, 2;
	add.s32 	%r6202, %r1282, %r6201;
	st.shared.f32 	[%r6202], %f628;
$L__BB4_1924:
	add.s32 	%r1322, %r1320, %r6;
	setp.gt.u32 	%p1297, %r1322, 31;
	@%p1297 bra 	$L__BB4_1960;
	add.s32 	%r1323, %r1321, %r6;
	setp.ge.s32 	%p1298, %r1323, %r4297;
	@%p1298 bra 	$L__BB4_1927;
	add.s32 	%r6203, %r1323, %r1281;
	mul.wide.s32 	%rd1261, %r6203, 4;
	add.s64 	%rd1262, %rd1, %rd1261;
	ld.global.f32 	%f629, [%rd1262];
	shl.b32 	%r6204, %r1322, 2;
	add.s32 	%r6205, %r1282, %r6204;
	st.shared.f32 	[%r6205], %f629;
$L__BB4_1927:
	add.s32 	%r1324, %r1322, %r6;
	setp.gt.u32 	%p1299, %r1324, 31;
	@%p1299 bra 	$L__BB4_1960;
	add.s32 	%r1325, %r1323, %r6;
	setp.ge.s32 	%p1300, %r1325, %r4297;
	@%p1300 bra 	$L__BB4_1930;
	add.s32 	%r6206, %r1325, %r1281;
	mul.wide.s32 	%rd1263, %r6206, 4;
	add.s64 	%rd1264, %rd1, %rd1263;
	ld.global.f32 	%f630, [%rd1264];
	shl.b32 	%r6207, %r1324, 2;
	add.s32 	%r6208, %r1282, %r6207;
	st.shared.f32 	[%r6208], %f630;
$L__BB4_1930:
	add.s32 	%r1326, %r1324, %r6;
	setp.gt.u32 	%p1301, %r1326, 31;
	@%p1301 bra 	$L__BB4_1960;
	add.s32 	%r1327, %r1325, %r6;
	setp.ge.s32 	%p1302, %r1327, %r4297;
	@%p1302 bra 	$L__BB4_1933;
	add.s32 	%r6209, %r1327, %r1281;
	mul.wide.s32 	%rd1265, %r6209, 4;
	add.s64 	%rd1266, %rd1, %rd1265;
	ld.global.f32 	%f631, [%rd1266];
	shl.b32 	%r6210, %r1326, 2;
	add.s32 	%r6211, %r1282, %r6210;
	st.shared.f32 	[%r6211], %f631;
$L__BB4_1933:
	add.s32 	%r1328, %r1326, %r6;
	setp.gt.u32 	%p1303, %r1328, 31;
	@%p1303 bra 	$L__BB4_1960;
	add.s32 	%r1329, %r1327, %r6;
	setp.ge.s32 	%p1304, %r1329, %r4297;
	@%p1304 bra 	$L__BB4_1936;
	add.s32 	%r6212, %r1329, %r1281;
	mul.wide.s32 	%rd1267, %r6212, 4;
	add.s64 	%rd1268, %rd1, %rd1267;
	ld.global.f32 	%f632, [%rd1268];
	shl.b32 	%r6213, %r1328, 2;
	add.s32 	%r6214, %r1282, %r6213;
	st.shared.f32 	[%r6214], %f632;
$L__BB4_1936:
	add.s32 	%r1330, %r1328, %r6;
	setp.gt.u32 	%p1305, %r1330, 31;
	@%p1305 bra 	$L__BB4_1960;
	add.s32 	%r1331, %r1329, %r6;
	setp.ge.s32 	%p1306, %r1331, %r4297;
	@%p1306 bra 	$L__BB4_1939;
	add.s32 	%r6215, %r1331, %r1281;
	mul.wide.s32 	%rd1269, %r6215, 4;
	add.s64 	%rd1270, %rd1, %rd1269;
	ld.global.f32 	%f633, [%rd1270];
	shl.b32 	%r6216, %r1330, 2;
	add.s32 	%r6217, %r1282, %r6216;
	st.shared.f32 	[%r6217], %f633;
$L__BB4_1939:
	add.s32 	%r1332, %r1330, %r6;
	setp.gt.u32 	%p1307, %r1332, 31;
	@%p1307 bra 	$L__BB4_1960;
	add.s32 	%r1333, %r1331, %r6;
	setp.ge.s32 	%p1308, %r1333, %r4297;
	@%p1308 bra 	$L__BB4_1942;
	add.s32 	%r6218, %r1333, %r1281;
	mul.wide.s32 	%rd1271, %r6218, 4;
	add.s64 	%rd1272, %rd1, %rd1271;
	ld.global.f32 	%f634, [%rd1272];
	shl.b32 	%r6219, %r1332, 2;
	add.s32 	%r6220, %r1282, %r6219;
	st.shared.f32 	[%r6220], %f634;
$L__BB4_1942:
	add.s32 	%r1334, %r1332, %r6;
	setp.gt.u32 	%p1309, %r1334, 31;
	@%p1309 bra 	$L__BB4_1960;
	add.s32 	%r1335, %r1333, %r6;
	setp.ge.s32 	%p1310, %r1335, %r4297;
	@%p1310 bra 	$L__BB4_1945;
	add.s32 	%r6221, %r1335, %r1281;
	mul.wide.s32 	%rd1273, %r6221, 4;
	add.s64 	%rd1274, %rd1, %rd1273;
	ld.global.f32 	%f635, [%rd1274];
	shl.b32 	%r6222, %r1334, 2;
	add.s32 	%r6223, %r1282, %r6222;
	st.shared.f32 	[%r6223], %f635;
$L__BB4_1945:
	add.s32 	%r1336, %r1334, %r6;
	setp.gt.u32 	%p1311, %r1336, 31;
	@%p1311 bra 	$L__BB4_1960;
	add.s32 	%r1337, %r1335, %r6;
	setp.ge.s32 	%p1312, %r1337, %r4297;
	@%p1312 bra 	$L__BB4_1948;
	add.s32 	%r6224, %r1337, %r1281;
	mul.wide.s32 	%rd1275, %r6224, 4;
	add.s64 	%rd1276, %rd1, %rd1275;
	ld.global.f32 	%f636, [%rd1276];
	shl.b32 	%r6225, %r1336, 2;
	add.s32 	%r6226, %r1282, %r6225;
	st.shared.f32 	[%r6226], %f636;
$L__BB4_1948:
	add.s32 	%r1338, %r1336, %r6;
	setp.gt.u32 	%p1313, %r1338, 31;
	@%p1313 bra 	$L__BB4_1960;
	add.s32 	%r1339, %r1337, %r6;
	setp.ge.s32 	%p1314, %r1339, %r4297;
	@%p1314 bra 	$L__BB4_1951;
	add.s32 	%r6227, %r1339, %r1281;
	mul.wide.s32 	%rd1277, %r6227, 4;
	add.s64 	%rd1278, %rd1, %rd1277;
	ld.global.f32 	%f637, [%rd1278];
	shl.b32 	%r6228, %r1338, 2;
	add.s32 	%r6229, %r1282, %r6228;
	st.shared.f32 	[%r6229], %f637;
$L__BB4_1951:
	add.s32 	%r1340, %r1338, %r6;
	setp.gt.u32 	%p1315, %r1340, 31;
	@%p1315 bra 	$L__BB4_1960;
	add.s32 	%r1341, %r1339, %r6;
	setp.ge.s32 	%p1316, %r1341, %r4297;
	@%p1316 bra 	$L__BB4_1954;
	add.s32 	%r6230, %r1341, %r1281;
	mul.wide.s32 	%rd1279, %r6230, 4;
	add.s64 	%rd1280, %rd1, %rd1279;
	ld.global.f32 	%f638, [%rd1280];
	shl.b32 	%r6231, %r1340, 2;
	add.s32 	%r6232, %r1282, %r6231;
	st.shared.f32 	[%r6232], %f638;
$L__BB4_1954:
	add.s32 	%r1342, %r1340, %r6;
	setp.gt.u32 	%p1317, %r1342, 31;
	@%p1317 bra 	$L__BB4_1960;
	add.s32 	%r1343, %r1341, %r6;
	setp.ge.s32 	%p1318, %r1343, %r4297;
	@%p1318 bra 	$L__BB4_1957;
	add.s32 	%r6233, %r1343, %r1281;
	mul.wide.s32 	%rd1281, %r6233, 4;
	add.s64 	%rd1282, %rd1, %rd1281;
	ld.global.f32 	%f639, [%rd1282];
	shl.b32 	%r6234, %r1342, 2;
	add.s32 	%r6235, %r1282, %r6234;
	st.shared.f32 	[%r6235], %f639;
$L__BB4_1957:
	add.s32 	%r1344, %r1342, %r6;
	setp.gt.u32 	%p1319, %r1344, 31;
	@%p1319 bra 	$L__BB4_1960;
	add.s32 	%r1345, %r1343, %r6;
	setp.ge.s32 	%p1320, %r1345, %r4297;
	@%p1320 bra 	$L__BB4_1960;
	add.s32 	%r6236, %r1345, %r1281;
	mul.wide.s32 	%rd1283, %r6236, 4;
	add.s64 	%rd1284, %rd1, %rd1283;
	ld.global.f32 	%f640, [%rd1284];
	shl.b32 	%r6237, %r1344, 2;
	add.s32 	%r6238, %r1282, %r6237;
	st.shared.f32 	[%r6238], %f640;
$L__BB4_1960:
	add.s32 	%r1346, %r1279, %r7;
	setp.gt.u32 	%p1321, %r1346, 31;
	@%p1321 bra 	$L__BB4_3135;
	add.s32 	%r1347, %r1280, %r7;
	setp.ge.u32 	%p1322, %r1347, %r4296;
	@%p1322 bra 	$L__BB4_3135;
	setp.gt.u32 	%p1323, %r5, 31;
	@%p1323 bra 	$L__BB4_2058;
	mul.lo.s32 	%r1348, %r1347, %r4297;
	mad.lo.s32 	%r1349, %r1346, 132, %r4300;
	add.s32 	%r1350, %r5, %r2;
	setp.ge.s32 	%p1324, %r1350, %r4297;
	@%p1324 bra 	$L__BB4_1965;
	add.s32 	%r6240, %r1350, %r1348;
	mul.wide.s32 	%rd1285, %r6240, 4;
	add.s64 	%rd1286, %rd1, %rd1285;
	ld.global.f32 	%f641, [%rd1286];
	shl.b32 	%r6241, %r5, 2;
	add.s32 	%r6242, %r1349, %r6241;
	st.shared.f32 	[%r6242], %f641;
$L__BB4_1965:
	add.s32 	%r1351, %r5, %r6;
	setp.gt.u32 	%p1325, %r1351, 31;
	@%p1325 bra 	$L__BB4_2058;
	add.s32 	%r1352, %r1350, %r6;
	setp.ge.s32 	%p1326, %r1352, %r4297;
	@%p1326 bra 	$L__BB4_1968;
	add.s32 	%r6243, %r1352, %r1348;
	mul.wide.s32 	%rd1287, %r6243, 4;
	add.s64 	%rd1288, %rd1, %rd1287;
	ld.global.f32 	%f642, [%rd1288];
	shl.b32 	%r6244, %r1351, 2;
	add.s32 	%r6245, %r1349, %r6244;
	st.shared.f32 	[%r6245], %f642;
$L__BB4_1968:
	add.s32 	%r1353, %r1351, %r6;
	setp.gt.u32 	%p1327, %r1353, 31;
	@%p1327 bra 	$L__BB4_2058;
	add.s32 	%r1354, %r1352, %r6;
	setp.ge.s32 	%p1328, %r1354, %r4297;
	@%p1328 bra 	$L__BB4_1971;
	add.s32 	%r6246, %r1354, %r1348;
	mul.wide.s32 	%rd1289, %r6246, 4;
	add.s64 	%rd1290, %rd1, %rd1289;
	ld.global.f32 	%f643, [%rd1290];
	shl.b32 	%r6247, %r1353, 2;
	add.s32 	%r6248, %r1349, %r6247;
	st.shared.f32 	[%r6248], %f643;
$L__BB4_1971:
	add.s32 	%r1355, %r1353, %r6;
	setp.gt.u32 	%p1329, %r1355, 31;
	@%p1329 bra 	$L__BB4_2058;
	add.s32 	%r1356, %r1354, %r6;
	setp.ge.s32 	%p1330, %r1356, %r4297;
	@%p1330 bra 	$L__BB4_1974;
	add.s32 	%r6249, %r1356, %r1348;
	mul.wide.s32 	%rd1291, %r6249, 4;
	add.s64 	%rd1292, %rd1, %rd1291;
	ld.global.f32 	%f644, [%rd1292];
	shl.b32 	%r6250, %r1355, 2;
	add.s32 	%r6251, %r1349, %r6250;
	st.shared.f32 	[%r6251], %f644;
$L__BB4_1974:
	add.s32 	%r1357, %r1355, %r6;
	setp.gt.u32 	%p1331, %r1357, 31;
	@%p1331 bra 	$L__BB4_2058;
	add.s32 	%r1358, %r1356, %r6;
	setp.ge.s32 	%p1332, %r1358, %r4297;
	@%p1332 bra 	$L__BB4_1977;
	add.s32 	%r6252, %r1358, %r1348;
	mul.wide.s32 	%rd1293, %r6252, 4;
	add.s64 	%rd1294, %rd1, %rd1293;
	ld.global.f32 	%f645, [%rd1294];
	shl.b32 	%r6253, %r1357, 2;
	add.s32 	%r6254, %r1349, %r6253;
	st.shared.f32 	[%r6254], %f645;
$L__BB4_1977:
	add.s32 	%r1359, %r1357, %r6;
	setp.gt.u32 	%p1333, %r1359, 31;
	@%p1333 bra 	$L__BB4_2058;
	add.s32 	%r1360, %r1358, %r6;
	setp.ge.s32 	%p1334, %r1360, %r4297;
	@%p1334 bra 	$L__BB4_1980;
	add.s32 	%r6255, %r1360, %r1348;
	mul.wide.s32 	%rd1295, %r6255, 4;
	add.s64 	%rd1296, %rd1, %rd1295;
	ld.global.f32 	%f646, [%rd1296];
	shl.b32 	%r6256, %r1359, 2;
	add.s32 	%r6257, %r1349, %r6256;
	st.shared.f32 	[%r6257], %f646;
$L__BB4_1980:
	add.s32 	%r1361, %r1359, %r6;
	setp.gt.u32 	%p1335, %r1361, 31;
	@%p1335 bra 	$L__BB4_2058;
	add.s32 	%r1362, %r1360, %r6;
	setp.ge.s32 	%p1336, %r1362, %r4297;
	@%p1336 bra 	$L__BB4_1983;
	add.s32 	%r6258, %r1362, %r1348;
	mul.wide.s32 	%rd1297, %r6258, 4;
	add.s64 	%rd1298, %rd1, %rd1297;
	ld.global.f32 	%f647, [%rd1298];
	shl.b32 	%r6259, %r1361, 2;
	add.s32 	%r6260, %r1349, %r6259;
	st.shared.f32 	[%r6260], %f647;
$L__BB4_1983:
	add.s32 	%r1363, %r1361, %r6;
	setp.gt.u32 	%p1337, %r1363, 31;
	@%p1337 bra 	$L__BB4_2058;
	add.s32 	%r1364, %r1362, %r6;
	setp.ge.s32 	%p1338, %r1364, %r4297;
	@%p1338 bra 	$L__BB4_1986;
	add.s32 	%r6261, %r1364, %r1348;
	mul.wide.s32 	%rd1299, %r6261, 4;
	add.s64 	%rd1300, %rd1, %rd1299;
	ld.global.f32 	%f648, [%rd1300];
	shl.b32 	%r6262, %r1363, 2;
	add.s32 	%r6263, %r1349, %r6262;
	st.shared.f32 	[%r6263], %f648;
$L__BB4_1986:
	add.s32 	%r1365, %r1363, %r6;
	setp.gt.u32 	%p1339, %r1365, 31;
	@%p1339 bra 	$L__BB4_2058;
	add.s32 	%r1366, %r1364, %r6;
	setp.ge.s32 	%p1340, %r1366, %r4297;
	@%p1340 bra 	$L__BB4_1989;
	add.s32 	%r6264, %r1366, %r1348;
	mul.wide.s32 	%rd1301, %r6264, 4;
	add.s64 	%rd1302, %rd1, %rd1301;
	ld.global.f32 	%f649, [%rd1302];
	shl.b32 	%r6265, %r1365, 2;
	add.s32 	%r6266, %r1349, %r6265;
	st.shared.f32 	[%r6266], %f649;
$L__BB4_1989:
	add.s32 	%r1367, %r1365, %r6;
	setp.gt.u32 	%p1341, %r1367, 31;
	@%p1341 bra 	$L__BB4_2058;
	add.s32 	%r1368, %r1366, %r6;
	setp.ge.s32 	%p1342, %r1368, %r4297;
	@%p1342 bra 	$L__BB4_1992;
	add.s32 	%r6267, %r1368, %r1348;
	mul.wide.s32 	%rd1303, %r6267, 4;
	add.s64 	%rd1304, %rd1, %rd1303;
	ld.global.f32 	%f650, [%rd1304];
	shl.b32 	%r6268, %r1367, 2;
	add.s32 	%r6269, %r1349, %r6268;
	st.shared.f32 	[%r6269], %f650;
$L__BB4_1992:
	add.s32 	%r1369, %r1367, %r6;
	setp.gt.u32 	%p1343, %r1369, 31;
	@%p1343 bra 	$L__BB4_2058;
	add.s32 	%r1370, %r1368, %r6;
	setp.ge.s32 	%p1344, %r1370, %r4297;
	@%p1344 bra 	$L__BB4_1995;
	add.s32 	%r6270, %r1370, %r1348;
	mul.wide.s32 	%rd1305, %r6270, 4;
	add.s64 	%rd1306, %rd1, %rd1305;
	ld.global.f32 	%f651, [%rd1306];
	shl.b32 	%r6271, %r1369, 2;
	add.s32 	%r6272, %r1349, %r6271;
	st.shared.f32 	[%r6272], %f651;
$L__BB4_1995:
	add.s32 	%r1371, %r1369, %r6;
	setp.gt.u32 	%p1345, %r1371, 31;
	@%p1345 bra 	$L__BB4_2058;
	add.s32 	%r1372, %r1370, %r6;
	setp.ge.s32 	%p1346, %r1372, %r4297;
	@%p1346 bra 	$L__BB4_1998;
	add.s32 	%r6273, %r1372, %r1348;
	mul.wide.s32 	%rd1307, %r6273, 4;
	add.s64 	%rd1308, %rd1, %rd1307;
	ld.global.f32 	%f652, [%rd1308];
	shl.b32 	%r6274, %r1371, 2;
	add.s32 	%r6275, %r1349, %r6274;
	st.shared.f32 	[%r6275], %f652;
$L__BB4_1998:
	add.s32 	%r1373, %r1371, %r6;
	setp.gt.u32 	%p1347, %r1373, 31;
	@%p1347 bra 	$L__BB4_2058;
	add.s32 	%r1374, %r1372, %r6;
	setp.ge.s32 	%p1348, %r1374, %r4297;
	@%p1348 bra 	$L__BB4_2001;
	add.s32 	%r6276, %r1374, %r1348;
	mul.wide.s32 	%rd1309, %r6276, 4;
	add.s64 	%rd1310, %rd1, %rd1309;
	ld.global.f32 	%f653, [%rd1310];
	shl.b32 	%r6277, %r1373, 2;
	add.s32 	%r6278, %r1349, %r6277;
	st.shared.f32 	[%r6278], %f653;
$L__BB4_2001:
	add.s32 	%r1375, %r1373, %r6;
	setp.gt.u32 	%p1349, %r1375, 31;
	@%p1349 bra 	$L__BB4_2058;
	add.s32 	%r1376, %r1374, %r6;
	setp.ge.s32 	%p1350, %r1376, %r4297;
	@%p1350 bra 	$L__BB4_2004;
	add.s32 	%r6279, %r1376, %r1348;
	mul.wide.s32 	%rd1311, %r6279, 4;
	add.s64 	%rd1312, %rd1, %rd1311;
	ld.global.f32 	%f654, [%rd1312];
	shl.b32 	%r6280, %r1375, 2;
	add.s32 	%r6281, %r1349, %r6280;
	st.shared.f32 	[%r6281], %f654;
$L__BB4_2004:
	add.s32 	%r1377, %r1375, %r6;
	setp.gt.u32 	%p1351, %r1377, 31;
	@%p1351 bra 	$L__BB4_2058;
	add.s32 	%r1378, %r1376, %r6;
	setp.ge.s32 	%p1352, %r1378, %r4297;
	@%p1352 bra 	$L__BB4_2007;
	add.s32 	%r6282, %r1378, %r1348;
	mul.wide.s32 	%rd1313, %r6282, 4;
	add.s64 	%rd1314, %rd1, %rd1313;
	ld.global.f32 	%f655, [%rd1314];
	shl.b32 	%r6283, %r1377, 2;
	add.s32 	%r6284, %r1349, %r6283;
	st.shared.f32 	[%r6284], %f655;
$L__BB4_2007:
	add.s32 	%r1379, %r1377, %r6;
	setp.gt.u32 	%p1353, %r1379, 31;
	@%p1353 bra 	$L__BB4_2058;
	add.s32 	%r1380, %r1378, %r6;
	setp.ge.s32 	%p1354, %r1380, %r4297;
	@%p1354 bra 	$L__BB4_2010;
	add.s32 	%r6285, %r1380, %r1348;
	mul.wide.s32 	%rd1315, %r6285, 4;
	add.s64 	%rd1316, %rd1, %rd1315;
	ld.global.f32 	%f656, [%rd1316];
	shl.b32 	%r6286, %r1379, 2;
	add.s32 	%r6287, %r1349, %r6286;
	st.shared.f32 	[%r6287], %f656;
$L__BB4_2010:
	add.s32 	%r1381, %r1379, %r6;
	setp.gt.u32 	%p1355, %r1381, 31;
	@%p1355 bra 	$L__BB4_2058;
	add.s32 	%r1382, %r1380, %r6;
	setp.ge.s32 	%p1356, %r1382, %r4297;
	@%p1356 bra 	$L__BB4_2013;
	add.s32 	%r6288, %r1382, %r1348;
	mul.wide.s32 	%rd1317, %r6288, 4;
	add.s64 	%rd1318, %rd1, %rd1317;
	ld.global.f32 	%f657, [%rd1318];
	shl.b32 	%r6289, %r1381, 2;
	add.s32 	%r6290, %r1349, %r6289;
	st.shared.f32 	[%r6290], %f657;
$L__BB4_2013:
	add.s32 	%r1383, %r1381, %r6;
	setp.gt.u32 	%p1357, %r1383, 31;
	@%p1357 bra 	$L__BB4_2058;
	add.s32 	%r1384, %r1382, %r6;
	setp.ge.s32 	%p1358, %r1384, %r4297;
	@%p1358 bra 	$L__BB4_2016;
	add.s32 	%r6291, %r1384, %r1348;
	mul.wide.s32 	%rd1319, %r6291, 4;
	add.s64 	%rd1320, %rd1, %rd1319;
	ld.global.f32 	%f658, [%rd1320];
	shl.b32 	%r6292, %r1383, 2;
	add.s32 	%r6293, %r1349, %r6292;
	st.shared.f32 	[%r6293], %f658;
$L__BB4_2016:
	add.s32 	%r1385, %r1383, %r6;
	setp.gt.u32 	%p1359, %r1385, 31;
	@%p1359 bra 	$L__BB4_2058;
	add.s32 	%r1386, %r1384, %r6;
	setp.ge.s32 	%p1360, %r1386, %r4297;
	@%p1360 bra 	$L__BB4_2019;
	add.s32 	%r6294, %r1386, %r1348;
	mul.wide.s32 	%rd1321, %r6294, 4;
	add.s64 	%rd1322, %rd1, %rd1321;
	ld.global.f32 	%f659, [%rd1322];
	shl.b32 	%r6295, %r1385, 2;
	add.s32 	%r6296, %r1349, %r6295;
	st.shared.f32 	[%r6296], %f659;
$L__BB4_2019:
	add.s32 	%r1387, %r1385, %r6;
	setp.gt.u32 	%p1361, %r1387, 31;
	@%p1361 bra 	$L__BB4_2058;
	add.s32 	%r1388, %r1386, %r6;
	setp.ge.s32 	%p1362, %r1388, %r4297;
	@%p1362 bra 	$L__BB4_2022;
	add.s32 	%r6297, %r1388, %r1348;
	mul.wide.s32 	%rd1323, %r6297, 4;
	add.s64 	%rd1324, %rd1, %rd1323;
	ld.global.f32 	%f660, [%rd1324];
	shl.b32 	%r6298, %r1387, 2;
	add.s32 	%r6299, %r1349, %r6298;
	st.shared.f32 	[%r6299], %f660;
$L__BB4_2022:
	add.s32 	%r1389, %r1387, %r6;
	setp.gt.u32 	%p1363, %r1389, 31;
	@%p1363 bra 	$L__BB4_2058;
	add.s32 	%r1390, %r1388, %r6;
	setp.ge.s32 	%p1364, %r1390, %r4297;
	@%p1364 bra 	$L__BB4_2025;
	add.s32 	%r6300, %r1390, %r1348;
	mul.wide.s32 	%rd1325, %r6300, 4;
	add.s64 	%rd1326, %rd1, %rd1325;
	ld.global.f32 	%f661, [%rd1326];
	shl.b32 	%r6301, %r1389, 2;
	add.s32 	%r6302, %r1349, %r6301;
	st.shared.f32 	[%r6302], %f661;
$L__BB4_2025:
	add.s32 	%r1391, %r1389, %r6;
	setp.gt.u32 	%p1365, %r1391, 31;
	@%p1365 bra 	$L__BB4_2058;
	add.s32 	%r1392, %r1390, %r6;
	setp.ge.s32 	%p1366, %r1392, %r4297;
	@%p1366 bra 	$L__BB4_2028;
	add.s32 	%r6303, %r1392, %r1348;
	mul.wide.s32 	%rd1327, %r6303, 4;
	add.s64 	%rd1328, %rd1, %rd1327;
	ld.global.f32 	%f662, [%rd1328];
	shl.b32 	%r6304, %r1391, 2;
	add.s32 	%r6305, %r1349, %r6304;
	st.shared.f32 	[%r6305], %f662;
$L__BB4_2028:
	add.s32 	%r1393, %r1391, %r6;
	setp.gt.u32 	%p1367, %r1393, 31;
	@%p1367 bra 	$L__BB4_2058;
	add.s32 	%r1394, %r1392, %r6;
	setp.ge.s32 	%p1368, %r1394, %r4297;
	@%p1368 bra 	$L__BB4_2031;
	add.s32 	%r6306, %r1394, %r1348;
	mul.wide.s32 	%rd1329, %r6306, 4;
	add.s64 	%rd1330, %rd1, %rd1329;
	ld.global.f32 	%f663, [%rd1330];
	shl.b32 	%r6307, %r1393, 2;
	add.s32 	%r6308, %r1349, %r6307;
	st.shared.f32 	[%r6308], %f663;
$L__BB4_2031:
	add.s32 	%r1395, %r1393, %r6;
	setp.gt.u32 	%p1369, %r1395, 31;
	@%p1369 bra 	$L__BB4_2058;
	add.s32 	%r1396, %r1394, %r6;
	setp.ge.s32 	%p1370, %r1396, %r4297;
	@%p1370 bra 	$L__BB4_2034;
	add.s32 	%r6309, %r1396, %r1348;
	mul.wide.s32 	%rd1331, %r6309, 4;
	add.s64 	%rd1332, %rd1, %rd1331;
	ld.global.f32 	%f664, [%rd1332];
	shl.b32 	%r6310, %r1395, 2;
	add.s32 	%r6311, %r1349, %r6310;
	st.shared.f32 	[%r6311], %f664;
$L__BB4_2034:
	add.s32 	%r1397, %r1395, %r6;
	setp.gt.u32 	%p1371, %r1397, 31;
	@%p1371 bra 	$L__BB4_2058;
	add.s32 	%r1398, %r1396, %r6;
	setp.ge.s32 	%p1372, %r1398, %r4297;
	@%p1372 bra 	$L__BB4_2037;
	add.s32 	%r6312, %r1398, %r1348;
	mul.wide.s32 	%rd1333, %r6312, 4;
	add.s64 	%rd1334, %rd1, %rd1333;
	ld.global.f32 	%f665, [%rd1334];
	shl.b32 	%r6313, %r1397, 2;
	add.s32 	%r6314, %r1349, %r6313;
	st.shared.f32 	[%r6314], %f665;
$L__BB4_2037:
	add.s32 	%r1399, %r1397, %r6;
	setp.gt.u32 	%p1373, %r1399, 31;
	@%p1373 bra 	$L__BB4_2058;
	add.s32 	%r1400, %r1398, %r6;
	setp.ge.s32 	%p1374, %r1400, %r4297;
	@%p1374 bra 	$L__BB4_2040;
	add.s32 	%r6315, %r1400, %r1348;
	mul.wide.s32 	%rd1335, %r6315, 4;
	add.s64 	%rd1336, %rd1, %rd1335;
	ld.global.f32 	%f666, [%rd1336];
	shl.b32 	%r6316, %r1399, 2;
	add.s32 	%r6317, %r1349, %r6316;
	st.shared.f32 	[%r6317], %f666;
$L__BB4_2040:
	add.s32 	%r1401, %r1399, %r6;
	setp.gt.u32 	%p1375, %r1401, 31;
	@%p1375 bra 	$L__BB4_2058;
	add.s32 	%r1402, %r1400, %r6;
	setp.ge.s32 	%p1376, %r1402, %r4297;
	@%p1376 bra 	$L__BB4_2043;
	add.s32 	%r6318, %r1402, %r1348;
	mul.wide.s32 	%rd1337, %r6318, 4;
	add.s64 	%rd1338, %rd1, %rd1337;
	ld.global.f32 	%f667, [%rd1338];
	shl.b32 	%r6319, %r1401, 2;
	add.s32 	%r6320, %r1349, %r6319;
	st.shared.f32 	[%r6320], %f667;
$L__BB4_2043:
	add.s32 	%r1403, %r1401, %r6;
	setp.gt.u32 	%p1377, %r1403, 31;
	@%p1377 bra 	$L__BB4_2058;
	add.s32 	%r1404, %r1402, %r6;
	setp.ge.s32 	%p1378, %r1404, %r4297;
	@%p1378 bra 	$L__BB4_2046;
	add.s32 	%r6321, %r1404, %r1348;
	mul.wide.s32 	%rd1339, %r6321, 4;
	add.s64 	%rd1340, %rd1, %rd1339;
	ld.global.f32 	%f668, [%rd1340];
	shl.b32 	%r6322, %r1403, 2;
	add.s32 	%r6323, %r1349, %r6322;
	st.shared.f32 	[%r6323], %f668;
$L__BB4_2046:
	add.s32 	%r1405, %r1403, %r6;
	setp.gt.u32 	%p1379, %r1405, 31;
	@%p1379 bra 	$L__BB4_2058;
	add.s32 	%r1406, %r1404, %r6;
	setp.ge.s32 	%p1380, %r1406, %r4297;
	@%p1380 bra 	$L__BB4_2049;
	add.s32 	%r6324, %r1406, %r1348;
	mul.wide.s32 	%rd1341, %r6324, 4;
	add.s64 	%rd1342, %rd1, %rd1341;
	ld.global.f32 	%f669, [%rd1342];
	shl.b32 	%r6325, %r1405, 2;
	add.s32 	%r6326, %r1349, %r6325;
	st.shared.f32 	[%r6326], %f669;
$L__BB4_2049:
	add.s32 	%r1407, %r1405, %r6;
	setp.gt.u32 	%p1381, %r1407, 31;
	@%p1381 bra 	$L__BB4_2058;
	add.s32 	%r1408, %r1406, %r6;
	setp.ge.s32 	%p1382, %r1408, %r4297;
	@%p1382 bra 	$L__BB4_2052;
	add.s32 	%r6327, %r1408, %r1348;
	mul.wide.s32 	%rd1343, %r6327, 4;
	add.s64 	%rd1344, %rd1, %rd1343;
	ld.global.f32 	%f670, [%rd1344];
	shl.b32 	%r6328, %r1407, 2;
	add.s32 	%r6329, %r1349, %r6328;
	st.shared.f32 	[%r6329], %f670;
$L__BB4_2052:
	add.s32 	%r1409, %r1407, %r6;
	setp.gt.u32 	%p1383, %r1409, 31;
	@%p1383 bra 	$L__BB4_2058;
	add.s32 	%r1410, %r1408, %r6;
	setp.ge.s32 	%p1384, %r1410, %r4297;
	@%p1384 bra 	$L__BB4_2055;
	add.s32 	%r6330, %r1410, %r1348;
	mul.wide.s32 	%rd1345, %r6330, 4;
	add.s64 	%rd1346, %rd1, %rd1345;
	ld.global.f32 	%f671, [%rd1346];
	shl.b32 	%r6331, %r1409, 2;
	add.s32 	%r6332, %r1349, %r6331;
	st.shared.f32 	[%r6332], %f671;
$L__BB4_2055:
	add.s32 	%r1411, %r1409, %r6;
	setp.gt.u32 	%p1385, %r1411, 31;
	@%p1385 bra 	$L__BB4_2058;
	add.s32 	%r1412, %r1410, %r6;
	setp.ge.s32 	%p1386, %r1412, %r4297;
	@%p1386 bra 	$L__BB4_2058;
	add.s32 	%r6333, %r1412, %r1348;
	mul.wide.s32 	%rd1347, %r6333, 4;
	add.s64 	%rd1348, %rd1, %rd1347;
	ld.global.f32 	%f672, [%rd1348];
	shl.b32 	%r6334, %r1411, 2;
	add.s32 	%r6335, %r1349, %r6334;
	st.shared.f32 	[%r6335], %f672;
$L__BB4_2058:
	add.s32 	%r1413, %r1346, %r7;
	setp.gt.u32 	%p1387, %r1413, 31;
	@%p1387 bra 	$L__BB4_3135;
	add.s32 	%r1414, %r1347, %r7;
	setp.ge.u32 	%p1388, %r1414, %r4296;
	@%p1388 bra 	$L__BB4_3135;
	setp.gt.u32 	%p1389, %r5, 31;
	@%p1389 bra 	$L__BB4_2156;
	mul.lo.s32 	%r1415, %r1414, %r4297;
	mad.lo.s32 	%r1416, %r1413, 132, %r4300;
	add.s32 	%r1417, %r5, %r2;
	setp.ge.s32 	%p1390, %r1417, %r4297;
	@%p1390 bra 	$L__BB4_2063;
	add.s32 	%r6337, %r1417, %r1415;
	mul.wide.s32 	%rd1349, %r6337, 4;
	add.s64 	%rd1350, %rd1, %rd1349;
	ld.global.f32 	%f673, [%rd1350];
	shl.b32 	%r6338, %r5, 2;
	add.s32 	%r6339, %r1416, %r6338;
	st.shared.f32 	[%r6339], %f673;
$L__BB4_2063:
	add.s32 	%r1418, %r5, %r6;
	setp.gt.u32 	%p1391, %r1418, 31;
	@%p1391 bra 	$L__BB4_2156;
	add.s32 	%r1419, %r1417, %r6;
	setp.ge.s32 	%p1392, %r1419, %r4297;
	@%p1392 bra 	$L__BB4_2066;
	add.s32 	%r6340, %r1419, %r1415;
	mul.wide.s32 	%rd1351, %r6340, 4;
	add.s64 	%rd1352, %rd1, %rd1351;
	ld.global.f32 	%f674, [%rd1352];
	shl.b32 	%r6341, %r1418, 2;
	add.s32 	%r6342, %r1416, %r6341;
	st.shared.f32 	[%r6342], %f674;
$L__BB4_2066:
	add.s32 	%r1420, %r1418, %r6;
	setp.gt.u32 	%p1393, %r1420, 31;
	@%p1393 bra 	$L__BB4_2156;
	add.s32 	%r1421, %r1419, %r6;
	setp.ge.s32 	%p1394, %r1421, %r4297;
	@%p1394 bra 	$L__BB4_2069;
	add.s32 	%r6343, %r1421, %r1415;
	mul.wide.s32 	%rd1353, %r6343, 4;
	add.s64 	%rd1354, %rd1, %rd1353;
	ld.global.f32 	%f675, [%rd1354];
	shl.b32 	%r6344, %r1420, 2;
	add.s32 	%r6345, %r1416, %r6344;
	st.shared.f32 	[%r6345], %f675;
$L__BB4_2069:
	add.s32 	%r1422, %r1420, %r6;
	setp.gt.u32 	%p1395, %r1422, 31;
	@%p1395 bra 	$L__BB4_2156;
	add.s32 	%r1423, %r1421, %r6;
	setp.ge.s32 	%p1396, %r1423, %r4297;
	@%p1396 bra 	$L__BB4_2072;
	add.s32 	%r6346, %r1423, %r1415;
	mul.wide.s32 	%rd1355, %r6346, 4;
	add.s64 	%rd1356, %rd1, %rd1355;
	ld.global.f32 	%f676, [%rd1356];
	shl.b32 	%r6347, %r1422, 2;
	add.s32 	%r6348, %r1416, %r6347;
	st.shared.f32 	[%r6348], %f676;
$L__BB4_2072:
	add.s32 	%r1424, %r1422, %r6;
	setp.gt.u32 	%p1397, %r1424, 31;
	@%p1397 bra 	$L__BB4_2156;
	add.s32 	%r1425, %r1423, %r6;
	setp.ge.s32 	%p1398, %r1425, %r4297;
	@%p1398 bra 	$L__BB4_2075;
	add.s32 	%r6349, %r1425, %r1415;
	mul.wide.s32 	%rd1357, %r6349, 4;
	add.s64 	%rd1358, %rd1, %rd1357;
	ld.global.f32 	%f677, [%rd1358];
	shl.b32 	%r6350, %r1424, 2;
	add.s32 	%r6351, %r1416, %r6350;
	st.shared.f32 	[%r6351], %f677;
$L__BB4_2075:
	add.s32 	%r1426, %r1424, %r6;
	setp.gt.u32 	%p1399, %r1426, 31;
	@%p1399 bra 	$L__BB4_2156;
	add.s32 	%r1427, %r1425, %r6;
	setp.ge.s32 	%p1400, %r1427, %r4297;
	@%p1400 bra 	$L__BB4_2078;
	add.s32 	%r6352, %r1427, %r1415;
	mul.wide.s32 	%rd1359, %r6352, 4;
	add.s64 	%rd1360, %rd1, %rd1359;
	ld.global.f32 	%f678, [%rd1360];
	shl.b32 	%r6353, %r1426, 2;
	add.s32 	%r6354, %r1416, %r6353;
	st.shared.f32 	[%r6354], %f678;
$L__BB4_2078:
	add.s32 	%r1428, %r1426, %r6;
	setp.gt.u32 	%p1401, %r1428, 31;
	@%p1401 bra 	$L__BB4_2156;
	add.s32 	%r1429, %r1427, %r6;
	setp.ge.s32 	%p1402, %r1429, %r4297;
	@%p1402 bra 	$L__BB4_2081;
	add.s32 	%r6355, %r1429, %r1415;
	mul.wide.s32 	%rd1361, %r6355, 4;
	add.s64 	%rd1362, %rd1, %rd1361;
	ld.global.f32 	%f679, [%rd1362];
	shl.b32 	%r6356, %r1428, 2;
	add.s32 	%r6357, %r1416, %r6356;
	st.shared.f32 	[%r6357], %f679;
$L__BB4_2081:
	add.s32 	%r1430, %r1428, %r6;
	setp.gt.u32 	%p1403, %r1430, 31;
	@%p1403 bra 	$L__BB4_2156;
	add.s32 	%r1431, %r1429, %r6;
	setp.ge.s32 	%p1404, %r1431, %r4297;
	@%p1404 bra 	$L__BB4_2084;
	add.s32 	%r6358, %r1431, %r1415;
	mul.wide.s32 	%rd1363, %r6358, 4;
	add.s64 	%rd1364, %rd1, %rd1363;
	ld.global.f32 	%f680, [%rd1364];
	shl.b32 	%r6359, %r1430, 2;
	add.s32 	%r6360, %r1416, %r6359;
	st.shared.f32 	[%r6360], %f680;
$L__BB4_2084:
	add.s32 	%r1432, %r1430, %r6;
	setp.gt.u32 	%p1405, %r1432, 31;
	@%p1405 bra 	$L__BB4_2156;
	add.s32 	%r1433, %r1431, %r6;
	setp.ge.s32 	%p1406, %r1433, %r4297;
	@%p1406 bra 	$L__BB4_2087;
	add.s32 	%r6361, %r1433, %r1415;
	mul.wide.s32 	%rd1365, %r6361, 4;
	add.s64 	%rd1366, %rd1, %rd1365;
	ld.global.f32 	%f681, [%rd1366];
	shl.b32 	%r6362, %r1432, 2;
	add.s32 	%r6363, %r1416, %r6362;
	st.shared.f32 	[%r6363], %f681;
$L__BB4_2087:
	add.s32 	%r1434, %r1432, %r6;
	setp.gt.u32 	%p1407, %r1434, 31;
	@%p1407 bra 	$L__BB4_2156;
	add.s32 	%r1435, %r1433, %r6;
	setp.ge.s32 	%p1408, %r1435, %r4297;
	@%p1408 bra 	$L__BB4_2090;
	add.s32 	%r6364, %r1435, %r1415;
	mul.wide.s32 	%rd1367, %r6364, 4;
	add.s64 	%rd1368, %rd1, %rd1367;
	ld.global.f32 	%f682, [%rd1368];
	shl.b32 	%r6365, %r1434, 2;
	add.s32 	%r6366, %r1416, %r6365;
	st.shared.f32 	[%r6366], %f682;
$L__BB4_2090:
	add.s32 	%r1436, %r1434, %r6;
	setp.gt.u32 	%p1409, %r1436, 31;
	@%p1409 bra 	$L__BB4_2156;
	add.s32 	%r1437, %r1435, %r6;
	setp.ge.s32 	%p1410, %r1437, %r4297;
	@%p1410 bra 	$L__BB4_2093;
	add.s32 	%r6367, %r1437, %r1415;
	mul.wide.s32 	%rd1369, %r6367, 4;
	add.s64 	%rd1370, %rd1, %rd1369;
	ld.global.f32 	%f683, [%rd1370];
	shl.b32 	%r6368, %r1436, 2;
	add.s32 	%r6369, %r1416, %r6368;
	st.shared.f32 	[%r6369], %f683;
$L__BB4_2093:
	add.s32 	%r1438, %r1436, %r6;
	setp.gt.u32 	%p1411, %r1438, 31;
	@%p1411 bra 	$L__BB4_2156;
	add.s32 	%r1439, %r1437, %r6;
	setp.ge.s32 	%p1412, %r1439, %r4297;
	@%p1412 bra 	$L__BB4_2096;
	add.s32 	%r6370, %r1439, %r1415;
	mul.wide.s32 	%rd1371, %r6370, 4;
	add.s64 	%rd1372, %rd1, %rd1371;
	ld.global.f32 	%f684, [%rd1372];
	shl.b32 	%r6371, %r1438, 2;
	add.s32 	%r6372, %r1416, %r6371;
	st.shared.f32 	[%r6372], %f684;
$L__BB4_2096:
	add.s32 	%r1440, %r1438, %r6;
	setp.gt.u32 	%p1413, %r1440, 31;
	@%p1413 bra 	$L__BB4_2156;
	add.s32 	%r1441, %r1439, %r6;
	setp.ge.s32 	%p1414, %r1441, %r4297;
	@%p1414 bra 	$L__BB4_2099;
	add.s32 	%r6373, %r1441, %r1415;
	mul.wide.s32 	%rd1373, %r6373, 4;
	add.s64 	%rd1374, %rd1, %rd1373;
	ld.global.f32 	%f685, [%rd1374];
	shl.b32 	%r6374, %r1440, 2;
	add.s32 	%r6375, %r1416, %r6374;
	st.shared.f32 	[%r6375], %f685;
$L__BB4_2099:
	add.s32 	%r1442, %r1440, %r6;
	setp.gt.u32 	%p1415, %r1442, 31;
	@%p1415 bra 	$L__BB4_2156;
	add.s32 	%r1443, %r1441, %r6;
	setp.ge.s32 	%p1416, %r1443, %r4297;
	@%p1416 bra 	$L__BB4_2102;
	add.s32 	%r6376, %r1443, %r1415;
	mul.wide.s32 	%rd1375, %r6376, 4;
	add.s64 	%rd1376, %rd1, %rd1375;
	ld.global.f32 	%f686, [%rd1376];
	shl.b32 	%r6377, %r1442, 2;
	add.s32 	%r6378, %r1416, %r6377;
	st.shared.f32 	[%r6378], %f686;
$L__BB4_2102:
	add.s32 	%r1444, %r1442, %r6;
	setp.gt.u32 	%p1417, %r1444, 31;
	@%p1417 bra 	$L__BB4_2156;
	add.s32 	%r1445, %r1443, %r6;
	setp.ge.s32 	%p1418, %r1445, %r4297;
	@%p1418 bra 	$L__BB4_2105;
	add.s32 	%r6379, %r1445, %r1415;
	mul.wide.s32 	%rd1377, %r6379, 4;
	add.s64 	%rd1378, %rd1, %rd1377;
	ld.global.f32 	%f687, [%rd1378];
	shl.b32 	%r6380, %r1444, 2;
	add.s32 	%r6381, %r1416, %r6380;
	st.shared.f32 	[%r6381], %f687;
$L__BB4_2105:
	add.s32 	%r1446, %r1444, %r6;
	setp.gt.u32 	%p1419, %r1446, 31;
	@%p1419 bra 	$L__BB4_2156;
	add.s32 	%r1447, %r1445, %r6;
	setp.ge.s32 	%p1420, %r1447, %r4297;
	@%p1420 bra 	$L__BB4_2108;
	add.s32 	%r6382, %r1447, %r1415;
	mul.wide.s32 	%rd1379, %r6382, 4;
	add.s64 	%rd1380, %rd1, %rd1379;
	ld.global.f32 	%f688, [%rd1380];
	shl.b32 	%r6383, %r1446, 2;
	add.s32 	%r6384, %r1416, %r6383;
	st.shared.f32 	[%r6384], %f688;
$L__BB4_2108:
	add.s32 	%r1448, %r1446, %r6;
	setp.gt.u32 	%p1421, %r1448, 31;
	@%p1421 bra 	$L__BB4_2156;
	add.s32 	%r1449, %r1447, %r6;
	setp.ge.s32 	%p1422, %r1449, %r4297;
	@%p1422 bra 	$L__BB4_2111;
	add.s32 	%r6385, %r1449, %r1415;
	mul.wide.s32 	%rd1381, %r6385, 4;
	add.s64 	%rd1382, %rd1, %rd1381;
	ld.global.f32 	%f689, [%rd1382];
	shl.b32 	%r6386, %r1448, 2;
	add.s32 	%r6387, %r1416, %r6386;
	st.shared.f32 	[%r6387], %f689;
$L__BB4_2111:
	add.s32 	%r1450, %r1448, %r6;
	setp.gt.u32 	%p1423, %r1450, 31;
	@%p1423 bra 	$L__BB4_2156;
	add.s32 	%r1451, %r1449, %r6;
	setp.ge.s32 	%p1424, %r1451, %r4297;
	@%p1424 bra 	$L__BB4_2114;
	add.s32 	%r6388, %r1451, %r1415;
	mul.wide.s32 	%rd1383, %r6388, 4;
	add.s64 	%rd1384, %rd1, %rd1383;
	ld.global.f32 	%f690, [%rd1384];
	shl.b32 	%r6389, %r1450, 2;
	add.s32 	%r6390, %r1416, %r6389;
	st.shared.f32 	[%r6390], %f690;
$L__BB4_2114:
	add.s32 	%r1452, %r1450, %r6;
	setp.gt.u32 	%p1425, %r1452, 31;
	@%p1425 bra 	$L__BB4_2156;
	add.s32 	%r1453, %r1451, %r6;
	setp.ge.s32 	%p1426, %r1453, %r4297;
	@%p1426 bra 	$L__BB4_2117;
	add.s32 	%r6391, %r1453, %r1415;
	mul.wide.s32 	%rd1385, %r6391, 4;
	add.s64 	%rd1386, %rd1, %rd1385;
	ld.global.f32 	%f691, [%rd1386];
	shl.b32 	%r6392, %r1452, 2;
	add.s32 	%r6393, %r1416, %r6392;
	st.shared.f32 	[%r6393], %f691;
$L__BB4_2117:
	add.s32 	%r1454, %r1452, %r6;
	setp.gt.u32 	%p1427, %r1454, 31;
	@%p1427 bra 	$L__BB4_2156;
	add.s32 	%r1455, %r1453, %r6;
	setp.ge.s32 	%p1428, %r1455, %r4297;
	@%p1428 bra 	$L__BB4_2120;
	add.s32 	%r6394, %r1455, %r1415;
	mul.wide.s32 	%rd1387, %r6394, 4;
	add.s64 	%rd1388, %rd1, %rd1387;
	ld.global.f32 	%f692, [%rd1388];
	shl.b32 	%r6395, %r1454, 2;
	add.s32 	%r6396, %r1416, %r6395;
	st.shared.f32 	[%r6396], %f692;
$L__BB4_2120:
	add.s32 	%r1456, %r1454, %r6;
	setp.gt.u32 	%p1429, %r1456, 31;
	@%p1429 bra 	$L__BB4_2156;
	add.s32 	%r1457, %r1455, %r6;
	setp.ge.s32 	%p1430, %r1457, %r4297;
	@%p1430 bra 	$L__BB4_2123;
	add.s32 	%r6397, %r1457, %r1415;
	mul.wide.s32 	%rd1389, %r6397, 4;
	add.s64 	%rd1390, %rd1, %rd1389;
	ld.global.f32 	%f693, [%rd1390];
	shl.b32 	%r6398, %r1456, 2;
	add.s32 	%r6399, %r1416, %r6398;
	st.shared.f32 	[%r6399], %f693;
$L__BB4_2123:
	add.s32 	%r1458, %r1456, %r6;
	setp.gt.u32 	%p1431, %r1458, 31;
	@%p1431 bra 	$L__BB4_2156;
	add.s32 	%r1459, %r1457, %r6;
	setp.ge.s32 	%p1432, %r1459, %r4297;
	@%p1432 bra 	$L__BB4_2126;
	add.s32 	%r6400, %r1459, %r1415;
	mul.wide.s32 	%rd1391, %r6400, 4;
	add.s64 	%rd1392, %rd1, %rd1391;
	ld.global.f32 	%f694, [%rd1392];
	shl.b32 	%r6401, %r1458, 2;
	add.s32 	%r6402, %r1416, %r6401;
	st.shared.f32 	[%r6402], %f694;
$L__BB4_2126:
	add.s32 	%r1460, %r1458, %r6;
	setp.gt.u32 	%p1433, %r1460, 31;
	@%p1433 bra 	$L__BB4_2156;
	add.s32 	%r1461, %r1459, %r6;
	setp.ge.s32 	%p1434, %r1461, %r4297;
	@%p1434 bra 	$L__BB4_2129;
	add.s32 	%r6403, %r1461, %r1415;
	mul.wide.s32 	%rd1393, %r6403, 4;
	add.s64 	%rd1394, %rd1, %rd1393;
	ld.global.f32 	%f695, [%rd1394];
	shl.b32 	%r6404, %r1460, 2;
	add.s32 	%r6405, %r1416, %r6404;
	st.shared.f32 	[%r6405], %f695;
$L__BB4_2129:
	add.s32 	%r1462, %r1460, %r6;
	setp.gt.u32 	%p1435, %r1462, 31;
	@%p1435 bra 	$L__BB4_2156;
	add.s32 	%r1463, %r1461, %r6;
	setp.ge.s32 	%p1436, %r1463, %r4297;
	@%p1436 bra 	$L__BB4_2132;
	add.s32 	%r6406, %r1463, %r1415;
	mul.wide.s32 	%rd1395, %r6406, 4;
	add.s64 	%rd1396, %rd1, %rd1395;
	ld.global.f32 	%f696, [%rd1396];
	shl.b32 	%r6407, %r1462, 2;
	add.s32 	%r6408, %r1416, %r6407;
	st.shared.f32 	[%r6408], %f696;
$L__BB4_2132:
	add.s32 	%r1464, %r1462, %r6;
	setp.gt.u32 	%p1437, %r1464, 31;
	@%p1437 bra 	$L__BB4_2156;
	add.s32 	%r1465, %r1463, %r6;
	setp.ge.s32 	%p1438, %r1465, %r4297;
	@%p1438 bra 	$L__BB4_2135;
	add.s32 	%r6409, %r1465, %r1415;
	mul.wide.s32 	%rd1397, %r6409, 4;
	add.s64 	%rd1398, %rd1, %rd1397;
	ld.global.f32 	%f697, [%rd1398];
	shl.b32 	%r6410, %r1464, 2;
	add.s32 	%r6411, %r1416, %r6410;
	st.shared.f32 	[%r6411], %f697;
$L__BB4_2135:
	add.s32 	%r1466, %r1464, %r6;
	setp.gt.u32 	%p1439, %r1466, 31;
	@%p1439 bra 	$L__BB4_2156;
	add.s32 	%r1467, %r1465, %r6;
	setp.ge.s32 	%p1440, %r1467, %r4297;
	@%p1440 bra 	$L__BB4_2138;
	add.s32 	%r6412, %r1467, %r1415;
	mul.wide.s32 	%rd1399, %r6412, 4;
	add.s64 	%rd1400, %rd1, %rd1399;
	ld.global.f32 	%f698, [%rd1400];
	shl.b32 	%r6413, %r1466, 2;
	add.s32 	%r6414, %r1416, %r6413;
	st.shared.f32 	[%r6414], %f698;
$L__BB4_2138:
	add.s32 	%r1468, %r1466, %r6;
	setp.gt.u32 	%p1441, %r1468, 31;
	@%p1441 bra 	$L__BB4_2156;
	add.s32 	%r1469, %r1467, %r6;
	setp.ge.s32 	%p1442, %r1469, %r4297;
	@%p1442 bra 	$L__BB4_2141;
	add.s32 	%r6415, %r1469, %r1415;
	mul.wide.s32 	%rd1401, %r6415, 4;
	add.s64 	%rd1402, %rd1, %rd1401;
	ld.global.f32 	%f699, [%rd1402];
	shl.b32 	%r6416, %r1468, 2;
	add.s32 	%r6417, %r1416, %r6416;
	st.shared.f32 	[%r6417], %f699;
$L__BB4_2141:
	add.s32 	%r1470, %r1468, %r6;
	setp.gt.u32 	%p1443, %r1470, 31;
	@%p1443 bra 	$L__BB4_2156;
	add.s32 	%r1471, %r1469, %r6;
	setp.ge.s32 	%p1444, %r1471, %r4297;
	@%p1444 bra 	$L__BB4_2144;
	add.s32 	%r6418, %r1471, %r1415;
	mul.wide.s32 	%rd1403, %r6418, 4;
	add.s64 	%rd1404, %rd1, %rd1403;
	ld.global.f32 	%f700, [%rd1404];
	shl.b32 	%r6419, %r1470, 2;
	add.s32 	%r6420, %r1416, %r6419;
	st.shared.f32 	[%r6420], %f700;
$L__BB4_2144:
	add.s32 	%r1472, %r1470, %r6;
	setp.gt.u32 	%p1445, %r1472, 31;
	@%p1445 bra 	$L__BB4_2156;
	add.s32 	%r1473, %r1471, %r6;
	setp.ge.s32 	%p1446, %r1473, %r4297;
	@%p1446 bra 	$L__BB4_2147;
	add.s32 	%r6421, %r1473, %r1415;
	mul.wide.s32 	%rd1405, %r6421, 4;
	add.s64 	%rd1406, %rd1, %rd1405;
	ld.global.f32 	%f701, [%rd1406];
	shl.b32 	%r6422, %r1472, 2;
	add.s32 	%r6423, %r1416, %r6422;
	st.shared.f32 	[%r6423], %f701;
$L__BB4_2147:
	add.s32 	%r1474, %r1472, %r6;
	setp.gt.u32 	%p1447, %r1474, 31;
	@%p1447 bra 	$L__BB4_2156;
	add.s32 	%r1475, %r1473, %r6;
	setp.ge.s32 	%p1448, %r1475, %r4297;
	@%p1448 bra 	$L__BB4_2150;
	add.s32 	%r6424, %r1475, %r1415;
	mul.wide.s32 	%rd1407, %r6424, 4;
	add.s64 	%rd1408, %rd1, %rd1407;
	ld.global.f32 	%f702, [%rd1408];
	shl.b32 	%r6425, %r1474, 2;
	add.s32 	%r6426, %r1416, %r6425;
	st.shared.f32 	[%r6426], %f702;
$L__BB4_2150:
	add.s32 	%r1476, %r1474, %r6;
	setp.gt.u32 	%p1449, %r1476, 31;
	@%p1449 bra 	$L__BB4_2156;
	add.s32 	%r1477, %r1475, %r6;
	setp.ge.s32 	%p1450, %r1477, %r4297;
	@%p1450 bra 	$L__BB4_2153;
	add.s32 	%r6427, %r1477, %r1415;
	mul.wide.s32 	%rd1409, %r6427, 4;
	add.s64 	%rd1410, %rd1, %rd1409;
	ld.global.f32 	%f703, [%rd1410];
	shl.b32 	%r6428, %r1476, 2;
	add.s32 	%r6429, %r1416, %r6428;
	st.shared.f32 	[%r6429], %f703;
$L__BB4_2153:
	add.s32 	%r1478, %r1476, %r6;
	setp.gt.u32 	%p1451, %r1478, 31;
	@%p1451 bra 	$L__BB4_2156;
	add.s32 	%r1479, %r1477, %r6;
	setp.ge.s32 	%p1452, %r1479, %r4297;
	@%p1452 bra 	$L__BB4_2156;
	add.s32 	%r6430, %r1479, %r1415;
	mul.wide.s32 	%rd1411, %r6430, 4;
	add.s64 	%rd1412, %rd1, %rd1411;
	ld.global.f32 	%f704, [%rd1412];
	shl.b32 	%r6431, %r1478, 2;
	add.s32 	%r6432, %r1416, %r6431;
	st.shared.f32 	[%r6432], %f704;
$L__BB4_2156:
	add.s32 	%r1480, %r1413, %r7;
	setp.gt.u32 	%p1453, %r1480, 31;
	@%p1453 bra 	$L__BB4_3135;
	add.s32 	%r1481, %r1414, %r7;
	setp.ge.u32 	%p1454, %r1481, %r4296;
	@%p1454 bra 	$L__BB4_3135;
	setp.gt.u32 	%p1455, %r5, 31;
	@%p1455 bra 	$L__BB4_2254;
	mul.lo.s32 	%r1482, %r1481, %r4297;
	mad.lo.s32 	%r1483, %r1480, 132, %r4300;
	add.s32 	%r1484, %r5, %r2;
	setp.ge.s32 	%p1456, %r1484, %r4297;
	@%p1456 bra 	$L__BB4_2161;
	add.s32 	%r6434, %r1484, %r1482;
	mul.wide.s32 	%rd1413, %r6434, 4;
	add.s64 	%rd1414, %rd1, %rd1413;
	ld.global.f32 	%f705, [%rd1414];
	shl.b32 	%r6435, %r5, 2;
	add.s32 	%r6436, %r1483, %r6435;
	st.shared.f32 	[%r6436], %f705;
$L__BB4_2161:
	add.s32 	%r1485, %r5, %r6;
	setp.gt.u32 	%p1457, %r1485, 31;
	@%p1457 bra 	$L__BB4_2254;
	add.s32 	%r1486, %r1484, %r6;
	setp.ge.s32 	%p1458, %r1486, %r4297;
	@%p1458 bra 	$L__BB4_2164;
	add.s32 	%r6437, %r1486, %r1482;
	mul.wide.s32 	%rd1415, %r6437, 4;
	add.s64 	%rd1416, %rd1, %rd1415;
	ld.global.f32 	%f706, [%rd1416];
	shl.b32 	%r6438, %r1485, 2;
	add.s32 	%r6439, %r1483, %r6438;
	st.shared.f32 	[%r6439], %f706;
$L__BB4_2164:
	add.s32 	%r1487, %r1485, %r6;
	setp.gt.u32 	%p1459, %r1487, 31;
	@%p1459 bra 	$L__BB4_2254;
	add.s32 	%r1488, %r1486, %r6;
	setp.ge.s32 	%p1460, %r1488, %r4297;
	@%p1460 bra 	$L__BB4_2167;
	add.s32 	%r6440, %r1488, %r1482;
	mul.wide.s32 	%rd1417, %r6440, 4;
	add.s64 	%rd1418, %rd1, %rd1417;
	ld.global.f32 	%f707, [%rd1418];
	shl.b32 	%r6441, %r1487, 2;
	add.s32 	%r6442, %r1483, %r6441;
	st.shared.f32 	[%r6442], %f707;
$L__BB4_2167:
	add.s32 	%r1489, %r1487, %r6;
	setp.gt.u32 	%p1461, %r1489, 31;
	@%p1461 bra 	$L__BB4_2254;
	add.s32 	%r1490, %r1488, %r6;
	setp.ge.s32 	%p1462, %r1490, %r4297;
	@%p1462 bra 	$L__BB4_2170;
	add.s32 	%r6443, %r1490, %r1482;
	mul.wide.s32 	%rd1419, %r6443, 4;
	add.s64 	%rd1420, %rd1, %rd1419;
	ld.global.f32 	%f708, [%rd1420];
	shl.b32 	%r6444, %r1489, 2;
	add.s32 	%r6445, %r1483, %r6444;
	st.shared.f32 	[%r6445], %f708;
$L__BB4_2170:
	add.s32 	%r1491, %r1489, %r6;
	setp.gt.u32 	%p1463, %r1491, 31;
	@%p1463 bra 	$L__BB4_2254;
	add.s32 	%r1492, %r1490, %r6;
	setp.ge.s32 	%p1464, %r1492, %r4297;
	@%p1464 bra 	$L__BB4_2173;
	add.s32 	%r6446, %r1492, %r1482;
	mul.wide.s32 	%rd1421, %r6446, 4;
	add.s64 	%rd1422, %rd1, %rd1421;
	ld.global.f32 	%f709, [%rd1422];
	shl.b32 	%r6447, %r1491, 2;
	add.s32 	%r6448, %r1483, %r6447;
	st.shared.f32 	[%r6448], %f709;
$L__BB4_2173:
	add.s32 	%r1493, %r1491, %r6;
	setp.gt.u32 	%p1465, %r1493, 31;
	@%p1465 bra 	$L__BB4_2254;
	add.s32 	%r1494, %r1492, %r6;
	setp.ge.s32 	%p1466, %r1494, %r4297;
	@%p1466 bra 	$L__BB4_2176;
	add.s32 	%r6449, %r1494, %r1482;
	mul.wide.s32 	%rd1423, %r6449, 4;
	add.s64 	%rd1424, %rd1, %rd1423;
	ld.global.f32 	%f710, [%rd1424];
	shl.b32 	%r6450, %r1493, 2;
	add.s32 	%r6451, %r1483, %r6450;
	st.shared.f32 	[%r6451], %f710;
$L__BB4_2176:
	add.s32 	%r1495, %r1493, %r6;
	setp.gt.u32 	%p1467, %r1495, 31;
	@%p1467 bra 	$L__BB4_2254;
	add.s32 	%r1496, %r1494, %r6;
	setp.ge.s32 	%p1468, %r1496, %r4297;
	@%p1468 bra 	$L__BB4_2179;
	add.s32 	%r6452, %r1496, %r1482;
	mul.wide.s32 	%rd1425, %r6452, 4;
	add.s64 	%rd1426, %rd1, %rd1425;
	ld.global.f32 	%f711, [%rd1426];
	shl.b32 	%r6453, %r1495, 2;
	add.s32 	%r6454, %r1483, %r6453;
	st.shared.f32 	[%r6454], %f711;
$L__BB4_2179:
	add.s32 	%r1497, %r1495, %r6;
	setp.gt.u32 	%p1469, %r1497, 31;
	@%p1469 bra 	$L__BB4_2254;
	add.s32 	%r1498, %r1496, %r6;
	setp.ge.s32 	%p1470, %r1498, %r4297;
	@%p1470 bra 	$L__BB4_2182;
	add.s32 	%r6455, %r1498, %r1482;
	mul.wide.s32 	%rd1427, %r6455, 4;
	add.s64 	%rd1428, %rd1, %rd1427;
	ld.global.f32 	%f712, [%rd1428];
	shl.b32 	%r6456, %r1497, 2;
	add.s32 	%r6457, %r1483, %r6456;
	st.shared.f32 	[%r6457], %f712;
$L__BB4_2182:
	add.s32 	%r1499, %r1497, %r6;
	setp.gt.u32 	%p1471, %r1499, 31;
	@%p1471 bra 	$L__BB4_2254;
	add.s32 	%r1500, %r1498, %r6;
	setp.ge.s32 	%p1472, %r1500, %r4297;
	@%p1472 bra 	$L__BB4_2185;
	add.s32 	%r6458, %r1500, %r1482;
	mul.wide.s32 	%rd1429, %r6458, 4;
	add.s64 	%rd1430, %rd1, %rd1429;
	ld.global.f32 	%f713, [%rd1430];
	shl.b32 	%r6459, %r1499, 2;
	add.s32 	%r6460, %r1483, %r6459;
	st.shared.f32 	[%r6460], %f713;
$L__BB4_2185:
	add.s32 	%r1501, %r1499, %r6;
	setp.gt.u32 	%p1473, %r1501, 31;
	@%p1473 bra 	$L__BB4_2254;
	add.s32 	%r1502, %r1500, %r6;
	setp.ge.s32 	%p1474, %r1502, %r4297;
	@%p1474 bra 	$L__BB4_2188;
	add.s32 	%r6461, %r1502, %r1482;
	mul.wide.s32 	%rd1431, %r6461, 4;
	add.s64 	%rd1432, %rd1, %rd1431;
	ld.global.f32 	%f714, [%rd1432];
	shl.b32 	%r6462, %r1501, 2;
	add.s32 	%r6463, %r1483, %r6462;
	st.shared.f32 	[%r6463], %f714;
$L__BB4_2188:
	add.s32 	%r1503, %r1501, %r6;
	setp.gt.u32 	%p1475, %r1503, 31;
	@%p1475 bra 	$L__BB4_2254;
	add.s32 	%r1504, %r1502, %r6;
	setp.ge.s32 	%p1476, %r1504, %r4297;
	@%p1476 bra 	$L__BB4_2191;
	add.s32 	%r6464, %r1504, %r1482;
	mul.wide.s32 	%rd1433, %r6464, 4;
	add.s64 	%rd1434, %rd1, %rd1433;
	ld.global.f32 	%f715, [%rd1434];
	shl.b32 	%r6465, %r1503, 2;
	add.s32 	%r6466, %r1483, %r6465;
	st.shared.f32 	[%r6466], %f715;
$L__BB4_2191:
	add.s32 	%r1505, %r1503, %r6;
	setp.gt.u32 	%p1477, %r1505, 31;
	@%p1477 bra 	$L__BB4_2254;
	add.s32 	%r1506, %r1504, %r6;
	setp.ge.s32 	%p1478, %r1506, %r4297;
	@%p1478 bra 	$L__BB4_2194;
	add.s32 	%r6467, %r1506, %r1482;
	mul.wide.s32 	%rd1435, %r6467, 4;
	add.s64 	%rd1436, %rd1, %rd1435;
	ld.global.f32 	%f716, [%rd1436];
	shl.b32 	%r6468, %r1505, 2;
	add.s32 	%r6469, %r1483, %r6468;
	st.shared.f32 	[%r6469], %f716;
$L__BB4_2194:
	add.s32 	%r1507, %r1505, %r6;
	setp.gt.u32 	%p1479, %r1507, 31;
	@%p1479 bra 	$L__BB4_2254;
	add.s32 	%r1508, %r1506, %r6;
	setp.ge.s32 	%p1480, %r1508, %r4297;
	@%p1480 bra 	$L__BB4_2197;
	add.s32 	%r6470, %r1508, %r1482;
	mul.wide.s32 	%rd1437, %r6470, 4;
	add.s64 	%rd1438, %rd1, %rd1437;
	ld.global.f32 	%f717, [%rd1438];
	shl.b32 	%r6471, %r1507, 2;
	add.s32 	%r6472, %r1483, %r6471;
	st.shared.f32 	[%r6472], %f717;
$L__BB4_2197:
	add.s32 	%r1509, %r1507, %r6;
	setp.gt.u32 	%p1481, %r1509, 31;
	@%p1481 bra 	$L__BB4_2254;
	add.s32 	%r1510, %r1508, %r6;
	setp.ge.s32 	%p1482, %r1510, %r4297;
	@%p1482 bra 	$L__BB4_2200;
	add.s32 	%r6473, %r1510, %r1482;
	mul.wide.s32 	%rd1439, %r6473, 4;
	add.s64 	%rd1440, %rd1, %rd1439;
	ld.global.f32 	%f718, [%rd1440];
	shl.b32 	%r6474, %r1509, 2;
	add.s32 	%r6475, %r1483, %r6474;
	st.shared.f32 	[%r6475], %f718;
$L__BB4_2200:
	add.s32 	%r1511, %r1509, %r6;
	setp.gt.u32 	%p1483, %r1511, 31;
	@%p1483 bra 	$L__BB4_2254;
	add.s32 	%r1512, %r1510, %r6;
	setp.ge.s32 	%p1484, %r1512, %r4297;
	@%p1484 bra 	$L__BB4_2203;
	add.s32 	%r6476, %r1512, %r1482;
	mul.wide.s32 	%rd1441, %r6476, 4;
	add.s64 	%rd1442, %rd1, %rd1441;
	ld.global.f32 	%f719, [%rd1442];
	shl.b32 	%r6477, %r1511, 2;
	add.s32 	%r6478, %r1483, %r6477;
	st.shared.f32 	[%r6478], %f719;
$L__BB4_2203:
	add.s32 	%r1513, %r1511, %r6;
	setp.gt.u32 	%p1485, %r1513, 31;
	@%p1485 bra 	$L__BB4_2254;
	add.s32 	%r1514, %r1512, %r6;
	setp.ge.s32 	%p1486, %r1514, %r4297;
	@%p1486 bra 	$L__BB4_2206;
	add.s32 	%r6479, %r1514, %r1482;
	mul.wide.s32 	%rd1443, %r6479, 4;
	add.s64 	%rd1444, %rd1, %rd1443;
	ld.global.f32 	%f720, [%rd1444];
	shl.b32 	%r6480, %r1513, 2;
	add.s32 	%r6481, %r1483, %r6480;
	st.shared.f32 	[%r6481], %f720;
$L__BB4_2206:
	add.s32 	%r1515, %r1513, %r6;
	setp.gt.u32 	%p1487, %r1515, 31;
	@%p1487 bra 	$L__BB4_2254;
	add.s32 	%r1516, %r1514, %r6;
	setp.ge.s32 	%p1488, %r1516, %r4297;
	@%p1488 bra 	$L__BB4_2209;
	add.s32 	%r6482, %r1516, %r1482;
	mul.wide.s32 	%rd1445, %r6482, 4;
	add.s64 	%rd1446, %rd1, %rd1445;
	ld.global.f32 	%f721, [%rd1446];
	shl.b32 	%r6483, %r1515, 2;
	add.s32 	%r6484, %r1483, %r6483;
	st.shared.f32 	[%r6484], %f721;
$L__BB4_2209:
	add.s32 	%r1517, %r1515, %r6;
	setp.gt.u32 	%p1489, %r1517, 31;
	@%p1489 bra 	$L__BB4_2254;
	add.s32 	%r1518, %r1516, %r6;
	setp.ge.s32 	%p1490, %r1518, %r4297;
	@%p1490 bra 	$L__BB4_2212;
	add.s32 	%r6485, %r1518, %r1482;
	mul.wide.s32 	%rd1447, %r6485, 4;
	add.s64 	%rd1448, %rd1, %rd1447;
	ld.global.f32 	%f722, [%rd1448];
	shl.b32 	%r6486, %r1517, 2;
	add.s32 	%r6487, %r1483, %r6486;
	st.shared.f32 	[%r6487], %f722;
$L__BB4_2212:
	add.s32 	%r1519, %r1517, %r6;
	setp.gt.u32 	%p1491, %r1519, 31;
	@%p1491 bra 	$L__BB4_2254;
	add.s32 	%r1520, %r1518, %r6;
	setp.ge.s32 	%p1492, %r1520, %r4297;
	@%p1492 bra 	$L__BB4_2215;
	add.s32 	%r6488, %r1520, %r1482;
	mul.wide.s32 	%rd1449, %r6488, 4;
	add.s64 	%rd1450, %rd1, %rd1449;
	ld.global.f32 	%f723, [%rd1450];
	shl.b32 	%r6489, %r1519, 2;
	add.s32 	%r6490, %r1483, %r6489;
	st.shared.f32 	[%r6490], %f723;
$L__BB4_2215:
	add.s32 	%r1521, %r1519, %r6;
	setp.gt.u32 	%p1493, %r1521, 31;
	@%p1493 bra 	$L__BB4_2254;
	add.s32 	%r1522, %r1520, %r6;
	setp.ge.s32 	%p1494, %r1522, %r4297;
	@%p1494 bra 	$L__BB4_2218;
	add.s32 	%r6491, %r1522, %r1482;
	mul.wide.s32 	%rd1451, %r6491, 4;
	add.s64 	%rd1452, %rd1, %rd1451;
	ld.global.f32 	%f724, [%rd1452];
	shl.b32 	%r6492, %r1521, 2;
	add.s32 	%r6493, %r1483, %r6492;
	st.shared.f32 	[%r6493], %f724;
$L__BB4_2218:
	add.s32 	%r1523, %r1521, %r6;
	setp.gt.u32 	%p1495, %r1523, 31;
	@%p1495 bra 	$L__BB4_2254;
	add.s32 	%r1524, %r1522, %r6;
	setp.ge.s32 	%p1496, %r1524, %r4297;
	@%p1496 bra 	$L__BB4_2221;
	add.s32 	%r6494, %r1524, %r1482;
	mul.wide.s32 	%rd1453, %r6494, 4;
	add.s64 	%rd1454, %rd1, %rd1453;
	ld.global.f32 	%f725, [%rd1454];
	shl.b32 	%r6495, %r1523, 2;
	add.s32 	%r6496, %r1483, %r6495;
	st.shared.f32 	[%r6496], %f725;
$L__BB4_2221:
	add.s32 	%r1525, %r1523, %r6;
	setp.gt.u32 	%p1497, %r1525, 31;
	@%p1497 bra 	$L__BB4_2254;
	add.s32 	%r1526, %r1524, %r6;
	setp.ge.s32 	%p1498, %r1526, %r4297;
	@%p1498 bra 	$L__BB4_2224;
	add.s32 	%r6497, %r1526, %r1482;
	mul.wide.s32 	%rd1455, %r6497, 4;
	add.s64 	%rd1456, %rd1, %rd1455;
	ld.global.f32 	%f726, [%rd1456];
	shl.b32 	%r6498, %r1525, 2;
	add.s32 	%r6499, %r1483, %r6498;
	st.shared.f32 	[%r6499], %f726;
$L__BB4_2224:
	add.s32 	%r1527, %r1525, %r6;
	setp.gt.u32 	%p1499, %r1527, 31;
	@%p1499 bra 	$L__BB4_2254;
	add.s32 	%r1528, %r1526, %r6;
	setp.ge.s32 	%p1500, %r1528, %r4297;
	@%p1500 bra 	$L__BB4_2227;
	add.s32 	%r6500, %r1528, %r1482;
	mul.wide.s32 	%rd1457, %r6500, 4;
	add.s64 	%rd1458, %rd1, %rd1457;
	ld.global.f32 	%f727, [%rd1458];
	shl.b32 	%r6501, %r1527, 2;
	add.s32 	%r6502, %r1483, %r6501;
	st.shared.f32 	[%r6502], %f727;
$L__BB4_2227:
	add.s32 	%r1529, %r1527, %r6;
	setp.gt.u32 	%p1501, %r1529, 31;
	@%p1501 bra 	$L__BB4_2254;
	add.s32 	%r1530, %r1528, %r6;
	setp.ge.s32 	%p1502, %r1530, %r4297;
	@%p1502 bra 	$L__BB4_2230;
	add.s32 	%r6503, %r1530, %r1482;
	mul.wide.s32 	%rd1459, %r6503, 4;
	add.s64 	%rd1460, %rd1, %rd1459;
	ld.global.f32 	%f728, [%rd1460];
	shl.b32 	%r6504, %r1529, 2;
	add.s32 	%r6505, %r1483, %r6504;
	st.shared.f32 	[%r6505], %f728;
$L__BB4_2230:
	add.s32 	%r1531, %r1529, %r6;
	setp.gt.u32 	%p1503, %r1531, 31;
	@%p1503 bra 	$L__BB4_2254;
	add.s32 	%r1532, %r1530, %r6;
	setp.ge.s32 	%p1504, %r1532, %r4297;
	@%p1504 bra 	$L__BB4_2233;
	add.s32 	%r6506, %r1532, %r1482;
	mul.wide.s32 	%rd1461, %r6506, 4;
	add.s64 	%rd1462, %rd1, %rd1461;
	ld.global.f32 	%f729, [%rd1462];
	shl.b32 	%r6507, %r1531, 2;
	add.s32 	%r6508, %r1483, %r6507;
	st.shared.f32 	[%r6508], %f729;
$L__BB4_2233:
	add.s32 	%r1533, %r1531, %r6;
	setp.gt.u32 	%p1505, %r1533, 31;
	@%p1505 bra 	$L__BB4_2254;
	add.s32 	%r1534, %r1532, %r6;
	setp.ge.s32 	%p1506, %r1534, %r4297;
	@%p1506 bra 	$L__BB4_2236;
	add.s32 	%r6509, %r1534, %r1482;
	mul.wide.s32 	%rd1463, %r6509, 4;
	add.s64 	%rd1464, %rd1, %rd1463;
	ld.global.f32 	%f730, [%rd1464];
	shl.b32 	%r6510, %r1533, 2;
	add.s32 	%r6511, %r1483, %r6510;
	st.shared.f32 	[%r6511], %f730;
$L__BB4_2236:
	add.s32 	%r1535, %r1533, %r6;
	setp.gt.u32 	%p1507, %r1535, 31;
	@%p1507 bra 	$L__BB4_2254;
	add.s32 	%r1536, %r1534, %r6;
	setp.ge.s32 	%p1508, %r1536, %r4297;
	@%p1508 bra 	$L__BB4_2239;
	add.s32 	%r6512, %r1536, %r1482;
	mul.wide.s32 	%rd1465, %r6512, 4;
	add.s64 	%rd1466, %rd1, %rd1465;
	ld.global.f32 	%f731, [%rd1466];
	shl.b32 	%r6513, %r1535, 2;
	add.s32 	%r6514, %r1483, %r6513;
	st.shared.f32 	[%r6514], %f731;
$L__BB4_2239:
	add.s32 	%r1537, %r1535, %r6;
	setp.gt.u32 	%p1509, %r1537, 31;
	@%p1509 bra 	$L__BB4_2254;
	add.s32 	%r1538, %r1536, %r6;
	setp.ge.s32 	%p1510, %r1538, %r4297;
	@%p1510 bra 	$L__BB4_2242;
	add.s32 	%r6515, %r1538, %r1482;
	mul.wide.s32 	%rd1467, %r6515, 4;
	add.s64 	%rd1468, %rd1, %rd1467;
	ld.global.f32 	%f732, [%rd1468];
	shl.b32 	%r6516, %r1537, 2;
	add.s32 	%r6517, %r1483, %r6516;
	st.shared.f32 	[%r6517], %f732;
$L__BB4_2242:
	add.s32 	%r1539, %r1537, %r6;
	setp.gt.u32 	%p1511, %r1539, 31;
	@%p1511 bra 	$L__BB4_2254;
	add.s32 	%r1540, %r1538, %r6;
	setp.ge.s32 	%p1512, %r1540, %r4297;
	@%p1512 bra 	$L__BB4_2245;
	add.s32 	%r6518, %r1540, %r1482;
	mul.wide.s32 	%rd1469, %r6518, 4;
	add.s64 	%rd1470, %rd1, %rd1469;
	ld.global.f32 	%f733, [%rd1470];
	shl.b32 	%r6519, %r1539, 2;
	add.s32 	%r6520, %r1483, %r6519;
	st.shared.f32 	[%r6520], %f733;
$L__BB4_2245:
	add.s32 	%r1541, %r1539, %r6;
	setp.gt.u32 	%p1513, %r1541, 31;
	@%p1513 bra 	$L__BB4_2254;
	add.s32 	%r1542, %r1540, %r6;
	setp.ge.s32 	%p1514, %r1542, %r4297;
	@%p1514 bra 	$L__BB4_2248;
	add.s32 	%r6521, %r1542, %r1482;
	mul.wide.s32 	%rd1471, %r6521, 4;
	add.s64 	%rd1472, %rd1, %rd1471;
	ld.global.f32 	%f734, [%rd1472];
	shl.b32 	%r6522, %r1541, 2;
	add.s32 	%r6523, %r1483, %r6522;
	st.shared.f32 	[%r6523], %f734;
$L__BB4_2248:
	add.s32 	%r1543, %r1541, %r6;
	setp.gt.u32 	%p1515, %r1543, 31;
	@%p1515 bra 	$L__BB4_2254;
	add.s32 	%r1544, %r1542, %r6;
	setp.ge.s32 	%p1516, %r1544, %r4297;
	@%p1516 bra 	$L__BB4_2251;
	add.s32 	%r6524, %r1544, %r1482;
	mul.wide.s32 	%rd1473, %r6524, 4;
	add.s64 	%rd1474, %rd1, %rd1473;
	ld.global.f32 	%f735, [%rd1474];
	shl.b32 	%r6525, %r1543, 2;
	add.s32 	%r6526, %r1483, %r6525;
	st.shared.f32 	[%r6526], %f735;
$L__BB4_2251:
	add.s32 	%r1545, %r1543, %r6;
	setp.gt.u32 	%p1517, %r1545, 31;
	@%p1517 bra 	$L__BB4_2254;
	add.s32 	%r1546, %r1544, %r6;
	setp.ge.s32 	%p1518, %r1546, %r4297;
	@%p1518 bra 	$L__BB4_2254;
	add.s32 	%r6527, %r1546, %r1482;
	mul.wide.s32 	%rd1475, %r6527, 4;
	add.s64 	%rd1476, %rd1, %rd1475;
	ld.global.f32 	%f736, [%rd1476];
	shl.b32 	%r6528, %r1545, 2;
	add.s32 	%r6529, %r1483, %r6528;
	st.shared.f32 	[%r6529], %f736;
$L__BB4_2254:
	add.s32 	%r1547, %r1480, %r7;
	setp.gt.u32 	%p1519, %r1547, 31;
	@%p1519 bra 	$L__BB4_3135;
	add.s32 	%r1548, %r1481, %r7;
	setp.ge.u32 	%p1520, %r1548, %r4296;
	@%p1520 bra 	$L__BB4_3135;
	setp.gt.u32 	%p1521, %r5, 31;
	@%p1521 bra 	$L__BB4_2352;
	mul.lo.s32 	%r1549, %r1548, %r4297;
	mad.lo.s32 	%r1550, %r1547, 132, %r4300;
	add.s32 	%r1551, %r5, %r2;
	setp.ge.s32 	%p1522, %r1551, %r4297;
	@%p1522 bra 	$L__BB4_2259;
	add.s32 	%r6531, %r1551, %r1549;
	mul.wide.s32 	%rd1477, %r6531, 4;
	add.s64 	%rd1478, %rd1, %rd1477;
	ld.global.f32 	%f737, [%rd1478];
	shl.b32 	%r6532, %r5, 2;
	add.s32 	%r6533, %r1550, %r6532;
	st.shared.f32 	[%r6533], %f737;
$L__BB4_2259:
	add.s32 	%r1552, %r5, %r6;
	setp.gt.u32 	%p1523, %r1552, 31;
	@%p1523 bra 	$L__BB4_2352;
	add.s32 	%r1553, %r1551, %r6;
	setp.ge.s32 	%p1524, %r1553, %r4297;
	@%p1524 bra 	$L__BB4_2262;
	add.s32 	%r6534, %r1553, %r1549;
	mul.wide.s32 	%rd1479, %r6534, 4;
	add.s64 	%rd1480, %rd1, %rd1479;
	ld.global.f32 	%f738, [%rd1480];
	shl.b32 	%r6535, %r1552, 2;
	add.s32 	%r6536, %r1550, %r6535;
	st.shared.f32 	[%r6536], %f738;
$L__BB4_2262:
	add.s32 	%r1554, %r1552, %r6;
	setp.gt.u32 	%p1525, %r1554, 31;
	@%p1525 bra 	$L__BB4_2352;
	add.s32 	%r1555, %r1553, %r6;
	setp.ge.s32 	%p1526, %r1555, %r4297;
	@%p1526 bra 	$L__BB4_2265;
	add.s32 	%r6537, %r1555, %r1549;
	mul.wide.s32 	%rd1481, %r6537, 4;
	add.s64 	%rd1482, %rd1, %rd1481;
	ld.global.f32 	%f739, [%rd1482];
	shl.b32 	%r6538, %r1554, 2;
	add.s32 	%r6539, %r1550, %r6538;
	st.shared.f32 	[%r6539], %f739;
$L__BB4_2265:
	add.s32 	%r1556, %r1554, %r6;
	setp.gt.u32 	%p1527, %r1556, 31;
	@%p1527 bra 	$L__BB4_2352;
	add.s32 	%r1557, %r1555, %r6;
	setp.ge.s32 	%p1528, %r1557, %r4297;
	@%p1528 bra 	$L__BB4_2268;
	add.s32 	%r6540, %r1557, %r1549;
	mul.wide.s32 	%rd1483, %r6540, 4;
	add.s64 	%rd1484, %rd1, %rd1483;
	ld.global.f32 	%f740, [%rd1484];
	shl.b32 	%r6541, %r1556, 2;
	add.s32 	%r6542, %r1550, %r6541;
	st.shared.f32 	[%r6542], %f740;
$L__BB4_2268:
	add.s32 	%r1558, %r1556, %r6;
	setp.gt.u32 	%p1529, %r1558, 31;
	@%p1529 bra 	$L__BB4_2352;
	add.s32 	%r1559, %r1557, %r6;
	setp.ge.s32 	%p1530, %r1559, %r4297;
	@%p1530 bra 	$L__BB4_2271;
	add.s32 	%r6543, %r1559, %r1549;
	mul.wide.s32 	%rd1485, %r6543, 4;
	add.s64 	%rd1486, %rd1, %rd1485;
	ld.global.f32 	%f741, [%rd1486];
	shl.b32 	%r6544, %r1558, 2;
	add.s32 	%r6545, %r1550, %r6544;
	st.shared.f32 	[%r6545], %f741;
$L__BB4_2271:
	add.s32 	%r1560, %r1558, %r6;
	setp.gt.u32 	%p1531, %r1560, 31;
	@%p1531 bra 	$L__BB4_2352;
	add.s32 	%r1561, %r1559, %r6;
	setp.ge.s32 	%p1532, %r1561, %r4297;
	@%p1532 bra 	$L__BB4_2274;
	add.s32 	%r6546, %r1561, %r1549;
	mul.wide.s32 	%rd1487, %r6546, 4;
	add.s64 	%rd1488, %rd1, %rd1487;
	ld.global.f32 	%f742, [%rd1488];
	shl.b32 	%r6547, %r1560, 2;
	add.s32 	%r6548, %r1550, %r6547;
	st.shared.f32 	[%r6548], %f742;
$L__BB4_2274:
	add.s32 	%r1562, %r1560, %r6;
	setp.gt.u32 	%p1533, %r1562, 31;
	@%p1533 bra 	$L__BB4_2352;
	add.s32 	%r1563, %r1561, %r6;
	setp.ge.s32 	%p1534, %r1563, %r4297;
	@%p1534 bra 	$L__BB4_2277;
	add.s32 	%r6549, %r1563, %r1549;
	mul.wide.s32 	%rd1489, %r6549, 4;
	add.s64 	%rd1490, %rd1, %rd1489;
	ld.global.f32 	%f743, [%rd1490];
	shl.b32 	%r6550, %r1562, 2;
	add.s32 	%r6551, %r1550, %r6550;
	st.shared.f32 	[%r6551], %f743;
$L__BB4_2277:
	add.s32 	%r1564, %r1562, %r6;
	setp.gt.u32 	%p1535, %r1564, 31;
	@%p1535 bra 	$L__BB4_2352;
	add.s32 	%r1565, %r1563, %r6;
	setp.ge.s32 	%p1536, %r1565, %r4297;
	@%p1536 bra 	$L__BB4_2280;
	add.s32 	%r6552, %r1565, %r1549;
	mul.wide.s32 	%rd1491, %r6552, 4;
	add.s64 	%rd1492, %rd1, %rd1491;
	ld.global.f32 	%f744, [%rd1492];
	shl.b32 	%r6553, %r1564, 2;
	add.s32 	%r6554, %r1550, %r6553;
	st.shared.f32 	[%r6554], %f744;
$L__BB4_2280:
	add.s32 	%r1566, %r1564, %r6;
	setp.gt.u32 	%p1537, %r1566, 31;
	@%p1537 bra 	$L__BB4_2352;
	add.s32 	%r1567, %r1565, %r6;
	setp.ge.s32 	%p1538, %r1567, %r4297;
	@%p1538 bra 	$L__BB4_2283;
	add.s32 	%r6555, %r1567, %r1549;
	mul.wide.s32 	%rd1493, %r6555, 4;
	add.s64 	%rd1494, %rd1, %rd1493;
	ld.global.f32 	%f745, [%rd1494];
	shl.b32 	%r6556, %r1566, 2;
	add.s32 	%r6557, %r1550, %r6556;
	st.shared.f32 	[%r6557], %f745;
$L__BB4_2283:
	add.s32 	%r1568, %r1566, %r6;
	setp.gt.u32 	%p1539, %r1568, 31;
	@%p1539 bra 	$L__BB4_2352;
	add.s32 	%r1569, %r1567, %r6;
	setp.ge.s32 	%p1540, %r1569, %r4297;
	@%p1540 bra 	$L__BB4_2286;
	add.s32 	%r6558, %r1569, %r1549;
	mul.wide.s32 	%rd1495, %r6558, 4;
	add.s64 	%rd1496, %rd1, %rd1495;
	ld.global.f32 	%f746, [%rd1496];
	shl.b32 	%r6559, %r1568, 2;
	add.s32 	%r6560, %r1550, %r6559;
	st.shared.f32 	[%r6560], %f746;
$L__BB4_2286:
	add.s32 	%r1570, %r1568, %r6;
	setp.gt.u32 	%p1541, %r1570, 31;
	@%p1541 bra 	$L__BB4_2352;
	add.s32 	%r1571, %r1569, %r6;
	setp.ge.s32 	%p1542, %r1571, %r4297;
	@%p1542 bra 	$L__BB4_2289;
	add.s32 	%r6561, %r1571, %r1549;
	mul.wide.s32 	%rd1497, %r6561, 4;
	add.s64 	%rd1498, %rd1, %rd1497;
	ld.global.f32 	%f747, [%rd1498];
	shl.b32 	%r6562, %r1570, 2;
	add.s32 	%r6563, %r1550, %r6562;
	st.shared.f32 	[%r6563], %f747;
$L__BB4_2289:
	add.s32 	%r1572, %r1570, %r6;
	setp.gt.u32 	%p1543, %r1572, 31;
	@%p1543 bra 	$L__BB4_2352;
	add.s32 	%r1573, %r1571, %r6;
	setp.ge.s32 	%p1544, %r1573, %r4297;
	@%p1544 bra 	$L__BB4_2292;
	add.s32 	%r6564, %r1573, %r1549;
	mul.wide.s32 	%rd1499, %r6564, 4;
	add.s64 	%rd1500, %rd1, %rd1499;
	ld.global.f32 	%f748, [%rd1500];
	shl.b32 	%r6565, %r1572, 2;
	add.s32 	%r6566, %r1550, %r6565;
	st.shared.f32 	[%r6566], %f748;
$L__BB4_2292:
	add.s32 	%r1574, %r1572, %r6;
	setp.gt.u32 	%p1545, %r1574, 31;
	@%p1545 bra 	$L__BB4_2352;
	add.s32 	%r1575, %r1573, %r6;
	setp.ge.s32 	%p1546, %r1575, %r4297;
	@%p1546 bra 	$L__BB4_2295;
	add.s32 	%r6567, %r1575, %r1549;
	mul.wide.s32 	%rd1501, %r6567, 4;
	add.s64 	%rd1502, %rd1, %rd1501;
	ld.global.f32 	%f749, [%rd1502];
	shl.b32 	%r6568, %r1574, 2;
	add.s32 	%r6569, %r1550, %r6568;
	st.shared.f32 	[%r6569], %f749;
$L__BB4_2295:
	add.s32 	%r1576, %r1574, %r6;
	setp.gt.u32 	%p1547, %r1576, 31;
	@%p1547 bra 	$L__BB4_2352;
	add.s32 	%r1577, %r1575, %r6;
	setp.ge.s32 	%p1548, %r1577, %r4297;
	@%p1548 bra 	$L__BB4_2298;
	add.s32 	%r6570, %r1577, %r1549;
	mul.wide.s32 	%rd1503, %r6570, 4;
	add.s64 	%rd1504, %rd1, %rd1503;
	ld.global.f32 	%f750, [%rd1504];
	shl.b32 	%r6571, %r1576, 2;
	add.s32 	%r6572, %r1550, %r6571;
	st.shared.f32 	[%r6572], %f750;
$L__BB4_2298:
	add.s32 	%r1578, %r1576, %r6;
	setp.gt.u32 	%p1549, %r1578, 31;
	@%p1549 bra 	$L__BB4_2352;
	add.s32 	%r1579, %r1577, %r6;
	setp.ge.s32 	%p1550, %r1579, %r4297;
	@%p1550 bra 	$L__BB4_2301;
	add.s32 	%r6573, %r1579, %r1549;
	mul.wide.s32 	%rd1505, %r6573, 4;
	add.s64 	%rd1506, %rd1, %rd1505;
	ld.global.f32 	%f751, [%rd1506];
	shl.b32 	%r6574, %r1578, 2;
	add.s32 	%r6575, %r1550, %r6574;
	st.shared.f32 	[%r6575], %f751;
$L__BB4_2301:
	add.s32 	%r1580, %r1578, %r6;
	setp.gt.u32 	%p1551, %r1580, 31;
	@%p1551 bra 	$L__BB4_2352;
	add.s32 	%r1581, %r1579, %r6;
	setp.ge.s32 	%p1552, %r1581, %r4297;
	@%p1552 bra 	$L__BB4_2304;
	add.s32 	%r6576, %r1581, %r1549;
	mul.wide.s32 	%rd1507, %r6576, 4;
	add.s64 	%rd1508, %rd1, %rd1507;
	ld.global.f32 	%f752, [%rd1508];
	shl.b32 	%r6577, %r1580, 2;
	add.s32 	%r6578, %r1550, %r6577;
	st.shared.f32 	[%r6578], %f752;
$L__BB4_2304:
	add.s32 	%r1582, %r1580, %r6;
	setp.gt.u32 	%p1553, %r1582, 31;
	@%p1553 bra 	$L__BB4_2352;
	add.s32 	%r1583, %r1581, %r6;
	setp.ge.s32 	%p1554, %r1583, %r4297;
	@%p1554 bra 	$L__BB4_2307;
	add.s32 	%r6579, %r1583, %r1549;
	mul.wide.s32 	%rd1509, %r6579, 4;
	add.s64 	%rd1510, %rd1, %rd1509;
	ld.global.f32 	%f753, [%rd1510];
	shl.b32 	%r6580, %r1582, 2;
	add.s32 	%r6581, %r1550, %r6580;
	st.shared.f32 	[%r6581], %f753;
$L__BB4_2307:
	add.s32 	%r1584, %r1582, %r6;
	setp.gt.u32 	%p1555, %r1584, 31;
	@%p1555 bra 	$L__BB4_2352;
	add.s32 	%r1585, %r1583, %r6;
	setp.ge.s32 	%p1556, %r1585, %r4297;
	@%p1556 bra 	$L__BB4_2310;
	add.s32 	%r6582, %r1585, %r1549;
	mul.wide.s32 	%rd1511, %r6582, 4;
	add.s64 	%rd1512, %rd1, %rd1511;
	ld.global.f32 	%f754, [%rd1512];
	shl.b32 	%r6583, %r1584, 2;
	add.s32 	%r6584, %r1550, %r6583;
	st.shared.f32 	[%r6584], %f754;
$L__BB4_2310:
	add.s32 	%r1586, %r1584, %r6;
	setp.gt.u32 	%p1557, %r1586, 31;
	@%p1557 bra 	$L__BB4_2352;
	add.s32 	%r1587, %r1585, %r6;
	setp.ge.s32 	%p1558, %r1587, %r4297;
	@%p1558 bra 	$L__BB4_2313;
	add.s32 	%r6585, %r1587, %r1549;
	mul.wide.s32 	%rd1513, %r6585, 4;
	add.s64 	%rd1514, %rd1, %rd1513;
	ld.global.f32 	%f755, [%rd1514];
	shl.b32 	%r6586, %r1586, 2;
	add.s32 	%r6587, %r1550, %r6586;
	st.shared.f32 	[%r6587], %f755;
$L__BB4_2313:
	add.s32 	%r1588, %r1586, %r6;
	setp.gt.u32 	%p1559, %r1588, 31;
	@%p1559 bra 	$L__BB4_2352;
	add.s32 	%r1589, %r1587, %r6;
	setp.ge.s32 	%p1560, %r1589, %r4297;
	@%p1560 bra 	$L__BB4_2316;
	add.s32 	%r6588, %r1589, %r1549;
	mul.wide.s32 	%rd1515, %r6588, 4;
	add.s64 	%rd1516, %rd1, %rd1515;
	ld.global.f32 	%f756, [%rd1516];
	shl.b32 	%r6589, %r1588, 2;
	add.s32 	%r6590, %r1550, %r6589;
	st.shared.f32 	[%r6590], %f756;
$L__BB4_2316:
	add.s32 	%r1590, %r1588, %r6;
	setp.gt.u32 	%p1561, %r1590, 31;
	@%p1561 bra 	$L__BB4_2352;
	add.s32 	%r1591, %r1589, %r6;
	setp.ge.s32 	%p1562, %r1591, %r4297;
	@%p1562 bra 	$L__BB4_2319;
	add.s32 	%r6591, %r1591, %r1549;
	mul.wide.s32 	%rd1517, %r6591, 4;
	add.s64 	%rd1518, %rd1, %rd1517;
	ld.global.f32 	%f757, [%rd1518];
	shl.b32 	%r6592, %r1590, 2;
	add.s32 	%r6593, %r1550, %r6592;
	st.shared.f32 	[%r6593], %f757;
$L__BB4_2319:
	add.s32 	%r1592, %r1590, %r6;
	setp.gt.u32 	%p1563, %r1592, 31;
	@%p1563 bra 	$L__BB4_2352;
	add.s32 	%r1593, %r1591, %r6;
	setp.ge.s32 	%p1564, %r1593, %r4297;
	@%p1564 bra 	$L__BB4_2322;
	add.s32 	%r6594, %r1593, %r1549;
	mul.wide.s32 	%rd1519, %r6594, 4;
	add.s64 	%rd1520, %rd1, %rd1519;
	ld.global.f32 	%f758, [%rd1520];
	shl.b32 	%r6595, %r1592, 2;
	add.s32 	%r6596, %r1550, %r6595;
	st.shared.f32 	[%r6596], %f758;
$L__BB4_2322:
	add.s32 	%r1594, %r1592, %r6;
	setp.gt.u32 	%p1565, %r1594, 31;
	@%p1565 bra 	$L__BB4_2352;
	add.s32 	%r1595, %r1593, %r6;
	setp.ge.s32 	%p1566, %r1595, %r4297;
	@%p1566 bra 	$L__BB4_2325;
	add.s32 	%r6597, %r1595, %r1549;
	mul.wide.s32 	%rd1521, %r6597, 4;
	add.s64 	%rd1522, %rd1, %rd1521;
	ld.global.f32 	%f759, [%rd1522];
	shl.b32 	%r6598, %r1594, 2;
	add.s32 	%r6599, %r1550, %r6598;
	st.shared.f32 	[%r6599], %f759;
$L__BB4_2325:
	add.s32 	%r1596, %r1594, %r6;
	setp.gt.u32 	%p1567, %r1596, 31;
	@%p1567 bra 	$L__BB4_2352;
	add.s32 	%r1597, %r1595, %r6;
	setp.ge.s32 	%p1568, %r1597, %r4297;
	@%p1568 bra 	$L__BB4_2328;
	add.s32 	%r6600, %r1597, %r1549;
	mul.wide.s32 	%rd1523, %r6600, 4;
	add.s64 	%rd1524, %rd1, %rd1523;
	ld.global.f32 	%f760, [%rd1524];
	shl.b32 	%r6601, %r1596, 2;
	add.s32 	%r6602, %r1550, %r6601;
	st.shared.f32 	[%r6602], %f760;
$L__BB4_2328:
	add.s32 	%r1598, %r1596, %r6;
	setp.gt.u32 	%p1569, %r1598, 31;
	@%p1569 bra 	$L__BB4_2352;
	add.s32 	%r1599, %r1597, %r6;
	setp.ge.s32 	%p1570, %r1599, %r4297;
	@%p1570 bra 	$L__BB4_2331;
	add.s32 	%r6603, %r1599, %r1549;
	mul.wide.s32 	%rd1525, %r6603, 4;
	add.s64 	%rd1526, %rd1, %rd1525;
	ld.global.f32 	%f761, [%rd1526];
	shl.b32 	%r6604, %r1598, 2;
	add.s32 	%r6605, %r1550, %r6604;
	st.shared.f32 	[%r6605], %f761;
$L__BB4_2331:
	add.s32 	%r1600, %r1598, %r6;
	setp.gt.u32 	%p1571, %r1600, 31;
	@%p1571 bra 	$L__BB4_2352;
	add.s32 	%r1601, %r1599, %r6;
	setp.ge.s32 	%p1572, %r1601, %r4297;
	@%p1572 bra 	$L__BB4_2334;
	add.s32 	%r6606, %r1601, %r1549;
	mul.wide.s32 	%rd1527, %r6606, 4;
	add.s64 	%rd1528, %rd1, %rd1527;
	ld.global.f32 	%f762, [%rd1528];
	shl.b32 	%r6607, %r1600, 2;
	add.s32 	%r6608, %r1550, %r6607;
	st.shared.f32 	[%r6608], %f762;
$L__BB4_2334:
	add.s32 	%r1602, %r1600, %r6;
	setp.gt.u32 	%p1573, %r1602, 31;
	@%p1573 bra 	$L__BB4_2352;
	add.s32 	%r1603, %r1601, %r6;
	setp.ge.s32 	%p1574, %r1603, %r4297;
	@%p1574 bra 	$L__BB4_2337;
	add.s32 	%r6609, %r1603, %r1549;
	mul.wide.s32 	%rd1529, %r6609, 4;
	add.s64 	%rd1530, %rd1, %rd1529;
	ld.global.f32 	%f763, [%rd1530];
	shl.b32 	%r6610, %r1602, 2;
	add.s32 	%r6611, %r1550, %r6610;
	st.shared.f32 	[%r6611], %f763;
$L__BB4_2337:
	add.s32 	%r1604, %r1602, %r6;
	setp.gt.u32 	%p1575, %r1604, 31;
	@%p1575 bra 	$L__BB4_2352;
	add.s32 	%r1605, %r1603, %r6;
	setp.ge.s32 	%p1576, %r1605, %r4297;
	@%p1576 bra 	$L__BB4_2340;
	add.s32 	%r6612, %r1605, %r1549;
	mul.wide.s32 	%rd1531, %r6612, 4;
	add.s64 	%rd1532, %rd1, %rd1531;
	ld.global.f32 	%f764, [%rd1532];
	shl.b32 	%r6613, %r1604, 2;
	add.s32 	%r6614, %r1550, %r6613;
	st.shared.f32 	[%r6614], %f764;
$L__BB4_2340:
	add.s32 	%r1606, %r1604, %r6;
	setp.gt.u32 	%p1577, %r1606, 31;
	@%p1577 bra 	$L__BB4_2352;
	add.s32 	%r1607, %r1605, %r6;
	setp.ge.s32 	%p1578, %r1607, %r4297;
	@%p1578 bra 	$L__BB4_2343;
	add.s32 	%r6615, %r1607, %r1549;
	mul.wide.s32 	%rd1533, %r6615, 4;
	add.s64 	%rd1534, %rd1, %rd1533;
	ld.global.f32 	%f765, [%rd1534];
	shl.b32 	%r6616, %r1606, 2;
	add.s32 	%r6617, %r1550, %r6616;
	st.shared.f32 	[%r6617], %f765;
$L__BB4_2343:
	add.s32 	%r1608, %r1606, %r6;
	setp.gt.u32 	%p1579, %r1608, 31;
	@%p1579 bra 	$L__BB4_2352;
	add.s32 	%r1609, %r1607, %r6;
	setp.ge.s32 	%p1580, %r1609, %r4297;
	@%p1580 bra 	$L__BB4_2346;
	add.s32 	%r6618, %r1609, %r1549;
	mul.wide.s32 	%rd1535, %r6618, 4;
	add.s64 	%rd1536, %rd1, %rd1535;
	ld.global.f32 	%f766, [%rd1536];
	shl.b32 	%r6619, %r1608, 2;
	add.s32 	%r6620, %r1550, %r6619;
	st.shared.f32 	[%r6620], %f766;
$L__BB4_2346:
	add.s32 	%r1610, %r1608, %r6;
	setp.gt.u32 	%p1581, %r1610, 31;
	@%p1581 bra 	$L__BB4_2352;
	add.s32 	%r1611, %r1609, %r6;
	setp.ge.s32 	%p1582, %r1611, %r4297;
	@%p1582 bra 	$L__BB4_2349;
	add.s32 	%r6621, %r1611, %r1549;
	mul.wide.s32 	%rd1537, %r6621, 4;
	add.s64 	%rd1538, %rd1, %rd1537;
	ld.global.f32 	%f767, [%rd1538];
	shl.b32 	%r6622, %r1610, 2;
	add.s32 	%r6623, %r1550, %r6622;
	st.shared.f32 	[%r6623], %f767;
$L__BB4_2349:
	add.s32 	%r1612, %r1610, %r6;
	setp.gt.u32 	%p1583, %r1612, 31;
	@%p1583 bra 	$L__BB4_2352;
	add.s32 	%r1613, %r1611, %r6;
	setp.ge.s32 	%p1584, %r1613, %r4297;
	@%p1584 bra 	$L__BB4_2352;
	add.s32 	%r6624, %r1613, %r1549;
	mul.wide.s32 	%rd1539, %r6624, 4;
	add.s64 	%rd1540, %rd1, %rd1539;
	ld.global.f32 	%f768, [%rd1540];
	shl.b32 	%r6625, %r1612, 2;
	add.s32 	%r6626, %r1550, %r6625;
	st.shared.f32 	[%r6626], %f768;
$L__BB4_2352:
	add.s32 	%r1614, %r1547, %r7;
	setp.gt.u32 	%p1585, %r1614, 31;
	@%p1585 bra 	$L__BB4_3135;
	add.s32 	%r1615, %r1548, %r7;
	setp.ge.u32 	%p1586, %r1615, %r4296;
	@%p1586 bra 	$L__BB4_3135;
	setp.gt.u32 	%p1587, %r5, 31;
	@%p1587 bra 	$L__BB4_2450;
	mul.lo.s32 	%r1616, %r1615, %r4297;
	mad.lo.s32 	%r1617, %r1614, 132, %r4300;
	add.s32 	%r1618, %r5, %r2;
	setp.ge.s32 	%p1588, %r1618, %r4297;
	@%p1588 bra 	$L__BB4_2357;
	add.s32 	%r6628, %r1618, %r1616;
	mul.wide.s32 	%rd1541, %r6628, 4;
	add.s64 	%rd1542, %rd1, %rd1541;
	ld.global.f32 	%f769, [%rd1542];
	shl.b32 	%r6629, %r5, 2;
	add.s32 	%r6630, %r1617, %r6629;
	st.shared.f32 	[%r6630], %f769;
$L__BB4_2357:
	add.s32 	%r1619, %r5, %r6;
	setp.gt.u32 	%p1589, %r1619, 31;
	@%p1589 bra 	$L__BB4_2450;
	add.s32 	%r1620, %r1618, %r6;
	setp.ge.s32 	%p1590, %r1620, %r4297;
	@%p1590 bra 	$L__BB4_2360;
	add.s32 	%r6631, %r1620, %r1616;
	mul.wide.s32 	%rd1543, %r6631, 4;
	add.s64 	%rd1544, %rd1, %rd1543;
	ld.global.f32 	%f770, [%rd1544];
	shl.b32 	%r6632, %r1619, 2;
	add.s32 	%r6633, %r1617, %r6632;
	st.shared.f32 	[%r6633], %f770;
$L__BB4_2360:
	add.s32 	%r1621, %r1619, %r6;
	setp.gt.u32 	%p1591, %r1621, 31;
	@%p1591 bra 	$L__BB4_2450;
	add.s32 	%r1622, %r1620, %r6;
	setp.ge.s32 	%p1592, %r1622, %r4297;
	@%p1592 bra 	$L__BB4_2363;
	add.s32 	%r6634, %r1622, %r1616;
	mul.wide.s32 	%rd1545, %r6634, 4;
	add.s64 	%rd1546, %rd1, %rd1545;
	ld.global.f32 	%f771, [%rd1546];
	shl.b32 	%r6635, %r1621, 2;
	add.s32 	%r6636, %r1617, %r6635;
	st.shared.f32 	[%r6636], %f771;
$L__BB4_2363:
	add.s32 	%r1623, %r1621, %r6;
	setp.gt.u32 	%p1593, %r1623, 31;
	@%p1593 bra 	$L__BB4_2450;
	add.s32 	%r1624, %r1622, %r6;
	setp.ge.s32 	%p1594, %r1624, %r4297;
	@%p1594 bra 	$L__BB4_2366;
	add.s32 	%r6637, %r1624, %r1616;
	mul.wide.s32 	%rd1547, %r6637, 4;
	add.s64 	%rd1548, %rd1, %rd1547;
	ld.global.f32 	%f772, [%rd1548];
	shl.b32 	%r6638, %r1623, 2;
	add.s32 	%r6639, %r1617, %r6638;
	st.shared.f32 	[%r6639], %f772;
$L__BB4_2366:
	add.s32 	%r1625, %r1623, %r6;
	setp.gt.u32 	%p1595, %r1625, 31;
	@%p1595 bra 	$L__BB4_2450;
	add.s32 	%r1626, %r1624, %r6;
	setp.ge.s32 	%p1596, %r1626, %r4297;
	@%p1596 bra 	$L__BB4_2369;
	add.s32 	%r6640, %r1626, %r1616;
	mul.wide.s32 	%rd1549, %r6640, 4;
	add.s64 	%rd1550, %rd1, %rd1549;
	ld.global.f32 	%f773, [%rd1550];
	shl.b32 	%r6641, %r1625, 2;
	add.s32 	%r6642, %r1617, %r6641;
	st.shared.f32 	[%r6642], %f773;
$L__BB4_2369:
	add.s32 	%r1627, %r1625, %r6;
	setp.gt.u32 	%p1597, %r1627, 31;
	@%p1597 bra 	$L__BB4_2450;
	add.s32 	%r1628, %r1626, %r6;
	setp.ge.s32 	%p1598, %r1628, %r4297;
	@%p1598 bra 	$L__BB4_2372;
	add.s32 	%r6643, %r1628, %r1616;
	mul.wide.s32 	%rd1551, %r6643, 4;
	add.s64 	%rd1552, %rd1, %rd1551;
	ld.global.f32 	%f774, [%rd1552];
	shl.b32 	%r6644, %r1627, 2;
	add.s32 	%r6645, %r1617, %r6644;
	st.shared.f32 	[%r6645], %f774;
$L__BB4_2372:
	add.s32 	%r1629, %r1627, %r6;
	setp.gt.u32 	%p1599, %r1629, 31;
	@%p1599 bra 	$L__BB4_2450;
	add.s32 	%r1630, %r1628, %r6;
	setp.ge.s32 	%p1600, %r1630, %r4297;
	@%p1600 bra 	$L__BB4_2375;
	add.s32 	%r6646, %r1630, %r1616;
	mul.wide.s32 	%rd1553, %r6646, 4;
	add.s64 	%rd1554, %rd1, %rd1553;
	ld.global.f32 	%f775, [%rd1554];
	shl.b32 	%r6647, %r1629, 2;
	add.s32 	%r6648, %r1617, %r6647;
	st.shared.f32 	[%r6648], %f775;
$L__BB4_2375:
	add.s32 	%r1631, %r1629, %r6;
	setp.gt.u32 	%p1601, %r1631, 31;
	@%p1601 bra 	$L__BB4_2450;
	add.s32 	%r1632, %r1630, %r6;
	setp.ge.s32 	%p1602, %r1632, %r4297;
	@%p1602 bra 	$L__BB4_2378;
	add.s32 	%r6649, %r1632, %r1616;
	mul.wide.s32 	%rd1555, %r6649, 4;
	add.s64 	%rd1556, %rd1, %rd1555;
	ld.global.f32 	%f776, [%rd1556];
	shl.b32 	%r6650, %r1631, 2;
	add.s32 	%r6651, %r1617, %r6650;
	st.shared.f32 	[%r6651], %f776;
$L__BB4_2378:
	add.s32 	%r1633, %r1631, %r6;
	setp.gt.u32 	%p1603, %r1633, 31;
	@%p1603 bra 	$L__BB4_2450;
	add.s32 	%r1634, %r1632, %r6;
	setp.ge.s32 	%p1604, %r1634, %r4297;
	@%p1604 bra 	$L__BB4_2381;
	add.s32 	%r6652, %r1634, %r1616;
	mul.wide.s32 	%rd1557, %r6652, 4;
	add.s64 	%rd1558, %rd1, %rd1557;
	ld.global.f32 	%f777, [%rd1558];
	shl.b32 	%r6653, %r1633, 2;
	add.s32 	%r6654, %r1617, %r6653;
	st.shared.f32 	[%r6654], %f777;
$L__BB4_2381:
	add.s32 	%r1635, %r1633, %r6;
	setp.gt.u32 	%p1605, %r1635, 31;
	@%p1605 bra 	$L__BB4_2450;
	add.s32 	%r1636, %r1634, %r6;
	setp.ge.s32 	%p1606, %r1636, %r4297;
	@%p1606 bra 	$L__BB4_2384;
	add.s32 	%r6655, %r1636, %r1616;
	mul.wide.s32 	%rd1559, %r6655, 4;
	add.s64 	%rd1560, %rd1, %rd1559;
	ld.global.f32 	%f778, [%rd1560];
	shl.b32 	%r6656, %r1635, 2;
	add.s32 	%r6657, %r1617, %r6656;
	st.shared.f32 	[%r6657], %f778;
$L__BB4_2384:
	add.s32 	%r1637, %r1635, %r6;
	setp.gt.u32 	%p1607, %r1637, 31;
	@%p1607 bra 	$L__BB4_2450;
	add.s32 	%r1638, %r1636, %r6;
	setp.ge.s32 	%p1608, %r1638, %r4297;
	@%p1608 bra 	$L__BB4_2387;
	add.s32 	%r6658, %r1638, %r1616;
	mul.wide.s32 	%rd1561, %r6658, 4;
	add.s64 	%rd1562, %rd1, %rd1561;
	ld.global.f32 	%f779, [%rd1562];
	shl.b32 	%r6659, %r1637, 2;
	add.s32 	%r6660, %r1617, %r6659;
	st.shared.f32 	[%r6660], %f779;
$L__BB4_2387:
	add.s32 	%r1639, %r1637, %r6;
	setp.gt.u32 	%p1609, %r1639, 31;
	@%p1609 bra 	$L__BB4_2450;
	add.s32 	%r1640, %r1638, %r6;
	setp.ge.s32 	%p1610, %r1640, %r4297;
	@%p1610 bra 	$L__BB4_2390;
	add.s32 	%r6661, %r1640, %r1616;
	mul.wide.s32 	%rd1563, %r6661, 4;
	add.s64 	%rd1564, %rd1, %rd1563;
	ld.global.f32 	%f780, [%rd1564];
	shl.b32 	%r6662, %r1639, 2;
	add.s32 	%r6663, %r1617, %r6662;
	st.shared.f32 	[%r6663], %f780;
$L__BB4_2390:
	add.s32 	%r1641, %r1639, %r6;
	setp.gt.u32 	%p1611, %r1641, 31;
	@%p1611 bra 	$L__BB4_2450;
	add.s32 	%r1642, %r1640, %r6;
	setp.ge.s32 	%p1612, %r1642, %r4297;
	@%p1612 bra 	$L__BB4_2393;
	add.s32 	%r6664, %r1642, %r1616;
	mul.wide.s32 	%rd1565, %r6664, 4;
	add.s64 	%rd1566, %rd1, %rd1565;
	ld.global.f32 	%f781, [%rd1566];
	shl.b32 	%r6665, %r1641, 2;
	add.s32 	%r6666, %r1617, %r6665;
	st.shared.f32 	[%r6666], %f781;
$L__BB4_2393:
	add.s32 	%r1643, %r1641, %r6;
	setp.gt.u32 	%p1613, %r1643, 31;
	@%p1613 bra 	$L__BB4_2450;
	add.s32 	%r1644, %r1642, %r6;
	setp.ge.s32 	%p1614, %r1644, %r4297;
	@%p1614 bra 	$L__BB4_2396;
	add.s32 	%r6667, %r1644, %r1616;
	mul.wide.s32 	%rd1567, %r6667, 4;
	add.s64 	%rd1568, %rd1, %rd1567;
	ld.global.f32 	%f782, [%rd1568];
	shl.b32 	%r6668, %r1643, 2;
	add.s32 	%r6669, %r1617, %r6668;
	st.shared.f32 	[%r6669], %f782;
$L__BB4_2396:
	add.s32 	%r1645, %r1643, %r6;
	setp.gt.u32 	%p1615, %r1645, 31;
	@%p1615 bra 	$L__BB4_2450;
	add.s32 	%r1646, %r1644, %r6;
	setp.ge.s32 	%p1616, %r1646, %r4297;
	@%p1616 bra 	$L__BB4_2399;
	add.s32 	%r6670, %r1646, %r1616;
	mul.wide.s32 	%rd1569, %r6670, 4;
	add.s64 	%rd1570, %rd1, %rd1569;
	ld.global.f32 	%f783, [%rd1570];
	shl.b32 	%r6671, %r1645, 2;
	add.s32 	%r6672, %r1617, %r6671;
	st.shared.f32 	[%r6672], %f783;
$L__BB4_2399:
	add.s32 	%r1647, %r1645, %r6;
	setp.gt.u32 	%p1617, %r1647, 31;
	@%p1617 bra 	$L__BB4_2450;
	add.s32 	%r1648, %r1646, %r6;
	setp.ge.s32 	%p1618, %r1648, %r4297;
	@%p1618 bra 	$L__BB4_2402;
	add.s32 	%r6673, %r1648, %r1616;
	mul.wide.s32 	%rd1571, %r6673, 4;
	add.s64 	%rd1572, %rd1, %rd1571;
	ld.global.f32 	%f784, [%rd1572];
	shl.b32 	%r6674, %r1647, 2;
	add.s32 	%r6675, %r1617, %r6674;
	st.shared.f32 	[%r6675], %f784;
$L__BB4_2402:
	add.s32 	%r1649, %r1647, %r6;
	setp.gt.u32 	%p1619, %r1649, 31;
	@%p1619 bra 	$L__BB4_2450;
	add.s32 	%r1650, %r1648, %r6;
	setp.ge.s32 	%p1620, %r1650, %r4297;
	@%p1620 bra 	$L__BB4_2405;
	add.s32 	%r6676, %r1650, %r1616;
	mul.wide.s32 	%rd1573, %r6676, 4;
	add.s64 	%rd1574, %rd1, %rd1573;
	ld.global.f32 	%f785, [%rd1574];
	shl.b32 	%r6677, %r1649, 2;
	add.s32 	%r6678, %r1617, %r6677;
	st.shared.f32 	[%r6678], %f785;
$L__BB4_2405:
	add.s32 	%r1651, %r1649, %r6;
	setp.gt.u32 	%p1621, %r1651, 31;
	@%p1621 bra 	$L__BB4_2450;
	add.s32 	%r1652, %r1650, %r6;
	setp.ge.s32 	%p1622, %r1652, %r4297;
	@%p1622 bra 	$L__BB4_2408;
	add.s32 	%r6679, %r1652, %r1616;
	mul.wide.s32 	%rd1575, %r6679, 4;
	add.s64 	%rd1576, %rd1, %rd1575;
	ld.global.f32 	%f786, [%rd1576];
	shl.b32 	%r6680, %r1651, 2;
	add.s32 	%r6681, %r1617, %r6680;
	st.shared.f32 	[%r6681], %f786;
$L__BB4_2408:
	add.s32 	%r1653, %r1651, %r6;
	setp.gt.u32 	%p1623, %r1653, 31;
	@%p1623 bra 	$L__BB4_2450;
	add.s32 	%r1654, %r1652, %r6;
	setp.ge.s32 	%p1624, %r1654, %r4297;
	@%p1624 bra 	$L__BB4_2411;
	add.s32 	%r6682, %r1654, %r1616;
	mul.wide.s32 	%rd1577, %r6682, 4;
	add.s64 	%rd1578, %rd1, %rd1577;
	ld.global.f32 	%f787, [%rd1578];
	shl.b32 	%r6683, %r1653, 2;
	add.s32 	%r6684, %r1617, %r6683;
	st.shared.f32 	[%r6684], %f787;
$L__BB4_2411:
	add.s32 	%r1655, %r1653, %r6;
	setp.gt.u32 	%p1625, %r1655, 31;
	@%p1625 bra 	$L__BB4_2450;
	add.s32 	%r1656, %r1654, %r6;
	setp.ge.s32 	%p1626, %r1656, %r4297;
	@%p1626 bra 	$L__BB4_2414;
	add.s32 	%r6685, %r1656, %r1616;
	mul.wide.s32 	%rd1579, %r6685, 4;
	add.s64 	%rd1580, %rd1, %rd1579;
	ld.global.f32 	%f788, [%rd1580];
	shl.b32 	%r6686, %r1655, 2;
	add.s32 	%r6687, %r1617, %r6686;
	st.shared.f32 	[%r6687], %f788;
$L__BB4_2414:
	add.s32 	%r1657, %r1655, %r6;
	setp.gt.u32 	%p1627, %r1657, 31;
	@%p1627 bra 	$L__BB4_2450;
	add.s32 	%r1658, %r1656, %r6;
	setp.ge.s32 	%p1628, %r1658, %r4297;
	@%p1628 bra 	$L__BB4_2417;
	add.s32 	%r6688, %r1658, %r1616;
	mul.wide.s32 	%rd1581, %r6688, 4;
	add.s64 	%rd1582, %rd1, %rd1581;
	ld.global.f32 	%f789, [%rd1582];
	shl.b32 	%r6689, %r1657, 2;
	add.s32 	%r6690, %r1617, %r6689;
	st.shared.f32 	[%r6690], %f789;
$L__BB4_2417:
	add.s32 	%r1659, %r1657, %r6;
	setp.gt.u32 	%p1629, %r1659, 31;
	@%p1629 bra 	$L__BB4_2450;
	add.s32 	%r1660, %r1658, %r6;
	setp.ge.s32 	%p1630, %r1660, %r4297;
	@%p1630 bra 	$L__BB4_2420;
	add.s32 	%r6691, %r1660, %r1616;
	mul.wide.s32 	%rd1583, %r6691, 4;
	add.s64 	%rd1584, %rd1, %rd1583;
	ld.global.f32 	%f790, [%rd1584];
	shl.b32 	%r6692, %r1659, 2;
	add.s32 	%r6693, %r1617, %r6692;
	st.shared.f32 	[%r6693], %f790;
$L__BB4_2420:
	add.s32 	%r1661, %r1659, %r6;
	setp.gt.u32 	%p1631, %r1661, 31;
	@%p1631 bra 	$L__BB4_2450;
	add.s32 	%r1662, %r1660, %r6;
	setp.ge.s32 	%p1632, %r1662, %r4297;
	@%p1632 bra 	$L__BB4_2423;
	add.s32 	%r6694, %r1662, %r1616;
	mul.wide.s32 	%rd1585, %r6694, 4;
	add.s64 	%rd1586, %rd1, %rd1585;
	ld.global.f32 	%f791, [%rd1586];
	shl.b32 	%r6695, %r1661, 2;
	add.s32 	%r6696, %r1617, %r6695;
	st.shared.f32 	[%r6696], %f791;
$L__BB4_2423:
	add.s32 	%r1663, %r1661, %r6;
	setp.gt.u32 	%p1633, %r1663, 31;
	@%p1633 bra 	$L__BB4_2450;
	add.s32 	%r1664, %r1662, %r6;
	setp.ge.s32 	%p1634, %r1664, %r4297;
	@%p1634 bra 	$L__BB4_2426;
	add.s32 	%r6697, %r1664, %r1616;
	mul.wide.s32 	%rd1587, %r6697, 4;
	add.s64 	%rd1588, %rd1, %rd1587;
	ld.global.f32 	%f792, [%rd1588];
	shl.b32 	%r6698, %r1663, 2;
	add.s32 	%r6699, %r1617, %r6698;
	st.shared.f32 	[%r6699], %f792;
$L__BB4_2426:
	add.s32 	%r1665, %r1663, %r6;
	setp.gt.u32 	%p1635, %r1665, 31;
	@%p1635 bra 	$L__BB4_2450;
	add.s32 	%r1666, %r1664, %r6;
	setp.ge.s32 	%p1636, %r1666, %r4297;
	@%p1636 bra 	$L__BB4_2429;
	add.s32 	%r6700, %r1666, %r1616;
	mul.wide.s32 	%rd1589, %r6700, 4;
	add.s64 	%rd1590, %rd1, %rd1589;
	ld.global.f32 	%f793, [%rd1590];
	shl.b32 	%r6701, %r1665, 2;
	add.s32 	%r6702, %r1617, %r6701;
	st.shared.f32 	[%r6702], %f793;
$L__BB4_2429:
	add.s32 	%r1667, %r1665, %r6;
	setp.gt.u32 	%p1637, %r1667, 31;
	@%p1637 bra 	$L__BB4_2450;
	add.s32 	%r1668, %r1666, %r6;
	setp.ge.s32 	%p1638, %r1668, %r4297;
	@%p1638 bra 	$L__BB4_2432;
	add.s32 	%r6703, %r1668, %r1616;
	mul.wide.s32 	%rd1591, %r6703, 4;
	add.s64 	%rd1592, %rd1, %rd1591;
	ld.global.f32 	%f794, [%rd1592];
	shl.b32 	%r6704, %r1667, 2;
	add.s32 	%r6705, %r1617, %r6704;
	st.shared.f32 	[%r6705], %f794;
$L__BB4_2432:
	add.s32 	%r1669, %r1667, %r6;
	setp.gt.u32 	%p1639, %r1669, 31;
	@%p1639 bra 	$L__BB4_2450;
	add.s32 	%r1670, %r1668, %r6;
	setp.ge.s32 	%p1640, %r1670, %r4297;
	@%p1640 bra 	$L__BB4_2435;
	add.s32 	%r6706, %r1670, %r1616;
	mul.wide.s32 	%rd1593, %r6706, 4;
	add.s64 	%rd1594, %rd1, %rd1593;
	ld.global.f32 	%f795, [%rd1594];
	shl.b32 	%r6707, %r1669, 2;
	add.s32 	%r6708, %r1617, %r6707;
	st.shared.f32 	[%r6708], %f795;
$L__BB4_2435:
	add.s32 	%r1671, %r1669, %r6;
	setp.gt.u32 	%p1641, %r1671, 31;
	@%p1641 bra 	$L__BB4_2450;
	add.s32 	%r1672, %r1670, %r6;
	setp.ge.s32 	%p1642, %r1672, %r4297;
	@%p1642 bra 	$L__BB4_2438;
	add.s32 	%r6709, %r1672, %r1616;
	mul.wide.s32 	%rd1595, %r6709, 4;
	add.s64 	%rd1596, %rd1, %rd1595;
	ld.global.f32 	%f796, [%rd1596];
	shl.b32 	%r6710, %r1671, 2;
	add.s32 	%r6711, %r1617, %r6710;
	st.shared.f32 	[%r6711], %f796;
$L__BB4_2438:
	add.s32 	%r1673, %r1671, %r6;
	setp.gt.u32 	%p1643, %r1673, 31;
	@%p1643 bra 	$L__BB4_2450;
	add.s32 	%r1674, %r1672, %r6;
	setp.ge.s32 	%p1644, %r1674, %r4297;
	@%p1644 bra 	$L__BB4_2441;
	add.s32 	%r6712, %r1674, %r1616;
	mul.wide.s32 	%rd1597, %r6712, 4;
	add.s64 	%rd1598, %rd1, %rd1597;
	ld.global.f32 	%f797, [%rd1598];
	shl.b32 	%r6713, %r1673, 2;
	add.s32 	%r6714, %r1617, %r6713;
	st.shared.f32 	[%r6714], %f797;
$L__BB4_2441:
	add.s32 	%r1675, %r1673, %r6;
	setp.gt.u32 	%p1645, %r1675, 31;
	@%p1645 bra 	$L__BB4_2450;
	add.s32 	%r1676, %r1674, %r6;
	setp.ge.s32 	%p1646, %r1676, %r4297;
	@%p1646 bra 	$L__BB4_2444;
	add.s32 	%r6715, %r1676, %r1616;
	mul.wide.s32 	%rd1599, %r6715, 4;
	add.s64 	%rd1600, %rd1, %rd1599;
	ld.global.f32 	%f798, [%rd1600];
	shl.b32 	%r6716, %r1675, 2;
	add.s32 	%r6717, %r1617, %r6716;
	st.shared.f32 	[%r6717], %f798;
$L__BB4_2444:
	add.s32 	%r1677, %r1675, %r6;
	setp.gt.u32 	%p1647, %r1677, 31;
	@%p1647 bra 	$L__BB4_2450;
	add.s32 	%r1678, %r1676, %r6;
	setp.ge.s32 	%p1648, %r1678, %r4297;
	@%p1648 bra 	$L__BB4_2447;
	add.s32 	%r6718, %r1678, %r1616;
	mul.wide.s32 	%rd1601, %r6718, 4;
	add.s64 	%rd1602, %rd1, %rd1601;
	ld.global.f32 	%f799, [%rd1602];
	shl.b32 	%r6719, %r1677, 2;
	add.s32 	%r6720, %r1617, %r6719;
	st.shared.f32 	[%r6720], %f799;
$L__BB4_2447:
	add.s32 	%r1679, %r1677, %r6;
	setp.gt.u32 	%p1649, %r1679, 31;
	@%p1649 bra 	$L__BB4_2450;
	add.s32 	%r1680, %r1678, %r6;
	setp.ge.s32 	%p1650, %r1680, %r4297;
	@%p1650 bra 	$L__BB4_2450;
	add.s32 	%r6721, %r1680, %r1616;
	mul.wide.s32 	%rd1603, %r6721, 4;
	add.s64 	%rd1604, %rd1, %rd1603;
	ld.global.f32 	%f800, [%rd1604];
	shl.b32 	%r6722, %r1679, 2;
	add.s32 	%r6723, %r1617, %r6722;
	st.shared.f32 	[%r6723], %f800;
$L__BB4_2450:
	add.s32 	%r1681, %r1614, %r7;
	setp.gt.u32 	%p1651, %r1681, 31;
	@%p1651 bra 	$L__BB4_3135;
	add.s32 	%r1682, %r1615, %r7;
	setp.ge.u32 	%p1652, %r1682, %r4296;
	@%p1652 bra 	$L__BB4_3135;
	setp.gt.u32 	%p1653, %r5, 31;
	@%p1653 bra 	$L__BB4_2548;
	mul.lo.s32 	%r1683, %r1682, %r4297;
	mad.lo.s32 	%r1684, %r1681, 132, %r4300;
	add.s32 	%r1685, %r5, %r2;
	setp.ge.s32 	%p1654, %r1685, %r4297;
	@%p1654 bra 	$L__BB4_2455;
	add.s32 	%r6725, %r1685, %r1683;
	mul.wide.s32 	%rd1605, %r6725, 4;
	add.s64 	%rd1606, %rd1, %rd1605;
	ld.global.f32 	%f801, [%rd1606];
	shl.b32 	%r6726, %r5, 2;
	add.s32 	%r6727, %r1684, %r6726;
	st.shared.f32 	[%r6727], %f801;
$L__BB4_2455:
	add.s32 	%r1686, %r5, %r6;
	setp.gt.u32 	%p1655, %r1686, 31;
	@%p1655 bra 	$L__BB4_2548;
	add.s32 	%r1687, %r1685, %r6;
	setp.ge.s32 	%p1656, %r1687, %r4297;
	@%p1656 bra 	$L__BB4_2458;
	add.s32 	%r6728, %r1687, %r1683;
	mul.wide.s32 	%rd1607, %r6728, 4;
	add.s64 	%rd1608, %rd1, %rd1607;
	ld.global.f32 	%f802, [%rd1608];
	shl.b32 	%r6729, %r1686, 2;
	add.s32 	%r6730, %r1684, %r6729;
	st.shared.f32 	[%r6730], %f802;
$L__BB4_2458:
	add.s32 	%r1688, %r1686, %r6;
	setp.gt.u32 	%p1657, %r1688, 31;
	@%p1657 bra 	$L__BB4_2548;
	add.s32 	%r1689, %r1687, %r6;
	setp.ge.s32 	%p1658, %r1689, %r4297;
	@%p1658 bra 	$L__BB4_2461;
	add.s32 	%r6731, %r1689, %r1683;
	mul.wide.s32 	%rd1609, %r6731, 4;
	add.s64 	%rd1610, %rd1, %rd1609;
	ld.global.f32 	%f803, [%rd1610];
	shl.b32 	%r6732, %r1688, 2;
	add.s32 	%r6733, %r1684, %r6732;
	st.shared.f32 	[%r6733], %f803;
$L__BB4_2461:
	add.s32 	%r1690, %r1688, %r6;
	setp.gt.u32 	%p1659, %r1690, 31;
	@%p1659 bra 	$L__BB4_2548;
	add.s32 	%r1691, %r1689, %r6;
	setp.ge.s32 	%p1660, %r1691, %r4297;
	@%p1660 bra 	$L__BB4_2464;
	add.s32 	%r6734, %r1691, %r1683;
	mul.wide.s32 	%rd1611, %r6734, 4;
	add.s64 	%rd1612, %rd1, %rd1611;
	ld.global.f32 	%f804, [%rd1612];
	shl.b32 	%r6735, %r1690, 2;
	add.s32 	%r6736, %r1684, %r6735;
	st.shared.f32 	[%r6736], %f804;
$L__BB4_2464:
	add.s32 	%r1692, %r1690, %r6;
	setp.gt.u32 	%p1661, %r1692, 31;
	@%p1661 bra 	$L__BB4_2548;
	add.s32 	%r1693, %r1691, %r6;
	setp.ge.s32 	%p1662, %r1693, %r4297;
	@%p1662 bra 	$L__BB4_2467;
	add.s32 	%r6737, %r1693, %r1683;
	mul.wide.s32 	%rd1613, %r6737, 4;
	add.s64 	%rd1614, %rd1, %rd1613;
	ld.global.f32 	%f805, [%rd1614];
	shl.b32 	%r6738, %r1692, 2;
	add.s32 	%r6739, %r1684, %r6738;
	st.shared.f32 	[%r6739], %f805;
$L__BB4_2467:
	add.s32 	%r1694, %r1692, %r6;
	setp.gt.u32 	%p1663, %r1694, 31;
	@%p1663 bra 	$L__BB4_2548;
	add.s32 	%r1695, %r1693, %r6;
	setp.ge.s32 	%p1664, %r1695, %r4297;
	@%p1664 bra 	$L__BB4_2470;
	add.s32 	%r6740, %r1695, %r1683;
	mul.wide.s32 	%rd1615, %r6740, 4;
	add.s64 	%rd1616, %rd1, %rd1615;
	ld.global.f32 	%f806, [%rd1616];
	shl.b32 	%r6741, %r1694, 2;
	add.s32 	%r6742, %r1684, %r6741;
	st.shared.f32 	[%r6742], %f806;
$L__BB4_2470:
	add.s32 	%r1696, %r1694, %r6;
	setp.gt.u32 	%p1665, %r1696, 31;
	@%p1665 bra 	$L__BB4_2548;
	add.s32 	%r1697, %r1695, %r6;
	setp.ge.s32 	%p1666, %r1697, %r4297;
	@%p1666 bra 	$L__BB4_2473;
	add.s32 	%r6743, %r1697, %r1683;
	mul.wide.s32 	%rd1617, %r6743, 4;
	add.s64 	%rd1618, %rd1, %rd1617;
	ld.global.f32 	%f807, [%rd1618];
	shl.b32 	%r6744, %r1696, 2;
	add.s32 	%r6745, %r1684, %r6744;
	st.shared.f32 	[%r6745], %f807;
$L__BB4_2473:
	add.s32 	%r1698, %r1696, %r6;
	setp.gt.u32 	%p1667, %r1698, 31;
	@%p1667 bra 	$L__BB4_2548;
	add.s32 	%r1699, %r1697, %r6;
	setp.ge.s32 	%p1668, %r1699, %r4297;
	@%p1668 bra 	$L__BB4_2476;
	add.s32 	%r6746, %r1699, %r1683;
	mul.wide.s32 	%rd1619, %r6746, 4;
	add.s64 	%rd1620, %rd1, %rd1619;
	ld.global.f32 	%f808, [%rd1620];
	shl.b32 	%r6747, %r1698, 2;
	add.s32 	%r6748, %r1684, %r6747;
	st.shared.f32 	[%r6748], %f808;
$L__BB4_2476:
	add.s32 	%r1700, %r1698, %r6;
	setp.gt.u32 	%p1669, %r1700, 31;
	@%p1669 bra 	$L__BB4_2548;
	add.s32 	%r1701, %r1699, %r6;
	setp.ge.s32 	%p1670, %r1701, %r4297;
	@%p1670 bra 	$L__BB4_2479;
	add.s32 	%r6749, %r1701, %r1683;
	mul.wide.s32 	%rd1621, %r6749, 4;
	add.s64 	%rd1622, %rd1, %rd1621;
	ld.global.f32 	%f809, [%rd1622];
	shl.b32 	%r6750, %r1700, 2;
	add.s32 	%r6751, %r1684, %r6750;
	st.shared.f32 	[%r6751], %f809;
$L__BB4_2479:
	add.s32 	%r1702, %r1700, %r6;
	setp.gt.u32 	%p1671, %r1702, 31;
	@%p1671 bra 	$L__BB4_2548;
	add.s32 	%r1703, %r1701, %r6;
	setp.ge.s32 	%p1672, %r1703, %r4297;
	@%p1672 bra 	$L__BB4_2482;
	add.s32 	%r6752, %r1703, %r1683;
	mul.wide.s32 	%rd1623, %r6752, 4;
	add.s64 	%rd1624, %rd1, %rd1623;
	ld.global.f32 	%f810, [%rd1624];
	shl.b32 	%r6753, %r1702, 2;
	add.s32 	%r6754, %r1684, %r6753;
	st.shared.f32 	[%r6754], %f810;
$L__BB4_2482:
	add.s32 	%r1704, %r1702, %r6;
	setp.gt.u32 	%p1673, %r1704, 31;
	@%p1673 bra 	$L__BB4_2548;
	add.s32 	%r1705, %r1703, %r6;
	setp.ge.s32 	%p1674, %r1705, %r4297;
	@%p1674 bra 	$L__BB4_2485;
	add.s32 	%r6755, %r1705, %r1683;
	mul.wide.s32 	%rd1625, %r6755, 4;
	add.s64 	%rd1626, %rd1, %rd1625;
	ld.global.f32 	%f811, [%rd1626];
	shl.b32 	%r6756, %r1704, 2;
	add.s32 	%r6757, %r1684, %r6756;
	st.shared.f32 	[%r6757], %f811;
$L__BB4_2485:
	add.s32 	%r1706, %r1704, %r6;
	setp.gt.u32 	%p1675, %r1706, 31;
	@%p1675 bra 	$L__BB4_2548;
	add.s32 	%r1707, %r1705, %r6;
	setp.ge.s32 	%p1676, %r1707, %r4297;
	@%p1676 bra 	$L__BB4_2488;
	add.s32 	%r6758, %r1707, %r1683;
	mul.wide.s32 	%rd1627, %r6758, 4;
	add.s64 	%rd1628, %rd1, %rd1627;
	ld.global.f32 	%f812, [%rd1628];
	shl.b32 	%r6759, %r1706, 2;
	add.s32 	%r6760, %r1684, %r6759;
	st.shared.f32 	[%r6760], %f812;
$L__BB4_2488:
	add.s32 	%r1708, %r1706, %r6;
	setp.gt.u32 	%p1677, %r1708, 31;
	@%p1677 bra 	$L__BB4_2548;
	add.s32 	%r1709, %r1707, %r6;
	setp.ge.s32 	%p1678, %r1709, %r4297;
	@%p1678 bra 	$L__BB4_2491;
	add.s32 	%r6761, %r1709, %r1683;
	mul.wide.s32 	%rd1629, %r6761, 4;
	add.s64 	%rd1630, %rd1, %rd1629;
	ld.global.f32 	%f813, [%rd1630];
	shl.b32 	%r6762, %r1708, 2;
	add.s32 	%r6763, %r1684, %r6762;
	st.shared.f32 	[%r6763], %f813;
$L__BB4_2491:
	add.s32 	%r1710, %r1708, %r6;
	setp.gt.u32 	%p1679, %r1710, 31;
	@%p1679 bra 	$L__BB4_2548;
	add.s32 	%r1711, %r1709, %r6;
	setp.ge.s32 	%p1680, %r1711, %r4297;
	@%p1680 bra 	$L__BB4_2494;
	add.s32 	%r6764, %r1711, %r1683;
	mul.wide.s32 	%rd1631, %r6764, 4;
	add.s64 	%rd1632, %rd1, %rd1631;
	ld.global.f32 	%f814, [%rd1632];
	shl.b32 	%r6765, %r1710, 2;
	add.s32 	%r6766, %r1684, %r6765;
	st.shared.f32 	[%r6766], %f814;
$L__BB4_2494:
	add.s32 	%r1712, %r1710, %r6;
	setp.gt.u32 	%p1681, %r1712, 31;
	@%p1681 bra 	$L__BB4_2548;
	add.s32 	%r1713, %r1711, %r6;
	setp.ge.s32 	%p1682, %r1713, %r4297;
	@%p1682 bra 	$L__BB4_2497;
	add.s32 	%r6767, %r1713, %r1683;
	mul.wide.s32 	%rd1633, %r6767, 4;
	add.s64 	%rd1634, %rd1, %rd1633;
	ld.global.f32 	%f815, [%rd1634];
	shl.b32 	%r6768, %r1712, 2;
	add.s32 	%r6769, %r1684, %r6768;
	st.shared.f32 	[%r6769], %f815;
$L__BB4_2497:
	add.s32 	%r1714, %r1712, %r6;
	setp.gt.u32 	%p1683, %r1714, 31;
	@%p1683 bra 	$L__BB4_2548;
	add.s32 	%r1715, %r1713, %r6;
	setp.ge.s32 	%p1684, %r1715, %r4297;
	@%p1684 bra 	$L__BB4_2500;
	add.s32 	%r6770, %r1715, %r1683;
	mul.wide.s32 	%rd1635, %r6770, 4;
	add.s64 	%rd1636, %rd1, %rd1635;
	ld.global.f32 	%f816, [%rd1636];
	shl.b32 	%r6771, %r1714, 2;
	add.s32 	%r6772, %r1684, %r6771;
	st.shared.f32 	[%r6772], %f816;
$L__BB4_2500:
	add.s32 	%r1716, %r1714, %r6;
	setp.gt.u32 	%p1685, %r1716, 31;
	@%p1685 bra 	$L__BB4_2548;
	add.s32 	%r1717, %r1715, %r6;
	setp.ge.s32 	%p1686, %r1717, %r4297;
	@%p1686 bra 	$L__BB4_2503;
	add.s32 	%r6773, %r1717, %r1683;
	mul.wide.s32 	%rd1637, %r6773, 4;
	add.s64 	%rd1638, %rd1, %rd1637;
	ld.global.f32 	%f817, [%rd1638];
	shl.b32 	%r6774, %r1716, 2;
	add.s32 	%r6775, %r1684, %r6774;
	st.shared.f32 	[%r6775], %f817;
$L__BB4_2503:
	add.s32 	%r1718, %r1716, %r6;
	setp.gt.u32 	%p1687, %r1718, 31;
	@%p1687 bra 	$L__BB4_2548;
	add.s32 	%r1719, %r1717, %r6;
	setp.ge.s32 	%p1688, %r1719, %r4297;
	@%p1688 bra 	$L__BB4_2506;
	add.s32 	%r6776, %r1719, %r1683;
	mul.wide.s32 	%rd1639, %r6776, 4;
	add.s64 	%rd1640, %rd1, %rd1639;
	ld.global.f32 	%f818, [%rd1640];
	shl.b32 	%r6777, %r1718, 2;
	add.s32 	%r6778, %r1684, %r6777;
	st.shared.f32 	[%r6778], %f818;
$L__BB4_2506:
	add.s32 	%r1720, %r1718, %r6;
	setp.gt.u32 	%p1689, %r1720, 31;
	@%p1689 bra 	$L__BB4_2548;
	add.s32 	%r1721, %r1719, %r6;
	setp.ge.s32 	%p1690, %r1721, %r4297;
	@%p1690 bra 	$L__BB4_2509;
	add.s32 	%r6779, %r1721, %r1683;
	mul.wide.s32 	%rd1641, %r6779, 4;
	add.s64 	%rd1642, %rd1, %rd1641;
	ld.global.f32 	%f819, [%rd1642];
	shl.b32 	%r6780, %r1720, 2;
	add.s32 	%r6781, %r1684, %r6780;
	st.shared.f32 	[%r6781], %f819;
$L__BB4_2509:
	add.s32 	%r1722, %r1720, %r6;
	setp.gt.u32 	%p1691, %r1722, 31;
	@%p1691 bra 	$L__BB4_2548;
	add.s32 	%r1723, %r1721, %r6;
	setp.ge.s32 	%p1692, %r1723, %r4297;
	@%p1692 bra 	$L__BB4_2512;
	add.s32 	%r6782, %r1723, %r1683;
	mul.wide.s32 	%rd1643, %r6782, 4;
	add.s64 	%rd1644, %rd1, %rd1643;
	ld.global.f32 	%f820, [%rd1644];
	shl.b32 	%r6783, %r1722, 2;
	add.s32 	%r6784, %r1684, %r6783;
	st.shared.f32 	[%r6784], %f820;
$L__BB4_2512:
	add.s32 	%r1724, %r1722, %r6;
	setp.gt.u32 	%p1693, %r1724, 31;
	@%p1693 bra 	$L__BB4_2548;
	add.s32 	%r1725, %r1723, %r6;
	setp.ge.s32 	%p1694, %r1725, %r4297;
	@%p1694 bra 	$L__BB4_2515;
	add.s32 	%r6785, %r1725, %r1683;
	mul.wide.s32 	%rd1645, %r6785, 4;
	add.s64 	%rd1646, %rd1, %rd1645;
	ld.global.f32 	%f821, [%rd1646];
	shl.b32 	%r6786, %r1724, 2;
	add.s32 	%r6787, %r1684, %r6786;
	st.shared.f32 	[%r6787], %f821;
$L__BB4_2515:
	add.s32 	%r1726, %r1724, %r6;
	setp.gt.u32 	%p1695, %r1726, 31;
	@%p1695 bra 	$L__BB4_2548;
	add.s32 	%r1727, %r1725, %r6;
	setp.ge.s32 	%p1696, %r1727, %r4297;
	@%p1696 bra 	$L__BB4_2518;
	add.s32 	%r6788, %r1727, %r1683;
	mul.wide.s32 	%rd1647, %r6788, 4;
	add.s64 	%rd1648, %rd1, %rd1647;
	ld.global.f32 	%f822, [%rd1648];
	shl.b32 	%r6789, %r1726, 2;
	add.s32 	%r6790, %r1684, %r6789;
	st.shared.f32 	[%r6790], %f822;
$L__BB4_2518:
	add.s32 	%r1728, %r1726, %r6;
	setp.gt.u32 	%p1697, %r1728, 31;
	@%p1697 bra 	$L__BB4_2548;
	add.s32 	%r1729, %r1727, %r6;
	setp.ge.s32 	%p1698, %r1729, %r4297;
	@%p1698 bra 	$L__BB4_2521;
	add.s32 	%r6791, %r1729, %r1683;
	mul.wide.s32 	%rd1649, %r6791, 4;
	add.s64 	%rd1650, %rd1, %rd1649;
	ld.global.f32 	%f823, [%rd1650];
	shl.b32 	%r6792, %r1728, 2;
	add.s32 	%r6793, %r1684, %r6792;
	st.shared.f32 	[%r6793], %f823;
$L__BB4_2521:
	add.s32 	%r1730, %r1728, %r6;
	setp.gt.u32 	%p1699, %r1730, 31;
	@%p1699 bra 	$L__BB4_2548;
	add.s32 	%r1731, %r1729, %r6;
	setp.ge.s32 	%p1700, %r1731, %r4297;
	@%p1700 bra 	$L__BB4_2524;
	add.s32 	%r6794, %r1731, %r1683;
	mul.wide.s32 	%rd1651, %r6794, 4;
	add.s64 	%rd1652, %rd1, %rd1651;
	ld.global.f32 	%f824, [%rd1652];
	shl.b32 	%r6795, %r1730, 2;
	add.s32 	%r6796, %r1684, %r6795;
	st.shared.f32 	[%r6796], %f824;
$L__BB4_2524:
	add.s32 	%r1732, %r1730, %r6;
	setp.gt.u32 	%p1701, %r1732, 31;
	@%p1701 bra 	$L__BB4_2548;
	add.s32 	%r1733, %r1731, %r6;
	setp.ge.s32 	%p1702, %r1733, %r4297;
	@%p1702 bra 	$L__BB4_2527;
	add.s32 	%r6797, %r1733, %r1683;
	mul.wide.s32 	%rd1653, %r6797, 4;
	add.s64 	%rd1654, %rd1, %rd1653;
	ld.global.f32 	%f825, [%rd1654];
	shl.b32 	%r6798, %r1732, 2;
	add.s32 	%r6799, %r1684, %r6798;
	st.shared.f32 	[%r6799], %f825;
$L__BB4_2527:
	add.s32 	%r1734, %r1732, %r6;
	setp.gt.u32 	%p1703, %r1734, 31;
	@%p1703 bra 	$L__BB4_2548;
	add.s32 	%r1735, %r1733, %r6;
	setp.ge.s32 	%p1704, %r1735, %r4297;
	@%p1704 bra 	$L__BB4_2530;
	add.s32 	%r6800, %r1735, %r1683;
	mul.wide.s32 	%rd1655, %r6800, 4;
	add.s64 	%rd1656, %rd1, %rd1655;
	ld.global.f32 	%f826, [%rd1656];
	shl.b32 	%r6801, %r1734, 2;
	add.s32 	%r6802, %r1684, %r6801;
	st.shared.f32 	[%r6802], %f826;
$L__BB4_2530:
	add.s32 	%r1736, %r1734, %r6;
	setp.gt.u32 	%p1705, %r1736, 31;
	@%p1705 bra 	$L__BB4_2548;
	add.s32 	%r1737, %r1735, %r6;
	setp.ge.s32 	%p1706, %r1737, %r4297;
	@%p1706 bra 	$L__BB4_2533;
	add.s32 	%r6803, %r1737, %r1683;
	mul.wide.s32 	%rd1657, %r6803, 4;
	add.s64 	%rd1658, %rd1, %rd1657;
	ld.global.f32 	%f827, [%rd1658];
	shl.b32 	%r6804, %r1736, 2;
	add.s32 	%r6805, %r1684, %r6804;
	st.shared.f32 	[%r6805], %f827;
$L__BB4_2533:
	add.s32 	%r1738, %r1736, %r6;
	setp.gt.u32 	%p1707, %r1738, 31;
	@%p1707 bra 	$L__BB4_2548;
	add.s32 	%r1739, %r1737, %r6;
	setp.ge.s32 	%p1708, %r1739, %r4297;
	@%p1708 bra 	$L__BB4_2536;
	add.s32 	%r6806, %r1739, %r1683;
	mul.wide.s32 	%rd1659, %r6806, 4;
	add.s64 	%rd1660, %rd1, %rd1659;
	ld.global.f32 	%f828, [%rd1660];
	shl.b32 	%r6807, %r1738, 2;
	add.s32 	%r6808, %r1684, %r6807;
	st.shared.f32 	[%r6808], %f828;
$L__BB4_2536:
	add.s32 	%r1740, %r1738, %r6;
	setp.gt.u32 	%p1709, %r1740, 31;
	@%p1709 bra 	$L__BB4_2548;
	add.s32 	%r1741, %r1739, %r6;
	setp.ge.s32 	%p1710, %r1741, %r4297;
	@%p1710 bra 	$L__BB4_2539;
	add.s32 	%r6809, %r1741, %r1683;
	mul.wide.s32 	%rd1661, %r6809, 4;
	add.s64 	%rd1662, %rd1, %rd1661;
	ld.global.f32 	%f829, [%rd1662];
	shl.b32 	%r6810, %r1740, 2;
	add.s32 	%r6811, %r1684, %r6810;
	st.shared.f32 	[%r6811], %f829;
$L__BB4_2539:
	add.s32 	%r1742, %r1740, %r6;
	setp.gt.u32 	%p1711, %r1742, 31;
	@%p1711 bra 	$L__BB4_2548;
	add.s32 	%r1743, %r1741, %r6;
	setp.ge.s32 	%p1712, %r1743, %r4297;
	@%p1712 bra 	$L__BB4_2542;
	add.s32 	%r6812, %r1743, %r1683;
	mul.wide.s32 	%rd1663, %r6812, 4;
	add.s64 	%rd1664, %rd1, %rd1663;
	ld.global.f32 	%f830, [%rd1664];
	shl.b32 	%r6813, %r1742, 2;
	add.s32 	%r6814, %r1684, %r6813;
	st.shared.f32 	[%r6814], %f830;
$L__BB4_2542:
	add.s32 	%r1744, %r1742, %r6;
	setp.gt.u32 	%p1713, %r1744, 31;
	@%p1713 bra 	$L__BB4_2548;
	add.s32 	%r1745, %r1743, %r6;
	setp.ge.s32 	%p1714, %r1745, %r4297;
	@%p1714 bra 	$L__BB4_2545;
	add.s32 	%r6815, %r1745, %r1683;
	mul.wide.s32 	%rd1665, %r6815, 4;
	add.s64 	%rd1666, %rd1, %rd1665;
	ld.global.f32 	%f831, [%rd1666];
	shl.b32 	%r6816, %r1744, 2;
	add.s32 	%r6817, %r1684, %r6816;
	st.shared.f32 	[%r6817], %f831;
$L__BB4_2545:
	add.s32 	%r1746, %r1744, %r6;
	setp.gt.u32 	%p1715, %r1746, 31;
	@%p1715 bra 	$L__BB4_2548;
	add.s32 	%r1747, %r1745, %r6;
	setp.ge.s32 	%p1716, %r1747, %r4297;
	@%p1716 bra 	$L__BB4_2548;
	add.s32 	%r6818, %r1747, %r1683;
	mul.wide.s32 	%rd1667, %r6818, 4;
	add.s64 	%rd1668, %rd1, %rd1667;
	ld.global.f32 	%f832, [%rd1668];
	shl.b32 	%r6819, %r1746, 2;
	add.s32 	%r6820, %r1684, %r6819;
	st.shared.f32 	[%r6820], %f832;
$L__BB4_2548:
	add.s32 	%r1748, %r1681, %r7;
	setp.gt.u32 	%p1717, %r1748, 31;
	@%p1717 bra 	$L__BB4_3135;
	add.s32 	%r1749, %r1682, %r7;
	setp.ge.u32 	%p1718, %r1749, %r4296;
	@%p1718 bra 	$L__BB4_3135;
	setp.gt.u32 	%p1719, %r5, 31;
	@%p1719 bra 	$L__BB4_2646;
	mul.lo.s32 	%r1750, %r1749, %r4297;
	mad.lo.s32 	%r1751, %r1748, 132, %r4300;
	add.s32 	%r1752, %r5, %r2;
	setp.ge.s32 	%p1720, %r1752, %r4297;
	@%p1720 bra 	$L__BB4_2553;
	add.s32 	%r6822, %r1752, %r1750;
	mul.wide.s32 	%rd1669, %r6822, 4;
	add.s64 	%rd1670, %rd1, %rd1669;
	ld.global.f32 	%f833, [%rd1670];
	shl.b32 	%r6823, %r5, 2;
	add.s32 	%r6824, %r1751, %r6823;
	st.shared.f32 	[%r6824], %f833;
$L__BB4_2553:
	add.s32 	%r1753, %r5, %r6;
	setp.gt.u32 	%p1721, %r1753, 31;
	@%p1721 bra 	$L__BB4_2646;
	add.s32 	%r1754, %r1752, %r6;
	setp.ge.s32 	%p1722, %r1754, %r4297;
	@%p1722 bra 	$L__BB4_2556;
	add.s32 	%r6825, %r1754, %r1750;
	mul.wide.s32 	%rd1671, %r6825, 4;
	add.s64 	%rd1672, %rd1, %rd1671;
	ld.global.f32 	%f834, [%rd1672];
	shl.b32 	%r6826, %r1753, 2;
	add.s32 	%r6827, %r1751, %r6826;
	st.shared.f32 	[%r6827], %f834;
$L__BB4_2556:
	add.s32 	%r1755, %r1753, %r6;
	setp.gt.u32 	%p1723, %r1755, 31;
	@%p1723 bra 	$L__BB4_2646;
	add.s32 	%r1756, %r1754, %r6;
	setp.ge.s32 	%p1724, %r1756, %r4297;
	@%p1724 bra 	$L__BB4_2559;
	add.s32 	%r6828, %r1756, %r1750;
	mul.wide.s32 	%rd1673, %r6828, 4;
	add.s64 	%rd1674, %rd1, %rd1673;
	ld.global.f32 	%f835, [%rd1674];
	shl.b32 	%r6829, %r1755, 2;
	add.s32 	%r6830, %r1751, %r6829;
	st.shared.f32 	[%r6830], %f835;
$L__BB4_2559:
	add.s32 	%r1757, %r1755, %r6;
	setp.gt.u32 	%p1725, %r1757, 31;
	@%p1725 bra 	$L__BB4_2646;
	add.s32 	%r1758, %r1756, %r6;
	setp.ge.s32 	%p1726, %r1758, %r4297;
	@%p1726 bra 	$L__BB4_2562;
	add.s32 	%r6831, %r1758, %r1750;
	mul.wide.s32 	%rd1675, %r6831, 4;
	add.s64 	%rd1676, %rd1, %rd1675;
	ld.global.f32 	%f836, [%rd1676];
	shl.b32 	%r6832, %r1757, 2;
	add.s32 	%r6833, %r1751, %r6832;
	st.shared.f32 	[%r6833], %f836;
$L__BB4_2562:
	add.s32 	%r1759, %r1757, %r6;
	setp.gt.u32 	%p1727, %r1759, 31;
	@%p1727 bra 	$L__BB4_2646;
	add.s32 	%r1760, %r1758, %r6;
	setp.ge.s32 	%p1728, %r1760, %r4297;
	@%p1728 bra 	$L__BB4_2565;
	add.s32 	%r6834, %r1760, %r1750;
	mul.wide.s32 	%rd1677, %r6834, 4;
	add.s64 	%rd1678, %rd1, %rd1677;
	ld.global.f32 	%f837, [%rd1678];
	shl.b32 	%r6835, %r1759, 2;
	add.s32 	%r6836, %r1751, %r6835;
	st.shared.f32 	[%r6836], %f837;
$L__BB4_2565:
	add.s32 	%r1761, %r1759, %r6;
	setp.gt.u32 	%p1729, %r1761, 31;
	@%p1729 bra 	$L__BB4_2646;
	add.s32 	%r1762, %r1760, %r6;
	setp.ge.s32 	%p1730, %r1762, %r4297;
	@%p1730 bra 	$L__BB4_2568;
	add.s32 	%r6837, %r1762, %r1750;
	mul.wide.s32 	%rd1679, %r6837, 4;
	add.s64 	%rd1680, %rd1, %rd1679;
	ld.global.f32 	%f838, [%rd1680];
	shl.b32 	%r6838, %r1761, 2;
	add.s32 	%r6839, %r1751, %r6838;
	st.shared.f32 	[%r6839], %f838;
$L__BB4_2568:
	add.s32 	%r1763, %r1761, %r6;
	setp.gt.u32 	%p1731, %r1763, 31;
	@%p1731 bra 	$L__BB4_2646;
	add.s32 	%r1764, %r1762, %r6;
	setp.ge.s32 	%p1732, %r1764, %r4297;
	@%p1732 bra 	$L__BB4_2571;
	add.s32 	%r6840, %r1764, %r1750;
	mul.wide.s32 	%rd1681, %r6840, 4;
	add.s64 	%rd1682, %rd1, %rd1681;
	ld.global.f32 	%f839, [%rd1682];
	shl.b32 	%r6841, %r1763, 2;
	add.s32 	%r6842, %r1751, %r6841;
	st.shared.f32 	[%r6842], %f839;
$L__BB4_2571:
	add.s32 	%r1765, %r1763, %r6;
	setp.gt.u32 	%p1733, %r1765, 31;
	@%p1733 bra 	$L__BB4_2646;
	add.s32 	%r1766, %r1764, %r6;
	setp.ge.s32 	%p1734, %r1766, %r4297;
	@%p1734 bra 	$L__BB4_2574;
	add.s32 	%r6843, %r1766, %r1750;
	mul.wide.s32 	%rd1683, %r6843, 4;
	add.s64 	%rd1684, %rd1, %rd1683;
	ld.global.f32 	%f840, [%rd1684];
	shl.b32 	%r6844, %r1765, 2;
	add.s32 	%r6845, %r1751, %r6844;
	st.shared.f32 	[%r6845], %f840;
$L__BB4_2574:
	add.s32 	%r1767, %r1765, %r6;
	setp.gt.u32 	%p1735, %r1767, 31;
	@%p1735 bra 	$L__BB4_2646;
	add.s32 	%r1768, %r1766, %r6;
	setp.ge.s32 	%p1736, %r1768, %r4297;
	@%p1736 bra 	$L__BB4_2577;
	add.s32 	%r6846, %r1768, %r1750;
	mul.wide.s32 	%rd1685, %r6846, 4;
	add.s64 	%rd1686, %rd1, %rd1685;
	ld.global.f32 	%f841, [%rd1686];
	shl.b32 	%r6847, %r1767, 2;
	add.s32 	%r6848, %r1751, %r6847;
	st.shared.f32 	[%r6848], %f841;
$L__BB4_2577:
	add.s32 	%r1769, %r1767, %r6;
	setp.gt.u32 	%p1737, %r1769, 31;
	@%p1737 bra 	$L__BB4_2646;
	add.s32 	%r1770, %r1768, %r6;
	setp.ge.s32 	%p1738, %r1770, %r4297;
	@%p1738 bra 	$L__BB4_2580;
	add.s32 	%r6849, %r1770, %r1750;
	mul.wide.s32 	%rd1687, %r6849, 4;
	add.s64 	%rd1688, %rd1, %rd1687;
	ld.global.f32 	%f842, [%rd1688];
	shl.b32 	%r6850, %r1769, 2;
	add.s32 	%r6851, %r1751, %r6850;
	st.shared.f32 	[%r6851], %f842;
$L__BB4_2580:
	add.s32 	%r1771, %r1769, %r6;
	setp.gt.u32 	%p1739, %r1771, 31;
	@%p1739 bra 	$L__BB4_2646;
	add.s32 	%r1772, %r1770, %r6;
	setp.ge.s32 	%p1740, %r1772, %r4297;
	@%p1740 bra 	$L__BB4_2583;
	add.s32 	%r6852, %r1772, %r1750;
	mul.wide.s32 	%rd1689, %r6852, 4;
	add.s64 	%rd1690, %rd1, %rd1689;
	ld.global.f32 	%f843, [%rd1690];
	shl.b32 	%r6853, %r1771, 2;
	add.s32 	%r6854, %r1751, %r6853;
	st.shared.f32 	[%r6854], %f843;
$L__BB4_2583:
	add.s32 	%r1773, %r1771, %r6;
	setp.gt.u32 	%p1741, %r1773, 31;
	@%p1741 bra 	$L__BB4_2646;
	add.s32 	%r1774, %r1772, %r6;
	setp.ge.s32 	%p1742, %r1774, %r4297;
	@%p1742 bra 	$L__BB4_2586;
	add.s32 	%r6855, %r1774, %r1750;
	mul.wide.s32 	%rd1691, %r6855, 4;
	add.s64 	%rd1692, %rd1, %rd1691;
	ld.global.f32 	%f844, [%rd1692];
	shl.b32 	%r6856, %r1773, 2;
	add.s32 	%r6857, %r1751, %r6856;
	st.shared.f32 	[%r6857], %f844;
$L__BB4_2586:
	add.s32 	%r1775, %r1773, %r6;
	setp.gt.u32 	%p1743, %r1775, 31;
	@%p1743 bra 	$L__BB4_2646;
	add.s32 	%r1776, %r1774, %r6;
	setp.ge.s32 	%p1744, %r1776, %r4297;
	@%p1744 bra 	$L__BB4_2589;
	add.s32 	%r6858, %r1776, %r1750;
	mul.wide.s32 	%rd1693, %r6858, 4;
	add.s64 	%rd1694, %rd1, %rd1693;
	ld.global.f32 	%f845, [%rd1694];
	shl.b32 	%r6859, %r1775, 2;
	add.s32 	%r6860, %r1751, %r6859;
	st.shared.f32 	[%r6860], %f845;
$L__BB4_2589:
	add.s32 	%r1777, %r1775, %r6;
	setp.gt.u32 	%p1745, %r1777, 31;
	@%p1745 bra 	$L__BB4_2646;
	add.s32 	%r1778, %r1776, %r6;
	setp.ge.s32 	%p1746, %r1778, %r4297;
	@%p1746 bra 	$L__BB4_2592;
	add.s32 	%r6861, %r1778, %r1750;
	mul.wide.s32 	%rd1695, %r6861, 4;
	add.s64 	%rd1696, %rd1, %rd1695;
	ld.global.f32 	%f846, [%rd1696];
	shl.b32 	%r6862, %r1777, 2;
	add.s32 	%r6863, %r1751, %r6862;
	st.shared.f32 	[%r6863], %f846;
$L__BB4_2592:
	add.s32 	%r1779, %r1777, %r6;
	setp.gt.u32 	%p1747, %r1779, 31;
	@%p1747 bra 	$L__BB4_2646;
	add.s32 	%r1780, %r1778, %r6;
	setp.ge.s32 	%p1748, %r1780, %r4297;
	@%p1748 bra 	$L__BB4_2595;
	add.s32 	%r6864, %r1780, %r1750;
	mul.wide.s32 	%rd1697, %r6864, 4;
	add.s64 	%rd1698, %rd1, %rd1697;
	ld.global.f32 	%f847, [%rd1698];
	shl.b32 	%r6865, %r1779, 2;
	add.s32 	%r6866, %r1751, %r6865;
	st.shared.f32 	[%r6866], %f847;
$L__BB4_2595:
	add.s32 	%r1781, %r1779, %r6;
	setp.gt.u32 	%p1749, %r1781, 31;
	@%p1749 bra 	$L__BB4_2646;
	add.s32 	%r1782, %r1780, %r6;
	setp.ge.s32 	%p1750, %r1782, %r4297;
	@%p1750 bra 	$L__BB4_2598;
	add.s32 	%r6867, %r1782, %r1750;
	mul.wide.s32 	%rd1699, %r6867, 4;
	add.s64 	%rd1700, %rd1, %rd1699;
	ld.global.f32 	%f848, [%rd1700];
	shl.b32 	%r6868, %r1781, 2;
	add.s32 	%r6869, %r1751, %r6868;
	st.shared.f32 	[%r6869], %f848;
$L__BB4_2598:
	add.s32 	%r1783, %r1781, %r6;
	setp.gt.u32 	%p1751, %r1783, 31;
	@%p1751 bra 	$L__BB4_2646;
	add.s32 	%r1784, %r1782, %r6;
	setp.ge.s32 	%p1752, %r1784, %r4297;
	@%p1752 bra 	$L__BB4_2601;
	add.s32 	%r6870, %r1784, %r1750;
	mul.wide.s32 	%rd1701, %r6870, 4;
	add.s64 	%rd1702, %rd1, %rd1701;
	ld.global.f32 	%f849, [%rd1702];
	shl.b32 	%r6871, %r1783, 2;
	add.s32 	%r6872, %r1751, %r6871;
	st.shared.f32 	[%r6872], %f849;
$L__BB4_2601:
	add.s32 	%r1785, %r1783, %r6;
	setp.gt.u32 	%p1753, %r1785, 31;
	@%p1753 bra 	$L__BB4_2646;
	add.s32 	%r1786, %r1784, %r6;
	setp.ge.s32 	%p1754, %r1786, %r4297;
	@%p1754 bra 	$L__BB4_2604;
	add.s32 	%r6873, %r1786, %r1750;
	mul.wide.s32 	%rd1703, %r6873, 4;
	add.s64 	%rd1704, %rd1, %rd1703;
	ld.global.f32 	%f850, [%rd1704];
	shl.b32 	%r6874, %r1785, 2;
	add.s32 	%r6875, %r1751, %r6874;
	st.shared.f32 	[%r6875], %f850;
$L__BB4_2604:
	add.s32 	%r1787, %r1785, %r6;
	setp.gt.u32 	%p1755, %r1787, 31;
	@%p1755 bra 	$L__BB4_2646;
	add.s32 	%r1788, %r1786, %r6;
	setp.ge.s32 	%p1756, %r1788, %r4297;
	@%p1756 bra 	$L__BB4_2607;
	add.s32 	%r6876, %r1788, %r1750;
	mul.wide.s32 	%rd1705, %r6876, 4;
	add.s64 	%rd1706, %rd1, %rd1705;
	ld.global.f32 	%f851, [%rd1706];
	shl.b32 	%r6877, %r1787, 2;
	add.s32 	%r6878, %r1751, %r6877;
	st.shared.f32 	[%r6878], %f851;
$L__BB4_2607:
	add.s32 	%r1789, %r1787, %r6;
	setp.gt.u32 	%p1757, %r1789, 31;
	@%p1757 bra 	$L__BB4_2646;
	add.s32 	%r1790, %r1788, %r6;
	setp.ge.s32 	%p1758, %r1790, %r4297;
	@%p1758 bra 	$L__BB4_2610;
	add.s32 	%r6879, %r1790, %r1750;
	mul.wide.s32 	%rd1707, %r6879, 4;
	add.s64 	%rd1708, %rd1, %rd1707;
	ld.global.f32 	%f852, [%rd1708];
	shl.b32 	%r6880, %r1789, 2;
	add.s32 	%r6881, %r1751, %r6880;
	st.shared.f32 	[%r6881], %f852;
$L__BB4_2610:
	add.s32 	%r1791, %r1789, %r6;
	setp.gt.u32 	%p1759, %r1791, 31;
	@%p1759 bra 	$L__BB4_2646;
	add.s32 	%r1792, %r1790, %r6;
	setp.ge.s32 	%p1760, %r1792, %r4297;
	@%p1760 bra 	$L__BB4_2613;
	add.s32 	%r6882, %r1792, %r1750;
	mul.wide.s32 	%rd1709, %r6882, 4;
	add.s64 	%rd1710, %rd1, %rd1709;
	ld.global.f32 	%f853, [%rd1710];
	shl.b32 	%r6883, %r1791, 2;
	add.s32 	%r6884, %r1751, %r6883;
	st.shared.f32 	[%r6884], %f853;
$L__BB4_2613:
	add.s32 	%r1793, %r1791, %r6;
	setp.gt.u32 	%p1761, %r1793, 31;
	@%p1761 bra 	$L__BB4_2646;
	add.s32 	%r1794, %r1792, %r6;
	setp.ge.s32 	%p1762, %r1794, %r4297;
	@%p1762 bra 	$L__BB4_2616;
	add.s32 	%r6885, %r1794, %r1750;
	mul.wide.s32 	%rd1711, %r6885, 4;
	add.s64 	%rd1712, %rd1, %rd1711;
	ld.global.f32 	%f854, [%rd1712];
	shl.b32 	%r6886, %r1793, 2;
	add.s32 	%r6887, %r1751, %r6886;
	st.shared.f32 	[%r6887], %f854;
$L__BB4_2616:
	add.s32 	%r1795, %r1793, %r6;
	setp.gt.u32 	%p1763, %r1795, 31;
	@%p1763 bra 	$L__BB4_2646;
	add.s32 	%r1796, %r1794, %r6;
	setp.ge.s32 	%p1764, %r1796, %r4297;
	@%p1764 bra 	$L__BB4_2619;
	add.s32 	%r6888, %r1796, %r1750;
	mul.wide.s32 	%rd1713, %r6888, 4;
	add.s64 	%rd1714, %rd1, %rd1713;
	ld.global.f32 	%f855, [%rd1714];
	shl.b32 	%r6889, %r1795, 2;
	add.s32 	%r6890, %r1751, %r6889;
	st.shared.f32 	[%r6890], %f855;
$L__BB4_2619:
	add.s32 	%r1797, %r1795, %r6;
	setp.gt.u32 	%p1765, %r1797, 31;
	@%p1765 bra 	$L__BB4_2646;
	add.s32 	%r1798, %r1796, %r6;
	setp.ge.s32 	%p1766, %r1798, %r4297;
	@%p1766 bra 	$L__BB4_2622;
	add.s32 	%r6891, %r1798, %r1750;
	mul.wide.s32 	%rd1715, %r6891, 4;
	add.s64 	%rd1716, %rd1, %rd1715;
	ld.global.f32 	%f856, [%rd1716];
	shl.b32 	%r6892, %r1797, 2;
	add.s32 	%r6893, %r1751, %r6892;
	st.shared.f32 	[%r6893], %f856;
$L__BB4_2622:
	add.s32 	%r1799, %r1797, %r6;
	setp.gt.u32 	%p1767, %r1799, 31;
	@%p1767 bra 	$L__BB4_2646;
	add.s32 	%r1800, %r1798, %r6;
	setp.ge.s32 	%p1768, %r1800, %r4297;
	@%p1768 bra 	$L__BB4_2625;
	add.s32 	%r6894, %r1800, %r1750;
	mul.wide.s32 	%rd1717, %r6894, 4;
	add.s64 	%rd1718, %rd1, %rd1717;
	ld.global.f32 	%f857, [%rd1718];
	shl.b32 	%r6895, %r1799, 2;
	add.s32 	%r6896, %r1751, %r6895;
	st.shared.f32 	[%r6896], %f857;
$L__BB4_2625:
	add.s32 	%r1801, %r1799, %r6;
	setp.gt.u32 	%p1769, %r1801, 31;
	@%p1769 bra 	$L__BB4_2646;
	add.s32 	%r1802, %r1800, %r6;
	setp.ge.s32 	%p1770, %r1802, %r4297;
	@%p1770 bra 	$L__BB4_2628;
	add.s32 	%r6897, %r1802, %r1750;
	mul.wide.s32 	%rd1719, %r6897, 4;
	add.s64 	%rd1720, %rd1, %rd1719;
	ld.global.f32 	%f858, [%rd1720];
	shl.b32 	%r6898, %r1801, 2;
	add.s32 	%r6899, %r1751, %r6898;
	st.shared.f32 	[%r6899], %f858;
$L__BB4_2628:
	add.s32 	%r1803, %r1801, %r6;
	setp.gt.u32 	%p1771, %r1803, 31;
	@%p1771 bra 	$L__BB4_2646;
	add.s32 	%r1804, %r1802, %r6;
	setp.ge.s32 	%p1772, %r1804, %r4297;
	@%p1772 bra 	$L__BB4_2631;
	add.s32 	%r6900, %r1804, %r1750;
	mul.wide.s32 	%rd1721, %r6900, 4;
	add.s64 	%rd1722, %rd1, %rd1721;
	ld.global.f32 	%f859, [%rd1722];
	shl.b32 	%r6901, %r1803, 2;
	add.s32 	%r6902, %r1751, %r6901;
	st.shared.f32 	[%r6902], %f859;
$L__BB4_2631:
	add.s32 	%r1805, %r1803, %r6;
	setp.gt.u32 	%p1773, %r1805, 31;
	@%p1773 bra 	$L__BB4_2646;
	add.s32 	%r1806, %r1804, %r6;
	setp.ge.s32 	%p1774, %r1806, %r4297;
	@%p1774 bra 	$L__BB4_2634;
	add.s32 	%r6903, %r1806, %r1750;
	mul.wide.s32 	%rd1723, %r6903, 4;
	add.s64 	%rd1724, %rd1, %rd1723;
	ld.global.f32 	%f860, [%rd1724];
	shl.b32 	%r6904, %r1805, 2;
	add.s32 	%r6905, %r1751, %r6904;
	st.shared.f32 	[%r6905], %f860;
$L__BB4_2634:
	add.s32 	%r1807, %r1805, %r6;
	setp.gt.u32 	%p1775, %r1807, 31;
	@%p1775 bra 	$L__BB4_2646;
	add.s32 	%r1808, %r1806, %r6;
	setp.ge.s32 	%p1776, %r1808, %r4297;
	@%p1776 bra 	$L__BB4_2637;
	add.s32 	%r6906, %r1808, %r1750;
	mul.wide.s32 	%rd1725, %r6906, 4;
	add.s64 	%rd1726, %rd1, %rd1725;
	ld.global.f32 	%f861, [%rd1726];
	shl.b32 	%r6907, %r1807, 2;
	add.s32 	%r6908, %r1751, %r6907;
	st.shared.f32 	[%r6908], %f861;
$L__BB4_2637:
	add.s32 	%r1809, %r1807, %r6;
	setp.gt.u32 	%p1777, %r1809, 31;
	@%p1777 bra 	$L__BB4_2646;
	add.s32 	%r1810, %r1808, %r6;
	setp.ge.s32 	%p1778, %r1810, %r4297;
	@%p1778 bra 	$L__BB4_2640;
	add.s32 	%r6909, %r1810, %r1750;
	mul.wide.s32 	%rd1727, %r6909, 4;
	add.s64 	%rd1728, %rd1, %rd1727;
	ld.global.f32 	%f862, [%rd1728];
	shl.b32 	%r6910, %r1809, 2;
	add.s32 	%r6911, %r1751, %r6910;
	st.shared.f32 	[%r6911], %f862;
$L__BB4_2640:
	add.s32 	%r1811, %r1809, %r6;
	setp.gt.u32 	%p1779, %r1811, 31;
	@%p1779 bra 	$L__BB4_2646;
	add.s32 	%r1812, %r1810, %r6;
	setp.ge.s32 	%p1780, %r1812, %r4297;
	@%p1780 bra 	$L__BB4_2643;
	add.s32 	%r6912, %r1812, %r1750;
	mul.wide.s32 	%rd1729, %r6912, 4;
	add.s64 	%rd1730, %rd1, %rd1729;
	ld.global.f32 	%f863, [%rd1730];
	shl.b32 	%r6913, %r1811, 2;
	add.s32 	%r6914, %r1751, %r6913;
	st.shared.f32 	[%r6914], %f863;
$L__BB4_2643:
	add.s32 	%r1813, %r1811, %r6;
	setp.gt.u32 	%p1781, %r1813, 31;
	@%p1781 bra 	$L__BB4_2646;
	add.s32 	%r1814, %r1812, %r6;
	setp.ge.s32 	%p1782, %r1814, %r4297;
	@%p1782 bra 	$L__BB4_2646;
	add.s32 	%r6915, %r1814, %r1750;
	mul.wide.s32 	%rd1731, %r6915, 4;
	add.s64 	%rd1732, %rd1, %rd1731;
	ld.global.f32 	%f864, [%rd1732];
	shl.b32 	%r6916, %r1813, 2;
	add.s32 	%r6917, %r1751, %r6916;
	st.shared.f32 	[%r6917], %f864;
$L__BB4_2646:
	add.s32 	%r1815, %r1748, %r7;
	setp.gt.u32 	%p1783, %r1815, 31;
	@%p1783 bra 	$L__BB4_3135;
	add.s32 	%r1816, %r1749, %r7;
	setp.ge.u32 	%p1784, %r1816, %r4296;
	@%p1784 bra 	$L__BB4_3135;
	setp.gt.u32 	%p1785, %r5, 31;
	@%p1785 bra 	$L__BB4_2744;
	mul.lo.s32 	%r1817, %r1816, %r4297;
	mad.lo.s32 	%r1818, %r1815, 132, %r4300;
	add.s32 	%r1819, %r5, %r2;
	setp.ge.s32 	%p1786, %r1819, %r4297;
	@%p1786 bra 	$L__BB4_2651;
	add.s32 	%r6919, %r1819, %r1817;
	mul.wide.s32 	%rd1733, %r6919, 4;
	add.s64 	%rd1734, %rd1, %rd1733;
	ld.global.f32 	%f865, [%rd1734];
	shl.b32 	%r6920, %r5, 2;
	add.s32 	%r6921, %r1818, %r6920;
	st.shared.f32 	[%r6921], %f865;
$L__BB4_2651:
	add.s32 	%r1820, %r5, %r6;
	setp.gt.u32 	%p1787, %r1820, 31;
	@%p1787 bra 	$L__BB4_2744;
	add.s32 	%r1821, %r1819, %r6;
	setp.ge.s32 	%p1788, %r1821, %r4297;
	@%p1788 bra 	$L__BB4_2654;
	add.s32 	%r6922, %r1821, %r1817;
	mul.wide.s32 	%rd1735, %r6922, 4;
	add.s64 	%rd1736, %rd1, %rd1735;
	ld.global.f32 	%f866, [%rd1736];
	shl.b32 	%r6923, %r1820, 2;
	add.s32 	%r6924, %r1818, %r6923;
	st.shared.f32 	[%r6924], %f866;
$L__BB4_2654:
	add.s32 	%r1822, %r1820, %r6;
	setp.gt.u32 	%p1789, %r1822, 31;
	@%p1789 bra 	$L__BB4_2744;
	add.s32 	%r1823, %r1821, %r6;
	setp.ge.s32 	%p1790, %r1823, %r4297;
	@%p1790 bra 	$L__BB4_2657;
	add.s32 	%r6925, %r1823, %r1817;
	mul.wide.s32 	%rd1737, %r6925, 4;
	add.s64 	%rd1738, %rd1, %rd1737;
	ld.global.f32 	%f867, [%rd1738];
	shl.b32 	%r6926, %r1822, 2;
	add.s32 	%r6927, %r1818, %r6926;
	st.shared.f32 	[%r6927], %f867;
$L__BB4_2657:
	add.s32 	%r1824, %r1822, %r6;
	setp.gt.u32 	%p1791, %r1824, 31;
	@%p1791 bra 	$L__BB4_2744;
	add.s32 	%r1825, %r1823, %r6;
	setp.ge.s32 	%p1792, %r1825, %r4297;
	@%p1792 bra 	$L__BB4_2660;
	add.s32 	%r6928, %r1825, %r1817;
	mul.wide.s32 	%rd1739, %r6928, 4;
	add.s64 	%rd1740, %rd1, %rd1739;
	ld.global.f32 	%f868, [%rd1740];
	shl.b32 	%r6929, %r1824, 2;
	add.s32 	%r6930, %r1818, %r6929;
	st.shared.f32 	[%r6930], %f868;
$L__BB4_2660:
	add.s32 	%r1826, %r1824, %r6;
	setp.gt.u32 	%p1793, %r1826, 31;
	@%p1793 bra 	$L__BB4_2744;
	add.s32 	%r1827, %r1825, %r6;
	setp.ge.s32 	%p1794, %r1827, %r4297;
	@%p1794 bra 	$L__BB4_2663;
	add.s32 	%r6931, %r1827, %r1817;
	mul.wide.s32 	%rd1741, %r6931, 4;
	add.s64 	%rd1742, %rd1, %rd1741;
	ld.global.f32 	%f869, [%rd1742];
	shl.b32 	%r6932, %r1826, 2;
	add.s32 	%r6933, %r1818, %r6932;
	st.shared.f32 	[%r6933], %f869;
$L__BB4_2663:
	add.s32 	%r1828, %r1826, %r6;
	setp.gt.u32 	%p1795, %r1828, 31;
	@%p1795 bra 	$L__BB4_2744;
	add.s32 	%r1829, %r1827, %r6;
	setp.ge.s32 	%p1796, %r1829, %r4297;
	@%p1796 bra 	$L__BB4_2666;
	add.s32 	%r6934, %r1829, %r1817;
	mul.wide.s32 	%rd1743, %r6934, 4;
	add.s64 	%rd1744, %rd1, %rd1743;
	ld.global.f32 	%f870, [%rd1744];
	shl.b32 	%r6935, %r1828, 2;
	add.s32 	%r6936, %r1818, %r6935;
	st.shared.f32 	[%r6936], %f870;
$L__BB4_2666:
	add.s32 	%r1830, %r1828, %r6;
	setp.gt.u32 	%p1797, %r1830, 31;
	@%p1797 bra 	$L__BB4_2744;
	add.s32 	%r1831, %r1829, %r6;
	setp.ge.s32 	%p1798, %r1831, %r4297;
	@%p1798 bra 	$L__BB4_2669;
	add.s32 	%r6937, %r1831, %r1817;
	mul.wide.s32 	%rd1745, %r6937, 4;
	add.s64 	%rd1746, %rd1, %rd1745;
	ld.global.f32 	%f871, [%rd1746];
	shl.b32 	%r6938, %r1830, 2;
	add.s32 	%r6939, %r1818, %r6938;
	st.shared.f32 	[%r6939], %f871;
$L__BB4_2669:
	add.s32 	%r1832, %r1830, %r6;
	setp.gt.u32 	%p1799, %r1832, 31;
	@%p1799 bra 	$L__BB4_2744;
	add.s32 	%r1833, %r1831, %r6;
	setp.ge.s32 	%p1800, %r1833, %r4297;
	@%p1800 bra 	$L__BB4_2672;
	add.s32 	%r6940, %r1833, %r1817;
	mul.wide.s32 	%rd1747, %r6940, 4;
	add.s64 	%rd1748, %rd1, %rd1747;
	ld.global.f32 	%f872, [%rd1748];
	shl.b32 	%r6941, %r1832, 2;
	add.s32 	%r6942, %r1818, %r6941;
	st.shared.f32 	[%r6942], %f872;
$L__BB4_2672:
	add.s32 	%r1834, %r1832, %r6;
	setp.gt.u32 	%p1801, %r1834, 31;
	@%p1801 bra 	$L__BB4_2744;
	add.s32 	%r1835, %r1833, %r6;
	setp.ge.s32 	%p1802, %r1835, %r4297;
	@%p1802 bra 	$L__BB4_2675;
	add.s32 	%r6943, %r1835, %r1817;
	mul.wide.s32 	%rd1749, %r6943, 4;
	add.s64 	%rd1750, %rd1, %rd1749;
	ld.global.f32 	%f873, [%rd1750];
	shl.b32 	%r6944, %r1834, 2;
	add.s32 	%r6945, %r1818, %r6944;
	st.shared.f32 	[%r6945], %f873;
$L__BB4_2675:
	add.s32 	%r1836, %r1834, %r6;
	setp.gt.u32 	%p1803, %r1836, 31;
	@%p1803 bra 	$L__BB4_2744;
	add.s32 	%r1837, %r1835, %r6;
	setp.ge.s32 	%p1804, %r1837, %r4297;
	@%p1804 bra 	$L__BB4_2678;
	add.s32 	%r6946, %r1837, %r1817;
	mul.wide.s32 	%rd1751, %r6946, 4;
	add.s64 	%rd1752, %rd1, %rd1751;
	ld.global.f32 	%f874, [%rd1752];
	shl.b32 	%r6947, %r1836, 2;
	add.s32 	%r6948, %r1818, %r6947;
	st.shared.f32 	[%r6948], %f874;
$L__BB4_2678:
	add.s32 	%r1838, %r1836, %r6;
	setp.gt.u32 	%p1805, %r1838, 31;
	@%p1805 bra 	$L__BB4_2744;
	add.s32 	%r1839, %r1837, %r6;
	setp.ge.s32 	%p1806, %r1839, %r4297;
	@%p1806 bra 	$L__BB4_2681;
	add.s32 	%r6949, %r1839, %r1817;
	mul.wide.s32 	%rd1753, %r6949, 4;
	add.s64 	%rd1754, %rd1, %rd1753;
	ld.global.f32 	%f875, [%rd1754];
	shl.b32 	%r6950, %r1838, 2;
	add.s32 	%r6951, %r1818, %r6950;
	st.shared.f32 	[%r6951], %f875;
$L__BB4_2681:
	add.s32 	%r1840, %r1838, %r6;
	setp.gt.u32 	%p1807, %r1840, 31;
	@%p1807 bra 	$L__BB4_2744;
	add.s32 	%r1841, %r1839, %r6;
	setp.ge.s32 	%p1808, %r1841, %r4297;
	@%p1808 bra 	$L__BB4_2684;
	add.s32 	%r6952, %r1841, %r1817;
	mul.wide.s32 	%rd1755, %r6952, 4;
	add.s64 	%rd1756, %rd1, %rd1755;
	ld.global.f32 	%f876, [%rd1756];
	shl.b32 	%r6953, %r1840, 2;
	add.s32 	%r6954, %r1818, %r6953;
	st.shared.f32 	[%r6954], %f876;
$L__BB4_2684:
	add.s32 	%r1842, %r1840, %r6;
	setp.gt.u32 	%p1809, %r1842, 31;
	@%p1809 bra 	$L__BB4_2744;
	add.s32 	%r1843, %r1841, %r6;
	setp.ge.s32 	%p1810, %r1843, %r4297;
	@%p1810 bra 	$L__BB4_2687;
	add.s32 	%r6955, %r1843, %r1817;
	mul.wide.s32 	%rd1757, %r6955, 4;
	add.s64 	%rd1758, %rd1, %rd1757;
	ld.global.f32 	%f877, [%rd1758];
	shl.b32 	%r6956, %r1842, 2;
	add.s32 	%r6957, %r1818, %r6956;
	st.shared.f32 	[%r6957], %f877;
$L__BB4_2687:
	add.s32 	%r1844, %r1842, %r6;
	setp.gt.u32 	%p1811, %r1844, 31;
	@%p1811 bra 	$L__BB4_2744;
	add.s32 	%r1845, %r1843, %r6;
	setp.ge.s32 	%p1812, %r1845, %r4297;
	@%p1812 bra 	$L__BB4_2690;
	add.s32 	%r6958, %r1845, %r1817;
	mul.wide.s32 	%rd1759, %r6958, 4;
	add.s64 	%rd1760, %rd1, %rd1759;
	ld.global.f32 	%f878, [%rd1760];
	shl.b32 	%r6959, %r1844, 2;
	add.s32 	%r6960, %r1818, %r6959;
	st.shared.f32 	[%r6960], %f878;
$L__BB4_2690:
	add.s32 	%r1846, %r1844, %r6;
	setp.gt.u32 	%p1813, %r1846, 31;
	@%p1813 bra 	$L__BB4_2744;
	add.s32 	%r1847, %r1845, %r6;
	setp.ge.s32 	%p1814, %r1847, %r4297;
	@%p1814 bra 	$L__BB4_2693;
	add.s32 	%r6961, %r1847, %r1817;
	mul.wide.s32 	%rd1761, %r6961, 4;
	add.s64 	%rd1762, %rd1, %rd1761;
	ld.global.f32 	%f879, [%rd1762];
	shl.b32 	%r6962, %r1846, 2;
	add.s32 	%r6963, %r1818, %r6962;
	st.shared.f32 	[%r6963], %f879;
$L__BB4_2693:
	add.s32 	%r1848, %r1846, %r6;
	setp.gt.u32 	%p1815, %r1848, 31;
	@%p1815 bra 	$L__BB4_2744;
	add.s32 	%r1849, %r1847, %r6;
	setp.ge.s32 	%p1816, %r1849, %r4297;
	@%p1816 bra 	$L__BB4_2696;
	add.s32 	%r6964, %r1849, %r1817;
	mul.wide.s32 	%rd1763, %r6964, 4;
	add.s64 	%rd1764, %rd1, %rd1763;
	ld.global.f32 	%f880, [%rd1764];
	shl.b32 	%r6965, %r1848, 2;
	add.s32 	%r6966, %r1818, %r6965;
	st.shared.f32 	[%r6966], %f880;
$L__BB4_2696:
	add.s32 	%r1850, %r1848, %r6;
	setp.gt.u32 	%p1817, %r1850, 31;
	@%p1817 bra 	$L__BB4_2744;
	add.s32 	%r1851, %r1849, %r6;
	setp.ge.s32 	%p1818, %r1851, %r4297;
	@%p1818 bra 	$L__BB4_2699;
	add.s32 	%r6967, %r1851, %r1817;
	mul.wide.s32 	%rd1765, %r6967, 4;
	add.s64 	%rd1766, %rd1, %rd1765;
	ld.global.f32 	%f881, [%rd1766];
	shl.b32 	%r6968, %r1850, 2;
	add.s32 	%r6969, %r1818, %r6968;
	st.shared.f32 	[%r6969], %f881;
$L__BB4_2699:
	add.s32 	%r1852, %r1850, %r6;
	setp.gt.u32 	%p1819, %r1852, 31;
	@%p1819 bra 	$L__BB4_2744;
	add.s32 	%r1853, %r1851, %r6;
	setp.ge.s32 	%p1820, %r1853, %r4297;
	@%p1820 bra 	$L__BB4_2702;
	add.s32 	%r6970, %r1853, %r1817;
	mul.wide.s32 	%rd1767, %r6970, 4;
	add.s64 	%rd1768, %rd1, %rd1767;
	ld.global.f32 	%f882, [%rd1768];
	shl.b32 	%r6971, %r1852, 2;
	add.s32 	%r6972, %r1818, %r6971;
	st.shared.f32 	[%r6972], %f882;
$L__BB4_2702:
	add.s32 	%r1854, %r1852, %r6;
	setp.gt.u32 	%p1821, %r1854, 31;
	@%p1821 bra 	$L__BB4_2744;
	add.s32 	%r1855, %r1853, %r6;
	setp.ge.s32 	%p1822, %r1855, %r4297;
	@%p1822 bra 	$L__BB4_2705;
	add.s32 	%r6973, %r1855, %r1817;
	mul.wide.s32 	%rd1769, %r6973, 4;
	add.s64 	%rd1770, %rd1, %rd1769;
	ld.global.f32 	%f883, [%rd1770];
	shl.b32 	%r6974, %r1854, 2;
	add.s32 	%r6975, %r1818, %r6974;
	st.shared.f32 	[%r6975], %f883;
$L__BB4_2705:
	add.s32 	%r1856, %r1854, %r6;
	setp.gt.u32 	%p1823, %r1856, 31;
	@%p1823 bra 	$L__BB4_2744;
	add.s32 	%r1857, %r1855, %r6;
	setp.ge.s32 	%p1824, %r1857, %r4297;
	@%p1824 bra 	$L__BB4_2708;
	add.s32 	%r6976, %r1857, %r1817;
	mul.wide.s32 	%rd1771, %r6976, 4;
	add.s64 	%rd1772, %rd1, %rd1771;
	ld.global.f32 	%f884, [%rd1772];
	shl.b32 	%r6977, %r1856, 2;
	add.s32 	%r6978, %r1818, %r6977;
	st.shared.f32 	[%r6978], %f884;
$L__BB4_2708:
	add.s32 	%r1858, %r1856, %r6;
	setp.gt.u32 	%p1825, %r1858, 31;
	@%p1825 bra 	$L__BB4_2744;
	add.s32 	%r1859, %r1857, %r6;
	setp.ge.s32 	%p1826, %r1859, %r4297;
	@%p1826 bra 	$L__BB4_2711;
	add.s32 	%r6979, %r1859, %r1817;
	mul.wide.s32 	%rd1773, %r6979, 4;
	add.s64 	%rd1774, %rd1, %rd1773;
	ld.global.f32 	%f885, [%rd1774];
	shl.b32 	%r6980, %r1858, 2;
	add.s32 	%r6981, %r1818, %r6980;
	st.shared.f32 	[%r6981], %f885;
$L__BB4_2711:
	add.s32 	%r1860, %r1858, %r6;
	setp.gt.u32 	%p1827, %r1860, 31;
	@%p1827 bra 	$L__BB4_2744;
	add.s32 	%r1861, %r1859, %r6;
	setp.ge.s32 	%p1828, %r1861, %r4297;
	@%p1828 bra 	$L__BB4_2714;
	add.s32 	%r6982, %r1861, %r1817;
	mul.wide.s32 	%rd1775, %r6982, 4;
	add.s64 	%rd1776, %rd1, %rd1775;
	ld.global.f32 	%f886, [%rd1776];
	shl.b32 	%r6983, %r1860, 2;
	add.s32 	%r6984, %r1818, %r6983;
	st.shared.f32 	[%r6984], %f886;
$L__BB4_2714:
	add.s32 	%r1862, %r1860, %r6;
	setp.gt.u32 	%p1829, %r1862, 31;
	@%p1829 bra 	$L__BB4_2744;
	add.s32 	%r1863, %r1861, %r6;
	setp.ge.s32 	%p1830, %r1863, %r4297;
	@%p1830 bra 	$L__BB4_2717;
	add.s32 	%r6985, %r1863, %r1817;
	mul.wide.s32 	%rd1777, %r6985, 4;
	add.s64 	%rd1778, %rd1, %rd1777;
	ld.global.f32 	%f887, [%rd1778];
	shl.b32 	%r6986, %r1862, 2;
	add.s32 	%r6987, %r1818, %r6986;
	st.shared.f32 	[%r6987], %f887;
$L__BB4_2717:
	add.s32 	%r1864, %r1862, %r6;
	setp.gt.u32 	%p1831, %r1864, 31;
	@%p1831 bra 	$L__BB4_2744;
	add.s32 	%r1865, %r1863, %r6;
	setp.ge.s32 	%p1832, %r1865, %r4297;
	@%p1832 bra 	$L__BB4_2720;
	add.s32 	%r6988, %r1865, %r1817;
	mul.wide.s32 	%rd1779, %r6988, 4;
	add.s64 	%rd1780, %rd1, %rd1779;
	ld.global.f32 	%f888, [%rd1780];
	shl.b32 	%r6989, %r1864, 2;
	add.s32 	%r6990, %r1818, %r6989;
	st.shared.f32 	[%r6990], %f888;
$L__BB4_2720:
	add.s32 	%r1866, %r1864, %r6;
	setp.gt.u32 	%p1833, %r1866, 31;
	@%p1833 bra 	$L__BB4_2744;
	add.s32 	%r1867, %r1865, %r6;
	setp.ge.s32 	%p1834, %r1867, %r4297;
	@%p1834 bra 	$L__BB4_2723;
	add.s32 	%r6991, %r1867, %r1817;
	mul.wide.s32 	%rd1781, %r6991, 4;
	add.s64 	%rd1782, %rd1, %rd1781;
	ld.global.f32 	%f889, [%rd1782];
	shl.b32 	%r6992, %r1866, 2;
	add.s32 	%r6993, %r1818, %r6992;
	st.shared.f32 	[%r6993], %f889;
$L__BB4_2723:
	add.s32 	%r1868, %r1866, %r6;
	setp.gt.u32 	%p1835, %r1868, 31;
	@%p1835 bra 	$L__BB4_2744;
	add.s32 	%r1869, %r1867, %r6;
	setp.ge.s32 	%p1836, %r1869, %r4297;
	@%p1836 bra 	$L__BB4_2726;
	add.s32 	%r6994, %r1869, %r1817;
	mul.wide.s32 	%rd1783, %r6994, 4;
	add.s64 	%rd1784, %rd1, %rd1783;
	ld.global.f32 	%f890, [%rd1784];
	shl.b32 	%r6995, %r1868, 2;
	add.s32 	%r6996, %r1818, %r6995;
	st.shared.f32 	[%r6996], %f890;
$L__BB4_2726:
	add.s32 	%r1870, %r1868, %r6;
	setp.gt.u32 	%p1837, %r1870, 31;
	@%p1837 bra 	$L__BB4_2744;
	add.s32 	%r1871, %r1869, %r6;
	setp.ge.s32 	%p1838, %r1871, %r4297;
	@%p1838 bra 	$L__BB4_2729;
	add.s32 	%r6997, %r1871, %r1817;
	mul.wide.s32 	%rd1785, %r6997, 4;
	add.s64 	%rd1786, %rd1, %rd1785;
	ld.global.f32 	%f891, [%rd1786];
	shl.b32 	%r6998, %r1870, 2;
	add.s32 	%r6999, %r1818, %r6998;
	st.shared.f32 	[%r6999], %f891;
$L__BB4_2729:
	add.s32 	%r1872, %r1870, %r6;
	setp.gt.u32 	%p1839, %r1872, 31;
	@%p1839 bra 	$L__BB4_2744;
	add.s32 	%r1873, %r1871, %r6;
	setp.ge.s32 	%p1840, %r1873, %r4297;
	@%p1840 bra 	$L__BB4_2732;
	add.s32 	%r7000, %r1873, %r1817;
	mul.wide.s32 	%rd1787, %r7000, 4;
	add.s64 	%rd1788, %rd1, %rd1787;
	ld.global.f32 	%f892, [%rd1788];
	shl.b32 	%r7001, %r1872, 2;
	add.s32 	%r7002, %r1818, %r7001;
	st.shared.f32 	[%r7002], %f892;
$L__BB4_2732:
	add.s32 	%r1874, %r1872, %r6;
	setp.gt.u32 	%p1841, %r1874, 31;
	@%p1841 bra 	$L__BB4_2744;
	add.s32 	%r1875, %r1873, %r6;
	setp.ge.s32 	%p1842, %r1875, %r4297;
	@%p1842 bra 	$L__BB4_2735;
	add.s32 	%r7003, %r1875, %r1817;
	mul.wide.s32 	%rd1789, %r7003, 4;
	add.s64 	%rd1790, %rd1, %rd1789;
	ld.global.f32 	%f893, [%rd1790];
	shl.b32 	%r7004, %r1874, 2;
	add.s32 	%r7005, %r1818, %r7004;
	st.shared.f32 	[%r7005], %f893;
$L__BB4_2735:
	add.s32 	%r1876, %r1874, %r6;
	setp.gt.u32 	%p1843, %r1876, 31;
	@%p1843 bra 	$L__BB4_2744;
	add.s32 	%r1877, %r1875, %r6;
	setp.ge.s32 	%p1844, %r1877, %r4297;
	@%p1844 bra 	$L__BB4_2738;
	add.s32 	%r7006, %r1877, %r1817;
	mul.wide.s32 	%rd1791, %r7006, 4;
	add.s64 	%rd1792, %rd1, %rd1791;
	ld.global.f32 	%f894, [%rd1792];
	shl.b32 	%r7007, %r1876, 2;
	add.s32 	%r7008, %r1818, %r7007;
	st.shared.f32 	[%r7008], %f894;
$L__BB4_2738:
	add.s32 	%r1878, %r1876, %r6;
	setp.gt.u32 	%p1845, %r1878, 31;
	@%p1845 bra 	$L__BB4_2744;
	add.s32 	%r1879, %r1877, %r6;
	setp.ge.s32 	%p1846, %r1879, %r4297;
	@%p1846 bra 	$L__BB4_2741;
	add.s32 	%r7009, %r1879, %r1817;
	mul.wide.s32 	%rd1793, %r7009, 4;
	add.s64 	%rd1794, %rd1, %rd1793;
	ld.global.f32 	%f895, [%rd1794];
	shl.b32 	%r7010, %r1878, 2;
	add.s32 	%r7011, %r1818, %r7010;
	st.shared.f32 	[%r7011], %f895;
$L__BB4_2741:
	add.s32 	%r1880, %r1878, %r6;
	setp.gt.u32 	%p1847, %r1880, 31;
	@%p1847 bra 	$L__BB4_2744;
	add.s32 	%r1881, %r1879, %r6;
	setp.ge.s32 	%p1848, %r1881, %r4297;
	@%p1848 bra 	$L__BB4_2744;
	add.s32 	%r7012, %r1881, %r1817;
	mul.wide.s32 	%rd1795, %r7012, 4;
	add.s64 	%rd1796, %rd1, %rd1795;
	ld.global.f32 	%f896, [%rd1796];
	shl.b32 	%r7013, %r1880, 2;
	add.s32 	%r7014, %r1818, %r7013;
	st.shared.f32 	[%r7014], %f896;
$L__BB4_2744:
	add.s32 	%r1882, %r1815, %r7;
	setp.gt.u32 	%p1849, %r1882, 31;
	@%p1849 bra 	$L__BB4_3135;
	add.s32 	%r1883, %r1816, %r7;
	setp.ge.u32 	%p1850, %r1883, %r4296;
	@%p1850 bra 	$L__BB4_3135;
	setp.gt.u32 	%p1851, %r5, 31;
	@%p1851 bra 	$L__BB4_2842;
	mul.lo.s32 	%r1884, %r1883, %r4297;
	mad.lo.s32 	%r1885, %r1882, 132, %r4300;
	add.s32 	%r1886, %r5, %r2;
	setp.ge.s32 	%p1852, %r1886, %r4297;
	@%p1852 bra 	$L__BB4_2749;
	add.s32 	%r7016, %r1886, %r1884;
	mul.wide.s32 	%rd1797, %r7016, 4;
	add.s64 	%rd1798, %rd1, %rd1797;
	ld.global.f32 	%f897, [%rd1798];
	shl.b32 	%r7017, %r5, 2;
	add.s32 	%r7018, %r1885, %r7017;
	st.shared.f32 	[%r7018], %f897;
$L__BB4_2749:
	add.s32 	%r1887, %r5, %r6;
	setp.gt.u32 	%p1853, %r1887, 31;
	@%p1853 bra 	$L__BB4_2842;
	add.s32 	%r1888, %r1886, %r6;
	setp.ge.s32 	%p1854, %r1888, %r4297;
	@%p1854 bra 	$L__BB4_2752;
	add.s32 	%r7019, %r1888, %r1884;
	mul.wide.s32 	%rd1799, %r7019, 4;
	add.s64 	%rd1800, %rd1, %rd1799;
	ld.global.f32 	%f898, [%rd1800];
	shl.b32 	%r7020, %r1887, 2;
	add.s32 	%r7021, %r1885, %r7020;
	st.shared.f32 	[%r7021], %f898;
$L__BB4_2752:
	add.s32 	%r1889, %r1887, %r6;
	setp.gt.u32 	%p1855, %r1889, 31;
	@%p1855 bra 	$L__BB4_2842;
	add.s32 	%r1890, %r1888, %r6;
	setp.ge.s32 	%p1856, %r1890, %r4297;
	@%p1856 bra 	$L__BB4_2755;
	add.s32 	%r7022, %r1890, %r1884;
	mul.wide.s32 	%rd1801, %r7022, 4;
	add.s64 	%rd1802, %rd1, %rd1801;
	ld.global.f32 	%f899, [%rd1802];
	shl.b32 	%r7023, %r1889, 2;
	add.s32 	%r7024, %r1885, %r7023;
	st.shared.f32 	[%r7024], %f899;
$L__BB4_2755:
	add.s32 	%r1891, %r1889, %r6;
	setp.gt.u32 	%p1857, %r1891, 31;
	@%p1857 bra 	$L__BB4_2842;
	add.s32 	%r1892, %r1890, %r6;
	setp.ge.s32 	%p1858, %r1892, %r4297;
	@%p1858 bra 	$L__BB4_2758;
	add.s32 	%r7025, %r1892, %r1884;
	mul.wide.s32 	%rd1803, %r7025, 4;
	add.s64 	%rd1804, %rd1, %rd1803;
	ld.global.f32 	%f900, [%rd1804];
	shl.b32 	%r7026, %r1891, 2;
	add.s32 	%r7027, %r1885, %r7026;
	st.shared.f32 	[%r7027], %f900;
$L__BB4_2758:
	add.s32 	%r1893, %r1891, %r6;
	setp.gt.u32 	%p1859, %r1893, 31;
	@%p1859 bra 	$L__BB4_2842;
	add.s32 	%r1894, %r1892, %r6;
	setp.ge.s32 	%p1860, %r1894, %r4297;
	@%p1860 bra 	$L__BB4_2761;
	add.s32 	%r7028, %r1894, %r1884;
	mul.wide.s32 	%rd1805, %r7028, 4;
	add.s64 	%rd1806, %rd1, %rd1805;
	ld.global.f32 	%f901, [%rd1806];
	shl.b32 	%r7029, %r1893, 2;
	add.s32 	%r7030, %r1885, %r7029;
	st.shared.f32 	[%r7030], %f901;
$L__BB4_2761:
	add.s32 	%r1895, %r1893, %r6;
	setp.gt.u32 	%p1861, %r1895, 31;
	@%p1861 bra 	$L__BB4_2842;
	add.s32 	%r1896, %r1894, %r6;
	setp.ge.s32 	%p1862, %r1896, %r4297;
	@%p1862 bra 	$L__BB4_2764;
	add.s32 	%r7031, %r1896, %r1884;
	mul.wide.s32 	%rd1807, %r7031, 4;
	add.s64 	%rd1808, %rd1, %rd1807;
	ld.global.f32 	%f902, [%rd1808];
	shl.b32 	%r7032, %r1895, 2;
	add.s32 	%r7033, %r1885, %r7032;
	st.shared.f32 	[%r7033], %f902;
$L__BB4_2764:
	add.s32 	%r1897, %r1895, %r6;
	setp.gt.u32 	%p1863, %r1897, 31;
	@%p1863 bra 	$L__BB4_2842;
	add.s32 	%r1898, %r1896, %r6;
	setp.ge.s32 	%p1864, %r1898, %r4297;
	@%p1864 bra 	$L__BB4_2767;
	add.s32 	%r7034, %r1898, %r1884;
	mul.wide.s32 	%rd1809, %r7034, 4;
	add.s64 	%rd1810, %rd1, %rd1809;
	ld.global.f32 	%f903, [%rd1810];
	shl.b32 	%r7035, %r1897, 2;
	add.s32 	%r7036, %r1885, %r7035;
	st.shared.f32 	[%r7036], %f903;
$L__BB4_2767:
	add.s32 	%r1899, %r1897, %r6;
	setp.gt.u32 	%p1865, %r1899, 31;
	@%p1865 bra 	$L__BB4_2842;
	add.s32 	%r1900, %r1898, %r6;
	setp.ge.s32 	%p1866, %r1900, %r4297;
	@%p1866 bra 	$L__BB4_2770;
	add.s32 	%r7037, %r1900, %r1884;
	mul.wide.s32 	%rd1811, %r7037, 4;
	add.s64 	%rd1812, %rd1, %rd1811;
	ld.global.f32 	%f904, [%rd1812];
	shl.b32 	%r7038, %r1899, 2;
	add.s32 	%r7039, %r1885, %r7038;
	st.shared.f32 	[%r7039], %f904;
$L__BB4_2770:
	add.s32 	%r1901, %r1899, %r6;
	setp.gt.u32 	%p1867, %r1901, 31;
	@%p1867 bra 	$L__BB4_2842;
	add.s32 	%r1902, %r1900, %r6;
	setp.ge.s32 	%p1868, %r1902, %r4297;
	@%p1868 bra 	$L__BB4_2773;
	add.s32 	%r7040, %r1902, %r1884;
	mul.wide.s32 	%rd1813, %r7040, 4;
	add.s64 	%rd1814, %rd1, %rd1813;
	ld.global.f32 	%f905, [%rd1814];
	shl.b32 	%r7041, %r1901, 2;
	add.s32 	%r7042, %r1885, %r7041;
	st.shared.f32 	[%r7042], %f905;
$L__BB4_2773:
	add.s32 	%r1903, %r1901, %r6;
	setp.gt.u32 	%p1869, %r1903, 31;
	@%p1869 bra 	$L__BB4_2842;
	add.s32 	%r1904, %r1902, %r6;
	setp.ge.s32 	%p1870, %r1904, %r4297;
	@%p1870 bra 	$L__BB4_2776;
	add.s32 	%r7043, %r1904, %r1884;
	mul.wide.s32 	%rd1815, %r7043, 4;
	add.s64 	%rd1816, %rd1, %rd1815;
	ld.global.f32 	%f906, [%rd1816];
	shl.b32 	%r7044, %r1903, 2;
	add.s32 	%r7045, %r1885, %r7044;
	st.shared.f32 	[%r7045], %f906;
$L__BB4_2776:
	add.s32 	%r1905, %r1903, %r6;
	setp.gt.u32 	%p1871, %r1905, 31;
	@%p1871 bra 	$L__BB4_2842;
	add.s32 	%r1906, %r1904, %r6;
	setp.ge.s32 	%p1872, %r1906, %r4297;
	@%p1872 bra 	$L__BB4_2779;
	add.s32 	%r7046, %r1906, %r1884;
	mul.wide.s32 	%rd1817, %r7046, 4;
	add.s64 	%rd1818, %rd1, %rd1817;
	ld.global.f32 	%f907, [%rd1818];
	shl.b32 	%r7047, %r1905, 2;
	add.s32 	%r7048, %r1885, %r7047;
	st.shared.f32 	[%r7048], %f907;
$L__BB4_2779:
	add.s32 	%r1907, %r1905, %r6;
	setp.gt.u32 	%p1873, %r1907, 31;
	@%p1873 bra 	$L__BB4_2842;
	add.s32 	%r1908, %r1906, %r6;
	setp.ge.s32 	%p1874, %r1908, %r4297;
	@%p1874 bra 	$L__BB4_2782;
	add.s32 	%r7049, %r1908, %r1884;
	mul.wide.s32 	%rd1819, %r7049, 4;
	add.s64 	%rd1820, %rd1, %rd1819;
	ld.global.f32 	%f908, [%rd1820];
	shl.b32 	%r7050, %r1907, 2;
	add.s32 	%r7051, %r1885, %r7050;
	st.shared.f32 	[%r7051], %f908;
$L__BB4_2782:
	add.s32 	%r1909, %r1907, %r6;
	setp.gt.u32 	%p1875, %r1909, 31;
	@%p1875 bra 	$L__BB4_2842;
	add.s32 	%r1910, %r1908, %r6;
	setp.ge.s32 	%p1876, %r1910, %r4297;
	@%p1876 bra 	$L__BB4_2785;
	add.s32 	%r7052, %r1910, %r1884;
	mul.wide.s32 	%rd1821, %r7052, 4;
	add.s64 	%rd1822, %rd1, %rd1821;
	ld.global.f32 	%f909, [%rd1822];
	shl.b32 	%r7053, %r1909, 2;
	add.s32 	%r7054, %r1885, %r7053;
	st.shared.f32 	[%r7054], %f909;
$L__BB4_2785:
	add.s32 	%r1911, %r1909, %r6;
	setp.gt.u32 	%p1877, %r1911, 31;
	@%p1877 bra 	$L__BB4_2842;
	add.s32 	%r1912, %r1910, %r6;
	setp.ge.s32 	%p1878, %r1912, %r4297;
	@%p1878 bra 	$L__BB4_2788;
	add.s32 	%r7055, %r1912, %r1884;
	mul.wide.s32 	%rd1823, %r7055, 4;
	add.s64 	%rd1824, %rd1, %rd1823;
	ld.global.f32 	%f910, [%rd1824];
	shl.b32 	%r7056, %r1911, 2;
	add.s32 	%r7057, %r1885, %r7056;
	st.shared.f32 	[%r7057], %f910;
$L__BB4_2788:
	add.s32 	%r1913, %r1911, %r6;
	setp.gt.u32 	%p1879, %r1913, 31;
	@%p1879 bra 	$L__BB4_2842;
	add.s32 	%r1914, %r1912, %r6;
	setp.ge.s32 	%p1880, %r1914, %r4297;
	@%p1880 bra 	$L__BB4_2791;
	add.s32 	%r7058, %r1914, %r1884;
	mul.wide.s32 	%rd1825, %r7058, 4;
	add.s64 	%rd1826, %rd1, %rd1825;
	ld.global.f32 	%f911, [%rd1826];
	shl.b32 	%r7059, %r1913, 2;
	add.s32 	%r7060, %r1885, %r7059;
	st.shared.f32 	[%r7060], %f911;
$L__BB4_2791:
	add.s32 	%r1915, %r1913, %r6;
	setp.gt.u32 	%p1881, %r1915, 31;
	@%p1881 bra 	$L__BB4_2842;
	add.s32 	%r1916, %r1914, %r6;
	setp.ge.s32 	%p1882, %r1916, %r4297;
	@%p1882 bra 	$L__BB4_2794;
	add.s32 	%r7061, %r1916, %r1884;
	mul.wide.s32 	%rd1827, %r7061, 4;
	add.s64 	%rd1828, %rd1, %rd1827;
	ld.global.f32 	%f912, [%rd1828];
	shl.b32 	%r7062, %r1915, 2;
	add.s32 	%r7063, %r1885, %r7062;
	st.shared.f32 	[%r7063], %f912;
$L__BB4_2794:
	add.s32 	%r1917, %r1915, %r6;
	setp.gt.u32 	%p1883, %r1917, 31;
	@%p1883 bra 	$L__BB4_2842;
	add.s32 	%r1918, %r1916, %r6;
	setp.ge.s32 	%p1884, %r1918, %r4297;
	@%p1884 bra 	$L__BB4_2797;
	add.s32 	%r7064, %r1918, %r1884;
	mul.wide.s32 	%rd1829, %r7064, 4;
	add.s64 	%rd1830, %rd1, %rd1829;
	ld.global.f32 	%f913, [%rd1830];
	shl.b32 	%r7065, %r1917, 2;
	add.s32 	%r7066, %r1885, %r7065;
	st.shared.f32 	[%r7066], %f913;
$L__BB4_2797:
	add.s32 	%r1919, %r1917, %r6;
	setp.gt.u32 	%p1885, %r1919, 31;
	@%p1885 bra 	$L__BB4_2842;
	add.s32 	%r1920, %r1918, %r6;
	setp.ge.s32 	%p1886, %r1920, %r4297;
	@%p1886 bra 	$L__BB4_2800;
	add.s32 	%r7067, %r1920, %r1884;
	mul.wide.s32 	%rd1831, %r7067, 4;
	add.s64 	%rd1832, %rd1, %rd1831;
	ld.global.f32 	%f914, [%rd1832];
	shl.b32 	%r7068, %r1919, 2;
	add.s32 	%r7069, %r1885, %r7068;
	st.shared.f32 	[%r7069], %f914;
$L__BB4_2800:
	add.s32 	%r1921, %r1919, %r6;
	setp.gt.u32 	%p1887, %r1921, 31;
	@%p1887 bra 	$L__BB4_2842;
	add.s32 	%r1922, %r1920, %r6;
	setp.ge.s32 	%p1888, %r1922, %r4297;
	@%p1888 bra 	$L__BB4_2803;
	add.s32 	%r7070, %r1922, %r1884;
	mul.wide.s32 	%rd1833, %r7070, 4;
	add.s64 	%rd1834, %rd1, %rd1833;
	ld.global.f32 	%f915, [%rd1834];
	shl.b32 	%r7071, %r1921, 2;
	add.s32 	%r7072, %r1885, %r7071;
	st.shared.f32 	[%r7072], %f915;
$L__BB4_2803:
	add.s32 	%r1923, %r1921, %r6;
	setp.gt.u32 	%p1889, %r1923, 31;
	@%p1889 bra 	$L__BB4_2842;
	add.s32 	%r1924, %r1922, %r6;
	setp.ge.s32 	%p1890, %r1924, %r4297;
	@%p1890 bra 	$L__BB4_2806;
	add.s32 	%r7073, %r1924, %r1884;
	mul.wide.s32 	%rd1835, %r7073, 4;
	add.s64 	%rd1836, %rd1, %rd1835;
	ld.global.f32 	%f916, [%rd1836];
	shl.b32 	%r7074, %r1923, 2;
	add.s32 	%r7075, %r1885, %r7074;
	st.shared.f32 	[%r7075], %f916;
$L__BB4_2806:
	add.s32 	%r1925, %r1923, %r6;
	setp.gt.u32 	%p1891, %r1925, 31;
	@%p1891 bra 	$L__BB4_2842;
	add.s32 	%r1926, %r1924, %r6;
	setp.ge.s32 	%p1892, %r1926, %r4297;
	@%p1892 bra 	$L__BB4_2809;
	add.s32 	%r7076, %r1926, %r1884;
	mul.wide.s32 	%rd1837, %r7076, 4;
	add.s64 	%rd1838, %rd1, %rd1837;
	ld.global.f32 	%f917, [%rd1838];
	shl.b32 	%r7077, %r1925, 2;
	add.s32 	%r7078, %r1885, %r7077;
	st.shared.f32 	[%r7078], %f917;
$L__BB4_2809:
	add.s32 	%r1927, %r1925, %r6;
	setp.gt.u32 	%p1893, %r1927, 31;
	@%p1893 bra 	$L__BB4_2842;
	add.s32 	%r1928, %r1926, %r6;
	setp.ge.s32 	%p1894, %r1928, %r4297;
	@%p1894 bra 	$L__BB4_2812;
	add.s32 	%r7079, %r1928, %r1884;
	mul.wide.s32 	%rd1839, %r7079, 4;
	add.s64 	%rd1840, %rd1, %rd1839;
	ld.global.f32 	%f918, [%rd1840];
	shl.b32 	%r7080, %r1927, 2;
	add.s32 	%r7081, %r1885, %r7080;
	st.shared.f32 	[%r7081], %f918;
$L__BB4_2812:
	add.s32 	%r1929, %r1927, %r6;
	setp.gt.u32 	%p1895, %r1929, 31;
	@%p1895 bra 	$L__BB4_2842;
	add.s32 	%r1930, %r1928, %r6;
	setp.ge.s32 	%p1896, %r1930, %r4297;
	@%p1896 bra 	$L__BB4_2815;
	add.s32 	%r7082, %r1930, %r1884;
	mul.wide.s32 	%rd1841, %r7082, 4;
	add.s64 	%rd1842, %rd1, %rd1841;
	ld.global.f32 	%f919, [%rd1842];
	shl.b32 	%r7083, %r1929, 2;
	add.s32 	%r7084, %r1885, %r7083;
	st.shared.f32 	[%r7084], %f919;
$L__BB4_2815:
	add.s32 	%r1931, %r1929, %r6;
	setp.gt.u32 	%p1897, %r1931, 31;
	@%p1897 bra 	$L__BB4_2842;
	add.s32 	%r1932, %r1930, %r6;
	setp.ge.s32 	%p1898, %r1932, %r4297;
	@%p1898 bra 	$L__BB4_2818;
	add.s32 	%r7085, %r1932, %r1884;
	mul.wide.s32 	%rd1843, %r7085, 4;
	add.s64 	%rd1844, %rd1, %rd1843;
	ld.global.f32 	%f920, [%rd1844];
	shl.b32 	%r7086, %r1931, 2;
	add.s32 	%r7087, %r1885, %r7086;
	st.shared.f32 	[%r7087], %f920;
$L__BB4_2818:
	add.s32 	%r1933, %r1931, %r6;
	setp.gt.u32 	%p1899, %r1933, 31;
	@%p1899 bra 	$L__BB4_2842;
	add.s32 	%r1934, %r1932, %r6;
	setp.ge.s32 	%p1900, %r1934, %r4297;
	@%p1900 bra 	$L__BB4_2821;
	add.s32 	%r7088, %r1934, %r1884;
	mul.wide.s32 	%rd1845, %r7088, 4;
	add.s64 	%rd1846, %rd1, %rd1845;
	ld.global.f32 	%f921, [%rd1846];
	shl.b32 	%r7089, %r1933, 2;
	add.s32 	%r7090, %r1885, %r7089;
	st.shared.f32 	[%r7090], %f921;
$L__BB4_2821:
	add.s32 	%r1935, %r1933, %r6;
	setp.gt.u32 	%p1901, %r1935, 31;
	@%p1901 bra 	$L__BB4_2842;
	add.s32 	%r1936, %r1934, %r6;
	setp.ge.s32 	%p1902, %r1936, %r4297;
	@%p1902 bra 	$L__BB4_2824;
	add.s32 	%r7091, %r1936, %r1884;
	mul.wide.s32 	%rd1847, %r7091, 4;
	add.s64 	%rd1848, %rd1, %rd1847;
	ld.global.f32 	%f922, [%rd1848];
	shl.b32 	%r7092, %r1935, 2;
	add.s32 	%r7093, %r1885, %r7092;
	st.shared.f32 	[%r7093], %f922;
$L__BB4_2824:
	add.s32 	%r1937, %r1935, %r6;
	setp.gt.u32 	%p1903, %r1937, 31;
	@%p1903 bra 	$L__BB4_2842;
	add.s32 	%r1938, %r1936, %r6;
	setp.ge.s32 	%p1904, %r1938, %r4297;
	@%p1904 bra 	$L__BB4_2827;
	add.s32 	%r7094, %r1938, %r1884;
	mul.wide.s32 	%rd1849, %r7094, 4;
	add.s64 	%rd1850, %rd1, %rd1849;
	ld.global.f32 	%f923, [%rd1850];
	shl.b32 	%r7095, %r1937, 2;
	add.s32 	%r7096, %r1885, %r7095;
	st.shared.f32 	[%r7096], %f923;
$L__BB4_2827:
	add.s32 	%r1939, %r1937, %r6;
	setp.gt.u32 	%p1905, %r1939, 31;
	@%p1905 bra 	$L__BB4_2842;
	add.s32 	%r1940, %r1938, %r6;
	setp.ge.s32 	%p1906, %r1940, %r4297;
	@%p1906 bra 	$L__BB4_2830;
	add.s32 	%r7097, %r1940, %r1884;
	mul.wide.s32 	%rd1851, %r7097, 4;
	add.s64 	%rd1852, %rd1, %rd1851;
	ld.global.f32 	%f924, [%rd1852];
	shl.b32 	%r7098, %r1939, 2;
	add.s32 	%r7099, %r1885, %r7098;
	st.shared.f32 	[%r7099], %f924;
$L__BB4_2830:
	add.s32 	%r1941, %r1939, %r6;
	setp.gt.u32 	%p1907, %r1941, 31;
	@%p1907 bra 	$L__BB4_2842;
	add.s32 	%r1942, %r1940, %r6;
	setp.ge.s32 	%p1908, %r1942, %r4297;
	@%p1908 bra 	$L__BB4_2833;
	add.s32 	%r7100, %r1942, %r1884;
	mul.wide.s32 	%rd1853, %r7100, 4;
	add.s64 	%rd1854, %rd1, %rd1853;
	ld.global.f32 	%f925, [%rd1854];
	shl.b32 	%r7101, %r1941, 2;
	add.s32 	%r7102, %r1885, %r7101;
	st.shared.f32 	[%r7102], %f925;
$L__BB4_2833:
	add.s32 	%r1943, %r1941, %r6;
	setp.gt.u32 	%p1909, %r1943, 31;
	@%p1909 bra 	$L__BB4_2842;
	add.s32 	%r1944, %r1942, %r6;
	setp.ge.s32 	%p1910, %r1944, %r4297;
	@%p1910 bra 	$L__BB4_2836;
	add.s32 	%r7103, %r1944, %r1884;
	mul.wide.s32 	%rd1855, %r7103, 4;
	add.s64 	%rd1856, %rd1, %rd1855;
	ld.global.f32 	%f926, [%rd1856];
	shl.b32 	%r7104, %r1943, 2;
	add.s32 	%r7105, %r1885, %r7104;
	st.shared.f32 	[%r7105], %f926;
$L__BB4_2836:
	add.s32 	%r1945, %r1943, %r6;
	setp.gt.u32 	%p1911, %r1945, 31;
	@%p1911 bra 	$L__BB4_2842;
	add.s32 	%r1946, %r1944, %r6;
	setp.ge.s32 	%p1912, %r1946, %r4297;
	@%p1912 bra 	$L__BB4_2839;
	add.s32 	%r7106, %r1946, %r1884;
	mul.wide.s32 	%rd1857, %r7106, 4;
	add.s64 	%rd1858, %rd1, %rd1857;
	ld.global.f32 	%f927, [%rd1858];
	shl.b32 	%r7107, %r1945, 2;
	add.s32 	%r7108, %r1885, %r7107;
	st.shared.f32 	[%r7108], %f927;
$L__BB4_2839:
	add.s32 	%r1947, %r1945, %r6;
	setp.gt.u32 	%p1913, %r1947, 31;
	@%p1913 bra 	$L__BB4_2842;
	add.s32 	%r1948, %r1946, %r6;
	setp.ge.s32 	%p1914, %r1948, %r4297;
	@%p1914 bra 	$L__BB4_2842;
	add.s32 	%r7109, %r1948, %r1884;
	mul.wide.s32 	%rd1859, %r7109, 4;
	add.s64 	%rd1860, %rd1, %rd1859;
	ld.global.f32 	%f928, [%rd1860];
	shl.b32 	%r7110, %r1947, 2;
	add.s32 	%r7111, %r1885, %r7110;
	st.shared.f32 	[%r7111], %f928;
$L__BB4_2842:
	add.s32 	%r1949, %r1882, %r7;
	setp.gt.u32 	%p1915, %r1949, 31;
	@%p1915 bra 	$L__BB4_3135;
	add.s32 	%r1950, %r1883, %r7;
	setp.ge.u32 	%p1916, %r1950, %r4296;
	@%p1916 bra 	$L__BB4_3135;
	setp.gt.u32 	%p1917, %r5, 31;
	@%p1917 bra 	$L__BB4_2940;
	mul.lo.s32 	%r1951, %r1950, %r4297;
	mad.lo.s32 	%r1952, %r1949, 132, %r4300;
	add.s32 	%r1953, %r5, %r2;
	setp.ge.s32 	%p1918, %r1953, %r4297;
	@%p1918 bra 	$L__BB4_2847;
	add.s32 	%r7113, %r1953, %r1951;
	mul.wide.s32 	%rd1861, %r7113, 4;
	add.s64 	%rd1862, %rd1, %rd1861;
	ld.global.f32 	%f929, [%rd1862];
	shl.b32 	%r7114, %r5, 2;
	add.s32 	%r7115, %r1952, %r7114;
	st.shared.f32 	[%r7115], %f929;
$L__BB4_2847:
	add.s32 	%r1954, %r5, %r6;
	setp.gt.u32 	%p1919, %r1954, 31;
	@%p1919 bra 	$L__BB4_2940;
	add.s32 	%r1955, %r1953, %r6;
	setp.ge.s32 	%p1920, %r1955, %r4297;
	@%p1920 bra 	$L__BB4_2850;
	add.s32 	%r7116, %r1955, %r1951;
	mul.wide.s32 	%rd1863, %r7116, 4;
	add.s64 	%rd1864, %rd1, %rd1863;
	ld.global.f32 	%f930, [%rd1864];
	shl.b32 	%r7117, %r1954, 2;
	add.s32 	%r7118, %r1952, %r7117;
	st.shared.f32 	[%r7118], %f930;
$L__BB4_2850:
	add.s32 	%r1956, %r1954, %r6;
	setp.gt.u32 	%p1921, %r1956, 31;
	@%p1921 bra 	$L__BB4_2940;
	add.s32 	%r1957, %r1955, %r6;
	setp.ge.s32 	%p1922, %r1957, %r4297;
	@%p1922 bra 	$L__BB4_2853;
	add.s32 	%r7119, %r1957, %r1951;
	mul.wide.s32 	%rd1865, %r7119, 4;
	add.s64 	%rd1866, %rd1, %rd1865;
	ld.global.f32 	%f931, [%rd1866];
	shl.b32 	%r7120, %r1956, 2;
	add.s32 	%r7121, %r1952, %r7120;
	st.shared.f32 	[%r7121], %f931;
$L__BB4_2853:
	add.s32 	%r1958, %r1956, %r6;
	setp.gt.u32 	%p1923, %r1958, 31;
	@%p1923 bra 	$L__BB4_2940;
	add.s32 	%r1959, %r1957, %r6;
	setp.ge.s32 	%p1924, %r1959, %r4297;
	@%p1924 bra 	$L__BB4_2856;
	add.s32 	%r7122, %r1959, %r1951;
	mul.wide.s32 	%rd1867, %r7122, 4;
	add.s64 	%rd1868, %rd1, %rd1867;
	ld.global.f32 	%f932, [%rd1868];
	shl.b32 	%r7123, %r1958, 2;
	add.s32 	%r7124, %r1952, %r7123;
	st.shared.f32 	[%r7124], %f932;
$L__BB4_2856:
	add.s32 	%r1960, %r1958, %r6;
	setp.gt.u32 	%p1925, %r1960, 31;
	@%p1925 bra 	$L__BB4_2940;
	add.s32 	%r1961, %r1959, %r6;
	setp.ge.s32 	%p1926, %r1961, %r4297;
	@%p1926 bra 	$L__BB4_2859;
	add.s32 	%r7125, %r1961, %r1951;
	mul.wide.s32 	%rd1869, %r7125, 4;
	add.s64 	%rd1870, %rd1, %rd1869;
	ld.global.f32 	%f933, [%rd1870];
	shl.b32 	%r7126, %r1960, 2;
	add.s32 	%r7127, %r1952, %r7126;
	st.shared.f32 	[%r7127], %f933;
$L__BB4_2859:
	add.s32 	%r1962, %r1960, %r6;
	setp.gt.u32 	%p1927, %r1962, 31;
	@%p1927 bra 	$L__BB4_2940;
	add.s32 	%r1963, %r1961, %r6;
	setp.ge.s32 	%p1928, %r1963, %r4297;
	@%p1928 bra 	$L__BB4_2862;
	add.s32 	%r7128, %r1963, %r1951;
	mul.wide.s32 	%rd1871, %r7128, 4;
	add.s64 	%rd1872, %rd1, %rd1871;
	ld.global.f32 	%f934, [%rd1872];
	shl.b32 	%r7129, %r1962, 2;
	add.s32 	%r7130, %r1952, %r7129;
	st.shared.f32 	[%r7130], %f934;
$L__BB4_2862:
	add.s32 	%r1964, %r1962, %r6;
	setp.gt.u32 	%p1929, %r1964, 31;
	@%p1929 bra 	$L__BB4_2940;
	add.s32 	%r1965, %r1963, %r6;
	setp.ge.s32 	%p1930, %r1965, %r4297;
	@%p1930 bra 	$L__BB4_2865;
	add.s32 	%r7131, %r1965, %r1951;
	mul.wide.s32 	%rd1873, %r7131, 4;
	add.s64 	%rd1874, %rd1, %rd1873;
	ld.global.f32 	%f935, [%rd1874];
	shl.b32 	%r7132, %r1964, 2;
	add.s32 	%r7133, %r1952, %r7132;
	st.shared.f32 	[%r7133], %f935;
$L__BB4_2865:
	add.s32 	%r1966, %r1964, %r6;
	setp.gt.u32 	%p1931, %r1966, 31;
	@%p1931 bra 	$L__BB4_2940;
	add.s32 	%r1967, %r1965, %r6;
	setp.ge.s32 	%p1932, %r1967, %r4297;
	@%p1932 bra 	$L__BB4_2868;
	add.s32 	%r7134, %r1967, %r1951;
	mul.wide.s32 	%rd1875, %r7134, 4;
	add.s64 	%rd1876, %rd1, %rd1875;
	ld.global.f32 	%f936, [%rd1876];
	shl.b32 	%r7135, %r1966, 2;
	add.s32 	%r7136, %r1952, %r7135;
	st.shared.f32 	[%r7136], %f936;
$L__BB4_2868:
	add.s32 	%r1968, %r1966, %r6;
	setp.gt.u32 	%p1933, %r1968, 31;
	@%p1933 bra 	$L__BB4_2940;
	add.s32 	%r1969, %r1967, %r6;
	setp.ge.s32 	%p1934, %r1969, %r4297;
	@%p1934 bra 	$L__BB4_2871;
	add.s32 	%r7137, %r1969, %r1951;
	mul.wide.s32 	%rd1877, %r7137, 4;
	add.s64 	%rd1878, %rd1, %rd1877;
	ld.global.f32 	%f937, [%rd1878];
	shl.b32 	%r7138, %r1968, 2;
	add.s32 	%r7139, %r1952, %r7138;
	st.shared.f32 	[%r7139], %f937;
$L__BB4_2871:
	add.s32 	%r1970, %r1968, %r6;
	setp.gt.u32 	%p1935, %r1970, 31;
	@%p1935 bra 	$L__BB4_2940;
	add.s32 	%r1971, %r1969, %r6;
	setp.ge.s32 	%p1936, %r1971, %r4297;
	@%p1936 bra 	$L__BB4_2874;
	add.s32 	%r7140, %r1971, %r1951;
	mul.wide.s32 	%rd1879, %r7140, 4;
	add.s64 	%rd1880, %rd1, %rd1879;
	ld.global.f32 	%f938, [%rd1880];
	shl.b32 	%r7141, %r1970, 2;
	add.s32 	%r7142, %r1952, %r7141;
	st.shared.f32 	[%r7142], %f938;
$L__BB4_2874:
	add.s32 	%r1972, %r1970, %r6;
	setp.gt.u32 	%p1937, %r1972, 31;
	@%p1937 bra 	$L__BB4_2940;
	add.s32 	%r1973, %r1971, %r6;
	setp.ge.s32 	%p1938, %r1973, %r4297;
	@%p1938 bra 	$L__BB4_2877;
	add.s32 	%r7143, %r1973, %r1951;
	mul.wide.s32 	%rd1881, %r7143, 4;
	add.s64 	%rd1882, %rd1, %rd1881;
	ld.global.f32 	%f939, [%rd1882];
	shl.b32 	%r7144, %r1972, 2;
	add.s32 	%r7145, %r1952, %r7144;
	st.shared.f32 	[%r7145], %f939;
$L__BB4_2877:
	add.s32 	%r1974, %r1972, %r6;
	setp.gt.u32 	%p1939, %r1974, 31;
	@%p1939 bra 	$L__BB4_2940;
	add.s32 	%r1975, %r1973, %r6;
	setp.ge.s32 	%p1940, %r1975, %r4297;
	@%p1940 bra 	$L__BB4_2880;
	add.s32 	%r7146, %r1975, %r1951;
	mul.wide.s32 	%rd1883, %r7146, 4;
	add.s64 	%rd1884, %rd1, %rd1883;
	ld.global.f32 	%f940, [%rd1884];
	shl.b32 	%r7147, %r1974, 2;
	add.s32 	%r7148, %r1952, %r7147;
	st.shared.f32 	[%r7148], %f940;
$L__BB4_2880:
	add.s32 	%r1976, %r1974, %r6;
	setp.gt.u32 	%p1941, %r1976, 31;
	@%p1941 bra 	$L__BB4_2940;
	add.s32 	%r1977, %r1975, %r6;
	setp.ge.s32 	%p1942, %r1977, %r4297;
	@%p1942 bra 	$L__BB4_2883;
	add.s32 	%r7149, %r1977, %r1951;
	mul.wide.s32 	%rd1885, %r7149, 4;
	add.s64 	%rd1886, %rd1, %rd1885;
	ld.global.f32 	%f941, [%rd1886];
	shl.b32 	%r7150, %r1976, 2;
	add.s32 	%r7151, %r1952, %r7150;
	st.shared.f32 	[%r7151], %f941;
$L__BB4_2883:
	add.s32 	%r1978, %r1976, %r6;
	setp.gt.u32 	%p1943, %r1978, 31;
	@%p1943 bra 	$L__BB4_2940;
	add.s32 	%r1979, %r1977, %r6;
	setp.ge.s32 	%p1944, %r1979, %r4297;
	@%p1944 bra 	$L__BB4_2886;
	add.s32 	%r7152, %r1979, %r1951;
	mul.wide.s32 	%rd1887, %r7152, 4;
	add.s64 	%rd1888, %rd1, %rd1887;
	ld.global.f32 	%f942, [%rd1888];
	shl.b32 	%r7153, %r1978, 2;
	add.s32 	%r7154, %r1952, %r7153;
	st.shared.f32 	[%r7154], %f942;
$L__BB4_2886:
	add.s32 	%r1980, %r1978, %r6;
	setp.gt.u32 	%p1945, %r1980, 31;
	@%p1945 bra 	$L__BB4_2940;
	add.s32 	%r1981, %r1979, %r6;
	setp.ge.s32 	%p1946, %r1981, %r4297;
	@%p1946 bra 	$L__BB4_2889;
	add.s32 	%r7155, %r1981, %r1951;
	mul.wide.s32 	%rd1889, %r7155, 4;
	add.s64 	%rd1890, %rd1, %rd1889;
	ld.global.f32 	%f943, [%rd1890];
	shl.b32 	%r7156, %r1980, 2;
	add.s32 	%r7157, %r1952, %r7156;
	st.shared.f32 	[%r7157], %f943;
$L__BB4_2889:
	add.s32 	%r1982, %r1980, %r6;
	setp.gt.u32 	%p1947, %r1982, 31;
	@%p1947 bra 	$L__BB4_2940;
	add.s32 	%r1983, %r1981, %r6;
	setp.ge.s32 	%p1948, %r1983, %r4297;
	@%p1948 bra 	$L__BB4_2892;
	add.s32 	%r7158, %r1983, %r1951;
	mul.wide.s32 	%rd1891, %r7158, 4;
	add.s64 	%rd1892, %rd1, %rd1891;
	ld.global.f32 	%f944, [%rd1892];
	shl.b32 	%r7159, %r1982, 2;
	add.s32 	%r7160, %r1952, %r7159;
	st.shared.f32 	[%r7160], %f944;
$L__BB4_2892:
	add.s32 	%r1984, %r1982, %r6;
	setp.gt.u32 	%p1949, %r1984, 31;
	@%p1949 bra 	$L__BB4_2940;
	add.s32 	%r1985, %r1983, %r6;
	setp.ge.s32 	%p1950, %r1985, %r4297;
	@%p1950 bra 	$L__BB4_2895;
	add.s32 	%r7161, %r1985, %r1951;
	mul.wide.s32 	%rd1893, %r7161, 4;
	add.s64 	%rd1894, %rd1, %rd1893;
	ld.global.f32 	%f945, [%rd1894];
	shl.b32 	%r7162, %r1984, 2;
	add.s32 	%r7163, %r1952, %r7162;
	st.shared.f32 	[%r7163], %f945;
$L__BB4_2895:
	add.s32 	%r1986, %r1984, %r6;
	setp.gt.u32 	%p1951, %r1986, 31;
	@%p1951 bra 	$L__BB4_2940;
	add.s32 	%r1987, %r1985, %r6;
	setp.ge.s32 	%p1952, %r1987, %r4297;
	@%p1952 bra 	$L__BB4_2898;
	add.s32 	%r7164, %r1987, %r1951;
	mul.wide.s32 	%rd1895, %r7164, 4;
	add.s64 	%rd1896, %rd1, %rd1895;
	ld.global.f32 	%f946, [%rd1896];
	shl.b32 	%r7165, %r1986, 2;
	add.s32 	%r7166, %r1952, %r7165;
	st.shared.f32 	[%r7166], %f946;
$L__BB4_2898:
	add.s32 	%r1988, %r1986, %r6;
	setp.gt.u32 	%p1953, %r1988, 31;
	@%p1953 bra 	$L__BB4_2940;
	add.s32 	%r1989, %r1987, %r6;
	setp.ge.s32 	%p1954, %r1989, %r4297;
	@%p1954 bra 	$L__BB4_2901;
	add.s32 	%r7167, %r1989, %r1951;
	mul.wide.s32 	%rd1897, %r7167, 4;
	add.s64 	%rd1898, %rd1, %rd1897;
	ld.global.f32 	%f947, [%rd1898];
	shl.b32 	%r7168, %r1988, 2;
	add.s32 	%r7169, %r1952, %r7168;
	st.shared.f32 	[%r7169], %f947;
$L__BB4_2901:
	add.s32 	%r1990, %r1988, %r6;
	setp.gt.u32 	%p1955, %r1990, 31;
	@%p1955 bra 	$L__BB4_2940;
	add.s32 	%r1991, %r1989, %r6;
	setp.ge.s32 	%p1956, %r1991, %r4297;
	@%p1956 bra 	$L__BB4_2904;
	add.s32 	%r7170, %r1991, %r1951;
	mul.wide.s32 	%rd1899, %r7170, 4;
	add.s64 	%rd1900, %rd1, %rd1899;
	ld.global.f32 	%f948, [%rd1900];
	shl.b32 	%r7171, %r1990, 2;
	add.s32 	%r7172, %r1952, %r7171;
	st.shared.f32 	[%r7172], %f948;
$L__BB4_2904:
	add.s32 	%r1992, %r1990, %r6;
	setp.gt.u32 	%p1957, %r1992, 31;
	@%p1957 bra 	$L__BB4_2940;
	add.s32 	%r1993, %r1991, %r6;
	setp.ge.s32 	%p1958, %r1993, %r4297;
	@%p1958 bra 	$L__BB4_2907;
	add.s32 	%r7173, %r1993, %r1951;
	mul.wide.s32 	%rd1901, %r7173, 4;
	add.s64 	%rd1902, %rd1, %rd1901;
	ld.global.f32 	%f949, [%rd1902];
	shl.b32 	%r7174, %r1992, 2;
	add.s32 	%r7175, %r1952, %r7174;
	st.shared.f32 	[%r7175], %f949;
$L__BB4_2907:
	add.s32 	%r1994, %r1992, %r6;
	setp.gt.u32 	%p1959, %r1994, 31;
	@%p1959 bra 	$L__BB4_2940;
	add.s32 	%r1995, %r1993, %r6;
	setp.ge.s32 	%p1960, %r1995, %r4297;
	@%p1960 bra 	$L__BB4_2910;
	add.s32 	%r7176, %r1995, %r1951;
	mul.wide.s32 	%rd1903, %r7176, 4;
	add.s64 	%rd1904, %rd1, %rd1903;
	ld.global.f32 	%f950, [%rd1904];
	shl.b32 	%r7177, %r1994, 2;
	add.s32 	%r7178, %r1952, %r7177;
	st.shared.f32 	[%r7178], %f950;
$L__BB4_2910:
	add.s32 	%r1996, %r1994, %r6;
	setp.gt.u32 	%p1961, %r1996, 31;
	@%p1961 bra 	$L__BB4_2940;
	add.s32 	%r1997, %r1995, %r6;
	setp.ge.s32 	%p1962, %r1997, %r4297;
	@%p1962 bra 	$L__BB4_2913;
	add.s32 	%r7179, %r1997, %r1951;
	mul.wide.s32 	%rd1905, %r7179, 4;
	add.s64 	%rd1906, %rd1, %rd1905;
	ld.global.f32 	%f951, [%rd1906];
	shl.b32 	%r7180, %r1996, 2;
	add.s32 	%r7181, %r1952, %r7180;
	st.shared.f32 	[%r7181], %f951;
$L__BB4_2913:
	add.s32 	%r1998, %r1996, %r6;
	setp.gt.u32 	%p1963, %r1998, 31;
	@%p1963 bra 	$L__BB4_2940;
	add.s32 	%r1999, %r1997, %r6;
	setp.ge.s32 	%p1964, %r1999, %r4297;
	@%p1964 bra 	$L__BB4_2916;
	add.s32 	%r7182, %r1999, %r1951;
	mul.wide.s32 	%rd1907, %r7182, 4;
	add.s64 	%rd1908, %rd1, %rd1907;
	ld.global.f32 	%f952, [%rd1908];
	shl.b32 	%r7183, %r1998, 2;
	add.s32 	%r7184, %r1952, %r7183;
	st.shared.f32 	[%r7184], %f952;
$L__BB4_2916:
	add.s32 	%r2000, %r1998, %r6;
	setp.gt.u32 	%p1965, %r2000, 31;
	@%p1965 bra 	$L__BB4_2940;
	add.s32 	%r2001, %r1999, %r6;
	setp.ge.s32 	%p1966, %r2001, %r4297;
	@%p1966 bra 	$L__BB4_2919;
	add.s32 	%r7185, %r2001, %r1951;
	mul.wide.s32 	%rd1909, %r7185, 4;
	add.s64 	%rd1910, %rd1, %rd1909;
	ld.global.f32 	%f953, [%rd1910];
	shl.b32 	%r7186, %r2000, 2;
	add.s32 	%r7187, %r1952, %r7186;
	st.shared.f32 	[%r7187], %f953;
$L__BB4_2919:
	add.s32 	%r2002, %r2000, %r6;
	setp.gt.u32 	%p1967, %r2002, 31;
	@%p1967 bra 	$L__BB4_2940;
	add.s32 	%r2003, %r2001, %r6;
	setp.ge.s32 	%p1968, %r2003, %r4297;
	@%p1968 bra 	$L__BB4_2922;
	add.s32 	%r7188, %r2003, %r1951;
	mul.wide.s32 	%rd1911, %r7188, 4;
	add.s64 	%rd1912, %rd1, %rd1911;
	ld.global.f32 	%f954, [%rd1912];
	shl.b32 	%r7189, %r2002, 2;
	add.s32 	%r7190, %r1952, %r7189;
	st.shared.f32 	[%r7190], %f954;
$L__BB4_2922:
	add.s32 	%r2004, %r2002, %r6;
	setp.gt.u32 	%p1969, %r2004, 31;
	@%p1969 bra 	$L__BB4_2940;
	add.s32 	%r2005, %r2003, %r6;
	setp.ge.s32 	%p1970, %r2005, %r4297;
	@%p1970 bra 	$L__BB4_2925;
	add.s32 	%r7191, %r2005, %r1951;
	mul.wide.s32 	%rd1913, %r7191, 4;
	add.s64 	%rd1914, %rd1, %rd1913;
	ld.global.f32 	%f955, [%rd1914];
	shl.b32 	%r7192, %r2004, 2;
	add.s32 	%r7193, %r1952, %r7192;
	st.shared.f32 	[%r7193], %f955;
$L__BB4_2925:
	add.s32 	%r2006, %r2004, %r6;
	setp.gt.u32 	%p1971, %r2006, 31;
	@%p1971 bra 	$L__BB4_2940;
	add.s32 	%r2007, %r2005, %r6;
	setp.ge.s32 	%p1972, %r2007, %r4297;
	@%p1972 bra 	$L__BB4_2928;
	add.s32 	%r7194, %r2007, %r1951;
	mul.wide.s32 	%rd1915, %r7194, 4;
	add.s64 	%rd1916, %rd1, %rd1915;
	ld.global.f32 	%f956, [%rd1916];
	shl.b32 	%r7195, %r2006, 2;
	add.s32 	%r7196, %r1952, %r7195;
	st.shared.f32 	[%r7196], %f956;
$L__BB4_2928:
	add.s32 	%r2008, %r2006, %r6;
	setp.gt.u32 	%p1973, %r2008, 31;
	@%p1973 bra 	$L__BB4_2940;
	add.s32 	%r2009, %r2007, %r6;
	setp.ge.s32 	%p1974, %r2009, %r4297;
	@%p1974 bra 	$L__BB4_2931;
	add.s32 	%r7197, %r2009, %r1951;
	mul.wide.s32 	%rd1917, %r7197, 4;
	add.s64 	%rd1918, %rd1, %rd1917;
	ld.global.f32 	%f957, [%rd1918];
	shl.b32 	%r7198, %r2008, 2;
	add.s32 	%r7199, %r1952, %r7198;
	st.shared.f32 	[%r7199], %f957;
$L__BB4_2931:
	add.s32 	%r2010, %r2008, %r6;
	setp.gt.u32 	%p1975, %r2010, 31;
	@%p1975 bra 	$L__BB4_2940;
	add.s32 	%r2011, %r2009, %r6;
	setp.ge.s32 	%p1976, %r2011, %r4297;
	@%p1976 bra 	$L__BB4_2934;
	add.s32 	%r7200, %r2011, %r1951;
	mul.wide.s32 	%rd1919, %r7200, 4;
	add.s64 	%rd1920, %rd1, %rd1919;
	ld.global.f32 	%f958, [%rd1920];
	shl.b32 	%r7201, %r2010, 2;
	add.s32 	%r7202, %r1952, %r7201;
	st.shared.f32 	[%r7202], %f958;
$L__BB4_2934:
	add.s32 	%r2012, %r2010, %r6;
	setp.gt.u32 	%p1977, %r2012, 31;
	@%p1977 bra 	$L__BB4_2940;
	add.s32 	%r2013, %r2011, %r6;
	setp.ge.s32 	%p1978, %r2013, %r4297;
	@%p1978 bra 	$L__BB4_2937;
	add.s32 	%r7203, %r2013, %r1951;
	mul.wide.s32 	%rd1921, %r7203, 4;
	add.s64 	%rd1922, %rd1, %rd1921;
	ld.global.f32 	%f959, [%rd1922];
	shl.b32 	%r7204, %r2012, 2;
	add.s32 	%r7205, %r1952, %r7204;
	st.shared.f32 	[%r7205], %f959;
$L__BB4_2937:
	add.s32 	%r2014, %r2012, %r6;
	setp.gt.u32 	%p1979, %r2014, 31;
	@%p1979 bra 	$L__BB4_2940;
	add.s32 	%r2015, %r2013, %r6;
	setp.ge.s32 	%p1980, %r2015, %r4297;
	@%p1980 bra 	$L__BB4_2940;
	add.s32 	%r7206, %r2015, %r1951;
	mul.wide.s32 	%rd1923, %r7206, 4;
	add.s64 	%rd1924, %rd1, %rd1923;
	ld.global.f32 	%f960, [%rd1924];
	shl.b32 	%r7207, %r2014, 2;
	add.s32 	%r7208, %r1952, %r7207;
	st.shared.f32 	[%r7208], %f960;
$L__BB4_2940:
	add.s32 	%r2016, %r1949, %r7;
	setp.gt.u32 	%p1981, %r2016, 31;
	@%p1981 bra 	$L__BB4_3135;
	add.s32 	%r2017, %r1950, %r7;
	setp.ge.u32 	%p1982, %r2017, %r4296;
	@%p1982 bra 	$L__BB4_3135;
	setp.gt.u32 	%p1983, %r5, 31;
	@%p1983 bra 	$L__BB4_3038;
	mul.lo.s32 	%r2018, %r2017, %r4297;
	mad.lo.s32 	%r2019, %r2016, 132, %r4300;
	add.s32 	%r2020, %r5, %r2;
	setp.ge.s32 	%p1984, %r2020, %r4297;
	@%p1984 bra 	$L__BB4_2945;
	add.s32 	%r7210, %r2020, %r2018;
	mul.wide.s32 	%rd1925, %r7210, 4;
	add.s64 	%rd1926, %rd1, %rd1925;
	ld.global.f32 	%f961, [%rd1926];
	shl.b32 	%r7211, %r5, 2;
	add.s32 	%r7212, %r2019, %r7211;
	st.shared.f32 	[%r7212], %f961;
$L__BB4_2945:
	add.s32 	%r2021, %r5, %r6;
	setp.gt.u32 	%p1985, %r2021, 31;
	@%p1985 bra 	$L__BB4_3038;
	add.s32 	%r2022, %r2020, %r6;
	setp.ge.s32 	%p1986, %r2022, %r4297;
	@%p1986 bra 	$L__BB4_2948;
	add.s32 	%r7213, %r2022, %r2018;
	mul.wide.s32 	%rd1927, %r7213, 4;
	add.s64 	%rd1928, %rd1, %rd1927;
	ld.global.f32 	%f962, [%rd1928];
	shl.b32 	%r7214, %r2021, 2;
	add.s32 	%r7215, %r2019, %r7214;
	st.shared.f32 	[%r7215], %f962;
$L__BB4_2948:
	add.s32 	%r2023, %r2021, %r6;
	setp.gt.u32 	%p1987, %r2023, 31;
	@%p1987 bra 	$L__BB4_3038;
	add.s32 	%r2024, %r2022, %r6;
	setp.ge.s32 	%p1988, %r2024, %r4297;
	@%p1988 bra 	$L__BB4_2951;
	add.s32 	%r7216, %r2024, %r2018;
	mul.wide.s32 	%rd1929, %r7216, 4;
	add.s64 	%rd1930, %rd1, %rd1929;
	ld.global.f32 	%f963, [%rd1930];
	shl.b32 	%r7217, %r2023, 2;
	add.s32 	%r7218, %r2019, %r7217;
	st.shared.f32 	[%r7218], %f963;
$L__BB4_2951:
	add.s32 	%r2025, %r2023, %r6;
	setp.gt.u32 	%p1989, %r2025, 31;
	@%p1989 bra 	$L__BB4_3038;
	add.s32 	%r2026, %r2024, %r6;
	setp.ge.s32 	%p1990, %r2026, %r4297;
	@%p1990 bra 	$L__BB4_2954;
	add.s32 	%r7219, %r2026, %r2018;
	mul.wide.s32 	%rd1931, %r7219, 4;
	add.s64 	%rd1932, %rd1, %rd1931;
	ld.global.f32 	%f964, [%rd1932];
	shl.b32 	%r7220, %r2025, 2;
	add.s32 	%r7221, %r2019, %r7220;
	st.shared.f32 	[%r7221], %f964;
$L__BB4_2954:
	add.s32 	%r2027, %r2025, %r6;
	setp.gt.u32 	%p1991, %r2027, 31;
	@%p1991 bra 	$L__BB4_3038;
	add.s32 	%r2028, %r2026, %r6;
	setp.ge.s32 	%p1992, %r2028, %r4297;
	@%p1992 bra 	$L__BB4_2957;
	add.s32 	%r7222, %r2028, %r2018;
	mul.wide.s32 	%rd1933, %r7222, 4;
	add.s64 	%rd1934, %rd1, %rd1933;
	ld.global.f32 	%f965, [%rd1934];
	shl.b32 	%r7223, %r2027, 2;
	add.s32 	%r7224, %r2019, %r7223;
	st.shared.f32 	[%r7224], %f965;
$L__BB4_2957:
	add.s32 	%r2029, %r2027, %r6;
	setp.gt.u32 	%p1993, %r2029, 31;
	@%p1993 bra 	$L__BB4_3038;
	add.s32 	%r2030, %r2028, %r6;
	setp.ge.s32 	%p1994, %r2030, %r4297;
	@%p1994 bra 	$L__BB4_2960;
	add.s32 	%r7225, %r2030, %r2018;
	mul.wide.s32 	%rd1935, %r7225, 4;
	add.s64 	%rd1936, %rd1, %rd1935;
	ld.global.f32 	%f966, [%rd1936];
	shl.b32 	%r7226, %r2029, 2;
	add.s32 	%r7227, %r2019, %r7226;
	st.shared.f32 	[%r7227], %f966;
$L__BB4_2960:
	add.s32 	%r2031, %r2029, %r6;
	setp.gt.u32 	%p1995, %r2031, 31;
	@%p1995 bra 	$L__BB4_3038;
	add.s32 	%r2032, %r2030, %r6;
	setp.ge.s32 	%p1996, %r2032, %r4297;
	@%p1996 bra 	$L__BB4_2963;
	add.s32 	%r7228, %r2032, %r2018;
	mul.wide.s32 	%rd1937, %r7228, 4;
	add.s64 	%rd1938, %rd1, %rd1937;
	ld.global.f32 	%f967, [%rd1938];
	shl.b32 	%r7229, %r2031, 2;
	add.s32 	%r7230, %r2019, %r7229;
	st.shared.f32 	[%r7230], %f967;
$L__BB4_2963:
	add.s32 	%r2033, %r2031, %r6;
	setp.gt.u32 	%p1997, %r2033, 31;
	@%p1997 bra 	$L__BB4_3038;
	add.s32 	%r2034, %r2032, %r6;
	setp.ge.s32 	%p1998, %r2034, %r4297;
	@%p1998 bra 	$L__BB4_2966;
	add.s32 	%r7231, %r2034, %r2018;
	mul.wide.s32 	%rd1939, %r7231, 4;
	add.s64 	%rd1940, %rd1, %rd1939;
	ld.global.f32 	%f968, [%rd1940];
	shl.b32 	%r7232, %r2033, 2;
	add.s32 	%r7233, %r2019, %r7232;
	st.shared.f32 	[%r7233], %f968;
$L__BB4_2966:
	add.s32 	%r2035, %r2033, %r6;
	setp.gt.u32 	%p1999, %r2035, 31;
	@%p1999 bra 	$L__BB4_3038;
	add.s32 	%r2036, %r2034, %r6;
	setp.ge.s32 	%p2000, %r2036, %r4297;
	@%p2000 bra 	$L__BB4_2969;
	add.s32 	%r7234, %r2036, %r2018;
	mul.wide.s32 	%rd1941, %r7234, 4;
	add.s64 	%rd1942, %rd1, %rd1941;
	ld.global.f32 	%f969, [%rd1942];
	shl.b32 	%r7235, %r2035, 2;
	add.s32 	%r7236, %r2019, %r7235;
	st.shared.f32 	[%r7236], %f969;
$L__BB4_2969:
	add.s32 	%r2037, %r2035, %r6;
	setp.gt.u32 	%p2001, %r2037, 31;
	@%p2001 bra 	$L__BB4_3038;
	add.s32 	%r2038, %r2036, %r6;
	setp.ge.s32 	%p2002, %r2038, %r4297;
	@%p2002 bra 	$L__BB4_2972;
	add.s32 	%r7237, %r2038, %r2018;
	mul.wide.s32 	%rd1943, %r7237, 4;
	add.s64 	%rd1944, %rd1, %rd1943;
	ld.global.f32 	%f970, [%rd1944];
	shl.b32 	%r7238, %r2037, 2;
	add.s32 	%r7239, %r2019, %r7238;
	st.shared.f32 	[%r7239], %f970;
$L__BB4_2972:
	add.s32 	%r2039, %r2037, %r6;
	setp.gt.u32 	%p2003, %r2039, 31;
	@%p2003 bra 	$L__BB4_3038;
	add.s32 	%r2040, %r2038, %r6;
	setp.ge.s32 	%p2004, %r2040, %r4297;
	@%p2004 bra 	$L__BB4_2975;
	add.s32 	%r7240, %r2040, %r2018;
	mul.wide.s32 	%rd1945, %r7240, 4;
	add.s64 	%rd1946, %rd1, %rd1945;
	ld.global.f32 	%f971, [%rd1946];
	shl.b32 	%r7241, %r2039, 2;
	add.s32 	%r7242, %r2019, %r7241;
	st.shared.f32 	[%r7242], %f971;
$L__BB4_2975:
	add.s32 	%r2041, %r2039, %r6;
	setp.gt.u32 	%p2005, %r2041, 31;
	@%p2005 bra 	$L__BB4_3038;
	add.s32 	%r2042, %r2040, %r6;
	setp.ge.s32 	%p2006, %r2042, %r4297;
	@%p2006 bra 	$L__BB4_2978;
	add.s32 	%r7243, %r2042, %r2018;
	mul.wide.s32 	%rd1947, %r7243, 4;
	add.s64 	%rd1948, %rd1, %rd1947;
	ld.global.f32 	%f972, [%rd1948];
	shl.b32 	%r7244, %r2041, 2;
	add.s32 	%r7245, %r2019, %r7244;
	st.shared.f32 	[%r7245], %f972;
$L__BB4_2978:
	add.s32 	%r2043, %r2041, %r6;
	setp.gt.u32 	%p2007, %r2043, 31;
	@%p2007 bra 	$L__BB4_3038;
	add.s32 	%r2044, %r2042, %r6;
	setp.ge.s32 	%p2008, %r2044, %r4297;
	@%p2008 bra 	$L__BB4_2981;
	add.s32 	%r7246, %r2044, %r2018;
	mul.wide.s32 	%rd1949, %r7246, 4;
	add.s64 	%rd1950, %rd1, %rd1949;
	ld.global.f32 	%f973, [%rd1950];
	shl.b32 	%r7247, %r2043, 2;
	add.s32 	%r7248, %r2019, %r7247;
	st.shared.f32 	[%r7248], %f973;
$L__BB4_2981:
	add.s32 	%r2045, %r2043, %r6;
	setp.gt.u32 	%p2009, %r2045, 31;
	@%p2009 bra 	$L__BB4_3038;
	add.s32 	%r2046, %r2044, %r6;
	setp.ge.s32 	%p2010, %r2046, %r4297;
	@%p2010 bra 	$L__BB4_2984;
	add.s32 	%r7249, %r2046, %r2018;
	mul.wide.s32 	%rd1951, %r7249, 4;
	add.s64 	%rd1952, %rd1, %rd1951;
	ld.global.f32 	%f974, [%rd1952];
	shl.b32 	%r7250, %r2045, 2;
	add.s32 	%r7251, %r2019, %r7250;
	st.shared.f32 	[%r7251], %f974;
$L__BB4_2984:
	add.s32 	%r2047, %r2045, %r6;
	setp.gt.u32 	%p2011, %r2047, 31;
	@%p2011 bra 	$L__BB4_3038;
	add.s32 	%r2048, %r2046, %r6;
	setp.ge.s32 	%p2012, %r2048, %r4297;
	@%p2012 bra 	$L__BB4_2987;
	add.s32 	%r7252, %r2048, %r2018;
	mul.wide.s32 	%rd1953, %r7252, 4;
	add.s64 	%rd1954, %rd1, %rd1953;
	ld.global.f32 	%f975, [%rd1954];
	shl.b32 	%r7253, %r2047, 2;
	add.s32 	%r7254, %r2019, %r7253;
	st.shared.f32 	[%r7254], %f975;
$L__BB4_2987:
	add.s32 	%r2049, %r2047, %r6;
	setp.gt.u32 	%p2013, %r2049, 31;
	@%p2013 bra 	$L__BB4_3038;
	add.s32 	%r2050, %r2048, %r6;
	setp.ge.s32 	%p2014, %r2050, %r4297;
	@%p2014 bra 	$L__BB4_2990;
	add.s32 	%r7255, %r2050, %r2018;
	mul.wide.s32 	%rd1955, %r7255, 4;
	add.s64 	%rd1956, %rd1, %rd1955;
	ld.global.f32 	%f976, [%rd1956];
	shl.b32 	%r7256, %r2049, 2;
	add.s32 	%r7257, %r2019, %r7256;
	st.shared.f32 	[%r7257], %f976;
$L__BB4_2990:
	add.s32 	%r2051, %r2049, %r6;
	setp.gt.u32 	%p2015, %r2051, 31;
	@%p2015 bra 	$L__BB4_3038;
	add.s32 	%r2052, %r2050, %r6;
	setp.ge.s32 	%p2016, %r2052, %r4297;
	@%p2016 bra 	$L__BB4_2993;
	add.s32 	%r7258, %r2052, %r2018;
	mul.wide.s32 	%rd1957, %r7258, 4;
	add.s64 	%rd1958, %rd1, %rd1957;
	ld.global.f32 	%f977, [%rd1958];
	shl.b32 	%r7259, %r2051, 2;
	add.s32 	%r7260, %r2019, %r7259;
	st.shared.f32 	[%r7260], %f977;
$L__BB4_2993:
	add.s32 	%r2053, %r2051, %r6;
	setp.gt.u32 	%p2017, %r2053, 31;
	@%p2017 bra 	$L__BB4_3038;
	add.s32 	%r2054, %r2052, %r6;
	setp.ge.s32 	%p2018, %r2054, %r4297;
	@%p2018 bra 	$L__BB4_2996;
	add.s32 	%r7261, %r2054, %r2018;
	mul.wide.s32 	%rd1959, %r7261, 4;
	add.s64 	%rd1960, %rd1, %rd1959;
	ld.global.f32 	%f978, [%rd1960];
	shl.b32 	%r7262, %r2053, 2;
	add.s32 	%r7263, %r2019, %r7262;
	st.shared.f32 	[%r7263], %f978;
$L__BB4_2996:
	add.s32 	%r2055, %r2053, %r6;
	setp.gt.u32 	%p2019, %r2055, 31;
	@%p2019 bra 	$L__BB4_3038;
	add.s32 	%r2056, %r2054, %r6;
	setp.ge.s32 	%p2020, %r2056, %r4297;
	@%p2020 bra 	$L__BB4_2999;
	add.s32 	%r7264, %r2056, %r2018;
	mul.wide.s32 	%rd1961, %r7264, 4;
	add.s64 	%rd1962, %rd1, %rd1961;
	ld.global.f32 	%f979, [%rd1962];
	shl.b32 	%r7265, %r2055, 2;
	add.s32 	%r7266, %r2019, %r7265;
	st.shared.f32 	[%r7266], %f979;
$L__BB4_2999:
	add.s32 	%r2057, %r2055, %r6;
	setp.gt.u32 	%p2021, %r2057, 31;
	@%p2021 bra 	$L__BB4_3038;
	add.s32 	%r2058, %r2056, %r6;
	setp.ge.s32 	%p2022, %r2058, %r4297;
	@%p2022 bra 	$L__BB4_3002;
	add.s32 	%r7267, %r2058, %r2018;
	mul.wide.s32 	%rd1963, %r7267, 4;
	add.s64 	%rd1964, %rd1, %rd1963;
	ld.global.f32 	%f980, [%rd1964];
	shl.b32 	%r7268, %r2057, 2;
	add.s32 	%r7269, %r2019, %r7268;
	st.shared.f32 	[%r7269], %f980;
$L__BB4_3002:
	add.s32 	%r2059, %r2057, %r6;
	setp.gt.u32 	%p2023, %r2059, 31;
	@%p2023 bra 	$L__BB4_3038;
	add.s32 	%r2060, %r2058, %r6;
	setp.ge.s32 	%p2024, %r2060, %r4297;
	@%p2024 bra 	$L__BB4_3005;
	add.s32 	%r7270, %r2060, %r2018;
	mul.wide.s32 	%rd1965, %r7270, 4;
	add.s64 	%rd1966, %rd1, %rd1965;
	ld.global.f32 	%f981, [%rd1966];
	shl.b32 	%r7271, %r2059, 2;
	add.s32 	%r7272, %r2019, %r7271;
	st.shared.f32 	[%r7272], %f981;
$L__BB4_3005:
	add.s32 	%r2061, %r2059, %r6;
	setp.gt.u32 	%p2025, %r2061, 31;
	@%p2025 bra 	$L__BB4_3038;
	add.s32 	%r2062, %r2060, %r6;
	setp.ge.s32 	%p2026, %r2062, %r4297;
	@%p2026 bra 	$L__BB4_3008;
	add.s32 	%r7273, %r2062, %r2018;
	mul.wide.s32 	%rd1967, %r7273, 4;
	add.s64 	%rd1968, %rd1, %rd1967;
	ld.global.f32 	%f982, [%rd1968];
	shl.b32 	%r7274, %r2061, 2;
	add.s32 	%r7275, %r2019, %r7274;
	st.shared.f32 	[%r7275], %f982;
$L__BB4_3008:
	add.s32 	%r2063, %r2061, %r6;
	setp.gt.u32 	%p2027, %r2063, 31;
	@%p2027 bra 	$L__BB4_3038;
	add.s32 	%r2064, %r2062, %r6;
	setp.ge.s32 	%p2028, %r2064, %r4297;
	@%p2028 bra 	$L__BB4_3011;
	add.s32 	%r7276, %r2064, %r2018;
	mul.wide.s32 	%rd1969, %r7276, 4;
	add.s64 	%rd1970, %rd1, %rd1969;
	ld.global.f32 	%f983, [%rd1970];
	shl.b32 	%r7277, %r2063, 2;
	add.s32 	%r7278, %r2019, %r7277;
	st.shared.f32 	[%r7278], %f983;
$L__BB4_3011:
	add.s32 	%r2065, %r2063, %r6;
	setp.gt.u32 	%p2029, %r2065, 31;
	@%p2029 bra 	$L__BB4_3038;
	add.s32 	%r2066, %r2064, %r6;
	setp.ge.s32 	%p2030, %r2066, %r4297;
	@%p2030 bra 	$L__BB4_3014;
	add.s32 	%r7279, %r2066, %r2018;
	mul.wide.s32 	%rd1971, %r7279, 4;
	add.s64 	%rd1972, %rd1, %rd1971;
	ld.global.f32 	%f984, [%rd1972];
	shl.b32 	%r7280, %r2065, 2;
	add.s32 	%r7281, %r2019, %r7280;
	st.shared.f32 	[%r7281], %f984;
$L__BB4_3014:
	add.s32 	%r2067, %r2065, %r6;
	setp.gt.u32 	%p2031, %r2067, 31;
	@%p2031 bra 	$L__BB4_3038;
	add.s32 	%r2068, %r2066, %r6;
	setp.ge.s32 	%p2032, %r2068, %r4297;
	@%p2032 bra 	$L__BB4_3017;
	add.s32 	%r7282, %r2068, %r2018;
	mul.wide.s32 	%rd1973, %r7282, 4;
	add.s64 	%rd1974, %rd1, %rd1973;
	ld.global.f32 	%f985, [%rd1974];
	shl.b32 	%r7283, %r2067, 2;
	add.s32 	%r7284, %r2019, %r7283;
	st.shared.f32 	[%r7284], %f985;
$L__BB4_3017:
	add.s32 	%r2069, %r2067, %r6;
	setp.gt.u32 	%p2033, %r2069, 31;
	@%p2033 bra 	$L__BB4_3038;
	add.s32 	%r2070, %r2068, %r6;
	setp.ge.s32 	%p2034, %r2070, %r4297;
	@%p2034 bra 	$L__BB4_3020;
	add.s32 	%r7285, %r2070, %r2018;
	mul.wide.s32 	%rd1975, %r7285, 4;
	add.s64 	%rd1976, %rd1, %rd1975;
	ld.global.f32 	%f986, [%rd1976];
	shl.b32 	%r7286, %r2069, 2;
	add.s32 	%r7287, %r2019, %r7286;
	st.shared.f32 	[%r7287], %f986;
$L__BB4_3020:
	add.s32 	%r2071, %r2069, %r6;
	setp.gt.u32 	%p2035, %r2071, 31;
	@%p2035 bra 	$L__BB4_3038;
	add.s32 	%r2072, %r2070, %r6;
	setp.ge.s32 	%p2036, %r2072, %r4297;
	@%p2036 bra 	$L__BB4_3023;
	add.s32 	%r7288, %r2072, %r2018;
	mul.wide.s32 	%rd1977, %r7288, 4;
	add.s64 	%rd1978, %rd1, %rd1977;
	ld.global.f32 	%f987, [%rd1978];
	shl.b32 	%r7289, %r2071, 2;
	add.s32 	%r7290, %r2019, %r7289;
	st.shared.f32 	[%r7290], %f987;
$L__BB4_3023:
	add.s32 	%r2073, %r2071, %r6;
	setp.gt.u32 	%p2037, %r2073, 31;
	@%p2037 bra 	$L__BB4_3038;
	add.s32 	%r2074, %r2072, %r6;
	setp.ge.s32 	%p2038, %r2074, %r4297;
	@%p2038 bra 	$L__BB4_3026;
	add.s32 	%r7291, %r2074, %r2018;
	mul.wide.s32 	%rd1979, %r7291, 4;
	add.s64 	%rd1980, %rd1, %rd1979;
	ld.global.f32 	%f988, [%rd1980];
	shl.b32 	%r7292, %r2073, 2;
	add.s32 	%r7293, %r2019, %r7292;
	st.shared.f32 	[%r7293], %f988;
$L__BB4_3026:
	add.s32 	%r2075, %r2073, %r6;
	setp.gt.u32 	%p2039, %r2075, 31;
	@%p2039 bra 	$L__BB4_3038;
	add.s32 	%r2076, %r2074, %r6;
	setp.ge.s32 	%p2040, %r2076, %r4297;
	@%p2040 bra 	$L__BB4_3029;
	add.s32 	%r7294, %r2076, %r2018;
	mul.wide.s32 	%rd1981, %r7294, 4;
	add.s64 	%rd1982, %rd1, %rd1981;
	ld.global.f32 	%f989, [%rd1982];
	shl.b32 	%r7295, %r2075, 2;
	add.s32 	%r7296, %r2019, %r7295;
	st.shared.f32 	[%r7296], %f989;
$L__BB4_3029:
	add.s32 	%r2077, %r2075, %r6;
	setp.gt.u32 	%p2041, %r2077, 31;
	@%p2041 bra 	$L__BB4_3038;
	add.s32 	%r2078, %r2076, %r6;
	setp.ge.s32 	%p2042, %r2078, %r4297;
	@%p2042 bra 	$L__BB4_3032;
	add.s32 	%r7297, %r2078, %r2018;
	mul.wide.s32 	%rd1983, %r7297, 4;
	add.s64 	%rd1984, %rd1, %rd1983;
	ld.global.f32 	%f990, [%rd1984];
	shl.b32 	%r7298, %r2077, 2;
	add.s32 	%r7299, %r2019, %r7298;
	st.shared.f32 	[%r7299], %f990;
$L__BB4_3032:
	add.s32 	%r2079, %r2077, %r6;
	setp.gt.u32 	%p2043, %r2079, 31;
	@%p2043 bra 	$L__BB4_3038;
	add.s32 	%r2080, %r2078, %r6;
	setp.ge.s32 	%p2044, %r2080, %r4297;
	@%p2044 bra 	$L__BB4_3035;
	add.s32 	%r7300, %r2080, %r2018;
	mul.wide.s32 	%rd1985, %r7300, 4;
	add.s64 	%rd1986, %rd1, %rd1985;
	ld.global.f32 	%f991, [%rd1986];
	shl.b32 	%r7301, %r2079, 2;
	add.s32 	%r7302, %r2019, %r7301;
	st.shared.f32 	[%r7302], %f991;
$L__BB4_3035:
	add.s32 	%r2081, %r2079, %r6;
	setp.gt.u32 	%p2045, %r2081, 31;
	@%p2045 bra 	$L__BB4_3038;
	add.s32 	%r2082, %r2080, %r6;
	setp.ge.s32 	%p2046, %r2082, %r4297;
	@%p2046 bra 	$L__BB4_3038;
	add.s32 	%r7303, %r2082, %r2018;
	mul.wide.s32 	%rd1987, %r7303, 4;
	add.s64 	%rd1988, %rd1, %rd1987;
	ld.global.f32 	%f992, [%rd1988];
	shl.b32 	%r7304, %r2081, 2;
	add.s32 	%r7305, %r2019, %r7304;
	st.shared.f32 	[%r7305], %f992;
$L__BB4_3038:
	add.s32 	%r2083, %r2016, %r7;
	setp.gt.u32 	%p2047, %r2083, 31;
	@%p2047 bra 	$L__BB4_3135;
	setp.gt.u32 	%p2048, %r5, 31;
	add.s32 	%r2084, %r2017, %r7;
	setp.ge.u32 	%p2049, %r2084, %r4296;
	or.pred  	%p2050, %p2049, %p2048;
	@%p2050 bra 	$L__BB4_3135;
	mul.lo.s32 	%r2085, %r2084, %r4297;
	mad.lo.s32 	%r2086, %r2083, 132, %r4300;
	add.s32 	%r2087, %r5, %r2;
	setp.ge.s32 	%p2051, %r2087, %r4297;
	@%p2051 bra 	$L__BB4_3042;
	add.s32 	%r7308, %r2087, %r2085;
	mul.wide.s32 	%rd1989, %r7308, 4;
	add.s64 	%rd1990, %rd1, %rd1989;
	ld.global.f32 	%f993, [%rd1990];
	shl.b32 	%r7309, %r5, 2;
	add.s32 	%r7310, %r2086, %r7309;
	st.shared.f32 	[%r7310], %f993;
$L__BB4_3042:
	add.s32 	%r2088, %r5, %r6;
	setp.gt.u32 	%p2052, %r2088, 31;
	@%p2052 bra 	$L__BB4_3135;
	add.s32 	%r2089, %r2087, %r6;
	setp.ge.s32 	%p2053, %r2089, %r4297;
	@%p2053 bra 	$L__BB4_3045;
	add.s32 	%r7311, %r2089, %r2085;
	mul.wide.s32 	%rd1991, %r7311, 4;
	add.s64 	%rd1992, %rd1, %rd1991;
	ld.global.f32 	%f994, [%rd1992];
	shl.b32 	%r7312, %r2088, 2;
	add.s32 	%r7313, %r2086, %r7312;
	st.shared.f32 	[%r7313], %f994;
$L__BB4_3045:
	add.s32 	%r2090, %r2088, %r6;
	setp.gt.u32 	%p2054, %r2090, 31;
	@%p2054 bra 	$L__BB4_3135;
	add.s32 	%r2091, %r2089, %r6;
	setp.ge.s32 	%p2055, %r2091, %r4297;
	@%p2055 bra 	$L__BB4_3048;
	add.s32 	%r7314, %r2091, %r2085;
	mul.wide.s32 	%rd1993, %r7314, 4;
	add.s64 	%rd1994, %rd1, %rd1993;
	ld.global.f32 	%f995, [%rd1994];
	shl.b32 	%r7315, %r2090, 2;
	add.s32 	%r7316, %r2086, %r7315;
	st.shared.f32 	[%r7316], %f995;
$L__BB4_3048:
	add.s32 	%r2092, %r2090, %r6;
	setp.gt.u32 	%p2056, %r2092, 31;
	@%p2056 bra 	$L__BB4_3135;
	add.s32 	%r2093, %r2091, %r6;
	setp.ge.s32 	%p2057, %r2093, %r4297;
	@%p2057 bra 	$L__BB4_3051;
	add.s32 	%r7317, %r2093, %r2085;
	mul.wide.s32 	%rd1995, %r7317, 4;
	add.s64 	%rd1996, %rd1, %rd1995;
	ld.global.f32 	%f996, [%rd1996];
	shl.b32 	%r7318, %r2092, 2;
	add.s32 	%r7319, %r2086, %r7318;
	st.shared.f32 	[%r7319], %f996;
$L__BB4_3051:
	add.s32 	%r2094, %r2092, %r6;
	setp.gt.u32 	%p2058, %r2094, 31;
	@%p2058 bra 	$L__BB4_3135;
	add.s32 	%r2095, %r2093, %r6;
	setp.ge.s32 	%p2059, %r2095, %r4297;
	@%p2059 bra 	$L__BB4_3054;
	add.s32 	%r7320, %r2095, %r2085;
	mul.wide.s32 	%rd1997, %r7320, 4;
	add.s64 	%rd1998, %rd1, %rd1997;
	ld.global.f32 	%f997, [%rd1998];
	shl.b32 	%r7321, %r2094, 2;
	add.s32 	%r7322, %r2086, %r7321;
	st.shared.f32 	[%r7322], %f997;
$L__BB4_3054:
	add.s32 	%r2096, %r2094, %r6;
	setp.gt.u32 	%p2060, %r2096, 31;
	@%p2060 bra 	$L__BB4_3135;
	add.s32 	%r2097, %r2095, %r6;
	setp.ge.s32 	%p2061, %r2097, %r4297;
	@%p2061 bra 	$L__BB4_3057;
	add.s32 	%r7323, %r2097, %r2085;
	mul.wide.s32 	%rd1999, %r7323, 4;
	add.s64 	%rd2000, %rd1, %rd1999;
	ld.global.f32 	%f998, [%rd2000];
	shl.b32 	%r7324, %r2096, 2;
	add.s32 	%r7325, %r2086, %r7324;
	st.shared.f32 	[%r7325], %f998;
$L__BB4_3057:
	add.s32 	%r2098, %r2096, %r6;
	setp.gt.u32 	%p2062, %r2098, 31;
	@%p2062 bra 	$L__BB4_3135;
	add.s32 	%r2099, %r2097, %r6;
	setp.ge.s32 	%p2063, %r2099, %r4297;
	@%p2063 bra 	$L__BB4_3060;
	add.s32 	%r7326, %r2099, %r2085;
	mul.wide.s32 	%rd2001, %r7326, 4;
	add.s64 	%rd2002, %rd1, %rd2001;
	ld.global.f32 	%f999, [%rd2002];
	shl.b32 	%r7327, %r2098, 2;
	add.s32 	%r7328, %r2086, %r7327;
	st.shared.f32 	[%r7328], %f999;
$L__BB4_3060:
	add.s32 	%r2100, %r2098, %r6;
	setp.gt.u32 	%p2064, %r2100, 31;
	@%p2064 bra 	$L__BB4_3135;
	add.s32 	%r2101, %r2099, %r6;
	setp.ge.s32 	%p2065, %r2101, %r4297;
	@%p2065 bra 	$L__BB4_3063;
	add.s32 	%r7329, %r2101, %r2085;
	mul.wide.s32 	%rd2003, %r7329, 4;
	add.s64 	%rd2004, %rd1, %rd2003;
	ld.global.f32 	%f1000, [%rd2004];
	shl.b32 	%r7330, %r2100, 2;
	add.s32 	%r7331, %r2086, %r7330;
	st.shared.f32 	[%r7331], %f1000;
$L__BB4_3063:
	add.s32 	%r2102, %r2100, %r6;
	setp.gt.u32 	%p2066, %r2102, 31;
	@%p2066 bra 	$L__BB4_3135;
	add.s32 	%r2103, %r2101, %r6;
	setp.ge.s32 	%p2067, %r2103, %r4297;
	@%p2067 bra 	$L__BB4_3066;
	add.s32 	%r7332, %r2103, %r2085;
	mul.wide.s32 	%rd2005, %r7332, 4;
	add.s64 	%rd2006, %rd1, %rd2005;
	ld.global.f32 	%f1001, [%rd2006];
	shl.b32 	%r7333, %r2102, 2;
	add.s32 	%r7334, %r2086, %r7333;
	st.shared.f32 	[%r7334], %f1001;
$L__BB4_3066:
	add.s32 	%r2104, %r2102, %r6;
	setp.gt.u32 	%p2068, %r2104, 31;
	@%p2068 bra 	$L__BB4_3135;
	add.s32 	%r2105, %r2103, %r6;
	setp.ge.s32 	%p2069, %r2105, %r4297;
	@%p2069 bra 	$L__BB4_3069;
	add.s32 	%r7335, %r2105, %r2085;
	mul.wide.s32 	%rd2007, %r7335, 4;
	add.s64 	%rd2008, %rd1, %rd2007;
	ld.global.f32 	%f1002, [%rd2008];
	shl.b32 	%r7336, %r2104, 2;
	add.s32 	%r7337, %r2086, %r7336;
	st.shared.f32 	[%r7337], %f1002;
$L__BB4_3069:
	add.s32 	%r2106, %r2104, %r6;
	setp.gt.u32 	%p2070, %r2106, 31;
	@%p2070 bra 	$L__BB4_3135;
	add.s32 	%r2107, %r2105, %r6;
	setp.ge.s32 	%p2071, %r2107, %r4297;
	@%p2071 bra 	$L__BB4_3072;
	add.s32 	%r7338, %r2107, %r2085;
	mul.wide.s32 	%rd2009, %r7338, 4;
	add.s64 	%rd2010, %rd1, %rd2009;
	ld.global.f32 	%f1003, [%rd2010];
	shl.b32 	%r7339, %r2106, 2;
	add.s32 	%r7340, %r2086, %r7339;
	st.shared.f32 	[%r7340], %f1003;
$L__BB4_3072:
	add.s32 	%r2108, %r2106, %r6;
	setp.gt.u32 	%p2072, %r2108, 31;
	@%p2072 bra 	$L__BB4_3135;
	add.s32 	%r2109, %r2107, %r6;
	setp.ge.s32 	%p2073, %r2109, %r4297;
	@%p2073 bra 	$L__BB4_3075;
	add.s32 	%r7341, %r2109, %r2085;
	mul.wide.s32 	%rd2011, %r7341, 4;
	add.s64 	%rd2012, %rd1, %rd2011;
	ld.global.f32 	%f1004, [%rd2012];
	shl.b32 	%r7342, %r2108, 2;
	add.s32 	%r7343, %r2086, %r7342;
	st.shared.f32 	[%r7343], %f1004;
$L__BB4_3075:
	add.s32 	%r2110, %r2108, %r6;
	setp.gt.u32 	%p2074, %r2110, 31;
	@%p2074 bra 	$L__BB4_3135;
	add.s32 	%r2111, %r2109, %r6;
	setp.ge.s32 	%p2075, %r2111, %r4297;
	@%p2075 bra 	$L__BB4_3078;
	add.s32 	%r7344, %r2111, %r2085;
	mul.wide.s32 	%rd2013, %r7344, 4;
	add.s64 	%rd2014, %rd1, %rd2013;
	ld.global.f32 	%f1005, [%rd2014];
	shl.b32 	%r7345, %r2110, 2;
	add.s32 	%r7346, %r2086, %r7345;
	st.shared.f32 	[%r7346], %f1005;
$L__BB4_3078:
	add.s32 	%r2112, %r2110, %r6;
	setp.gt.u32 	%p2076, %r2112, 31;
	@%p2076 bra 	$L__BB4_3135;
	add.s32 	%r2113, %r2111, %r6;
	setp.ge.s32 	%p2077, %r2113, %r4297;
	@%p2077 bra 	$L__BB4_3081;
	add.s32 	%r7347, %r2113, %r2085;
	mul.wide.s32 	%rd2015, %r7347, 4;
	add.s64 	%rd2016, %rd1, %rd2015;
	ld.global.f32 	%f1006, [%rd2016];
	shl.b32 	%r7348, %r2112, 2;
	add.s32 	%r7349, %r2086, %r7348;
	st.shared.f32 	[%r7349], %f1006;
$L__BB4_3081:
	add.s32 	%r2114, %r2112, %r6;
	setp.gt.u32 	%p2078, %r2114, 31;
	@%p2078 bra 	$L__BB4_3135;
	add.s32 	%r2115, %r2113, %r6;
	setp.ge.s32 	%p2079, %r2115, %r4297;
	@%p2079 bra 	$L__BB4_3084;
	add.s32 	%r7350, %r2115, %r2085;
	mul.wide.s32 	%rd2017, %r7350, 4;
	add.s64 	%rd2018, %rd1, %rd2017;
	ld.global.f32 	%f1007, [%rd2018];
	shl.b32 	%r7351, %r2114, 2;
	add.s32 	%r7352, %r2086, %r7351;
	st.shared.f32 	[%r7352], %f1007;
$L__BB4_3084:
	add.s32 	%r2116, %r2114, %r6;
	setp.gt.u32 	%p2080, %r2116, 31;
	@%p2080 bra 	$L__BB4_3135;
	add.s32 	%r2117, %r2115, %r6;
	setp.ge.s32 	%p2081, %r2117, %r4297;
	@%p2081 bra 	$L__BB4_3087;
	add.s32 	%r7353, %r2117, %r2085;
	mul.wide.s32 	%rd2019, %r7353, 4;
	add.s64 	%rd2020, %rd1, %rd2019;
	ld.global.f32 	%f1008, [%rd2020];
	shl.b32 	%r7354, %r2116, 2;
	add.s32 	%r7355, %r2086, %r7354;
	st.shared.f32 	[%r7355], %f1008;
$L__BB4_3087:
	add.s32 	%r2118, %r2116, %r6;
	setp.gt.u32 	%p2082, %r2118, 31;
	@%p2082 bra 	$L__BB4_3135;
	add.s32 	%r2119, %r2117, %r6;
	setp.ge.s32 	%p2083, %r2119, %r4297;
	@%p2083 bra 	$L__BB4_3090;
	add.s32 	%r7356, %r2119, %r2085;
	mul.wide.s32 	%rd2021, %r7356, 4;
	add.s64 	%rd2022, %rd1, %rd2021;
	ld.global.f32 	%f1009, [%rd2022];
	shl.b32 	%r7357, %r2118, 2;
	add.s32 	%r7358, %r2086, %r7357;
	st.shared.f32 	[%r7358], %f1009;
$L__BB4_3090:
	add.s32 	%r2120, %r2118, %r6;
	setp.gt.u32 	%p2084, %r2120, 31;
	@%p2084 bra 	$L__BB4_3135;
	add.s32 	%r2121, %r2119, %r6;
	setp.ge.s32 	%p2085, %r2121, %r4297;
	@%p2085 bra 	$L__BB4_3093;
	add.s32 	%r7359, %r2121, %r2085;
	mul.wide.s32 	%rd2023, %r7359, 4;
	add.s64 	%rd2024, %rd1, %rd2023;
	ld.global.f32 	%f1010, [%rd2024];
	shl.b32 	%r7360, %r2120, 2;
	add.s32 	%r7361, %r2086, %r7360;
	st.shared.f32 	[%r7361], %f1010;
$L__BB4_3093:
	add.s32 	%r2122, %r2120, %r6;
	setp.gt.u32 	%p2086, %r2122, 31;
	@%p2086 bra 	$L__BB4_3135;
	add.s32 	%r2123, %r2121, %r6;
	setp.ge.s32 	%p2087, %r2123, %r4297;
	@%p2087 bra 	$L__BB4_3096;
	add.s32 	%r7362, %r2123, %r2085;
	mul.wide.s32 	%rd2025, %r7362, 4;
	add.s64 	%rd2026, %rd1, %rd2025;
	ld.global.f32 	%f1011, [%rd2026];
	shl.b32 	%r7363, %r2122, 2;
	add.s32 	%r7364, %r2086, %r7363;
	st.shared.f32 	[%r7364], %f1011;
$L__BB4_3096:
	add.s32 	%r2124, %r2122, %r6;
	setp.gt.u32 	%p2088, %r2124, 31;
	@%p2088 bra 	$L__BB4_3135;
	add.s32 	%r2125, %r2123, %r6;
	setp.ge.s32 	%p2089, %r2125, %r4297;
	@%p2089 bra 	$L__BB4_3099;
	add.s32 	%r7365, %r2125, %r2085;
	mul.wide.s32 	%rd2027, %r7365, 4;
	add.s64 	%rd2028, %rd1, %rd2027;
	ld.global.f32 	%f1012, [%rd2028];
	shl.b32 	%r7366, %r2124, 2;
	add.s32 	%r7367, %r2086, %r7366;
	st.shared.f32 	[%r7367], %f1012;
$L__BB4_3099:
	add.s32 	%r2126, %r2124, %r6;
	setp.gt.u32 	%p2090, %r2126, 31;
	@%p2090 bra 	$L__BB4_3135;
	add.s32 	%r2127, %r2125, %r6;
	setp.ge.s32 	%p2091, %r2127, %r4297;
	@%p2091 bra 	$L__BB4_3102;
	add.s32 	%r7368, %r2127, %r2085;
	mul.wide.s32 	%rd2029, %r7368, 4;
	add.s64 	%rd2030, %rd1, %rd2029;
	ld.global.f32 	%f1013, [%rd2030];
	shl.b32 	%r7369, %r2126, 2;
	add.s32 	%r7370, %r2086, %r7369;
	st.shared.f32 	[%r7370], %f1013;
$L__BB4_3102:
	add.s32 	%r2128, %r2126, %r6;
	setp.gt.u32 	%p2092, %r2128, 31;
	@%p2092 bra 	$L__BB4_3135;
	add.s32 	%r2129, %r2127, %r6;
	setp.ge.s32 	%p2093, %r2129, %r4297;
	@%p2093 bra 	$L__BB4_3105;
	add.s32 	%r7371, %r2129, %r2085;
	mul.wide.s32 	%rd2031, %r7371, 4;
	add.s64 	%rd2032, %rd1, %rd2031;
	ld.global.f32 	%f1014, [%rd2032];
	shl.b32 	%r7372, %r2128, 2;
	add.s32 	%r7373, %r2086, %r7372;
	st.shared.f32 	[%r7373], %f1014;
$L__BB4_3105:
	add.s32 	%r2130, %r2128, %r6;
	setp.gt.u32 	%p2094, %r2130, 31;
	@%p2094 bra 	$L__BB4_3135;
	add.s32 	%r2131, %r2129, %r6;
	setp.ge.s32 	%p2095, %r2131, %r4297;
	@%p2095 bra 	$L__BB4_3108;
	add.s32 	%r7374, %r2131, %r2085;
	mul.wide.s32 	%rd2033, %r7374, 4;
	add.s64 	%rd2034, %rd1, %rd2033;
	ld.global.f32 	%f1015, [%rd2034];
	shl.b32 	%r7375, %r2130, 2;
	add.s32 	%r7376, %r2086, %r7375;
	st.shared.f32 	[%r7376], %f1015;
$L__BB4_3108:
	add.s32 	%r2132, %r2130, %r6;
	setp.gt.u32 	%p2096, %r2132, 31;
	@%p2096 bra 	$L__BB4_3135;
	add.s32 	%r2133, %r2131, %r6;
	setp.ge.s32 	%p2097, %r2133, %r4297;
	@%p2097 bra 	$L__BB4_3111;
	add.s32 	%r7377, %r2133, %r2085;
	mul.wide.s32 	%rd2035, %r7377, 4;
	add.s64 	%rd2036, %rd1, %rd2035;
	ld.global.f32 	%f1016, [%rd2036];
	shl.b32 	%r7378, %r2132, 2;
	add.s32 	%r7379, %r2086, %r7378;
	st.shared.f32 	[%r7379], %f1016;
$L__BB4_3111:
	add.s32 	%r2134, %r2132, %r6;
	setp.gt.u32 	%p2098, %r2134, 31;
	@%p2098 bra 	$L__BB4_3135;
	add.s32 	%r2135, %r2133, %r6;
	setp.ge.s32 	%p2099, %r2135, %r4297;
	@%p2099 bra 	$L__BB4_3114;
	add.s32 	%r7380, %r2135, %r2085;
	mul.wide.s32 	%rd2037, %r7380, 4;
	add.s64 	%rd2038, %rd1, %rd2037;
	ld.global.f32 	%f1017, [%rd2038];
	shl.b32 	%r7381, %r2134, 2;
	add.s32 	%r7382, %r2086, %r7381;
	st.shared.f32 	[%r7382], %f1017;
$L__BB4_3114:
	add.s32 	%r2136, %r2134, %r6;
	setp.gt.u32 	%p2100, %r2136, 31;
	@%p2100 bra 	$L__BB4_3135;
	add.s32 	%r2137, %r2135, %r6;
	setp.ge.s32 	%p2101, %r2137, %r4297;
	@%p2101 bra 	$L__BB4_3117;
	add.s32 	%r7383, %r2137, %r2085;
	mul.wide.s32 	%rd2039, %r7383, 4;
	add.s64 	%rd2040, %rd1, %rd2039;
	ld.global.f32 	%f1018, [%rd2040];
	shl.b32 	%r7384, %r2136, 2;
	add.s32 	%r7385, %r2086, %r7384;
	st.shared.f32 	[%r7385], %f1018;
$L__BB4_3117:
	add.s32 	%r2138, %r2136, %r6;
	setp.gt.u32 	%p2102, %r2138, 31;
	@%p2102 bra 	$L__BB4_3135;
	add.s32 	%r2139, %r2137, %r6;
	setp.ge.s32 	%p2103, %r2139, %r4297;
	@%p2103 bra 	$L__BB4_3120;
	add.s32 	%r7386, %r2139, %r2085;
	mul.wide.s32 	%rd2041, %r7386, 4;
	add.s64 	%rd2042, %rd1, %rd2041;
	ld.global.f32 	%f1019, [%rd2042];
	shl.b32 	%r7387, %r2138, 2;
	add.s32 	%r7388, %r2086, %r7387;
	st.shared.f32 	[%r7388], %f1019;
$L__BB4_3120:
	add.s32 	%r2140, %r2138, %r6;
	setp.gt.u32 	%p2104, %r2140, 31;
	@%p2104 bra 	$L__BB4_3135;
	add.s32 	%r2141, %r2139, %r6;
	setp.ge.s32 	%p2105, %r2141, %r4297;
	@%p2105 bra 	$L__BB4_3123;
	add.s32 	%r7389, %r2141, %r2085;
	mul.wide.s32 	%rd2043, %r7389, 4;
	add.s64 	%rd2044, %rd1, %rd2043;
	ld.global.f32 	%f1020, [%rd2044];
	shl.b32 	%r7390, %r2140, 2;
	add.s32 	%r7391, %r2086, %r7390;
	st.shared.f32 	[%r7391], %f1020;
$L__BB4_3123:
	add.s32 	%r2142, %r2140, %r6;
	setp.gt.u32 	%p2106, %r2142, 31;
	@%p2106 bra 	$L__BB4_3135;
	add.s32 	%r2143, %r2141, %r6;
	setp.ge.s32 	%p2107, %r2143, %r4297;
	@%p2107 bra 	$L__BB4_3126;
	add.s32 	%r7392, %r2143, %r2085;
	mul.wide.s32 	%rd2045, %r7392, 4;
	add.s64 	%rd2046, %rd1, %rd2045;
	ld.global.f32 	%f1021, [%rd2046];
	shl.b32 	%r7393, %r2142, 2;
	add.s32 	%r7394, %r2086, %r7393;
	st.shared.f32 	[%r7394], %f1021;
$L__BB4_3126:
	add.s32 	%r2144, %r2142, %r6;
	setp.gt.u32 	%p2108, %r2144, 31;
	@%p2108 bra 	$L__BB4_3135;
	add.s32 	%r2145, %r2143, %r6;
	setp.ge.s32 	%p2109, %r2145, %r4297;
	@%p2109 bra 	$L__BB4_3129;
	add.s32 	%r7395, %r2145, %r2085;
	mul.wide.s32 	%rd2047, %r7395, 4;
	add.s64 	%rd2048, %rd1, %rd2047;
	ld.global.f32 	%f1022, [%rd2048];
	shl.b32 	%r7396, %r2144, 2;
	add.s32 	%r7397, %r2086, %r7396;
	st.shared.f32 	[%r7397], %f1022;
$L__BB4_3129:
	add.s32 	%r2146, %r2144, %r6;
	setp.gt.u32 	%p2110, %r2146, 31;
	@%p2110 bra 	$L__BB4_3135;
	add.s32 	%r2147, %r2145, %r6;
	setp.ge.s32 	%p2111, %r2147, %r4297;
	@%p2111 bra 	$L__BB4_3132;
	add.s32 	%r7398, %r2147, %r2085;
	mul.wide.s32 	%rd2049, %r7398, 4;
	add.s64 	%rd2050, %rd1, %rd2049;
	ld.global.f32 	%f1023, [%rd2050];
	shl.b32 	%r7399, %r2146, 2;
	add.s32 	%r7400, %r2086, %r7399;
	st.shared.f32 	[%r7400], %f1023;
$L__BB4_3132:
	add.s32 	%r2148, %r2146, %r6;
	setp.gt.u32 	%p2112, %r2148, 31;
	@%p2112 bra 	$L__BB4_3135;
	add.s32 	%r2149, %r2147, %r6;
	setp.ge.s32 	%p2113, %r2149, %r4297;
	@%p2113 bra 	$L__BB4_3135;
	add.s32 	%r7401, %r2149, %r2085;
	mul.wide.s32 	%rd2051, %r7401, 4;
	add.s64 	%rd2052, %rd1, %rd2051;
	ld.global.f32 	%f1024, [%rd2052];
	shl.b32 	%r7402, %r2148, 2;
	add.s32 	%r7403, %r2086, %r7402;
	st.shared.f32 	[%r7403], %f1024;
$L__BB4_3135:
	setp.gt.u32 	%p2114, %r3, 31;
	bar.sync 	0;
	@%p2114 bra 	$L__BB4_6270;
	mov.u32 	%r2150, %tid.x;
	mov.u32 	%r2151, %ntid.x;
	mov.u32 	%r2152, %ntid.y;
	add.s32 	%r2153, %r3, %r2;
	setp.ge.s32 	%p2115, %r2153, %r4297;
	@%p2115 bra 	$L__BB4_6270;
	setp.gt.u32 	%p2116, %r2150, 31;
	@%p2116 bra 	$L__BB4_3233;
	shl.b32 	%r7404, %r3, 7;
	sub.s32 	%r2154, %r4, %r7404;
	mul.lo.s32 	%r2155, %r2153, %r4296;
	add.s32 	%r2156, %r2150, %r1;
	setp.ge.s32 	%p2117, %r2156, %r4296;
	@%p2117 bra 	$L__BB4_3140;
	mad.lo.s32 	%r7405, %r2150, 132, %r2154;
	ld.shared.f32 	%f1025, [%r7405];
	add.s32 	%r7406, %r2156, %r2155;
	mul.wide.s32 	%rd2053, %r7406, 4;
	add.s64 	%rd2054, %rd2, %rd2053;
	st.global.f32 	[%rd2054], %f1025;
$L__BB4_3140:
	add.s32 	%r2157, %r2150, %r2151;
	setp.gt.u32 	%p2118, %r2157, 31;
	@%p2118 bra 	$L__BB4_3233;
	add.s32 	%r2158, %r2156, %r2151;
	setp.ge.s32 	%p2119, %r2158, %r4296;
	@%p2119 bra 	$L__BB4_3143;
	mad.lo.s32 	%r7407, %r2157, 132, %r2154;
	ld.shared.f32 	%f1026, [%r7407];
	add.s32 	%r7408, %r2158, %r2155;
	mul.wide.s32 	%rd2055, %r7408, 4;
	add.s64 	%rd2056, %rd2, %rd2055;
	st.global.f32 	[%rd2056], %f1026;
$L__BB4_3143:
	add.s32 	%r2159, %r2157, %r2151;
	setp.gt.u32 	%p2120, %r2159, 31;
	@%p2120 bra 	$L__BB4_3233;
	add.s32 	%r2160, %r2158, %r2151;
	setp.ge.s32 	%p2121, %r2160, %r4296;
	@%p2121 bra 	$L__BB4_3146;
	mad.lo.s32 	%r7409, %r2159, 132, %r2154;
	ld.shared.f32 	%f1027, [%r7409];
	add.s32 	%r7410, %r2160, %r2155;
	mul.wide.s32 	%rd2057, %r7410, 4;
	add.s64 	%rd2058, %rd2, %rd2057;
	st.global.f32 	[%rd2058], %f1027;
$L__BB4_3146:
	add.s32 	%r2161, %r2159, %r2151;
	setp.gt.u32 	%p2122, %r2161, 31;
	@%p2122 bra 	$L__BB4_3233;
	add.s32 	%r2162, %r2160, %r2151;
	setp.ge.s32 	%p2123, %r2162, %r4296;
	@%p2123 bra 	$L__BB4_3149;
	mad.lo.s32 	%r7411, %r2161, 132, %r2154;
	ld.shared.f32 	%f1028, [%r7411];
	add.s32 	%r7412, %r2162, %r2155;
	mul.wide.s32 	%rd2059, %r7412, 4;
	add.s64 	%rd2060, %rd2, %rd2059;
	st.global.f32 	[%rd2060], %f1028;
$L__BB4_3149:
	add.s32 	%r2163, %r2161, %r2151;
	setp.gt.u32 	%p2124, %r2163, 31;
	@%p2124 bra 	$L__BB4_3233;
	add.s32 	%r2164, %r2162, %r2151;
	setp.ge.s32 	%p2125, %r2164, %r4296;
	@%p2125 bra 	$L__BB4_3152;
	mad.lo.s32 	%r7413, %r2163, 132, %r2154;
	ld.shared.f32 	%f1029, [%r7413];
	add.s32 	%r7414, %r2164, %r2155;
	mul.wide.s32 	%rd2061, %r7414, 4;
	add.s64 	%rd2062, %rd2, %rd2061;
	st.global.f32 	[%rd2062], %f1029;
$L__BB4_3152:
	add.s32 	%r2165, %r2163, %r2151;
	setp.gt.u32 	%p2126, %r2165, 31;
	@%p2126 bra 	$L__BB4_3233;
	add.s32 	%r2166, %r2164, %r2151;
	setp.ge.s32 	%p2127, %r2166, %r4296;
	@%p2127 bra 	$L__BB4_3155;
	mad.lo.s32 	%r7415, %r2165, 132, %r2154;
	ld.shared.f32 	%f1030, [%r7415];
	add.s32 	%r7416, %r2166, %r2155;
	mul.wide.s32 	%rd2063, %r7416, 4;
	add.s64 	%rd2064, %rd2, %rd2063;
	st.global.f32 	[%rd2064], %f1030;
$L__BB4_3155:
	add.s32 	%r2167, %r2165, %r2151;
	setp.gt.u32 	%p2128, %r2167, 31;
	@%p2128 bra 	$L__BB4_3233;
	add.s32 	%r2168, %r2166, %r2151;
	setp.ge.s32 	%p2129, %r2168, %r4296;
	@%p2129 bra 	$L__BB4_3158;
	mad.lo.s32 	%r7417, %r2167, 132, %r2154;
	ld.shared.f32 	%f1031, [%r7417];
	add.s32 	%r7418, %r2168, %r2155;
	mul.wide.s32 	%rd2065, %r7418, 4;
	add.s64 	%rd2066, %rd2, %rd2065;
	st.global.f32 	[%rd2066], %f1031;
$L__BB4_3158:
	add.s32 	%r2169, %r2167, %r2151;
	setp.gt.u32 	%p2130, %r2169, 31;
	@%p2130 bra 	$L__BB4_3233;
	add.s32 	%r2170, %r2168, %r2151;
	setp.ge.s32 	%p2131, %r2170, %r4296;
	@%p2131 bra 	$L__BB4_3161;
	mad.lo.s32 	%r7419, %r2169, 132, %r2154;
	ld.shared.f32 	%f1032, [%r7419];
	add.s32 	%r7420, %r2170, %r2155;
	mul.wide.s32 	%rd2067, %r7420, 4;
	add.s64 	%rd2068, %rd2, %rd2067;
	st.global.f32 	[%rd2068], %f1032;
$L__BB4_3161:
	add.s32 	%r2171, %r2169, %r2151;
	setp.gt.u32 	%p2132, %r2171, 31;
	@%p2132 bra 	$L__BB4_3233;
	add.s32 	%r2172, %r2170, %r2151;
	setp.ge.s32 	%p2133, %r2172, %r4296;
	@%p2133 bra 	$L__BB4_3164;
	mad.lo.s32 	%r7421, %r2171, 132, %r2154;
	ld.shared.f32 	%f1033, [%r7421];
	add.s32 	%r7422, %r2172, %r2155;
	mul.wide.s32 	%rd2069, %r7422, 4;
	add.s64 	%rd2070, %rd2, %rd2069;
	st.global.f32 	[%rd2070], %f1033;
$L__BB4_3164:
	add.s32 	%r2173, %r2171, %r2151;
	setp.gt.u32 	%p2134, %r2173, 31;
	@%p2134 bra 	$L__BB4_3233;
	add.s32 	%r2174, %r2172, %r2151;
	setp.ge.s32 	%p2135, %r2174, %r4296;
	@%p2135 bra 	$L__BB4_3167;
	mad.lo.s32 	%r7423, %r2173, 132, %r2154;
	ld.shared.f32 	%f1034, [%r7423];
	add.s32 	%r7424, %r2174, %r2155;
	mul.wide.s32 	%rd2071, %r7424, 4;
	add.s64 	%rd2072, %rd2, %rd2071;
	st.global.f32 	[%rd2072], %f1034;
$L__BB4_3167:
	add.s32 	%r2175, %r2173, %r2151;
	setp.gt.u32 	%p2136, %r2175, 31;
	@%p2136 bra 	$L__BB4_3233;
	add.s32 	%r2176, %r2174, %r2151;
	setp.ge.s32 	%p2137, %r2176, %r4296;
	@%p2137 bra 	$L__BB4_3170;
	mad.lo.s32 	%r7425, %r2175, 132, %r2154;
	ld.shared.f32 	%f1035, [%r7425];
	add.s32 	%r7426, %r2176, %r2155;
	mul.wide.s32 	%rd2073, %r7426, 4;
	add.s64 	%rd2074, %rd2, %rd2073;
	st.global.f32 	[%rd2074], %f1035;
$L__BB4_3170:
	add.s32 	%r2177, %r2175, %r2151;
	setp.gt.u32 	%p2138, %r2177, 31;
	@%p2138 bra 	$L__BB4_3233;
	add.s32 	%r2178, %r2176, %r2151;
	setp.ge.s32 	%p2139, %r2178, %r4296;
	@%p2139 bra 	$L__BB4_3173;
	mad.lo.s32 	%r7427, %r2177, 132, %r2154;
	ld.shared.f32 	%f1036, [%r7427];
	add.s32 	%r7428, %r2178, %r2155;
	mul.wide.s32 	%rd2075, %r7428, 4;
	add.s64 	%rd2076, %rd2, %rd2075;
	st.global.f32 	[%rd2076], %f1036;
$L__BB4_3173:
	add.s32 	%r2179, %r2177, %r2151;
	setp.gt.u32 	%p2140, %r2179, 31;
	@%p2140 bra 	$L__BB4_3233;
	add.s32 	%r2180, %r2178, %r2151;
	setp.ge.s32 	%p2141, %r2180, %r4296;
	@%p2141 bra 	$L__BB4_3176;
	mad.lo.s32 	%r7429, %r2179, 132, %r2154;
	ld.shared.f32 	%f1037, [%r7429];
	add.s32 	%r7430, %r2180, %r2155;
	mul.wide.s32 	%rd2077, %r7430, 4;
	add.s64 	%rd2078, %rd2, %rd2077;
	st.global.f32 	[%rd2078], %f1037;
$L__BB4_3176:
	add.s32 	%r2181, %r2179, %r2151;
	setp.gt.u32 	%p2142, %r2181, 31;
	@%p2142 bra 	$L__BB4_3233;
	add.s32 	%r2182, %r2180, %r2151;
	setp.ge.s32 	%p2143, %r2182, %r4296;
	@%p2143 bra 	$L__BB4_3179;
	mad.lo.s32 	%r7431, %r2181, 132, %r2154;
	ld.shared.f32 	%f1038, [%r7431];
	add.s32 	%r7432, %r2182, %r2155;
	mul.wide.s32 	%rd2079, %r7432, 4;
	add.s64 	%rd2080, %rd2, %rd2079;
	st.global.f32 	[%rd2080], %f1038;
$L__BB4_3179:
	add.s32 	%r2183, %r2181, %r2151;
	setp.gt.u32 	%p2144, %r2183, 31;
	@%p2144 bra 	$L__BB4_3233;
	add.s32 	%r2184, %r2182, %r2151;
	setp.ge.s32 	%p2145, %r2184, %r4296;
	@%p2145 bra 	$L__BB4_3182;
	mad.lo.s32 	%r7433, %r2183, 132, %r2154;
	ld.shared.f32 	%f1039, [%r7433];
	add.s32 	%r7434, %r2184, %r2155;
	mul.wide.s32 	%rd2081, %r7434, 4;
	add.s64 	%rd2082, %rd2, %rd2081;
	st.global.f32 	[%rd2082], %f1039;
$L__BB4_3182:
	add.s32 	%r2185, %r2183, %r2151;
	setp.gt.u32 	%p2146, %r2185, 31;
	@%p2146 bra 	$L__BB4_3233;
	add.s32 	%r2186, %r2184, %r2151;
	setp.ge.s32 	%p2147, %r2186, %r4296;
	@%p2147 bra 	$L__BB4_3185;
	mad.lo.s32 	%r7435, %r2185, 132, %r2154;
	ld.shared.f32 	%f1040, [%r7435];
	add.s32 	%r7436, %r2186, %r2155;
	mul.wide.s32 	%rd2083, %r7436, 4;
	add.s64 	%rd2084, %rd2, %rd2083;
	st.global.f32 	[%rd2084], %f1040;
$L__BB4_3185:
	add.s32 	%r2187, %r2185, %r2151;
	setp.gt.u32 	%p2148, %r2187, 31;
	@%p2148 bra 	$L__BB4_3233;
	add.s32 	%r2188, %r2186, %r2151;
	setp.ge.s32 	%p2149, %r2188, %r4296;
	@%p2149 bra 	$L__BB4_3188;
	mad.lo.s32 	%r7437, %r2187, 132, %r2154;
	ld.shared.f32 	%f1041, [%r7437];
	add.s32 	%r7438, %r2188, %r2155;
	mul.wide.s32 	%rd2085, %r7438, 4;
	add.s64 	%rd2086, %rd2, %rd2085;
	st.global.f32 	[%rd2086], %f1041;
$L__BB4_3188:
	add.s32 	%r2189, %r2187, %r2151;
	setp.gt.u32 	%p2150, %r2189, 31;
	@%p2150 bra 	$L__BB4_3233;
	add.s32 	%r2190, %r2188, %r2151;
	setp.ge.s32 	%p2151, %r2190, %r4296;
	@%p2151 bra 	$L__BB4_3191;
	mad.lo.s32 	%r7439, %r2189, 132, %r2154;
	ld.shared.f32 	%f1042, [%r7439];
	add.s32 	%r7440, %r2190, %r2155;
	mul.wide.s32 	%rd2087, %r7440, 4;
	add.s64 	%rd2088, %rd2, %rd2087;
	st.global.f32 	[%rd2088], %f1042;
$L__BB4_3191:
	add.s32 	%r2191, %r2189, %r2151;
	setp.gt.u32 	%p2152, %r2191, 31;
	@%p2152 bra 	$L__BB4_3233;
	add.s32 	%r2192, %r2190, %r2151;
	setp.ge.s32 	%p2153, %r2192, %r4296;
	@%p2153 bra 	$L__BB4_3194;
	mad.lo.s32 	%r7441, %r2191, 132, %r2154;
	ld.shared.f32 	%f1043, [%r7441];
	add.s32 	%r7442, %r2192, %r2155;
	mul.wide.s32 	%rd2089, %r7442, 4;
	add.s64 	%rd2090, %rd2, %rd2089;
	st.global.f32 	[%rd2090], %f1043;
$L__BB4_3194:
	add.s32 	%r2193, %r2191, %r2151;
	setp.gt.u32 	%p2154, %r2193, 31;
	@%p2154 bra 	$L__BB4_3233;
	add.s32 	%r2194, %r2192, %r2151;
	setp.ge.s32 	%p2155, %r2194, %r4296;
	@%p2155 bra 	$L__BB4_3197;
	mad.lo.s32 	%r7443, %r2193, 132, %r2154;
	ld.shared.f32 	%f1044, [%r7443];
	add.s32 	%r7444, %r2194, %r2155;
	mul.wide.s32 	%rd2091, %r7444, 4;
	add.s64 	%rd2092, %rd2, %rd2091;
	st.global.f32 	[%rd2092], %f1044;
$L__BB4_3197:
	add.s32 	%r2195, %r2193, %r2151;
	setp.gt.u32 	%p2156, %r2195, 31;
	@%p2156 bra 	$L__BB4_3233;
	add.s32 	%r2196, %r2194, %r2151;
	setp.ge.s32 	%p2157, %r2196, %r4296;
	@%p2157 bra 	$L__BB4_3200;
	mad.lo.s32 	%r7445, %r2195, 132, %r2154;
	ld.shared.f32 	%f1045, [%r7445];
	add.s32 	%r7446, %r2196, %r2155;
	mul.wide.s32 	%rd2093, %r7446, 4;
	add.s64 	%rd2094, %rd2, %rd2093;
	st.global.f32 	[%rd2094], %f1045;
$L__BB4_3200:
	add.s32 	%r2197, %r2195, %r2151;
	setp.gt.u32 	%p2158, %r2197, 31;
	@%p2158 bra 	$L__BB4_3233;
	add.s32 	%r2198, %r2196, %r2151;
	setp.ge.s32 	%p2159, %r2198, %r4296;
	@%p2159 bra 	$L__BB4_3203;
	mad.lo.s32 	%r7447, %r2197, 132, %r2154;
	ld.shared.f32 	%f1046, [%r7447];
	add.s32 	%r7448, %r2198, %r2155;
	mul.wide.s32 	%rd2095, %r7448, 4;
	add.s64 	%rd2096, %rd2, %rd2095;
	st.global.f32 	[%rd2096], %f1046;
$L__BB4_3203:
	add.s32 	%r2199, %r2197, %r2151;
	setp.gt.u32 	%p2160, %r2199, 31;
	@%p2160 bra 	$L__BB4_3233;
	add.s32 	%r2200, %r2198, %r2151;
	setp.ge.s32 	%p2161, %r2200, %r4296;
	@%p2161 bra 	$L__BB4_3206;
	mad.lo.s32 	%r7449, %r2199, 132, %r2154;
	ld.shared.f32 	%f1047, [%r7449];
	add.s32 	%r7450, %r2200, %r2155;
	mul.wide.s32 	%rd2097, %r7450, 4;
	add.s64 	%rd2098, %rd2, %rd2097;
	st.global.f32 	[%rd2098], %f1047;
$L__BB4_3206:
	add.s32 	%r2201, %r2199, %r2151;
	setp.gt.u32 	%p2162, %r2201, 31;
	@%p2162 bra 	$L__BB4_3233;
	add.s32 	%r2202, %r2200, %r2151;
	setp.ge.s32 	%p2163, %r2202, %r4296;
	@%p2163 bra 	$L__BB4_3209;
	mad.lo.s32 	%r7451, %r2201, 132, %r2154;
	ld.shared.f32 	%f1048, [%r7451];
	add.s32 	%r7452, %r2202, %r2155;
	mul.wide.s32 	%rd2099, %r7452, 4;
	add.s64 	%rd2100, %rd2, %rd2099;
	st.global.f32 	[%rd2100], %f1048;
$L__BB4_3209:
	add.s32 	%r2203, %r2201, %r2151;
	setp.gt.u32 	%p2164, %r2203, 31;
	@%p2164 bra 	$L__BB4_3233;
	add.s32 	%r2204, %r2202, %r2151;
	setp.ge.s32 	%p2165, %r2204, %r4296;
	@%p2165 bra 	$L__BB4_3212;
	mad.lo.s32 	%r7453, %r2203, 132, %r2154;
	ld.shared.f32 	%f1049, [%r7453];
	add.s32 	%r7454, %r2204, %r2155;
	mul.wide.s32 	%rd2101, %r7454, 4;
	add.s64 	%rd2102, %rd2, %rd2101;
	st.global.f32 	[%rd2102], %f1049;
$L__BB4_3212:
	add.s32 	%r2205, %r2203, %r2151;
	setp.gt.u32 	%p2166, %r2205, 31;
	@%p2166 bra 	$L__BB4_3233;
	add.s32 	%r2206, %r2204, %r2151;
	setp.ge.s32 	%p2167, %r2206, %r4296;
	@%p2167 bra 	$L__BB4_3215;
	mad.lo.s32 	%r7455, %r2205, 132, %r2154;
	ld.shared.f32 	%f1050, [%r7455];
	add.s32 	%r7456, %r2206, %r2155;
	mul.wide.s32 	%rd2103, %r7456, 4;
	add.s64 	%rd2104, %rd2, %rd2103;
	st.global.f32 	[%rd2104], %f1050;
$L__BB4_3215:
	add.s32 	%r2207, %r2205, %r2151;
	setp.gt.u32 	%p2168, %r2207, 31;
	@%p2168 bra 	$L__BB4_3233;
	add.s32 	%r2208, %r2206, %r2151;
	setp.ge.s32 	%p2169, %r2208, %r4296;
	@%p2169 bra 	$L__BB4_3218;
	mad.lo.s32 	%r7457, %r2207, 132, %r2154;
	ld.shared.f32 	%f1051, [%r7457];
	add.s32 	%r7458, %r2208, %r2155;
	mul.wide.s32 	%rd2105, %r7458, 4;
	add.s64 	%rd2106, %rd2, %rd2105;
	st.global.f32 	[%rd2106], %f1051;
$L__BB4_3218:
	add.s32 	%r2209, %r2207, %r2151;
	setp.gt.u32 	%p2170, %r2209, 31;
	@%p2170 bra 	$L__BB4_3233;
	add.s32 	%r2210, %r2208, %r2151;
	setp.ge.s32 	%p2171, %r2210, %r4296;
	@%p2171 bra 	$L__BB4_3221;
	mad.lo.s32 	%r7459, %r2209, 132, %r2154;
	ld.shared.f32 	%f1052, [%r7459];
	add.s32 	%r7460, %r2210, %r2155;
	mul.wide.s32 	%rd2107, %r7460, 4;
	add.s64 	%rd2108, %rd2, %rd2107;
	st.global.f32 	[%rd2108], %f1052;
$L__BB4_3221:
	add.s32 	%r2211, %r2209, %r2151;
	setp.gt.u32 	%p2172, %r2211, 31;
	@%p2172 bra 	$L__BB4_3233;
	add.s32 	%r2212, %r2210, %r2151;
	setp.ge.s32 	%p2173, %r2212, %r4296;
	@%p2173 bra 	$L__BB4_3224;
	mad.lo.s32 	%r7461, %r2211, 132, %r2154;
	ld.shared.f32 	%f1053, [%r7461];
	add.s32 	%r7462, %r2212, %r2155;
	mul.wide.s32 	%rd2109, %r7462, 4;
	add.s64 	%rd2110, %rd2, %rd2109;
	st.global.f32 	[%rd2110], %f1053;
$L__BB4_3224:
	add.s32 	%r2213, %r2211, %r2151;
	setp.gt.u32 	%p2174, %r2213, 31;
	@%p2174 bra 	$L__BB4_3233;
	add.s32 	%r2214, %r2212, %r2151;
	setp.ge.s32 	%p2175, %r2214, %r4296;
	@%p2175 bra 	$L__BB4_3227;
	mad.lo.s32 	%r7463, %r2213, 132, %r2154;
	ld.shared.f32 	%f1054, [%r7463];
	add.s32 	%r7464, %r2214, %r2155;
	mul.wide.s32 	%rd2111, %r7464, 4;
	add.s64 	%rd2112, %rd2, %rd2111;
	st.global.f32 	[%rd2112], %f1054;
$L__BB4_3227:
	add.s32 	%r2215, %r2213, %r2151;
	setp.gt.u32 	%p2176, %r2215, 31;
	@%p2176 bra 	$L__BB4_3233;
	add.s32 	%r2216, %r2214, %r2151;
	setp.ge.s32 	%p2177, %r2216, %r4296;
	@%p2177 bra 	$L__BB4_3230;
	mad.lo.s32 	%r7465, %r2215, 132, %r2154;
	ld.shared.f32 	%f1055, [%r7465];
	add.s32 	%r7466, %r2216, %r2155;
	mul.wide.s32 	%rd2113, %r7466, 4;
	add.s64 	%rd2114, %rd2, %rd2113;
	st.global.f32 	[%rd2114], %f1055;
$L__BB4_3230:
	add.s32 	%r2217, %r2215, %r2151;
	setp.gt.u32 	%p2178, %r2217, 31;
	@%p2178 bra 	$L__BB4_3233;
	add.s32 	%r2218, %r2216, %r2151;
	setp.ge.s32 	%p2179, %r2218, %r4296;
	@%p2179 bra 	$L__BB4_3233;
	mad.lo.s32 	%r7467, %r2217, 132, %r2154;
	ld.shared.f32 	%f1056, [%r7467];
	add.s32 	%r7468, %r2218, %r2155;
	mul.wide.s32 	%rd2115, %r7468, 4;
	add.s64 	%rd2116, %rd2, %rd2115;
	st.global.f32 	[%rd2116], %f1056;
$L__BB4_3233:
	add.s32 	%r2219, %r3, %r2152;
	setp.gt.u32 	%p2180, %r2219, 31;
	@%p2180 bra 	$L__BB4_6270;
	add.s32 	%r2220, %r2153, %r2152;
	setp.ge.s32 	%p2181, %r2220, %r4297;
	@%p2181 bra 	$L__BB4_6270;
	setp.gt.u32 	%p2182, %r2150, 31;
	@%p2182 bra 	$L__BB4_3331;
	shl.b32 	%r7469, %r2219, 2;
	add.s32 	%r2221, %r4300, %r7469;
	mul.lo.s32 	%r2222, %r2220, %r4296;
	add.s32 	%r2223, %r2150, %r1;
	setp.ge.s32 	%p2183, %r2223, %r4296;
	@%p2183 bra 	$L__BB4_3238;
	mad.lo.s32 	%r7471, %r2150, 132, %r2221;
	ld.shared.f32 	%f1057, [%r7471];
	add.s32 	%r7472, %r2223, %r2222;
	mul.wide.s32 	%rd2117, %r7472, 4;
	add.s64 	%rd2118, %rd2, %rd2117;
	st.global.f32 	[%rd2118], %f1057;
$L__BB4_3238:
	add.s32 	%r2224, %r2150, %r2151;
	setp.gt.u32 	%p2184, %r2224, 31;
	@%p2184 bra 	$L__BB4_3331;
	add.s32 	%r2225, %r2223, %r2151;
	setp.ge.s32 	%p2185, %r2225, %r4296;
	@%p2185 bra 	$L__BB4_3241;
	mad.lo.s32 	%r7473, %r2224, 132, %r2221;
	ld.shared.f32 	%f1058, [%r7473];
	add.s32 	%r7474, %r2225, %r2222;
	mul.wide.s32 	%rd2119, %r7474, 4;
	add.s64 	%rd2120, %rd2, %rd2119;
	st.global.f32 	[%rd2120], %f1058;
$L__BB4_3241:
	add.s32 	%r2226, %r2224, %r2151;
	setp.gt.u32 	%p2186, %r2226, 31;
	@%p2186 bra 	$L__BB4_3331;
	add.s32 	%r2227, %r2225, %r2151;
	setp.ge.s32 	%p2187, %r2227, %r4296;
	@%p2187 bra 	$L__BB4_3244;
	mad.lo.s32 	%r7475, %r2226, 132, %r2221;
	ld.shared.f32 	%f1059, [%r7475];
	add.s32 	%r7476, %r2227, %r2222;
	mul.wide.s32 	%rd2121, %r7476, 4;
	add.s64 	%rd2122, %rd2, %rd2121;
	st.global.f32 	[%rd2122], %f1059;
$L__BB4_3244:
	add.s32 	%r2228, %r2226, %r2151;
	setp.gt.u32 	%p2188, %r2228, 31;
	@%p2188 bra 	$L__BB4_3331;
	add.s32 	%r2229, %r2227, %r2151;
	setp.ge.s32 	%p2189, %r2229, %r4296;
	@%p2189 bra 	$L__BB4_3247;
	mad.lo.s32 	%r7477, %r2228, 132, %r2221;
	ld.shared.f32 	%f1060, [%r7477];
	add.s32 	%r7478, %r2229, %r2222;
	mul.wide.s32 	%rd2123, %r7478, 4;
	add.s64 	%rd2124, %rd2, %rd2123;
	st.global.f32 	[%rd2124], %f1060;
$L__BB4_3247:
	add.s32 	%r2230, %r2228, %r2151;
	setp.gt.u32 	%p2190, %r2230, 31;
	@%p2190 bra 	$L__BB4_3331;
	add.s32 	%r2231, %r2229, %r2151;
	setp.ge.s32 	%p2191, %r2231, %r4296;
	@%p2191 bra 	$L__BB4_3250;
	mad.lo.s32 	%r7479, %r2230, 132, %r2221;
	ld.shared.f32 	%f1061, [%r7479];
	add.s32 	%r7480, %r2231, %r2222;
	mul.wide.s32 	%rd2125, %r7480, 4;
	add.s64 	%rd2126, %rd2, %rd2125;
	st.global.f32 	[%rd2126], %f1061;
$L__BB4_3250:
	add.s32 	%r2232, %r2230, %r2151;
	setp.gt.u32 	%p2192, %r2232, 31;
	@%p2192 bra 	$L__BB4_3331;
	add.s32 	%r2233, %r2231, %r2151;
	setp.ge.s32 	%p2193, %r2233, %r4296;
	@%p2193 bra 	$L__BB4_3253;
	mad.lo.s32 	%r7481, %r2232, 132, %r2221;
	ld.shared.f32 	%f1062, [%r7481];
	add.s32 	%r7482, %r2233, %r2222;
	mul.wide.s32 	%rd2127, %r7482, 4;
	add.s64 	%rd2128, %rd2, %rd2127;
	st.global.f32 	[%rd2128], %f1062;
$L__BB4_3253:
	add.s32 	%r2234, %r2232, %r2151;
	setp.gt.u32 	%p2194, %r2234, 31;
	@%p2194 bra 	$L__BB4_3331;
	add.s32 	%r2235, %r2233, %r2151;
	setp.ge.s32 	%p2195, %r2235, %r4296;
	@%p2195 bra 	$L__BB4_3256;
	mad.lo.s32 	%r7483, %r2234, 132, %r2221;
	ld.shared.f32 	%f1063, [%r7483];
	add.s32 	%r7484, %r2235, %r2222;
	mul.wide.s32 	%rd2129, %r7484, 4;
	add.s64 	%rd2130, %rd2, %rd2129;
	st.global.f32 	[%rd2130], %f1063;
$L__BB4_3256:
	add.s32 	%r2236, %r2234, %r2151;
	setp.gt.u32 	%p2196, %r2236, 31;
	@%p2196 bra 	$L__BB4_3331;
	add.s32 	%r2237, %r2235, %r2151;
	setp.ge.s32 	%p2197, %r2237, %r4296;
	@%p2197 bra 	$L__BB4_3259;
	mad.lo.s32 	%r7485, %r2236, 132, %r2221;
	ld.shared.f32 	%f1064, [%r7485];
	add.s32 	%r7486, %r2237, %r2222;
	mul.wide.s32 	%rd2131, %r7486, 4;
	add.s64 	%rd2132, %rd2, %rd2131;
	st.global.f32 	[%rd2132], %f1064;
$L__BB4_3259:
	add.s32 	%r2238, %r2236, %r2151;
	setp.gt.u32 	%p2198, %r2238, 31;
	@%p2198 bra 	$L__BB4_3331;
	add.s32 	%r2239, %r2237, %r2151;
	setp.ge.s32 	%p2199, %r2239, %r4296;
	@%p2199 bra 	$L__BB4_3262;
	mad.lo.s32 	%r7487, %r2238, 132, %r2221;
	ld.shared.f32 	%f1065, [%r7487];
	add.s32 	%r7488, %r2239, %r2222;
	mul.wide.s32 	%rd2133, %r7488, 4;
	add.s64 	%rd2134, %rd2, %rd2133;
	st.global.f32 	[%rd2134], %f1065;
$L__BB4_3262:
	add.s32 	%r2240, %r2238, %r2151;
	setp.gt.u32 	%p2200, %r2240, 31;
	@%p2200 bra 	$L__BB4_3331;
	add.s32 	%r2241, %r2239, %r2151;
	setp.ge.s32 	%p2201, %r2241, %r4296;
	@%p2201 bra 	$L__BB4_3265;
	mad.lo.s32 	%r7489, %r2240, 132, %r2221;
	ld.shared.f32 	%f1066, [%r7489];
	add.s32 	%r7490, %r2241, %r2222;
	mul.wide.s32 	%rd2135, %r7490, 4;
	add.s64 	%rd2136, %rd2, %rd2135;
	st.global.f32 	[%rd2136], %f1066;
$L__BB4_3265:
	add.s32 	%r2242, %r2240, %r2151;
	setp.gt.u32 	%p2202, %r2242, 31;
	@%p2202 bra 	$L__BB4_3331;
	add.s32 	%r2243, %r2241, %r2151;
	setp.ge.s32 	%p2203, %r2243, %r4296;
	@%p2203 bra 	$L__BB4_3268;
	mad.lo.s32 	%r7491, %r2242, 132, %r2221;
	ld.shared.f32 	%f1067, [%r7491];
	add.s32 	%r7492, %r2243, %r2222;
	mul.wide.s32 	%rd2137, %r7492, 4;
	add.s64 	%rd2138, %rd2, %rd2137;
	st.global.f32 	[%rd2138], %f1067;
$L__BB4_3268:
	add.s32 	%r2244, %r2242, %r2151;
	setp.gt.u32 	%p2204, %r2244, 31;
	@%p2204 bra 	$L__BB4_3331;
	add.s32 	%r2245, %r2243, %r2151;
	setp.ge.s32 	%p2205, %r2245, %r4296;
	@%p2205 bra 	$L__BB4_3271;
	mad.lo.s32 	%r7493, %r2244, 132, %r2221;
	ld.shared.f32 	%f1068, [%r7493];
	add.s32 	%r7494, %r2245, %r2222;
	mul.wide.s32 	%rd2139, %r7494, 4;
	add.s64 	%rd2140, %rd2, %rd2139;
	st.global.f32 	[%rd2140], %f1068;
$L__BB4_3271:
	add.s32 	%r2246, %r2244, %r2151;
	setp.gt.u32 	%p2206, %r2246, 31;
	@%p2206 bra 	$L__BB4_3331;
	add.s32 	%r2247, %r2245, %r2151;
	setp.ge.s32 	%p2207, %r2247, %r4296;
	@%p2207 bra 	$L__BB4_3274;
	mad.lo.s32 	%r7495, %r2246, 132, %r2221;
	ld.shared.f32 	%f1069, [%r7495];
	add.s32 	%r7496, %r2247, %r2222;
	mul.wide.s32 	%rd2141, %r7496, 4;
	add.s64 	%rd2142, %rd2, %rd2141;
	st.global.f32 	[%rd2142], %f1069;
$L__BB4_3274:
	add.s32 	%r2248, %r2246, %r2151;
	setp.gt.u32 	%p2208, %r2248, 31;
	@%p2208 bra 	$L__BB4_3331;
	add.s32 	%r2249, %r2247, %r2151;
	setp.ge.s32 	%p2209, %r2249, %r4296;
	@%p2209 bra 	$L__BB4_3277;
	mad.lo.s32 	%r7497, %r2248, 132, %r2221;
	ld.shared.f32 	%f1070, [%r7497];
	add.s32 	%r7498, %r2249, %r2222;
	mul.wide.s32 	%rd2143, %r7498, 4;
	add.s64 	%rd2144, %rd2, %rd2143;
	st.global.f32 	[%rd2144], %f1070;
$L__BB4_3277:
	add.s32 	%r2250, %r2248, %r2151;
	setp.gt.u32 	%p2210, %r2250, 31;
	@%p2210 bra 	$L__BB4_3331;
	add.s32 	%r2251, %r2249, %r2151;
	setp.ge.s32 	%p2211, %r2251, %r4296;
	@%p2211 bra 	$L__BB4_3280;
	mad.lo.s32 	%r7499, %r2250, 132, %r2221;
	ld.shared.f32 	%f1071, [%r7499];
	add.s32 	%r7500, %r2251, %r2222;
	mul.wide.s32 	%rd2145, %r7500, 4;
	add.s64 	%rd2146, %rd2, %rd2145;
	st.global.f32 	[%rd2146], %f1071;
$L__BB4_3280:
	add.s32 	%r2252, %r2250, %r2151;
	setp.gt.u32 	%p2212, %r2252, 31;
	@%p2212 bra 	$L__BB4_3331;
	add.s32 	%r2253, %r2251, %r2151;
	setp.ge.s32 	%p2213, %r2253, %r4296;
	@%p2213 bra 	$L__BB4_3283;
	mad.lo.s32 	%r7501, %r2252, 132, %r2221;
	ld.shared.f32 	%f1072, [%r7501];
	add.s32 	%r7502, %r2253, %r2222;
	mul.wide.s32 	%rd2147, %r7502, 4;
	add.s64 	%rd2148, %rd2, %rd2147;
	st.global.f32 	[%rd2148], %f1072;
$L__BB4_3283:
	add.s32 	%r2254, %r2252, %r2151;
	setp.gt.u32 	%p2214, %r2254, 31;
	@%p2214 bra 	$L__BB4_3331;
	add.s32 	%r2255, %r2253, %r2151;
	setp.ge.s32 	%p2215, %r2255, %r4296;
	@%p2215 bra 	$L__BB4_3286;
	mad.lo.s32 	%r7503, %r2254, 132, %r2221;
	ld.shared.f32 	%f1073, [%r7503];
	add.s32 	%r7504, %r2255, %r2222;
	mul.wide.s32 	%rd2149, %r7504, 4;
	add.s64 	%rd2150, %rd2, %rd2149;
	st.global.f32 	[%rd2150], %f1073;
$L__BB4_3286:
	add.s32 	%r2256, %r2254, %r2151;
	setp.gt.u32 	%p2216, %r2256, 31;
	@%p2216 bra 	$L__BB4_3331;
	add.s32 	%r2257, %r2255, %r2151;
	setp.ge.s32 	%p2217, %r2257, %r4296;
	@%p2217 bra 	$L__BB4_3289;
	mad.lo.s32 	%r7505, %r2256, 132, %r2221;
	ld.shared.f32 	%f1074, [%r7505];
	add.s32 	%r7506, %r2257, %r2222;
	mul.wide.s32 	%rd2151, %r7506, 4;
	add.s64 	%rd2152, %rd2, %rd2151;
	st.global.f32 	[%rd2152], %f1074;
$L__BB4_3289:
	add.s32 	%r2258, %r2256, %r2151;
	setp.gt.u32 	%p2218, %r2258, 31;
	@%p2218 bra 	$L__BB4_3331;
	add.s32 	%r2259, %r2257, %r2151;
	setp.ge.s32 	%p2219, %r2259, %r4296;
	@%p2219 bra 	$L__BB4_3292;
	mad.lo.s32 	%r7507, %r2258, 132, %r2221;
	ld.shared.f32 	%f1075, [%r7507];
	add.s32 	%r7508, %r2259, %r2222;
	mul.wide.s32 	%rd2153, %r7508, 4;
	add.s64 	%rd2154, %rd2, %rd2153;
	st.global.f32 	[%rd2154], %f1075;
$L__BB4_3292:
	add.s32 	%r2260, %r2258, %r2151;
	setp.gt.u32 	%p2220, %r2260, 31;
	@%p2220 bra 	$L__BB4_3331;
	add.s32 	%r2261, %r2259, %r2151;
	setp.ge.s32 	%p2221, %r2261, %r4296;
	@%p2221 bra 	$L__BB4_3295;
	mad.lo.s32 	%r7509, %r2260, 132, %r2221;
	ld.shared.f32 	%f1076, [%r7509];
	add.s32 	%r7510, %r2261, %r2222;
	mul.wide.s32 	%rd2155, %r7510, 4;
	add.s64 	%rd2156, %rd2, %rd2155;
	st.global.f32 	[%rd2156], %f1076;
$L__BB4_3295:
	add.s32 	%r2262, %r2260, %r2151;
	setp.gt.u32 	%p2222, %r2262, 31;
	@%p2222 bra 	$L__BB4_3331;
	add.s32 	%r2263, %r2261, %r2151;
	setp.ge.s32 	%p2223, %r2263, %r4296;
	@%p2223 bra 	$L__BB4_3298;
	mad.lo.s32 	%r7511, %r2262, 132, %r2221;
	ld.shared.f32 	%f1077, [%r7511];
	add.s32 	%r7512, %r2263, %r2222;
	mul.wide.s32 	%rd2157, %r7512, 4;
	add.s64 	%rd2158, %rd2, %rd2157;
	st.global.f32 	[%rd2158], %f1077;
$L__BB4_3298:
	add.s32 	%r2264, %r2262, %r2151;
	setp.gt.u32 	%p2224, %r2264, 31;
	@%p2224 bra 	$L__BB4_3331;
	add.s32 	%r2265, %r2263, %r2151;
	setp.ge.s32 	%p2225, %r2265, %r4296;
	@%p2225 bra 	$L__BB4_3301;
	mad.lo.s32 	%r7513, %r2264, 132, %r2221;
	ld.shared.f32 	%f1078, [%r7513];
	add.s32 	%r7514, %r2265, %r2222;
	mul.wide.s32 	%rd2159, %r7514, 4;
	add.s64 	%rd2160, %rd2, %rd2159;
	st.global.f32 	[%rd2160], %f1078;
$L__BB4_3301:
	add.s32 	%r2266, %r2264, %r2151;
	setp.gt.u32 	%p2226, %r2266, 31;
	@%p2226 bra 	$L__BB4_3331;
	add.s32 	%r2267, %r2265, %r2151;
	setp.ge.s32 	%p2227, %r2267, %r4296;
	@%p2227 bra 	$L__BB4_3304;
	mad.lo.s32 	%r7515, %r2266, 132, %r2221;
	ld.shared.f32 	%f1079, [%r7515];
	add.s32 	%r7516, %r2267, %r2222;
	mul.wide.s32 	%rd2161, %r7516, 4;
	add.s64 	%rd2162, %rd2, %rd2161;
	st.global.f32 	[%rd2162], %f1079;
$L__BB4_3304:
	add.s32 	%r2268, %r2266, %r2151;
	setp.gt.u32 	%p2228, %r2268, 31;
	@%p2228 bra 	$L__BB4_3331;
	add.s32 	%r2269, %r2267, %r2151;
	setp.ge.s32 	%p2229, %r2269, %r4296;
	@%p2229 bra 	$L__BB4_3307;
	mad.lo.s32 	%r7517, %r2268, 132, %r2221;
	ld.shared.f32 	%f1080, [%r7517];
	add.s32 	%r7518, %r2269, %r2222;
	mul.wide.s32 	%rd2163, %r7518, 4;
	add.s64 	%rd2164, %rd2, %rd2163;
	st.global.f32 	[%rd2164], %f1080;
$L__BB4_3307:
	add.s32 	%r2270, %r2268, %r2151;
	setp.gt.u32 	%p2230, %r2270, 31;
	@%p2230 bra 	$L__BB4_3331;
	add.s32 	%r2271, %r2269, %r2151;
	setp.ge.s32 	%p2231, %r2271, %r4296;
	@%p2231 bra 	$L__BB4_3310;
	mad.lo.s32 	%r7519, %r2270, 132, %r2221;
	ld.shared.f32 	%f1081, [%r7519];
	add.s32 	%r7520, %r2271, %r2222;
	mul.wide.s32 	%rd2165, %r7520, 4;
	add.s64 	%rd2166, %rd2, %rd2165;
	st.global.f32 	[%rd2166], %f1081;
$L__BB4_3310:
	add.s32 	%r2272, %r2270, %r2151;
	setp.gt.u32 	%p2232, %r2272, 31;
	@%p2232 bra 	$L__BB4_3331;
	add.s32 	%r2273, %r2271, %r2151;
	setp.ge.s32 	%p2233, %r2273, %r4296;
	@%p2233 bra 	$L__BB4_3313;
	mad.lo.s32 	%r7521, %r2272, 132, %r2221;
	ld.shared.f32 	%f1082, [%r7521];
	add.s32 	%r7522, %r2273, %r2222;
	mul.wide.s32 	%rd2167, %r7522, 4;
	add.s64 	%rd2168, %rd2, %rd2167;
	st.global.f32 	[%rd2168], %f1082;
$L__BB4_3313:
	add.s32 	%r2274, %r2272, %r2151;
	setp.gt.u32 	%p2234, %r2274, 31;
	@%p2234 bra 	$L__BB4_3331;
	add.s32 	%r2275, %r2273, %r2151;
	setp.ge.s32 	%p2235, %r2275, %r4296;
	@%p2235 bra 	$L__BB4_3316;
	mad.lo.s32 	%r7523, %r2274, 132, %r2221;
	ld.shared.f32 	%f1083, [%r7523];
	add.s32 	%r7524, %r2275, %r2222;
	mul.wide.s32 	%rd2169, %r7524, 4;
	add.s64 	%rd2170, %rd2, %rd2169;
	st.global.f32 	[%rd2170], %f1083;
$L__BB4_3316:
	add.s32 	%r2276, %r2274, %r2151;
	setp.gt.u32 	%p2236, %r2276, 31;
	@%p2236 bra 	$L__BB4_3331;
	add.s32 	%r2277, %r2275, %r2151;
	setp.ge.s32 	%p2237, %r2277, %r4296;
	@%p2237 bra 	$L__BB4_3319;
	mad.lo.s32 	%r7525, %r2276, 132, %r2221;
	ld.shared.f32 	%f1084, [%r7525];
	add.s32 	%r7526, %r2277, %r2222;
	mul.wide.s32 	%rd2171, %r7526, 4;
	add.s64 	%rd2172, %rd2, %rd2171;
	st.global.f32 	[%rd2172], %f1084;
$L__BB4_3319:
	add.s32 	%r2278, %r2276, %r2151;
	setp.gt.u32 	%p2238, %r2278, 31;
	@%p2238 bra 	$L__BB4_3331;
	add.s32 	%r2279, %r2277, %r2151;
	setp.ge.s32 	%p2239, %r2279, %r4296;
	@%p2239 bra 	$L__BB4_3322;
	mad.lo.s32 	%r7527, %r2278, 132, %r2221;
	ld.shared.f32 	%f1085, [%r7527];
	add.s32 	%r7528, %r2279, %r2222;
	mul.wide.s32 	%rd2173, %r7528, 4;
	add.s64 	%rd2174, %rd2, %rd2173;
	st.global.f32 	[%rd2174], %f1085;
$L__BB4_3322:
	add.s32 	%r2280, %r2278, %r2151;
	setp.gt.u32 	%p2240, %r2280, 31;
	@%p2240 bra 	$L__BB4_3331;
	add.s32 	%r2281, %r2279, %r2151;
	setp.ge.s32 	%p2241, %r2281, %r4296;
	@%p2241 bra 	$L__BB4_3325;
	mad.lo.s32 	%r7529, %r2280, 132, %r2221;
	ld.shared.f32 	%f1086, [%r7529];
	add.s32 	%r7530, %r2281, %r2222;
	mul.wide.s32 	%rd2175, %r7530, 4;
	add.s64 	%rd2176, %rd2, %rd2175;
	st.global.f32 	[%rd2176], %f1086;
$L__BB4_3325:
	add.s32 	%r2282, %r2280, %r2151;
	setp.gt.u32 	%p2242, %r2282, 31;
	@%p2242 bra 	$L__BB4_3331;
	add.s32 	%r2283, %r2281, %r2151;
	setp.ge.s32 	%p2243, %r2283, %r4296;
	@%p2243 bra 	$L__BB4_3328;
	mad.lo.s32 	%r7531, %r2282, 132, %r2221;
	ld.shared.f32 	%f1087, [%r7531];
	add.s32 	%r7532, %r2283, %r2222;
	mul.wide.s32 	%rd2177, %r7532, 4;
	add.s64 	%rd2178, %rd2, %rd2177;
	st.global.f32 	[%rd2178], %f1087;
$L__BB4_3328:
	add.s32 	%r2284, %r2282, %r2151;
	setp.gt.u32 	%p2244, %r2284, 31;
	@%p2244 bra 	$L__BB4_3331;
	add.s32 	%r2285, %r2283, %r2151;
	setp.ge.s32 	%p2245, %r2285, %r4296;
	@%p2245 bra 	$L__BB4_3331;
	mad.lo.s32 	%r7533, %r2284, 132, %r2221;
	ld.shared.f32 	%f1088, [%r7533];
	add.s32 	%r7534, %r2285, %r2222;
	mul.wide.s32 	%rd2179, %r7534, 4;
	add.s64 	%rd2180, %rd2, %rd2179;
	st.global.f32 	[%rd2180], %f1088;
$L__BB4_3331:
	add.s32 	%r2286, %r2219, %r2152;
	setp.gt.u32 	%p2246, %r2286, 31;
	@%p2246 bra 	$L__BB4_6270;
	add.s32 	%r2287, %r2220, %r2152;
	setp.ge.s32 	%p2247, %r2287, %r4297;
	@%p2247 bra 	$L__BB4_6270;
	setp.gt.u32 	%p2248, %r2150, 31;
	@%p2248 bra 	$L__BB4_3429;
	shl.b32 	%r7535, %r2286, 2;
	add.s32 	%r2288, %r4300, %r7535;
	mul.lo.s32 	%r2289, %r2287, %r4296;
	add.s32 	%r2290, %r2150, %r1;
	setp.ge.s32 	%p2249, %r2290, %r4296;
	@%p2249 bra 	$L__BB4_3336;
	mad.lo.s32 	%r7537, %r2150, 132, %r2288;
	ld.shared.f32 	%f1089, [%r7537];
	add.s32 	%r7538, %r2290, %r2289;
	mul.wide.s32 	%rd2181, %r7538, 4;
	add.s64 	%rd2182, %rd2, %rd2181;
	st.global.f32 	[%rd2182], %f1089;
$L__BB4_3336:
	add.s32 	%r2291, %r2150, %r2151;
	setp.gt.u32 	%p2250, %r2291, 31;
	@%p2250 bra 	$L__BB4_3429;
	add.s32 	%r2292, %r2290, %r2151;
	setp.ge.s32 	%p2251, %r2292, %r4296;
	@%p2251 bra 	$L__BB4_3339;
	mad.lo.s32 	%r7539, %r2291, 132, %r2288;
	ld.shared.f32 	%f1090, [%r7539];
	add.s32 	%r7540, %r2292, %r2289;
	mul.wide.s32 	%rd2183, %r7540, 4;
	add.s64 	%rd2184, %rd2, %rd2183;
	st.global.f32 	[%rd2184], %f1090;
$L__BB4_3339:
	add.s32 	%r2293, %r2291, %r2151;
	setp.gt.u32 	%p2252, %r2293, 31;
	@%p2252 bra 	$L__BB4_3429;
	add.s32 	%r2294, %r2292, %r2151;
	setp.ge.s32 	%p2253, %r2294, %r4296;
	@%p2253 bra 	$L__BB4_3342;
	mad.lo.s32 	%r7541, %r2293, 132, %r2288;
	ld.shared.f32 	%f1091, [%r7541];
	add.s32 	%r7542, %r2294, %r2289;
	mul.wide.s32 	%rd2185, %r7542, 4;
	add.s64 	%rd2186, %rd2, %rd2185;
	st.global.f32 	[%rd2186], %f1091;
$L__BB4_3342:
	add.s32 	%r2295, %r2293, %r2151;
	setp.gt.u32 	%p2254, %r2295, 31;
	@%p2254 bra 	$L__BB4_3429;
	add.s32 	%r2296, %r2294, %r2151;
	setp.ge.s32 	%p2255, %r2296, %r4296;
	@%p2255 bra 	$L__BB4_3345;
	mad.lo.s32 	%r7543, %r2295, 132, %r2288;
	ld.shared.f32 	%f1092, [%r7543];
	add.s32 	%r7544, %r2296, %r2289;
	mul.wide.s32 	%rd2187, %r7544, 4;
	add.s64 	%rd2188, %rd2, %rd2187;
	st.global.f32 	[%rd2188], %f1092;
$L__BB4_3345:
	add.s32 	%r2297, %r2295, %r2151;
	setp.gt.u32 	%p2256, %r2297, 31;
	@%p2256 bra 	$L__BB4_3429;
	add.s32 	%r2298, %r2296, %r2151;
	setp.ge.s32 	%p2257, %r2298, %r4296;
	@%p2257 bra 	$L__BB4_3348;
	mad.lo.s32 	%r7545, %r2297, 132, %r2288;
	ld.shared.f32 	%f1093, [%r7545];
	add.s32 	%r7546, %r2298, %r2289;
	mul.wide.s32 	%rd2189, %r7546, 4;
	add.s64 	%rd2190, %rd2, %rd2189;
	st.global.f32 	[%rd2190], %f1093;
$L__BB4_3348:
	add.s32 	%r2299, %r2297, %r2151;
	setp.gt.u32 	%p2258, %r2299, 31;
	@%p2258 bra 	$L__BB4_3429;
	add.s32 	%r2300, %r2298, %r2151;
	setp.ge.s32 	%p2259, %r2300, %r4296;
	@%p2259 bra 	$L__BB4_3351;
	mad.lo.s32 	%r7547, %r2299, 132, %r2288;
	ld.shared.f32 	%f1094, [%r7547];
	add.s32 	%r7548, %r2300, %r2289;
	mul.wide.s32 	%rd2191, %r7548, 4;
	add.s64 	%rd2192, %rd2, %rd2191;
	st.global.f32 	[%rd2192], %f1094;
$L__BB4_3351:
	add.s32 	%r2301, %r2299, %r2151;
	setp.gt.u32 	%p2260, %r2301, 31;
	@%p2260 bra 	$L__BB4_3429;
	add.s32 	%r2302, %r2300, %r2151;
	setp.ge.s32 	%p2261, %r2302, %r4296;
	@%p2261 bra 	$L__BB4_3354;
	mad.lo.s32 	%r7549, %r2301, 132, %r2288;
	ld.shared.f32 	%f1095, [%r7549];
	add.s32 	%r7550, %r2302, %r2289;
	mul.wide.s32 	%rd2193, %r7550, 4;
	add.s64 	%rd2194, %rd2, %rd2193;
	st.global.f32 	[%rd2194], %f1095;
$L__BB4_3354:
	add.s32 	%r2303, %r2301, %r2151;
	setp.gt.u32 	%p2262, %r2303, 31;
	@%p2262 bra 	$L__BB4_3429;
	add.s32 	%r2304, %r2302, %r2151;
	setp.ge.s32 	%p2263, %r2304, %r4296;
	@%p2263 bra 	$L__BB4_3357;
	mad.lo.s32 	%r7551, %r2303, 132, %r2288;
	ld.shared.f32 	%f1096, [%r7551];
	add.s32 	%r7552, %r2304, %r2289;
	mul.wide.s32 	%rd2195, %r7552, 4;
	add.s64 	%rd2196, %rd2, %rd2195;
	st.global.f32 	[%rd2196], %f1096;
$L__BB4_3357:
	add.s32 	%r2305, %r2303, %r2151;
	setp.gt.u32 	%p2264, %r2305, 31;
	@%p2264 bra 	$L__BB4_3429;
	add.s32 	%r2306, %r2304, %r2151;
	setp.ge.s32 	%p2265, %r2306, %r4296;
	@%p2265 bra 	$L__BB4_3360;
	mad.lo.s32 	%r7553, %r2305, 132, %r2288;
	ld.shared.f32 	%f1097, [%r7553];
	add.s32 	%r7554, %r2306, %r2289;
	mul.wide.s32 	%rd2197, %r7554, 4;
	add.s64 	%rd2198, %rd2, %rd2197;
	st.global.f32 	[%rd2198], %f1097;
$L__BB4_3360:
	add.s32 	%r2307, %r2305, %r2151;
	setp.gt.u32 	%p2266, %r2307, 31;
	@%p2266 bra 	$L__BB4_3429;
	add.s32 	%r2308, %r2306, %r2151;
	setp.ge.s32 	%p2267, %r2308, %r4296;
	@%p2267 bra 	$L__BB4_3363;
	mad.lo.s32 	%r7555, %r2307, 132, %r2288;
	ld.shared.f32 	%f1098, [%r7555];
	add.s32 	%r7556, %r2308, %r2289;
	mul.wide.s32 	%rd2199, %r7556, 4;
	add.s64 	%rd2200, %rd2, %rd2199;
	st.global.f32 	[%rd2200], %f1098;
$L__BB4_3363:
	add.s32 	%r2309, %r2307, %r2151;
	setp.gt.u32 	%p2268, %r2309, 31;
	@%p2268 bra 	$L__BB4_3429;
	add.s32 	%r2310, %r2308, %r2151;
	setp.ge.s32 	%p2269, %r2310, %r4296;
	@%p2269 bra 	$L__BB4_3366;
	mad.lo.s32 	%r7557, %r2309, 132, %r2288;
	ld.shared.f32 	%f1099, [%r7557];
	add.s32 	%r7558, %r2310, %r2289;
	mul.wide.s32 	%rd2201, %r7558, 4;
	add.s64 	%rd2202, %rd2, %rd2201;
	st.global.f32 	[%rd2202], %f1099;
$L__BB4_3366:
	add.s32 	%r2311, %r2309, %r2151;
	setp.gt.u32 	%p2270, %r2311, 31;
	@%p2270 bra 	$L__BB4_3429;
	add.s32 	%r2312, %r2310, %r2151;
	setp.ge.s32 	%p2271, %r2312, %r4296;
	@%p2271 bra 	$L__BB4_3369;
	mad.lo.s32 	%r7559, %r2311, 132, %r2288;
	ld.shared.f32 	%f1100, [%r7559];
	add.s32 	%r7560, %r2312, %r2289;
	mul.wide.s32 	%rd2203, %r7560, 4;
	add.s64 	%rd2204, %rd2, %rd2203;
	st.global.f32 	[%rd2204], %f1100;
$L__BB4_3369:
	add.s32 	%r2313, %r2311, %r2151;
	setp.gt.u32 	%p2272, %r2313, 31;
	@%p2272 bra 	$L__BB4_3429;
	add.s32 	%r2314, %r2312, %r2151;
	setp.ge.s32 	%p2273, %r2314, %r4296;
	@%p2273 bra 	$L__BB4_3372;
	mad.lo.s32 	%r7561, %r2313, 132, %r2288;
	ld.shared.f32 	%f1101, [%r7561];
	add.s32 	%r7562, %r2314, %r2289;
	mul.wide.s32 	%rd2205, %r7562, 4;
	add.s64 	%rd2206, %rd2, %rd2205;
	st.global.f32 	[%rd2206], %f1101;
$L__BB4_3372:
	add.s32 	%r2315, %r2313, %r2151;
	setp.gt.u32 	%p2274, %r2315, 31;
	@%p2274 bra 	$L__BB4_3429;
	add.s32 	%r2316, %r2314, %r2151;
	setp.ge.s32 	%p2275, %r2316, %r4296;
	@%p2275 bra 	$L__BB4_3375;
	mad.lo.s32 	%r7563, %r2315, 132, %r2288;
	ld.shared.f32 	%f1102, [%r7563];
	add.s32 	%r7564, %r2316, %r2289;
	mul.wide.s32 	%rd2207, %r7564, 4;
	add.s64 	%rd2208, %rd2, %rd2207;
	st.global.f32 	[%rd2208], %f1102;
$L__BB4_3375:
	add.s32 	%r2317, %r2315, %r2151;
	setp.gt.u32 	%p2276, %r2317, 31;
	@%p2276 bra 	$L__BB4_3429;
	add.s32 	%r2318, %r2316, %r2151;
	setp.ge.s32 	%p2277, %r2318, %r4296;
	@%p2277 bra 	$L__BB4_3378;
	mad.lo.s32 	%r7565, %r2317, 132, %r2288;
	ld.shared.f32 	%f1103, [%r7565];
	add.s32 	%r7566, %r2318, %r2289;
	mul.wide.s32 	%rd2209, %r7566, 4;
	add.s64 	%rd2210, %rd2, %rd2209;
	st.global.f32 	[%rd2210], %f1103;
$L__BB4_3378:
	add.s32 	%r2319, %r2317, %r2151;
	setp.gt.u32 	%p2278, %r2319, 31;
	@%p2278 bra 	$L__BB4_3429;
	add.s32 	%r2320, %r2318, %r2151;
	setp.ge.s32 	%p2279, %r2320, %r4296;
	@%p2279 bra 	$L__BB4_3381;
	mad.lo.s32 	%r7567, %r2319, 132, %r2288;
	ld.shared.f32 	%f1104, [%r7567];
	add.s32 	%r7568, %r2320, %r2289;
	mul.wide.s32 	%rd2211, %r7568, 4;
	add.s64 	%rd2212, %rd2, %rd2211;
	st.global.f32 	[%rd2212], %f1104;
$L__BB4_3381:
	add.s32 	%r2321, %r2319, %r2151;
	setp.gt.u32 	%p2280, %r2321, 31;
	@%p2280 bra 	$L__BB4_3429;
	add.s32 	%r2322, %r2320, %r2151;
	setp.ge.s32 	%p2281, %r2322, %r4296;
	@%p2281 bra 	$L__BB4_3384;
	mad.lo.s32 	%r7569, %r2321, 132, %r2288;
	ld.shared.f32 	%f1105, [%r7569];
	add.s32 	%r7570, %r2322, %r2289;
	mul.wide.s32 	%rd2213, %r7570, 4;
	add.s64 	%rd2214, %rd2, %rd2213;
	st.global.f32 	[%rd2214], %f1105;
$L__BB4_3384:
	add.s32 	%r2323, %r2321, %r2151;
	setp.gt.u32 	%p2282, %r2323, 31;
	@%p2282 bra 	$L__BB4_3429;
	add.s32 	%r2324, %r2322, %r2151;
	setp.ge.s32 	%p2283, %r2324, %r4296;
	@%p2283 bra 	$L__BB4_3387;
	mad.lo.s32 	%r7571, %r2323, 132, %r2288;
	ld.shared.f32 	%f1106, [%r7571];
	add.s32 	%r7572, %r2324, %r2289;
	mul.wide.s32 	%rd2215, %r7572, 4;
	add.s64 	%rd2216, %rd2, %rd2215;
	st.global.f32 	[%rd2216], %f1106;
$L__BB4_3387:
	add.s32 	%r2325, %r2323, %r2151;
	setp.gt.u32 	%p2284, %r2325, 31;
	@%p2284 bra 	$L__BB4_3429;
	add.s32 	%r2326, %r2324, %r2151;
	setp.ge.s32 	%p2285, %r2326, %r4296;
	@%p2285 bra 	$L__BB4_3390;
	mad.lo.s32 	%r7573, %r2325, 132, %r2288;
	ld.shared.f32 	%f1107, [%r7573];
	add.s32 	%r7574, %r2326, %r2289;
	mul.wide.s32 	%rd2217, %r7574, 4;
	add.s64 	%rd2218, %rd2, %rd2217;
	st.global.f32 	[%rd2218], %f1107;
$L__BB4_3390:
	add.s32 	%r2327, %r2325, %r2151;
	setp.gt.u32 	%p2286, %r2327, 31;
	@%p2286 bra 	$L__BB4_3429;
	add.s32 	%r2328, %r2326, %r2151;
	setp.ge.s32 	%p2287, %r2328, %r4296;
	@%p2287 bra 	$L__BB4_3393;
	mad.lo.s32 	%r7575, %r2327, 132, %r2288;
	ld.shared.f32 	%f1108, [%r7575];
	add.s32 	%r7576, %r2328, %r2289;
	mul.wide.s32 	%rd2219, %r7576, 4;
	add.s64 	%rd2220, %rd2, %rd2219;
	st.global.f32 	[%rd2220], %f1108;
$L__BB4_3393:
	add.s32 	%r2329, %r2327, %r2151;
	setp.gt.u32 	%p2288, %r2329, 31;
	@%p2288 bra 	$L__BB4_3429;
	add.s32 	%r2330, %r2328, %r2151;
	setp.ge.s32 	%p2289, %r2330, %r4296;
	@%p2289 bra 	$L__BB4_3396;
	mad.lo.s32 	%r7577, %r2329, 132, %r2288;
	ld.shared.f32 	%f1109, [%r7577];
	add.s32 	%r7578, %r2330, %r2289;
	mul.wide.s32 	%rd2221, %r7578, 4;
	add.s64 	%rd2222, %rd2, %rd2221;
	st.global.f32 	[%rd2222], %f1109;
$L__BB4_3396:
	add.s32 	%r2331, %r2329, %r2151;
	setp.gt.u32 	%p2290, %r2331, 31;
	@%p2290 bra 	$L__BB4_3429;
	add.s32 	%r2332, %r2330, %r2151;
	setp.ge.s32 	%p2291, %r2332, %r4296;
	@%p2291 bra 	$L__BB4_3399;
	mad.lo.s32 	%r7579, %r2331, 132, %r2288;
	ld.shared.f32 	%f1110, [%r7579];
	add.s32 	%r7580, %r2332, %r2289;
	mul.wide.s32 	%rd2223, %r7580, 4;
	add.s64 	%rd2224, %rd2, %rd2223;
	st.global.f32 	[%rd2224], %f1110;
$L__BB4_3399:
	add.s32 	%r2333, %r2331, %r2151;
	setp.gt.u32 	%p2292, %r2333, 31;
	@%p2292 bra 	$L__BB4_3429;
	add.s32 	%r2334, %r2332, %r2151;
	setp.ge.s32 	%p2293, %r2334, %r4296;
	@%p2293 bra 	$L__BB4_3402;
	mad.lo.s32 	%r7581, %r2333, 132, %r2288;
	ld.shared.f32 	%f1111, [%r7581];
	add.s32 	%r7582, %r2334, %r2289;
	mul.wide.s32 	%rd2225, %r7582, 4;
	add.s64 	%rd2226, %rd2, %rd2225;
	st.global.f32 	[%rd2226], %f1111;
$L__BB4_3402:
	add.s32 	%r2335, %r2333, %r2151;
	setp.gt.u32 	%p2294, %r2335, 31;
	@%p2294 bra 	$L__BB4_3429;
	add.s32 	%r2336, %r2334, %r2151;
	setp.ge.s32 	%p2295, %r2336, %r4296;
	@%p2295 bra 	$L__BB4_3405;
	mad.lo.s32 	%r7583, %r2335, 132, %r2288;
	ld.shared.f32 	%f1112, [%r7583];
	add.s32 	%r7584, %r2336, %r2289;
	mul.wide.s32 	%rd2227, %r7584, 4;
	add.s64 	%rd2228, %rd2, %rd2227;
	st.global.f32 	[%rd2228], %f1112;
$L__BB4_3405:
	add.s32 	%r2337, %r2335, %r2151;
	setp.gt.u32 	%p2296, %r2337, 31;
	@%p2296 bra 	$L__BB4_3429;
	add.s32 	%r2338, %r2336, %r2151;
	setp.ge.s32 	%p2297, %r2338, %r4296;
	@%p2297 bra 	$L__BB4_3408;
	mad.lo.s32 	%r7585, %r2337, 132, %r2288;
	ld.shared.f32 	%f1113, [%r7585];
	add.s32 	%r7586, %r2338, %r2289;
	mul.wide.s32 	%rd2229, %r7586, 4;
	add.s64 	%rd2230, %rd2, %rd2229;
	st.global.f32 	[%rd2230], %f1113;
$L__BB4_3408:
	add.s32 	%r2339, %r2337, %r2151;
	setp.gt.u32 	%p2298, %r2339, 31;
	@%p2298 bra 	$L__BB4_3429;
	add.s32 	%r2340, %r2338, %r2151;
	setp.ge.s32 	%p2299, %r2340, %r4296;
	@%p2299 bra 	$L__BB4_3411;
	mad.lo.s32 	%r7587, %r2339, 132, %r2288;
	ld.shared.f32 	%f1114, [%r7587];
	add.s32 	%r7588, %r2340, %r2289;
	mul.wide.s32 	%rd2231, %r7588, 4;
	add.s64 	%rd2232, %rd2, %rd2231;
	st.global.f32 	[%rd2232], %f1114;
$L__BB4_3411:
	add.s32 	%r2341, %r2339, %r2151;
	setp.gt.u32 	%p2300, %r2341, 31;
	@%p2300 bra 	$L__BB4_3429;
	add.s32 	%r2342, %r2340, %r2151;
	setp.ge.s32 	%p2301, %r2342, %r4296;
	@%p2301 bra 	$L__BB4_3414;
	mad.lo.s32 	%r7589, %r2341, 132, %r2288;
	ld.shared.f32 	%f1115, [%r7589];
	add.s32 	%r7590, %r2342, %r2289;
	mul.wide.s32 	%rd2233, %r7590, 4;
	add.s64 	%rd2234, %rd2, %rd2233;
	st.global.f32 	[%rd2234], %f1115;
$L__BB4_3414:
	add.s32 	%r2343, %r2341, %r2151;
	setp.gt.u32 	%p2302, %r2343, 31;
	@%p2302 bra 	$L__BB4_3429;
	add.s32 	%r2344, %r2342, %r2151;
	setp.ge.s32 	%p2303, %r2344, %r4296;
	@%p2303 bra 	$L__BB4_3417;
	mad.lo.s32 	%r7591, %r2343, 132, %r2288;
	ld.shared.f32 	%f1116, [%r7591];
	add.s32 	%r7592, %r2344, %r2289;
	mul.wide.s32 	%rd2235, %r7592, 4;
	add.s64 	%rd2236, %rd2, %rd2235;
	st.global.f32 	[%rd2236], %f1116;
$L__BB4_3417:
	add.s32 	%r2345, %r2343, %r2151;
	setp.gt.u32 	%p2304, %r2345, 31;
	@%p2304 bra 	$L__BB4_3429;
	add.s32 	%r2346, %r2344, %r2151;
	setp.ge.s32 	%p2305, %r2346, %r4296;
	@%p2305 bra 	$L__BB4_3420;
	mad.lo.s32 	%r7593, %r2345, 132, %r2288;
	ld.shared.f32 	%f1117, [%r7593];
	add.s32 	%r7594, %r2346, %r2289;
	mul.wide.s32 	%rd2237, %r7594, 4;
	add.s64 	%rd2238, %rd2, %rd2237;
	st.global.f32 	[%rd2238], %f1117;
$L__BB4_3420:
	add.s32 	%r2347, %r2345, %r2151;
	setp.gt.u32 	%p2306, %r2347, 31;
	@%p2306 bra 	$L__BB4_3429;
	add.s32 	%r2348, %r2346, %r2151;
	setp.ge.s32 	%p2307, %r2348, %r4296;
	@%p2307 bra 	$L__BB4_3423;
	mad.lo.s32 	%r7595, %r2347, 132, %r2288;
	ld.shared.f32 	%f1118, [%r7595];
	add.s32 	%r7596, %r2348, %r2289;
	mul.wide.s32 	%rd2239, %r7596, 4;
	add.s64 	%rd2240, %rd2, %rd2239;
	st.global.f32 	[%rd2240], %f1118;
$L__BB4_3423:
	add.s32 	%r2349, %r2347, %r2151;
	setp.gt.u32 	%p2308, %r2349, 31;
	@%p2308 bra 	$L__BB4_3429;
	add.s32 	%r2350, %r2348, %r2151;
	setp.ge.s32 	%p2309, %r2350, %r4296;
	@%p2309 bra 	$L__BB4_3426;
	mad.lo.s32 	%r7597, %r2349, 132, %r2288;
	ld.shared.f32 	%f1119, [%r7597];
	add.s32 	%r7598, %r2350, %r2289;
	mul.wide.s32 	%rd2241, %r7598, 4;
	add.s64 	%rd2242, %rd2, %rd2241;
	st.global.f32 	[%rd2242], %f1119;
$L__BB4_3426:
	add.s32 	%r2351, %r2349, %r2151;
	setp.gt.u32 	%p2310, %r2351, 31;
	@%p2310 bra 	$L__BB4_3429;
	add.s32 	%r2352, %r2350, %r2151;
	setp.ge.s32 	%p2311, %r2352, %r4296;
	@%p2311 bra 	$L__BB4_3429;
	mad.lo.s32 	%r7599, %r2351, 132, %r2288;
	ld.shared.f32 	%f1120, [%r7599];
	add.s32 	%r7600, %r2352, %r2289;
	mul.wide.s32 	%rd2243, %r7600, 4;
	add.s64 	%rd2244, %rd2, %rd2243;
	st.global.f32 	[%rd2244], %f1120;
$L__BB4_3429:
	add.s32 	%r2353, %r2286, %r2152;
	setp.gt.u32 	%p2312, %r2353, 31;
	@%p2312 bra 	$L__BB4_6270;
	add.s32 	%r2354, %r2287, %r2152;
	setp.ge.s32 	%p2313, %r2354, %r4297;
	@%p2313 bra 	$L__BB4_6270;
	setp.gt.u32 	%p2314, %r2150, 31;
	@%p2314 bra 	$L__BB4_3527;
	shl.b32 	%r7601, %r2353, 2;
	add.s32 	%r2355, %r4300, %r7601;
	mul.lo.s32 	%r2356, %r2354, %r4296;
	add.s32 	%r2357, %r2150, %r1;
	setp.ge.s32 	%p2315, %r2357, %r4296;
	@%p2315 bra 	$L__BB4_3434;
	mad.lo.s32 	%r7603, %r2150, 132, %r2355;
	ld.shared.f32 	%f1121, [%r7603];
	add.s32 	%r7604, %r2357, %r2356;
	mul.wide.s32 	%rd2245, %r7604, 4;
	add.s64 	%rd2246, %rd2, %rd2245;
	st.global.f32 	[%rd2246], %f1121;
$L__BB4_3434:
	add.s32 	%r2358, %r2150, %r2151;
	setp.gt.u32 	%p2316, %r2358, 31;
	@%p2316 bra 	$L__BB4_3527;
	add.s32 	%r2359, %r2357, %r2151;
	setp.ge.s32 	%p2317, %r2359, %r4296;
	@%p2317 bra 	$L__BB4_3437;
	mad.lo.s32 	%r7605, %r2358, 132, %r2355;
	ld.shared.f32 	%f1122, [%r7605];
	add.s32 	%r7606, %r2359, %r2356;
	mul.wide.s32 	%rd2247, %r7606, 4;
	add.s64 	%rd2248, %rd2, %rd2247;
	st.global.f32 	[%rd2248], %f1122;
$L__BB4_3437:
	add.s32 	%r2360, %r2358, %r2151;
	setp.gt.u32 	%p2318, %r2360, 31;
	@%p2318 bra 	$L__BB4_3527;
	add.s32 	%r2361, %r2359, %r2151;
	setp.ge.s32 	%p2319, %r2361, %r4296;
	@%p2319 bra 	$L__BB4_3440;
	mad.lo.s32 	%r7607, %r2360, 132, %r2355;
	ld.shared.f32 	%f1123, [%r7607];
	add.s32 	%r7608, %r2361, %r2356;
	mul.wide.s32 	%rd2249, %r7608, 4;
	add.s64 	%rd2250, %rd2, %rd2249;
	st.global.f32 	[%rd2250], %f1123;
$L__BB4_3440:
	add.s32 	%r2362, %r2360, %r2151;
	setp.gt.u32 	%p2320, %r2362, 31;
	@%p2320 bra 	$L__BB4_3527;
	add.s32 	%r2363, %r2361, %r2151;
	setp.ge.s32 	%p2321, %r2363, %r4296;
	@%p2321 bra 	$L__BB4_3443;
	mad.lo.s32 	%r7609, %r2362, 132, %r2355;
	ld.shared.f32 	%f1124, [%r7609];
	add.s32 	%r7610, %r2363, %r2356;
	mul.wide.s32 	%rd2251, %r7610, 4;
	add.s64 	%rd2252, %rd2, %rd2251;
	st.global.f32 	[%rd2252], %f1124;
$L__BB4_3443:
	add.s32 	%r2364, %r2362, %r2151;
	setp.gt.u32 	%p2322, %r2364, 31;
	@%p2322 bra 	$L__BB4_3527;
	add.s32 	%r2365, %r2363, %r2151;
	setp.ge.s32 	%p2323, %r2365, %r4296;
	@%p2323 bra 	$L__BB4_3446;
	mad.lo.s32 	%r7611, %r2364, 132, %r2355;
	ld.shared.f32 	%f1125, [%r7611];
	add.s32 	%r7612, %r2365, %r2356;
	mul.wide.s32 	%rd2253, %r7612, 4;
	add.s64 	%rd2254, %rd2, %rd2253;
	st.global.f32 	[%rd2254], %f1125;
$L__BB4_3446:
	add.s32 	%r2366, %r2364, %r2151;
	setp.gt.u32 	%p2324, %r2366, 31;
	@%p2324 bra 	$L__BB4_3527;
	add.s32 	%r2367, %r2365, %r2151;
	setp.ge.s32 	%p2325, %r2367, %r4296;
	@%p2325 bra 	$L__BB4_3449;
	mad.lo.s32 	%r7613, %r2366, 132, %r2355;
	ld.shared.f32 	%f1126, [%r7613];
	add.s32 	%r7614, %r2367, %r2356;
	mul.wide.s32 	%rd2255, %r7614, 4;
	add.s64 	%rd2256, %rd2, %rd2255;
	st.global.f32 	[%rd2256], %f1126;
$L__BB4_3449:
	add.s32 	%r2368, %r2366, %r2151;
	setp.gt.u32 	%p2326, %r2368, 31;
	@%p2326 bra 	$L__BB4_3527;
	add.s32 	%r2369, %r2367, %r2151;
	setp.ge.s32 	%p2327, %r2369, %r4296;
	@%p2327 bra 	$L__BB4_3452;
	mad.lo.s32 	%r7615, %r2368, 132, %r2355;
	ld.shared.f32 	%f1127, [%r7615];
	add.s32 	%r7616, %r2369, %r2356;
	mul.wide.s32 	%rd2257, %r7616, 4;
	add.s64 	%rd2258, %rd2, %rd2257;
	st.global.f32 	[%rd2258], %f1127;
$L__BB4_3452:
	add.s32 	%r2370, %r2368, %r2151;
	setp.gt.u32 	%p2328, %r2370, 31;
	@%p2328 bra 	$L__BB4_3527;
	add.s32 	%r2371, %r2369, %r2151;
	setp.ge.s32 	%p2329, %r2371, %r4296;
	@%p2329 bra 	$L__BB4_3455;
	mad.lo.s32 	%r7617, %r2370, 132, %r2355;
	ld.shared.f32 	%f1128, [%r7617];
	add.s32 	%r7618, %r2371, %r2356;
	mul.wide.s32 	%rd2259, %r7618, 4;
	add.s64 	%rd2260, %rd2, %rd2259;
	st.global.f32 	[%rd2260], %f1128;
$L__BB4_3455:
	add.s32 	%r2372, %r2370, %r2151;
	setp.gt.u32 	%p2330, %r2372, 31;
	@%p2330 bra 	$L__BB4_3527;
	add.s32 	%r2373, %r2371, %r2151;
	setp.ge.s32 	%p2331, %r2373, %r4296;
	@%p2331 bra 	$L__BB4_3458;
	mad.lo.s32 	%r7619, %r2372, 132, %r2355;
	ld.shared.f32 	%f1129, [%r7619];
	add.s32 	%r7620, %r2373, %r2356;
	mul.wide.s32 	%rd2261, %r7620, 4;
	add.s64 	%rd2262, %rd2, %rd2261;
	st.global.f32 	[%rd2262], %f1129;
$L__BB4_3458:
	add.s32 	%r2374, %r2372, %r2151;
	setp.gt.u32 	%p2332, %r2374, 31;
	@%p2332 bra 	$L__BB4_3527;
	add.s32 	%r2375, %r2373, %r2151;
	setp.ge.s32 	%p2333, %r2375, %r4296;
	@%p2333 bra 	$L__BB4_3461;
	mad.lo.s32 	%r7621, %r2374, 132, %r2355;
	ld.shared.f32 	%f1130, [%r7621];
	add.s32 	%r7622, %r2375, %r2356;
	mul.wide.s32 	%rd2263, %r7622, 4;
	add.s64 	%rd2264, %rd2, %rd2263;
	st.global.f32 	[%rd2264], %f1130;
$L__BB4_3461:
	add.s32 	%r2376, %r2374, %r2151;
	setp.gt.u32 	%p2334, %r2376, 31;
	@%p2334 bra 	$L__BB4_3527;
	add.s32 	%r2377, %r2375, %r2151;
	setp.ge.s32 	%p2335, %r2377, %r4296;
	@%p2335 bra 	$L__BB4_3464;
	mad.lo.s32 	%r7623, %r2376, 132, %r2355;
	ld.shared.f32 	%f1131, [%r7623];
	add.s32 	%r7624, %r2377, %r2356;
	mul.wide.s32 	%rd2265, %r7624, 4;
	add.s64 	%rd2266, %rd2, %rd2265;
	st.global.f32 	[%rd2266], %f1131;
$L__BB4_3464:
	add.s32 	%r2378, %r2376, %r2151;
	setp.gt.u32 	%p2336, %r2378, 31;
	@%p2336 bra 	$L__BB4_3527;
	add.s32 	%r2379, %r2377, %r2151;
	setp.ge.s32 	%p2337, %r2379, %r4296;
	@%p2337 bra 	$L__BB4_3467;
	mad.lo.s32 	%r7625, %r2378, 132, %r2355;
	ld.shared.f32 	%f1132, [%r7625];
	add.s32 	%r7626, %r2379, %r2356;
	mul.wide.s32 	%rd2267, %r7626, 4;
	add.s64 	%rd2268, %rd2, %rd2267;
	st.global.f32 	[%rd2268], %f1132;
$L__BB4_3467:
	add.s32 	%r2380, %r2378, %r2151;
	setp.gt.u32 	%p2338, %r2380, 31;
	@%p2338 bra 	$L__BB4_3527;
	add.s32 	%r2381, %r2379, %r2151;
	setp.ge.s32 	%p2339, %r2381, %r4296;
	@%p2339 bra 	$L__BB4_3470;
	mad.lo.s32 	%r7627, %r2380, 132, %r2355;
	ld.shared.f32 	%f1133, [%r7627];
	add.s32 	%r7628, %r2381, %r2356;
	mul.wide.s32 	%rd2269, %r7628, 4;
	add.s64 	%rd2270, %rd2, %rd2269;
	st.global.f32 	[%rd2270], %f1133;
$L__BB4_3470:
	add.s32 	%r2382, %r2380, %r2151;
	setp.gt.u32 	%p2340, %r2382, 31;
	@%p2340 bra 	$L__BB4_3527;
	add.s32 	%r2383, %r2381, %r2151;
	setp.ge.s32 	%p2341, %r2383, %r4296;
	@%p2341 bra 	$L__BB4_3473;
	mad.lo.s32 	%r7629, %r2382, 132, %r2355;
	ld.shared.f32 	%f1134, [%r7629];
	add.s32 	%r7630, %r2383, %r2356;
	mul.wide.s32 	%rd2271, %r7630, 4;
	add.s64 	%rd2272, %rd2, %rd2271;
	st.global.f32 	[%rd2272], %f1134;
$L__BB4_3473:
	add.s32 	%r2384, %r2382, %r2151;
	setp.gt.u32 	%p2342, %r2384, 31;
	@%p2342 bra 	$L__BB4_3527;
	add.s32 	%r2385, %r2383, %r2151;
	setp.ge.s32 	%p2343, %r2385, %r4296;
	@%p2343 bra 	$L__BB4_3476;
	mad.lo.s32 	%r7631, %r2384, 132, %r2355;
	ld.shared.f32 	%f1135, [%r7631];
	add.s32 	%r7632, %r2385, %r2356;
	mul.wide.s32 	%rd2273, %r7632, 4;
	add.s64 	%rd2274, %rd2, %rd2273;
	st.global.f32 	[%rd2274], %f1135;
$L__BB4_3476:
	add.s32 	%r2386, %r2384, %r2151;
	setp.gt.u32 	%p2344, %r2386, 31;
	@%p2344 bra 	$L__BB4_3527;
	add.s32 	%r2387, %r2385, %r2151;
	setp.ge.s32 	%p2345, %r2387, %r4296;
	@%p2345 bra 	$L__BB4_3479;
	mad.lo.s32 	%r7633, %r2386, 132, %r2355;
	ld.shared.f32 	%f1136, [%r7633];
	add.s32 	%r7634, %r2387, %r2356;
	mul.wide.s32 	%rd2275, %r7634, 4;
	add.s64 	%rd2276, %rd2, %rd2275;
	st.global.f32 	[%rd2276], %f1136;
$L__BB4_3479:
	add.s32 	%r2388, %r2386, %r2151;
	setp.gt.u32 	%p2346, %r2388, 31;
	@%p2346 bra 	$L__BB4_3527;
	add.s32 	%r2389, %r2387, %r2151;
	setp.ge.s32 	%p2347, %r2389, %r4296;
	@%p2347 bra 	$L__BB4_3482;
	mad.lo.s32 	%r7635, %r2388, 132, %r2355;
	ld.shared.f32 	%f1137, [%r7635];
	add.s32 	%r7636, %r2389, %r2356;
	mul.wide.s32 	%rd2277, %r7636, 4;
	add.s64 	%rd2278, %rd2, %rd2277;
	st.global.f32 	[%rd2278], %f1137;
$L__BB4_3482:
	add.s32 	%r2390, %r2388, %r2151;
	setp.gt.u32 	%p2348, %r2390, 31;
	@%p2348 bra 	$L__BB4_3527;
	add.s32 	%r2391, %r2389, %r2151;
	setp.ge.s32 	%p2349, %r2391, %r4296;
	@%p2349 bra 	$L__BB4_3485;
	mad.lo.s32 	%r7637, %r2390, 132, %r2355;
	ld.shared.f32 	%f1138, [%r7637];
	add.s32 	%r7638, %r2391, %r2356;
	mul.wide.s32 	%rd2279, %r7638, 4;
	add.s64 	%rd2280, %rd2, %rd2279;
	st.global.f32 	[%rd2280], %f1138;
$L__BB4_3485:
	add.s32 	%r2392, %r2390, %r2151;
	setp.gt.u32 	%p2350, %r2392, 31;
	@%p2350 bra 	$L__BB4_3527;
	add.s32 	%r2393, %r2391, %r2151;
	setp.ge.s32 	%p2351, %r2393, %r4296;
	@%p2351 bra 	$L__BB4_3488;
	mad.lo.s32 	%r7639, %r2392, 132, %r2355;
	ld.shared.f32 	%f1139, [%r7639];
	add.s32 	%r7640, %r2393, %r2356;
	mul.wide.s32 	%rd2281, %r7640, 4;
	add.s64 	%rd2282, %rd2, %rd2281;
	st.global.f32 	[%rd2282], %f1139;
$L__BB4_3488:
	add.s32 	%r2394, %r2392, %r2151;
	setp.gt.u32 	%p2352, %r2394, 31;
	@%p2352 bra 	$L__BB4_3527;
	add.s32 	%r2395, %r2393, %r2151;
	setp.ge.s32 	%p2353, %r2395, %r4296;
	@%p2353 bra 	$L__BB4_3491;
	mad.lo.s32 	%r7641, %r2394, 132, %r2355;
	ld.shared.f32 	%f1140, [%r7641];
	add.s32 	%r7642, %r2395, %r2356;
	mul.wide.s32 	%rd2283, %r7642, 4;
	add.s64 	%rd2284, %rd2, %rd2283;
	st.global.f32 	[%rd2284], %f1140;
$L__BB4_3491:
	add.s32 	%r2396, %r2394, %r2151;
	setp.gt.u32 	%p2354, %r2396, 31;
	@%p2354 bra 	$L__BB4_3527;
	add.s32 	%r2397, %r2395, %r2151;
	setp.ge.s32 	%p2355, %r2397, %r4296;
	@%p2355 bra 	$L__BB4_3494;
	mad.lo.s32 	%r7643, %r2396, 132, %r2355;
	ld.shared.f32 	%f1141, [%r7643];
	add.s32 	%r7644, %r2397, %r2356;
	mul.wide.s32 	%rd2285, %r7644, 4;
	add.s64 	%rd2286, %rd2, %rd2285;
	st.global.f32 	[%rd2286], %f1141;
$L__BB4_3494:
	add.s32 	%r2398, %r2396, %r2151;
	setp.gt.u32 	%p2356, %r2398, 31;
	@%p2356 bra 	$L__BB4_3527;
	add.s32 	%r2399, %r2397, %r2151;
	setp.ge.s32 	%p2357, %r2399, %r4296;
	@%p2357 bra 	$L__BB4_3497;
	mad.lo.s32 	%r7645, %r2398, 132, %r2355;
	ld.shared.f32 	%f1142, [%r7645];
	add.s32 	%r7646, %r2399, %r2356;
	mul.wide.s32 	%rd2287, %r7646, 4;
	add.s64 	%rd2288, %rd2, %rd2287;
	st.global.f32 	[%rd2288], %f1142;
$L__BB4_3497:
	add.s32 	%r2400, %r2398, %r2151;
	setp.gt.u32 	%p2358, %r2400, 31;
	@%p2358 bra 	$L__BB4_3527;
	add.s32 	%r2401, %r2399, %r2151;
	setp.ge.s32 	%p2359, %r2401, %r4296;
	@%p2359 bra 	$L__BB4_3500;
	mad.lo.s32 	%r7647, %r2400, 132, %r2355;
	ld.shared.f32 	%f1143, [%r7647];
	add.s32 	%r7648, %r2401, %r2356;
	mul.wide.s32 	%rd2289, %r7648, 4;
	add.s64 	%rd2290, %rd2, %rd2289;
	st.global.f32 	[%rd2290], %f1143;
$L__BB4_3500:
	add.s32 	%r2402, %r2400, %r2151;
	setp.gt.u32 	%p2360, %r2402, 31;
	@%p2360 bra 	$L__BB4_3527;
	add.s32 	%r2403, %r2401, %r2151;
	setp.ge.s32 	%p2361, %r2403, %r4296;
	@%p2361 bra 	$L__BB4_3503;
	mad.lo.s32 	%r7649, %r2402, 132, %r2355;
	ld.shared.f32 	%f1144, [%r7649];
	add.s32 	%r7650, %r2403, %r2356;
	mul.wide.s32 	%rd2291, %r7650, 4;
	add.s64 	%rd2292, %rd2, %rd2291;
	st.global.f32 	[%rd2292], %f1144;
$L__BB4_3503:
	add.s32 	%r2404, %r2402, %r2151;
	setp.gt.u32 	%p2362, %r2404, 31;
	@%p2362 bra 	$L__BB4_3527;
	add.s32 	%r2405, %r2403, %r2151;
	setp.ge.s32 	%p2363, %r2405, %r4296;
	@%p2363 bra 	$L__BB4_3506;
	mad.lo.s32 	%r7651, %r2404, 132, %r2355;
	ld.shared.f32 	%f1145, [%r7651];
	add.s32 	%r7652, %r2405, %r2356;
	mul.wide.s32 	%rd2293, %r7652, 4;
	add.s64 	%rd2294, %rd2, %rd2293;
	st.global.f32 	[%rd2294], %f1145;
$L__BB4_3506:
	add.s32 	%r2406, %r2404, %r2151;
	setp.gt.u32 	%p2364, %r2406, 31;
	@%p2364 bra 	$L__BB4_3527;
	add.s32 	%r2407, %r2405, %r2151;
	setp.ge.s32 	%p2365, %r2407, %r4296;
	@%p2365 bra 	$L__BB4_3509;
	mad.lo.s32 	%r7653, %r2406, 132, %r2355;
	ld.shared.f32 	%f1146, [%r7653];
	add.s32 	%r7654, %r2407, %r2356;
	mul.wide.s32 	%rd2295, %r7654, 4;
	add.s64 	%rd2296, %rd2, %rd2295;
	st.global.f32 	[%rd2296], %f1146;
$L__BB4_3509:
	add.s32 	%r2408, %r2406, %r2151;
	setp.gt.u32 	%p2366, %r2408, 31;
	@%p2366 bra 	$L__BB4_3527;
	add.s32 	%r2409, %r2407, %r2151;
	setp.ge.s32 	%p2367, %r2409, %r4296;
	@%p2367 bra 	$L__BB4_3512;
	mad.lo.s32 	%r7655, %r2408, 132, %r2355;
	ld.shared.f32 	%f1147, [%r7655];
	add.s32 	%r7656, %r2409, %r2356;
	mul.wide.s32 	%rd2297, %r7656, 4;
	add.s64 	%rd2298, %rd2, %rd2297;
	st.global.f32 	[%rd2298], %f1147;
$L__BB4_3512:
	add.s32 	%r2410, %r2408, %r2151;
	setp.gt.u32 	%p2368, %r2410, 31;
	@%p2368 bra 	$L__BB4_3527;
	add.s32 	%r2411, %r2409, %r2151;
	setp.ge.s32 	%p2369, %r2411, %r4296;
	@%p2369 bra 	$L__BB4_3515;
	mad.lo.s32 	%r7657, %r2410, 132, %r2355;
	ld.shared.f32 	%f1148, [%r7657];
	add.s32 	%r7658, %r2411, %r2356;
	mul.wide.s32 	%rd2299, %r7658, 4;
	add.s64 	%rd2300, %rd2, %rd2299;
	st.global.f32 	[%rd2300], %f1148;
$L__BB4_3515:
	add.s32 	%r2412, %r2410, %r2151;
	setp.gt.u32 	%p2370, %r2412, 31;
	@%p2370 bra 	$L__BB4_3527;
	add.s32 	%r2413, %r2411, %r2151;
	setp.ge.s32 	%p2371, %r2413, %r4296;
	@%p2371 bra 	$L__BB4_3518;
	mad.lo.s32 	%r7659, %r2412, 132, %r2355;
	ld.shared.f32 	%f1149, [%r7659];
	add.s32 	%r7660, %r2413, %r2356;
	mul.wide.s32 	%rd2301, %r7660, 4;
	add.s64 	%rd2302, %rd2, %rd2301;
	st.global.f32 	[%rd2302], %f1149;
$L__BB4_3518:
	add.s32 	%r2414, %r2412, %r2151;
	setp.gt.u32 	%p2372, %r2414, 31;
	@%p2372 bra 	$L__BB4_3527;
	add.s32 	%r2415, %r2413, %r2151;
	setp.ge.s32 	%p2373, %r2415, %r4296;
	@%p2373 bra 	$L__BB4_3521;
	mad.lo.s32 	%r7661, %r2414, 132, %r2355;
	ld.shared.f32 	%f1150, [%r7661];
	add.s32 	%r7662, %r2415, %r2356;
	mul.wide.s32 	%rd2303, %r7662, 4;
	add.s64 	%rd2304, %rd2, %rd2303;
	st.global.f32 	[%rd2304], %f1150;
$L__BB4_3521:
	add.s32 	%r2416, %r2414, %r2151;
	setp.gt.u32 	%p2374, %r2416, 31;
	@%p2374 bra 	$L__BB4_3527;
	add.s32 	%r2417, %r2415, %r2151;
	setp.ge.s32 	%p2375, %r2417, %r4296;
	@%p2375 bra 	$L__BB4_3524;
	mad.lo.s32 	%r7663, %r2416, 132, %r2355;
	ld.shared.f32 	%f1151, [%r7663];
	add.s32 	%r7664, %r2417, %r2356;
	mul.wide.s32 	%rd2305, %r7664, 4;
	add.s64 	%rd2306, %rd2, %rd2305;
	st.global.f32 	[%rd2306], %f1151;
$L__BB4_3524:
	add.s32 	%r2418, %r2416, %r2151;
	setp.gt.u32 	%p2376, %r2418, 31;
	@%p2376 bra 	$L__BB4_3527;
	add.s32 	%r2419, %r2417, %r2151;
	setp.ge.s32 	%p2377, %r2419, %r4296;
	@%p2377 bra 	$L__BB4_3527;
	mad.lo.s32 	%r7665, %r2418, 132, %r2355;
	ld.shared.f32 	%f1152, [%r7665];
	add.s32 	%r7666, %r2419, %r2356;
	mul.wide.s32 	%rd2307, %r7666, 4;
	add.s64 	%rd2308, %rd2, %rd2307;
	st.global.f32 	[%rd2308], %f1152;
$L__BB4_3527:
	add.s32 	%r2420, %r2353, %r2152;
	setp.gt.u32 	%p2378, %r2420, 31;
	@%p2378 bra 	$L__BB4_6270;
	add.s32 	%r2421, %r2354, %r2152;
	setp.ge.s32 	%p2379, %r2421, %r4297;
	@%p2379 bra 	$L__BB4_6270;
	setp.gt.u32 	%p2380, %r2150, 31;
	@%p2380 bra 	$L__BB4_3625;
	shl.b32 	%r7667, %r2420, 2;
	add.s32 	%r2422, %r4300, %r7667;
	mul.lo.s32 	%r2423, %r2421, %r4296;
	add.s32 	%r2424, %r2150, %r1;
	setp.ge.s32 	%p2381, %r2424, %r4296;
	@%p2381 bra 	$L__BB4_3532;
	mad.lo.s32 	%r7669, %r2150, 132, %r2422;
	ld.shared.f32 	%f1153, [%r7669];
	add.s32 	%r7670, %r2424, %r2423;
	mul.wide.s32 	%rd2309, %r7670, 4;
	add.s64 	%rd2310, %rd2, %rd2309;
	st.global.f32 	[%rd2310], %f1153;
$L__BB4_3532:
	add.s32 	%r2425, %r2150, %r2151;
	setp.gt.u32 	%p2382, %r2425, 31;
	@%p2382 bra 	$L__BB4_3625;
	add.s32 	%r2426, %r2424, %r2151;
	setp.ge.s32 	%p2383, %r2426, %r4296;
	@%p2383 bra 	$L__BB4_3535;
	mad.lo.s32 	%r7671, %r2425, 132, %r2422;
	ld.shared.f32 	%f1154, [%r7671];
	add.s32 	%r7672, %r2426, %r2423;
	mul.wide.s32 	%rd2311, %r7672, 4;
	add.s64 	%rd2312, %rd2, %rd2311;
	st.global.f32 	[%rd2312], %f1154;
$L__BB4_3535:
	add.s32 	%r2427, %r2425, %r2151;
	setp.gt.u32 	%p2384, %r2427, 31;
	@%p2384 bra 	$L__BB4_3625;
	add.s32 	%r2428, %r2426, %r2151;
	setp.ge.s32 	%p2385, %r2428, %r4296;
	@%p2385 bra 	$L__BB4_3538;
	mad.lo.s32 	%r7673, %r2427, 132, %r2422;
	ld.shared.f32 	%f1155, [%r7673];
	add.s32 	%r7674, %r2428, %r2423;
	mul.wide.s32 	%rd2313, %r7674, 4;
	add.s64 	%rd2314, %rd2, %rd2313;
	st.global.f32 	[%rd2314], %f1155;
$L__BB4_3538:
	add.s32 	%r2429, %r2427, %r2151;
	setp.gt.u32 	%p2386, %r2429, 31;
	@%p2386 bra 	$L__BB4_3625;
	add.s32 	%r2430, %r2428, %r2151;
	setp.ge.s32 	%p2387, %r2430, %r4296;
	@%p2387 bra 	$L__BB4_3541;
	mad.lo.s32 	%r7675, %r2429, 132, %r2422;
	ld.shared.f32 	%f1156, [%r7675];
	add.s32 	%r7676, %r2430, %r2423;
	mul.wide.s32 	%rd2315, %r7676, 4;
	add.s64 	%rd2316, %rd2, %rd2315;
	st.global.f32 	[%rd2316], %f1156;
$L__BB4_3541:
	add.s32 	%r2431, %r2429, %r2151;
	setp.gt.u32 	%p2388, %r2431, 31;
	@%p2388 bra 	$L__BB4_3625;
	add.s32 	%r2432, %r2430, %r2151;
	setp.ge.s32 	%p2389, %r2432, %r4296;
	@%p2389 bra 	$L__BB4_3544;
	mad.lo.s32 	%r7677, %r2431, 132, %r2422;
	ld.shared.f32 	%f1157, [%r7677];
	add.s32 	%r7678, %r2432, %r2423;
	mul.wide.s32 	%rd2317, %r7678, 4;
	add.s64 	%rd2318, %rd2, %rd2317;
	st.global.f32 	[%rd2318], %f1157;
$L__BB4_3544:
	add.s32 	%r2433, %r2431, %r2151;
	setp.gt.u32 	%p2390, %r2433, 31;
	@%p2390 bra 	$L__BB4_3625;
	add.s32 	%r2434, %r2432, %r2151;
	setp.ge.s32 	%p2391, %r2434, %r4296;
	@%p2391 bra 	$L__BB4_3547;
	mad.lo.s32 	%r7679, %r2433, 132, %r2422;
	ld.shared.f32 	%f1158, [%r7679];
	add.s32 	%r7680, %r2434, %r2423;
	mul.wide.s32 	%rd2319, %r7680, 4;
	add.s64 	%rd2320, %rd2, %rd2319;
	st.global.f32 	[%rd2320], %f1158;
$L__BB4_3547:
	add.s32 	%r2435, %r2433, %r2151;
	setp.gt.u32 	%p2392, %r2435, 31;
	@%p2392 bra 	$L__BB4_3625;
	add.s32 	%r2436, %r2434, %r2151;
	setp.ge.s32 	%p2393, %r2436, %r4296;
	@%p2393 bra 	$L__BB4_3550;
	mad.lo.s32 	%r7681, %r2435, 132, %r2422;
	ld.shared.f32 	%f1159, [%r7681];
	add.s32 	%r7682, %r2436, %r2423;
	mul.wide.s32 	%rd2321, %r7682, 4;
	add.s64 	%rd2322, %rd2, %rd2321;
	st.global.f32 	[%rd2322], %f1159;
$L__BB4_3550:
	add.s32 	%r2437, %r2435, %r2151;
	setp.gt.u32 	%p2394, %r2437, 31;
	@%p2394 bra 	$L__BB4_3625;
	add.s32 	%r2438, %r2436, %r2151;
	setp.ge.s32 	%p2395, %r2438, %r4296;
	@%p2395 bra 	$L__BB4_3553;
	mad.lo.s32 	%r7683, %r2437, 132, %r2422;
	ld.shared.f32 	%f1160, [%r7683];
	add.s32 	%r7684, %r2438, %r2423;
	mul.wide.s32 	%rd2323, %r7684, 4;
	add.s64 	%rd2324, %rd2, %rd2323;
	st.global.f32 	[%rd2324], %f1160;
$L__BB4_3553:
	add.s32 	%r2439, %r2437, %r2151;
	setp.gt.u32 	%p2396, %r2439, 31;
	@%p2396 bra 	$L__BB4_3625;
	add.s32 	%r2440, %r2438, %r2151;
	setp.ge.s32 	%p2397, %r2440, %r4296;
	@%p2397 bra 	$L__BB4_3556;
	mad.lo.s32 	%r7685, %r2439, 132, %r2422;
	ld.shared.f32 	%f1161, [%r7685];
	add.s32 	%r7686, %r2440, %r2423;
	mul.wide.s32 	%rd2325, %r7686, 4;
	add.s64 	%rd2326, %rd2, %rd2325;
	st.global.f32 	[%rd2326], %f1161;
$L__BB4_3556:
	add.s32 	%r2441, %r2439, %r2151;
	setp.gt.u32 	%p2398, %r2441, 31;
	@%p2398 bra 	$L__BB4_3625;
	add.s32 	%r2442, %r2440, %r2151;
	setp.ge.s32 	%p2399, %r2442, %r4296;
	@%p2399 bra 	$L__BB4_3559;
	mad.lo.s32 	%r7687, %r2441, 132, %r2422;
	ld.shared.f32 	%f1162, [%r7687];
	add.s32 	%r7688, %r2442, %r2423;
	mul.wide.s32 	%rd2327, %r7688, 4;
	add.s64 	%rd2328, %rd2, %rd2327;
	st.global.f32 	[%rd2328], %f1162;
$L__BB4_3559:
	add.s32 	%r2443, %r2441, %r2151;
	setp.gt.u32 	%p2400, %r2443, 31;
	@%p2400 bra 	$L__BB4_3625;
	add.s32 	%r2444, %r2442, %r2151;
	setp.ge.s32 	%p2401, %r2444, %r4296;
	@%p2401 bra 	$L__BB4_3562;
	mad.lo.s32 	%r7689, %r2443, 132, %r2422;
	ld.shared.f32 	%f1163, [%r7689];
	add.s32 	%r7690, %r2444, %r2423;
	mul.wide.s32 	%rd2329, %r7690, 4;
	add.s64 	%rd2330, %rd2, %rd2329;
	st.global.f32 	[%rd2330], %f1163;
$L__BB4_3562:
	add.s32 	%r2445, %r2443, %r2151;
	setp.gt.u32 	%p2402, %r2445, 31;
	@%p2402 bra 	$L__BB4_3625;
	add.s32 	%r2446, %r2444, %r2151;
	setp.ge.s32 	%p2403, %r2446, %r4296;
	@%p2403 bra 	$L__BB4_3565;
	mad.lo.s32 	%r7691, %r2445, 132, %r2422;
	ld.shared.f32 	%f1164, [%r7691];
	add.s32 	%r7692, %r2446, %r2423;
	mul.wide.s32 	%rd2331, %r7692, 4;
	add.s64 	%rd2332, %rd2, %rd2331;
	st.global.f32 	[%rd2332], %f1164;
$L__BB4_3565:
	add.s32 	%r2447, %r2445, %r2151;
	setp.gt.u32 	%p2404, %r2447, 31;
	@%p2404 bra 	$L__BB4_3625;
	add.s32 	%r2448, %r2446, %r2151;
	setp.ge.s32 	%p2405, %r2448, %r4296;
	@%p2405 bra 	$L__BB4_3568;
	mad.lo.s32 	%r7693, %r2447, 132, %r2422;
	ld.shared.f32 	%f1165, [%r7693];
	add.s32 	%r7694, %r2448, %r2423;
	mul.wide.s32 	%rd2333, %r7694, 4;
	add.s64 	%rd2334, %rd2, %rd2333;
	st.global.f32 	[%rd2334], %f1165;
$L__BB4_3568:
	add.s32 	%r2449, %r2447, %r2151;
	setp.gt.u32 	%p2406, %r2449, 31;
	@%p2406 bra 	$L__BB4_3625;
	add.s32 	%r2450, %r2448, %r2151;
	setp.ge.s32 	%p2407, %r2450, %r4296;
	@%p2407 bra 	$L__BB4_3571;
	mad.lo.s32 	%r7695, %r2449, 132, %r2422;
	ld.shared.f32 	%f1166, [%r7695];
	add.s32 	%r7696, %r2450, %r2423;
	mul.wide.s32 	%rd2335, %r7696, 4;
	add.s64 	%rd2336, %rd2, %rd2335;
	st.global.f32 	[%rd2336], %f1166;
$L__BB4_3571:
	add.s32 	%r2451, %r2449, %r2151;
	setp.gt.u32 	%p2408, %r2451, 31;
	@%p2408 bra 	$L__BB4_3625;
	add.s32 	%r2452, %r2450, %r2151;
	setp.ge.s32 	%p2409, %r2452, %r4296;
	@%p2409 bra 	$L__BB4_3574;
	mad.lo.s32 	%r7697, %r2451, 132, %r2422;
	ld.shared.f32 	%f1167, [%r7697];
	add.s32 	%r7698, %r2452, %r2423;
	mul.wide.s32 	%rd2337, %r7698, 4;
	add.s64 	%rd2338, %rd2, %rd2337;
	st.global.f32 	[%rd2338], %f1167;
$L__BB4_3574:
	add.s32 	%r2453, %r2451, %r2151;
	setp.gt.u32 	%p2410, %r2453, 31;
	@%p2410 bra 	$L__BB4_3625;
	add.s32 	%r2454, %r2452, %r2151;
	setp.ge.s32 	%p2411, %r2454, %r4296;
	@%p2411 bra 	$L__BB4_3577;
	mad.lo.s32 	%r7699, %r2453, 132, %r2422;
	ld.shared.f32 	%f1168, [%r7699];
	add.s32 	%r7700, %r2454, %r2423;
	mul.wide.s32 	%rd2339, %r7700, 4;
	add.s64 	%rd2340, %rd2, %rd2339;
	st.global.f32 	[%rd2340], %f1168;
$L__BB4_3577:
	add.s32 	%r2455, %r2453, %r2151;
	setp.gt.u32 	%p2412, %r2455, 31;
	@%p2412 bra 	$L__BB4_3625;
	add.s32 	%r2456, %r2454, %r2151;
	setp.ge.s32 	%p2413, %r2456, %r4296;
	@%p2413 bra 	$L__BB4_3580;
	mad.lo.s32 	%r7701, %r2455, 132, %r2422;
	ld.shared.f32 	%f1169, [%r7701];
	add.s32 	%r7702, %r2456, %r2423;
	mul.wide.s32 	%rd2341, %r7702, 4;
	add.s64 	%rd2342, %rd2, %rd2341;
	st.global.f32 	[%rd2342], %f1169;
$L__BB4_3580:
	add.s32 	%r2457, %r2455, %r2151;
	setp.gt.u32 	%p2414, %r2457, 31;
	@%p2414 bra 	$L__BB4_3625;
	add.s32 	%r2458, %r2456, %r2151;
	setp.ge.s32 	%p2415, %r2458, %r4296;
	@%p2415 bra 	$L__BB4_3583;
	mad.lo.s32 	%r7703, %r2457, 132, %r2422;
	ld.shared.f32 	%f1170, [%r7703];
	add.s32 	%r7704, %r2458, %r2423;
	mul.wide.s32 	%rd2343, %r7704, 4;
	add.s64 	%rd2344, %rd2, %rd2343;
	st.global.f32 	[%rd2344], %f1170;
$L__BB4_3583:
	add.s32 	%r2459, %r2457, %r2151;
	setp.gt.u32 	%p2416, %r2459, 31;
	@%p2416 bra 	$L__BB4_3625;
	add.s32 	%r2460, %r2458, %r2151;
	setp.ge.s32 	%p2417, %r2460, %r4296;
	@%p2417 bra 	$L__BB4_3586;
	mad.lo.s32 	%r7705, %r2459, 132, %r2422;
	ld.shared.f32 	%f1171, [%r7705];
	add.s32 	%r7706, %r2460, %r2423;
	mul.wide.s32 	%rd2345, %r7706, 4;
	add.s64 	%rd2346, %rd2, %rd2345;
	st.global.f32 	[%rd2346], %f1171;
$L__BB4_3586:
	add.s32 	%r2461, %r2459, %r2151;
	setp.gt.u32 	%p2418, %r2461, 31;
	@%p2418 bra 	$L__BB4_3625;
	add.s32 	%r2462, %r2460, %r2151;
	setp.ge.s32 	%p2419, %r2462, %r4296;
	@%p2419 bra 	$L__BB4_3589;
	mad.lo.s32 	%r7707, %r2461, 132, %r2422;
	ld.shared.f32 	%f1172, [%r7707];
	add.s32 	%r7708, %r2462, %r2423;
	mul.wide.s32 	%rd2347, %r7708, 4;
	add.s64 	%rd2348, %rd2, %rd2347;
	st.global.f32 	[%rd2348], %f1172;
$L__BB4_3589:
	add.s32 	%r2463, %r2461, %r2151;
	setp.gt.u32 	%p2420, %r2463, 31;
	@%p2420 bra 	$L__BB4_3625;
	add.s32 	%r2464, %r2462, %r2151;
	setp.ge.s32 	%p2421, %r2464, %r4296;
	@%p2421 bra 	$L__BB4_3592;
	mad.lo.s32 	%r7709, %r2463, 132, %r2422;
	ld.shared.f32 	%f1173, [%r7709];
	add.s32 	%r7710, %r2464, %r2423;
	mul.wide.s32 	%rd2349, %r7710, 4;
	add.s64 	%rd2350, %rd2, %rd2349;
	st.global.f32 	[%rd2350], %f1173;
$L__BB4_3592:
	add.s32 	%r2465, %r2463, %r2151;
	setp.gt.u32 	%p2422, %r2465, 31;
	@%p2422 bra 	$L__BB4_3625;
	add.s32 	%r2466, %r2464, %r2151;
	setp.ge.s32 	%p2423, %r2466, %r4296;
	@%p2423 bra 	$L__BB4_3595;
	mad.lo.s32 	%r7711, %r2465, 132, %r2422;
	ld.shared.f32 	%f1174, [%r7711];
	add.s32 	%r7712, %r2466, %r2423;
	mul.wide.s32 	%rd2351, %r7712, 4;
	add.s64 	%rd2352, %rd2, %rd2351;
	st.global.f32 	[%rd2352], %f1174;
$L__BB4_3595:
	add.s32 	%r2467, %r2465, %r2151;
	setp.gt.u32 	%p2424, %r2467, 31;
	@%p2424 bra 	$L__BB4_3625;
	add.s32 	%r2468, %r2466, %r2151;
	setp.ge.s32 	%p2425, %r2468, %r4296;
	@%p2425 bra 	$L__BB4_3598;
	mad.lo.s32 	%r7713, %r2467, 132, %r2422;
	ld.shared.f32 	%f1175, [%r7713];
	add.s32 	%r7714, %r2468, %r2423;
	mul.wide.s32 	%rd2353, %r7714, 4;
	add.s64 	%rd2354, %rd2, %rd2353;
	st.global.f32 	[%rd2354], %f1175;
$L__BB4_3598:
	add.s32 	%r2469, %r2467, %r2151;
	setp.gt.u32 	%p2426, %r2469, 31;
	@%p2426 bra 	$L__BB4_3625;
	add.s32 	%r2470, %r2468, %r2151;
	setp.ge.s32 	%p2427, %r2470, %r4296;
	@%p2427 bra 	$L__BB4_3601;
	mad.lo.s32 	%r7715, %r2469, 132, %r2422;
	ld.shared.f32 	%f1176, [%r7715];
	add.s32 	%r7716, %r2470, %r2423;
	mul.wide.s32 	%rd2355, %r7716, 4;
	add.s64 	%rd2356, %rd2, %rd2355;
	st.global.f32 	[%rd2356], %f1176;
$L__BB4_3601:
	add.s32 	%r2471, %r2469, %r2151;
	setp.gt.u32 	%p2428, %r2471, 31;
	@%p2428 bra 	$L__BB4_3625;
	add.s32 	%r2472, %r2470, %r2151;
	setp.ge.s32 	%p2429, %r2472, %r4296;
	@%p2429 bra 	$L__BB4_3604;
	mad.lo.s32 	%r7717, %r2471, 132, %r2422;
	ld.shared.f32 	%f1177, [%r7717];
	add.s32 	%r7718, %r2472, %r2423;
	mul.wide.s32 	%rd2357, %r7718, 4;
	add.s64 	%rd2358, %rd2, %rd2357;
	st.global.f32 	[%rd2358], %f1177;
$L__BB4_3604:
	add.s32 	%r2473, %r2471, %r2151;
	setp.gt.u32 	%p2430, %r2473, 31;
	@%p2430 bra 	$L__BB4_3625;
	add.s32 	%r2474, %r2472, %r2151;
	setp.ge.s32 	%p2431, %r2474, %r4296;
	@%p2431 bra 	$L__BB4_3607;
	mad.lo.s32 	%r7719, %r2473, 132, %r2422;
	ld.shared.f32 	%f1178, [%r7719];
	add.s32 	%r7720, %r2474, %r2423;
	mul.wide.s32 	%rd2359, %r7720, 4;
	add.s64 	%rd2360, %rd2, %rd2359;
	st.global.f32 	[%rd2360], %f1178;
$L__BB4_3607:
	add.s32 	%r2475, %r2473, %r2151;
	setp.gt.u32 	%p2432, %r2475, 31;
	@%p2432 bra 	$L__BB4_3625;
	add.s32 	%r2476, %r2474, %r2151;
	setp.ge.s32 	%p2433, %r2476, %r4296;
	@%p2433 bra 	$L__BB4_3610;
	mad.lo.s32 	%r7721, %r2475, 132, %r2422;
	ld.shared.f32 	%f1179, [%r7721];
	add.s32 	%r7722, %r2476, %r2423;
	mul.wide.s32 	%rd2361, %r7722, 4;
	add.s64 	%rd2362, %rd2, %rd2361;
	st.global.f32 	[%rd2362], %f1179;
$L__BB4_3610:
	add.s32 	%r2477, %r2475, %r2151;
	setp.gt.u32 	%p2434, %r2477, 31;
	@%p2434 bra 	$L__BB4_3625;
	add.s32 	%r2478, %r2476, %r2151;
	setp.ge.s32 	%p2435, %r2478, %r4296;
	@%p2435 bra 	$L__BB4_3613;
	mad.lo.s32 	%r7723, %r2477, 132, %r2422;
	ld.shared.f32 	%f1180, [%r7723];
	add.s32 	%r7724, %r2478, %r2423;
	mul.wide.s32 	%rd2363, %r7724, 4;
	add.s64 	%rd2364, %rd2, %rd2363;
	st.global.f32 	[%rd2364], %f1180;
$L__BB4_3613:
	add.s32 	%r2479, %r2477, %r2151;
	setp.gt.u32 	%p2436, %r2479, 31;
	@%p2436 bra 	$L__BB4_3625;
	add.s32 	%r2480, %r2478, %r2151;
	setp.ge.s32 	%p2437, %r2480, %r4296;
	@%p2437 bra 	$L__BB4_3616;
	mad.lo.s32 	%r7725, %r2479, 132, %r2422;
	ld.shared.f32 	%f1181, [%r7725];
	add.s32 	%r7726, %r2480, %r2423;
	mul.wide.s32 	%rd2365, %r7726, 4;
	add.s64 	%rd2366, %rd2, %rd2365;
	st.global.f32 	[%rd2366], %f1181;
$L__BB4_3616:
	add.s32 	%r2481, %r2479, %r2151;
	setp.gt.u32 	%p2438, %r2481, 31;
	@%p2438 bra 	$L__BB4_3625;
	add.s32 	%r2482, %r2480, %r2151;
	setp.ge.s32 	%p2439, %r2482, %r4296;
	@%p2439 bra 	$L__BB4_3619;
	mad.lo.s32 	%r7727, %r2481, 132, %r2422;
	ld.shared.f32 	%f1182, [%r7727];
	add.s32 	%r7728, %r2482, %r2423;
	mul.wide.s32 	%rd2367, %r7728, 4;
	add.s64 	%rd2368, %rd2, %rd2367;
	st.global.f32 	[%rd2368], %f1182;
$L__BB4_3619:
	add.s32 	%r2483, %r2481, %r2151;
	setp.gt.u32 	%p2440, %r2483, 31;
	@%p2440 bra 	$L__BB4_3625;
	add.s32 	%r2484, %r2482, %r2151;
	setp.ge.s32 	%p2441, %r2484, %r4296;
	@%p2441 bra 	$L__BB4_3622;
	mad.lo.s32 	%r7729, %r2483, 132, %r2422;
	ld.shared.f32 	%f1183, [%r7729];
	add.s32 	%r7730, %r2484, %r2423;
	mul.wide.s32 	%rd2369, %r7730, 4;
	add.s64 	%rd2370, %rd2, %rd2369;
	st.global.f32 	[%rd2370], %f1183;
$L__BB4_3622:
	add.s32 	%r2485, %r2483, %r2151;
	setp.gt.u32 	%p2442, %r2485, 31;
	@%p2442 bra 	$L__BB4_3625;
	add.s32 	%r2486, %r2484, %r2151;
	setp.ge.s32 	%p2443, %r2486, %r4296;
	@%p2443 bra 	$L__BB4_3625;
	mad.lo.s32 	%r7731, %r2485, 132, %r2422;
	ld.shared.f32 	%f1184, [%r7731];
	add.s32 	%r7732, %r2486, %r2423;
	mul.wide.s32 	%rd2371, %r7732, 4;
	add.s64 	%rd2372, %rd2, %rd2371;
	st.global.f32 	[%rd2372], %f1184;
$L__BB4_3625:
	add.s32 	%r2487, %r2420, %r2152;
	setp.gt.u32 	%p2444, %r2487, 31;
	@%p2444 bra 	$L__BB4_6270;
	add.s32 	%r2488, %r2421, %r2152;
	setp.ge.s32 	%p2445, %r2488, %r4297;
	@%p2445 bra 	$L__BB4_6270;
	setp.gt.u32 	%p2446, %r2150, 31;
	@%p2446 bra 	$L__BB4_3723;
	shl.b32 	%r7733, %r2487, 2;
	add.s32 	%r2489, %r4300, %r7733;
	mul.lo.s32 	%r2490, %r2488, %r4296;
	add.s32 	%r2491, %r2150, %r1;
	setp.ge.s32 	%p2447, %r2491, %r4296;
	@%p2447 bra 	$L__BB4_3630;
	mad.lo.s32 	%r7735, %r2150, 132, %r2489;
	ld.shared.f32 	%f1185, [%r7735];
	add.s32 	%r7736, %r2491, %r2490;
	mul.wide.s32 	%rd2373, %r7736, 4;
	add.s64 	%rd2374, %rd2, %rd2373;
	st.global.f32 	[%rd2374], %f1185;
$L__BB4_3630:
	add.s32 	%r2492, %r2150, %r2151;
	setp.gt.u32 	%p2448, %r2492, 31;
	@%p2448 bra 	$L__BB4_3723;
	add.s32 	%r2493, %r2491, %r2151;
	setp.ge.s32 	%p2449, %r2493, %r4296;
	@%p2449 bra 	$L__BB4_3633;
	mad.lo.s32 	%r7737, %r2492, 132, %r2489;
	ld.shared.f32 	%f1186, [%r7737];
	add.s32 	%r7738, %r2493, %r2490;
	mul.wide.s32 	%rd2375, %r7738, 4;
	add.s64 	%rd2376, %rd2, %rd2375;
	st.global.f32 	[%rd2376], %f1186;
$L__BB4_3633:
	add.s32 	%r2494, %r2492, %r2151;
	setp.gt.u32 	%p2450, %r2494, 31;
	@%p2450 bra 	$L__BB4_3723;
	add.s32 	%r2495, %r2493, %r2151;
	setp.ge.s32 	%p2451, %r2495, %r4296;
	@%p2451 bra 	$L__BB4_3636;
	mad.lo.s32 	%r7739, %r2494, 132, %r2489;
	ld.shared.f32 	%f1187, [%r7739];
	add.s32 	%r7740, %r2495, %r2490;
	mul.wide.s32 	%rd2377, %r7740, 4;
	add.s64 	%rd2378, %rd2, %rd2377;
	st.global.f32 	[%rd2378], %f1187;
$L__BB4_3636:
	add.s32 	%r2496, %r2494, %r2151;
	setp.gt.u32 	%p2452, %r2496, 31;
	@%p2452 bra 	$L__BB4_3723;
	add.s32 	%r2497, %r2495, %r2151;
	setp.ge.s32 	%p2453, %r2497, %r4296;
	@%p2453 bra 	$L__BB4_3639;
	mad.lo.s32 	%r7741, %r2496, 132, %r2489;
	ld.shared.f32 	%f1188, [%r7741];
	add.s32 	%r7742, %r2497, %r2490;
	mul.wide.s32 	%rd2379, %r7742, 4;
	add.s64 	%rd2380, %rd2, %rd2379;
	st.global.f32 	[%rd2380], %f1188;
$L__BB4_3639:
	add.s32 	%r2498, %r2496, %r2151;
	setp.gt.u32 	%p2454, %r2498, 31;
	@%p2454 bra 	$L__BB4_3723;
	add.s32 	%r2499, %r2497, %r2151;
	setp.ge.s32 	%p2455, %r2499, %r4296;
	@%p2455 bra 	$L__BB4_3642;
	mad.lo.s32 	%r7743, %r2498, 132, %r2489;
	ld.shared.f32 	%f1189, [%r7743];
	add.s32 	%r7744, %r2499, %r2490;
	mul.wide.s32 	%rd2381, %r7744, 4;
	add.s64 	%rd2382, %rd2, %rd2381;
	st.global.f32 	[%rd2382], %f1189;
$L__BB4_3642:
	add.s32 	%r2500, %r2498, %r2151;
	setp.gt.u32 	%p2456, %r2500, 31;
	@%p2456 bra 	$L__BB4_3723;
	add.s32 	%r2501, %r2499, %r2151;
	setp.ge.s32 	%p2457, %r2501, %r4296;
	@%p2457 bra 	$L__BB4_3645;
	mad.lo.s32 	%r7745, %r2500, 132, %r2489;
	ld.shared.f32 	%f1190, [%r7745];
	add.s32 	%r7746, %r2501, %r2490;
	mul.wide.s32 	%rd2383, %r7746, 4;
	add.s64 	%rd2384, %rd2, %rd2383;
	st.global.f32 	[%rd2384], %f1190;
$L__BB4_3645:
	add.s32 	%r2502, %r2500, %r2151;
	setp.gt.u32 	%p2458, %r2502, 31;
	@%p2458 bra 	$L__BB4_3723;
	add.s32 	%r2503, %r2501, %r2151;
	setp.ge.s32 	%p2459, %r2503, %r4296;
	@%p2459 bra 	$L__BB4_3648;
	mad.lo.s32 	%r7747, %r2502, 132, %r2489;
	ld.shared.f32 	%f1191, [%r7747];
	add.s32 	%r7748, %r2503, %r2490;
	mul.wide.s32 	%rd2385, %r7748, 4;
	add.s64 	%rd2386, %rd2, %rd2385;
	st.global.f32 	[%rd2386], %f1191;
$L__BB4_3648:
	add.s32 	%r2504, %r2502, %r2151;
	setp.gt.u32 	%p2460, %r2504, 31;
	@%p2460 bra 	$L__BB4_3723;
	add.s32 	%r2505, %r2503, %r2151;
	setp.ge.s32 	%p2461, %r2505, %r4296;
	@%p2461 bra 	$L__BB4_3651;
	mad.lo.s32 	%r7749, %r2504, 132, %r2489;
	ld.shared.f32 	%f1192, [%r7749];
	add.s32 	%r7750, %r2505, %r2490;
	mul.wide.s32 	%rd2387, %r7750, 4;
	add.s64 	%rd2388, %rd2, %rd2387;
	st.global.f32 	[%rd2388], %f1192;
$L__BB4_3651:
	add.s32 	%r2506, %r2504, %r2151;
	setp.gt.u32 	%p2462, %r2506, 31;
	@%p2462 bra 	$L__BB4_3723;
	add.s32 	%r2507, %r2505, %r2151;
	setp.ge.s32 	%p2463, %r2507, %r4296;
	@%p2463 bra 	$L__BB4_3654;
	mad.lo.s32 	%r7751, %r2506, 132, %r2489;
	ld.shared.f32 	%f1193, [%r7751];
	add.s32 	%r7752, %r2507, %r2490;
	mul.wide.s32 	%rd2389, %r7752, 4;
	add.s64 	%rd2390, %rd2, %rd2389;
	st.global.f32 	[%rd2390], %f1193;
$L__BB4_3654:
	add.s32 	%r2508, %r2506, %r2151;
	setp.gt.u32 	%p2464, %r2508, 31;
	@%p2464 bra 	$L__BB4_3723;
	add.s32 	%r2509, %r2507, %r2151;
	setp.ge.s32 	%p2465, %r2509, %r4296;
	@%p2465 bra 	$L__BB4_3657;
	mad.lo.s32 	%r7753, %r2508, 132, %r2489;
	ld.shared.f32 	%f1194, [%r7753];
	add.s32 	%r7754, %r2509, %r2490;
	mul.wide.s32 	%rd2391, %r7754, 4;
	add.s64 	%rd2392, %rd2, %rd2391;
	st.global.f32 	[%rd2392], %f1194;
$L__BB4_3657:
	add.s32 	%r2510, %r2508, %r2151;
	setp.gt.u32 	%p2466, %r2510, 31;
	@%p2466 bra 	$L__BB4_3723;
	add.s32 	%r2511, %r2509, %r2151;
	setp.ge.s32 	%p2467, %r2511, %r4296;
	@%p2467 bra 	$L__BB4_3660;
	mad.lo.s32 	%r7755, %r2510, 132, %r2489;
	ld.shared.f32 	%f1195, [%r7755];
	add.s32 	%r7756, %r2511, %r2490;
	mul.wide.s32 	%rd2393, %r7756, 4;
	add.s64 	%rd2394, %rd2, %rd2393;
	st.global.f32 	[%rd2394], %f1195;
$L__BB4_3660:
	add.s32 	%r2512, %r2510, %r2151;
	setp.gt.u32 	%p2468, %r2512, 31;
	@%p2468 bra 	$L__BB4_3723;
	add.s32 	%r2513, %r2511, %r2151;
	setp.ge.s32 	%p2469, %r2513, %r4296;
	@%p2469 bra 	$L__BB4_3663;
	mad.lo.s32 	%r7757, %r2512, 132, %r2489;
	ld.shared.f32 	%f1196, [%r7757];
	add.s32 	%r7758, %r2513, %r2490;
	mul.wide.s32 	%rd2395, %r7758, 4;
	add.s64 	%rd2396, %rd2, %rd2395;
	st.global.f32 	[%rd2396], %f1196;
$L__BB4_3663:
	add.s32 	%r2514, %r2512, %r2151;
	setp.gt.u32 	%p2470, %r2514, 31;
	@%p2470 bra 	$L__BB4_3723;
	add.s32 	%r2515, %r2513, %r2151;
	setp.ge.s32 	%p2471, %r2515, %r4296;
	@%p2471 bra 	$L__BB4_3666;
	mad.lo.s32 	%r7759, %r2514, 132, %r2489;
	ld.shared.f32 	%f1197, [%r7759];
	add.s32 	%r7760, %r2515, %r2490;
	mul.wide.s32 	%rd2397, %r7760, 4;
	add.s64 	%rd2398, %rd2, %rd2397;
	st.global.f32 	[%rd2398], %f1197;
$L__BB4_3666:
	add.s32 	%r2516, %r2514, %r2151;
	setp.gt.u32 	%p2472, %r2516, 31;
	@%p2472 bra 	$L__BB4_3723;
	add.s32 	%r2517, %r2515, %r2151;
	setp.ge.s32 	%p2473, %r2517, %r4296;
	@%p2473 bra 	$L__BB4_3669;
	mad.lo.s32 	%r7761, %r2516, 132, %r2489;
	ld.shared.f32 	%f1198, [%r7761];
	add.s32 	%r7762, %r2517, %r2490;
	mul.wide.s32 	%rd2399, %r7762, 4;
	add.s64 	%rd2400, %rd2, %rd2399;
	st.global.f32 	[%rd2400], %f1198;
$L__BB4_3669:
	add.s32 	%r2518, %r2516, %r2151;
	setp.gt.u32 	%p2474, %r2518, 31;
	@%p2474 bra 	$L__BB4_3723;
	add.s32 	%r2519, %r2517, %r2151;
	setp.ge.s32 	%p2475, %r2519, %r4296;
	@%p2475 bra 	$L__BB4_3672;
	mad.lo.s32 	%r7763, %r2518, 132, %r2489;
	ld.shared.f32 	%f1199, [%r7763];
	add.s32 	%r7764, %r2519, %r2490;
	mul.wide.s32 	%rd2401, %r7764, 4;
	add.s64 	%rd2402, %rd2, %rd2401;
	st.global.f32 	[%rd2402], %f1199;
$L__BB4_3672:
	add.s32 	%r2520, %r2518, %r2151;
	setp.gt.u32 	%p2476, %r2520, 31;
	@%p2476 bra 	$L__BB4_3723;
	add.s32 	%r2521, %r2519, %r2151;
	setp.ge.s32 	%p2477, %r2521, %r4296;
	@%p2477 bra 	$L__BB4_3675;
	mad.lo.s32 	%r7765, %r2520, 132, %r2489;
	ld.shared.f32 	%f1200, [%r7765];
	add.s32 	%r7766, %r2521, %r2490;
	mul.wide.s32 	%rd2403, %r7766, 4;
	add.s64 	%rd2404, %rd2, %rd2403;
	st.global.f32 	[%rd2404], %f1200;
$L__BB4_3675:
	add.s32 	%r2522, %r2520, %r2151;
	setp.gt.u32 	%p2478, %r2522, 31;
	@%p2478 bra 	$L__BB4_3723;
	add.s32 	%r2523, %r2521, %r2151;
	setp.ge.s32 	%p2479, %r2523, %r4296;
	@%p2479 bra 	$L__BB4_3678;
	mad.lo.s32 	%r7767, %r2522, 132, %r2489;
	ld.shared.f32 	%f1201, [%r7767];
	add.s32 	%r7768, %r2523, %r2490;
	mul.wide.s32 	%rd2405, %r7768, 4;
	add.s64 	%rd2406, %rd2, %rd2405;
	st.global.f32 	[%rd2406], %f1201;
$L__BB4_3678:
	add.s32 	%r2524, %r2522, %r2151;
	setp.gt.u32 	%p2480, %r2524, 31;
	@%p2480 bra 	$L__BB4_3723;
	add.s32 	%r2525, %r2523, %r2151;
	setp.ge.s32 	%p2481, %r2525, %r4296;
	@%p2481 bra 	$L__BB4_3681;
	mad.lo.s32 	%r7769, %r2524, 132, %r2489;
	ld.shared.f32 	%f1202, [%r7769];
	add.s32 	%r7770, %r2525, %r2490;
	mul.wide.s32 	%rd2407, %r7770, 4;
	add.s64 	%rd2408, %rd2, %rd2407;
	st.global.f32 	[%rd2408], %f1202;
$L__BB4_3681:
	add.s32 	%r2526, %r2524, %r2151;
	setp.gt.u32 	%p2482, %r2526, 31;
	@%p2482 bra 	$L__BB4_3723;
	add.s32 	%r2527, %r2525, %r2151;
	setp.ge.s32 	%p2483, %r2527, %r4296;
	@%p2483 bra 	$L__BB4_3684;
	mad.lo.s32 	%r7771, %r2526, 132, %r2489;
	ld.shared.f32 	%f1203, [%r7771];
	add.s32 	%r7772, %r2527, %r2490;
	mul.wide.s32 	%rd2409, %r7772, 4;
	add.s64 	%rd2410, %rd2, %rd2409;
	st.global.f32 	[%rd2410], %f1203;
$L__BB4_3684:
	add.s32 	%r2528, %r2526, %r2151;
	setp.gt.u32 	%p2484, %r2528, 31;
	@%p2484 bra 	$L__BB4_3723;
	add.s32 	%r2529, %r2527, %r2151;
	setp.ge.s32 	%p2485, %r2529, %r4296;
	@%p2485 bra 	$L__BB4_3687;
	mad.lo.s32 	%r7773, %r2528, 132, %r2489;
	ld.shared.f32 	%f1204, [%r7773];
	add.s32 	%r7774, %r2529, %r2490;
	mul.wide.s32 	%rd2411, %r7774, 4;
	add.s64 	%rd2412, %rd2, %rd2411;
	st.global.f32 	[%rd2412], %f1204;
$L__BB4_3687:
	add.s32 	%r2530, %r2528, %r2151;
	setp.gt.u32 	%p2486, %r2530, 31;
	@%p2486 bra 	$L__BB4_3723;
	add.s32 	%r2531, %r2529, %r2151;
	setp.ge.s32 	%p2487, %r2531, %r4296;
	@%p2487 bra 	$L__BB4_3690;
	mad.lo.s32 	%r7775, %r2530, 132, %r2489;
	ld.shared.f32 	%f1205, [%r7775];
	add.s32 	%r7776, %r2531, %r2490;
	mul.wide.s32 	%rd2413, %r7776, 4;
	add.s64 	%rd2414, %rd2, %rd2413;
	st.global.f32 	[%rd2414], %f1205;
$L__BB4_3690:
	add.s32 	%r2532, %r2530, %r2151;
	setp.gt.u32 	%p2488, %r2532, 31;
	@%p2488 bra 	$L__BB4_3723;
	add.s32 	%r2533, %r2531, %r2151;
	setp.ge.s32 	%p2489, %r2533, %r4296;
	@%p2489 bra 	$L__BB4_3693;
	mad.lo.s32 	%r7777, %r2532, 132, %r2489;
	ld.shared.f32 	%f1206, [%r7777];
	add.s32 	%r7778, %r2533, %r2490;
	mul.wide.s32 	%rd2415, %r7778, 4;
	add.s64 	%rd2416, %rd2, %rd2415;
	st.global.f32 	[%rd2416], %f1206;
$L__BB4_3693:
	add.s32 	%r2534, %r2532, %r2151;
	setp.gt.u32 	%p2490, %r2534, 31;
	@%p2490 bra 	$L__BB4_3723;
	add.s32 	%r2535, %r2533, %r2151;
	setp.ge.s32 	%p2491, %r2535, %r4296;
	@%p2491 bra 	$L__BB4_3696;
	mad.lo.s32 	%r7779, %r2534, 132, %r2489;
	ld.shared.f32 	%f1207, [%r7779];
	add.s32 	%r7780, %r2535, %r2490;
	mul.wide.s32 	%rd2417, %r7780, 4;
	add.s64 	%rd2418, %rd2, %rd2417;
	st.global.f32 	[%rd2418], %f1207;
$L__BB4_3696:
	add.s32 	%r2536, %r2534, %r2151;
	setp.gt.u32 	%p2492, %r2536, 31;
	@%p2492 bra 	$L__BB4_3723;
	add.s32 	%r2537, %r2535, %r2151;
	setp.ge.s32 	%p2493, %r2537, %r4296;
	@%p2493 bra 	$L__BB4_3699;
	mad.lo.s32 	%r7781, %r2536, 132, %r2489;
	ld.shared.f32 	%f1208, [%r7781];
	add.s32 	%r7782, %r2537, %r2490;
	mul.wide.s32 	%rd2419, %r7782, 4;
	add.s64 	%rd2420, %rd2, %rd2419;
	st.global.f32 	[%rd2420], %f1208;
$L__BB4_3699:
	add.s32 	%r2538, %r2536, %r2151;
	setp.gt.u32 	%p2494, %r2538, 31;
	@%p2494 bra 	$L__BB4_3723;
	add.s32 	%r2539, %r2537, %r2151;
	setp.ge.s32 	%p2495, %r2539, %r4296;
	@%p2495 bra 	$L__BB4_3702;
	mad.lo.s32 	%r7783, %r2538, 132, %r2489;
	ld.shared.f32 	%f1209, [%r7783];
	add.s32 	%r7784, %r2539, %r2490;
	mul.wide.s32 	%rd2421, %r7784, 4;
	add.s64 	%rd2422, %rd2, %rd2421;
	st.global.f32 	[%rd2422], %f1209;
$L__BB4_3702:
	add.s32 	%r2540, %r2538, %r2151;
	setp.gt.u32 	%p2496, %r2540, 31;
	@%p2496 bra 	$L__BB4_3723;
	add.s32 	%r2541, %r2539, %r2151;
	setp.ge.s32 	%p2497, %r2541, %r4296;
	@%p2497 bra 	$L__BB4_3705;
	mad.lo.s32 	%r7785, %r2540, 132, %r2489;
	ld.shared.f32 	%f1210, [%r7785];
	add.s32 	%r7786, %r2541, %r2490;
	mul.wide.s32 	%rd2423, %r7786, 4;
	add.s64 	%rd2424, %rd2, %rd2423;
	st.global.f32 	[%rd2424], %f1210;
$L__BB4_3705:
	add.s32 	%r2542, %r2540, %r2151;
	setp.gt.u32 	%p2498, %r2542, 31;
	@%p2498 bra 	$L__BB4_3723;
	add.s32 	%r2543, %r2541, %r2151;
	setp.ge.s32 	%p2499, %r2543, %r4296;
	@%p2499 bra 	$L__BB4_3708;
	mad.lo.s32 	%r7787, %r2542, 132, %r2489;
	ld.shared.f32 	%f1211, [%r7787];
	add.s32 	%r7788, %r2543, %r2490;
	mul.wide.s32 	%rd2425, %r7788, 4;
	add.s64 	%rd2426, %rd2, %rd2425;
	st.global.f32 	[%rd2426], %f1211;
$L__BB4_3708:
	add.s32 	%r2544, %r2542, %r2151;
	setp.gt.u32 	%p2500, %r2544, 31;
	@%p2500 bra 	$L__BB4_3723;
	add.s32 	%r2545, %r2543, %r2151;
	setp.ge.s32 	%p2501, %r2545, %r4296;
	@%p2501 bra 	$L__BB4_3711;
	mad.lo.s32 	%r7789, %r2544, 132, %r2489;
	ld.shared.f32 	%f1212, [%r7789];
	add.s32 	%r7790, %r2545, %r2490;
	mul.wide.s32 	%rd2427, %r7790, 4;
	add.s64 	%rd2428, %rd2, %rd2427;
	st.global.f32 	[%rd2428], %f1212;
$L__BB4_3711:
	add.s32 	%r2546, %r2544, %r2151;
	setp.gt.u32 	%p2502, %r2546, 31;
	@%p2502 bra 	$L__BB4_3723;
	add.s32 	%r2547, %r2545, %r2151;
	setp.ge.s32 	%p2503, %r2547, %r4296;
	@%p2503 bra 	$L__BB4_3714;
	mad.lo.s32 	%r7791, %r2546, 132, %r2489;
	ld.shared.f32 	%f1213, [%r7791];
	add.s32 	%r7792, %r2547, %r2490;
	mul.wide.s32 	%rd2429, %r7792, 4;
	add.s64 	%rd2430, %rd2, %rd2429;
	st.global.f32 	[%rd2430], %f1213;
$L__BB4_3714:
	add.s32 	%r2548, %r2546, %r2151;
	setp.gt.u32 	%p2504, %r2548, 31;
	@%p2504 bra 	$L__BB4_3723;
	add.s32 	%r2549, %r2547, %r2151;
	setp.ge.s32 	%p2505, %r2549, %r4296;
	@%p2505 bra 	$L__BB4_3717;
	mad.lo.s32 	%r7793, %r2548, 132, %r2489;
	ld.shared.f32 	%f1214, [%r7793];
	add.s32 	%r7794, %r2549, %r2490;
	mul.wide.s32 	%rd2431, %r7794, 4;
	add.s64 	%rd2432, %rd2, %rd2431;
	st.global.f32 	[%rd2432], %f1214;
$L__BB4_3717:
	add.s32 	%r2550, %r2548, %r2151;
	setp.gt.u32 	%p2506, %r2550, 31;
	@%p2506 bra 	$L__BB4_3723;
	add.s32 	%r2551, %r2549, %r2151;
	setp.ge.s32 	%p2507, %r2551, %r4296;
	@%p2507 bra 	$L__BB4_3720;
	mad.lo.s32 	%r7795, %r2550, 132, %r2489;
	ld.shared.f32 	%f1215, [%r7795];
	add.s32 	%r7796, %r2551, %r2490;
	mul.wide.s32 	%rd2433, %r7796, 4;
	add.s64 	%rd2434, %rd2, %rd2433;
	st.global.f32 	[%rd2434], %f1215;
$L__BB4_3720:
	add.s32 	%r2552, %r2550, %r2151;
	setp.gt.u32 	%p2508, %r2552, 31;
	@%p2508 bra 	$L__BB4_3723;
	add.s32 	%r2553, %r2551, %r2151;
	setp.ge.s32 	%p2509, %r2553, %r4296;
	@%p2509 bra 	$L__BB4_3723;
	mad.lo.s32 	%r7797, %r2552, 132, %r2489;
	ld.shared.f32 	%f1216, [%r7797];
	add.s32 	%r7798, %r2553, %r2490;
	mul.wide.s32 	%rd2435, %r7798, 4;
	add.s64 	%rd2436, %rd2, %rd2435;
	st.global.f32 	[%rd2436], %f1216;
$L__BB4_3723:
	add.s32 	%r2554, %r2487, %r2152;
	setp.gt.u32 	%p2510, %r2554, 31;
	@%p2510 bra 	$L__BB4_6270;
	add.s32 	%r2555, %r2488, %r2152;
	setp.ge.s32 	%p2511, %r2555, %r4297;
	@%p2511 bra 	$L__BB4_6270;
	setp.gt.u32 	%p2512, %r2150, 31;
	@%p2512 bra 	$L__BB4_3821;
	shl.b32 	%r7799, %r2554, 2;
	add.s32 	%r2556, %r4300, %r7799;
	mul.lo.s32 	%r2557, %r2555, %r4296;
	add.s32 	%r2558, %r2150, %r1;
	setp.ge.s32 	%p2513, %r2558, %r4296;
	@%p2513 bra 	$L__BB4_3728;
	mad.lo.s32 	%r7801, %r2150, 132, %r2556;
	ld.shared.f32 	%f1217, [%r7801];
	add.s32 	%r7802, %r2558, %r2557;
	mul.wide.s32 	%rd2437, %r7802, 4;
	add.s64 	%rd2438, %rd2, %rd2437;
	st.global.f32 	[%rd2438], %f1217;
$L__BB4_3728:
	add.s32 	%r2559, %r2150, %r2151;
	setp.gt.u32 	%p2514, %r2559, 31;
	@%p2514 bra 	$L__BB4_3821;
	add.s32 	%r2560, %r2558, %r2151;
	setp.ge.s32 	%p2515, %r2560, %r4296;
	@%p2515 bra 	$L__BB4_3731;
	mad.lo.s32 	%r7803, %r2559, 132, %r2556;
	ld.shared.f32 	%f1218, [%r7803];
	add.s32 	%r7804, %r2560, %r2557;
	mul.wide.s32 	%rd2439, %r7804, 4;
	add.s64 	%rd2440, %rd2, %rd2439;
	st.global.f32 	[%rd2440], %f1218;
$L__BB4_3731:
	add.s32 	%r2561, %r2559, %r2151;
	setp.gt.u32 	%p2516, %r2561, 31;
	@%p2516 bra 	$L__BB4_3821;
	add.s32 	%r2562, %r2560, %r2151;
	setp.ge.s32 	%p2517, %r2562, %r4296;
	@%p2517 bra 	$L__BB4_3734;
	mad.lo.s32 	%r7805, %r2561, 132, %r2556;
	ld.shared.f32 	%f1219, [%r7805];
	add.s32 	%r7806, %r2562, %r2557;
	mul.wide.s32 	%rd2441, %r7806, 4;
	add.s64 	%rd2442, %rd2, %rd2441;
	st.global.f32 	[%rd2442], %f1219;
$L__BB4_3734:
	add.s32 	%r2563, %r2561, %r2151;
	setp.gt.u32 	%p2518, %r2563, 31;
	@%p2518 bra 	$L__BB4_3821;
	add.s32 	%r2564, %r2562, %r2151;
	setp.ge.s32 	%p2519, %r2564, %r4296;
	@%p2519 bra 	$L__BB4_3737;
	mad.lo.s32 	%r7807, %r2563, 132, %r2556;
	ld.shared.f32 	%f1220, [%r7807];
	add.s32 	%r7808, %r2564, %r2557;
	mul.wide.s32 	%rd2443, %r7808, 4;
	add.s64 	%rd2444, %rd2, %rd2443;
	st.global.f32 	[%rd2444], %f1220;
$L__BB4_3737:
	add.s32 	%r2565, %r2563, %r2151;
	setp.gt.u32 	%p2520, %r2565, 31;
	@%p2520 bra 	$L__BB4_3821;
	add.s32 	%r2566, %r2564, %r2151;
	setp.ge.s32 	%p2521, %r2566, %r4296;
	@%p2521 bra 	$L__BB4_3740;
	mad.lo.s32 	%r7809, %r2565, 132, %r2556;
	ld.shared.f32 	%f1221, [%r7809];
	add.s32 	%r7810, %r2566, %r2557;
	mul.wide.s32 	%rd2445, %r7810, 4;
	add.s64 	%rd2446, %rd2, %rd2445;
	st.global.f32 	[%rd2446], %f1221;
$L__BB4_3740:
	add.s32 	%r2567, %r2565, %r2151;
	setp.gt.u32 	%p2522, %r2567, 31;
	@%p2522 bra 	$L__BB4_3821;
	add.s32 	%r2568, %r2566, %r2151;
	setp.ge.s32 	%p2523, %r2568, %r4296;
	@%p2523 bra 	$L__BB4_3743;
	mad.lo.s32 	%r7811, %r2567, 132, %r2556;
	ld.shared.f32 	%f1222, [%r7811];
	add.s32 	%r7812, %r2568, %r2557;
	mul.wide.s32 	%rd2447, %r7812, 4;
	add.s64 	%rd2448, %rd2, %rd2447;
	st.global.f32 	[%rd2448], %f1222;
$L__BB4_3743:
	add.s32 	%r2569, %r2567, %r2151;
	setp.gt.u32 	%p2524, %r2569, 31;
	@%p2524 bra 	$L__BB4_3821;
	add.s32 	%r2570, %r2568, %r2151;
	setp.ge.s32 	%p2525, %r2570, %r4296;
	@%p2525 bra 	$L__BB4_3746;
	mad.lo.s32 	%r7813, %r2569, 132, %r2556;
	ld.shared.f32 	%f1223, [%r7813];
	add.s32 	%r7814, %r2570, %r2557;
	mul.wide.s32 	%rd2449, %r7814, 4;
	add.s64 	%rd2450, %rd2, %rd2449;
	st.global.f32 	[%rd2450], %f1223;
$L__BB4_3746:
	add.s32 	%r2571, %r2569, %r2151;
	setp.gt.u32 	%p2526, %r2571, 31;
	@%p2526 bra 	$L__BB4_3821;
	add.s32 	%r2572, %r2570, %r2151;
	setp.ge.s32 	%p2527, %r2572, %r4296;
	@%p2527 bra 	$L__BB4_3749;
	mad.lo.s32 	%r7815, %r2571, 132, %r2556;
	ld.shared.f32 	%f1224, [%r7815];
	add.s32 	%r7816, %r2572, %r2557;
	mul.wide.s32 	%rd2451, %r7816, 4;
	add.s64 	%rd2452, %rd2, %rd2451;
	st.global.f32 	[%rd2452], %f1224;
$L__BB4_3749:
	add.s32 	%r2573, %r2571, %r2151;
	setp.gt.u32 	%p2528, %r2573, 31;
	@%p2528 bra 	$L__BB4_3821;
	add.s32 	%r2574, %r2572, %r2151;
	setp.ge.s32 	%p2529, %r2574, %r4296;
	@%p2529 bra 	$L__BB4_3752;
	mad.lo.s32 	%r7817, %r2573, 132, %r2556;
	ld.shared.f32 	%f1225, [%r7817];
	add.s32 	%r7818, %r2574, %r2557;
	mul.wide.s32 	%rd2453, %r7818, 4;
	add.s64 	%rd2454, %rd2, %rd2453;
	st.global.f32 	[%rd2454], %f1225;
$L__BB4_3752:
	add.s32 	%r2575, %r2573, %r2151;
	setp.gt.u32 	%p2530, %r2575, 31;
	@%p2530 bra 	$L__BB4_3821;
	add.s32 	%r2576, %r2574, %r2151;
	setp.ge.s32 	%p2531, %r2576, %r4296;
	@%p2531 bra 	$L__BB4_3755;
	mad.lo.s32 	%r7819, %r2575, 132, %r2556;
	ld.shared.f32 	%f1226, [%r7819];
	add.s32 	%r7820, %r2576, %r2557;
	mul.wide.s32 	%rd2455, %r7820, 4;
	add.s64 	%rd2456, %rd2, %rd2455;
	st.global.f32 	[%rd2456], %f1226;
$L__BB4_3755:
	add.s32 	%r2577, %r2575, %r2151;
	setp.gt.u32 	%p2532, %r2577, 31;
	@%p2532 bra 	$L__BB4_3821;
	add.s32 	%r2578, %r2576, %r2151;
	setp.ge.s32 	%p2533, %r2578, %r4296;
	@%p2533 bra 	$L__BB4_3758;
	mad.lo.s32 	%r7821, %r2577, 132, %r2556;
	ld.shared.f32 	%f1227, [%r7821];
	add.s32 	%r7822, %r2578, %r2557;
	mul.wide.s32 	%rd2457, %r7822, 4;
	add.s64 	%rd2458, %rd2, %rd2457;
	st.global.f32 	[%rd2458], %f1227;
$L__BB4_3758:
	add.s32 	%r2579, %r2577, %r2151;
	setp.gt.u32 	%p2534, %r2579, 31;
	@%p2534 bra 	$L__BB4_3821;
	add.s32 	%r2580, %r2578, %r2151;
	setp.ge.s32 	%p2535, %r2580, %r4296;
	@%p2535 bra 	$L__BB4_3761;
	mad.lo.s32 	%r7823, %r2579, 132, %r2556;
	ld.shared.f32 	%f1228, [%r7823];
	add.s32 	%r7824, %r2580, %r2557;
	mul.wide.s32 	%rd2459, %r7824, 4;
	add.s64 	%rd2460, %rd2, %rd2459;
	st.global.f32 	[%rd2460], %f1228;
$L__BB4_3761:
	add.s32 	%r2581, %r2579, %r2151;
	setp.gt.u32 	%p2536, %r2581, 31;
	@%p2536 bra 	$L__BB4_3821;
	add.s32 	%r2582, %r2580, %r2151;
	setp.ge.s32 	%p2537, %r2582, %r4296;
	@%p2537 bra 	$L__BB4_3764;
	mad.lo.s32 	%r7825, %r2581, 132, %r2556;
	ld.shared.f32 	%f1229, [%r7825];
	add.s32 	%r7826, %r2582, %r2557;
	mul.wide.s32 	%rd2461, %r7826, 4;
	add.s64 	%rd2462, %rd2, %rd2461;
	st.global.f32 	[%rd2462], %f1229;
$L__BB4_3764:
	add.s32 	%r2583, %r2581, %r2151;
	setp.gt.u32 	%p2538, %r2583, 31;
	@%p2538 bra 	$L__BB4_3821;
	add.s32 	%r2584, %r2582, %r2151;
	setp.ge.s32 	%p2539, %r2584, %r4296;
	@%p2539 bra 	$L__BB4_3767;
	mad.lo.s32 	%r7827, %r2583, 132, %r2556;
	ld.shared.f32 	%f1230, [%r7827];
	add.s32 	%r7828, %r2584, %r2557;
	mul.wide.s32 	%rd2463, %r7828, 4;
	add.s64 	%rd2464, %rd2, %rd2463;
	st.global.f32 	[%rd2464], %f1230;
$L__BB4_3767:
	add.s32 	%r2585, %r2583, %r2151;
	setp.gt.u32 	%p2540, %r2585, 31;
	@%p2540 bra 	$L__BB4_3821;
	add.s32 	%r2586, %r2584, %r2151;
	setp.ge.s32 	%p2541, %r2586, %r4296;
	@%p2541 bra 	$L__BB4_3770;
	mad.lo.s32 	%r7829, %r2585, 132, %r2556;
	ld.shared.f32 	%f1231, [%r7829];
	add.s32 	%r7830, %r2586, %r2557;
	mul.wide.s32 	%rd2465, %r7830, 4;
	add.s64 	%rd2466, %rd2, %rd2465;
	st.global.f32 	[%rd2466], %f1231;
$L__BB4_3770:
	add.s32 	%r2587, %r2585, %r2151;
	setp.gt.u32 	%p2542, %r2587, 31;
	@%p2542 bra 	$L__BB4_3821;
	add.s32 	%r2588, %r2586, %r2151;
	setp.ge.s32 	%p2543, %r2588, %r4296;
	@%p2543 bra 	$L__BB4_3773;
	mad.lo.s32 	%r7831, %r2587, 132, %r2556;
	ld.shared.f32 	%f1232, [%r7831];
	add.s32 	%r7832, %r2588, %r2557;
	mul.wide.s32 	%rd2467, %r7832, 4;
	add.s64 	%rd2468, %rd2, %rd2467;
	st.global.f32 	[%rd2468], %f1232;
$L__BB4_3773:
	add.s32 	%r2589, %r2587, %r2151;
	setp.gt.u32 	%p2544, %r2589, 31;
	@%p2544 bra 	$L__BB4_3821;
	add.s32 	%r2590, %r2588, %r2151;
	setp.ge.s32 	%p2545, %r2590, %r4296;
	@%p2545 bra 	$L__BB4_3776;
	mad.lo.s32 	%r7833, %r2589, 132, %r2556;
	ld.shared.f32 	%f1233, [%r7833];
	add.s32 	%r7834, %r2590, %r2557;
	mul.wide.s32 	%rd2469, %r7834, 4;
	add.s64 	%rd2470, %rd2, %rd2469;
	st.global.f32 	[%rd2470], %f1233;
$L__BB4_3776:
	add.s32 	%r2591, %r2589, %r2151;
	setp.gt.u32 	%p2546, %r2591, 31;
	@%p2546 bra 	$L__BB4_3821;
	add.s32 	%r2592, %r2590, %r2151;
	setp.ge.s32 	%p2547, %r2592, %r4296;
	@%p2547 bra 	$L__BB4_3779;
	mad.lo.s32 	%r7835, %r2591, 132, %r2556;
	ld.shared.f32 	%f1234, [%r7835];
	add.s32 	%r7836, %r2592, %r2557;
	mul.wide.s32 	%rd2471, %r7836, 4;
	add.s64 	%rd2472, %rd2, %rd2471;
	st.global.f32 	[%rd2472], %f1234;
$L__BB4_3779:
	add.s32 	%r2593, %r2591, %r2151;
	setp.gt.u32 	%p2548, %r2593, 31;
	@%p2548 bra 	$L__BB4_3821;
	add.s32 	%r2594, %r2592, %r2151;
	setp.ge.s32 	%p2549, %r2594, %r4296;
	@%p2549 bra 	$L__BB4_3782;
	mad.lo.s32 	%r7837, %r2593, 132, %r2556;
	ld.shared.f32 	%f1235, [%r7837];
	add.s32 	%r7838, %r2594, %r2557;
	mul.wide.s32 	%rd2473, %r7838, 4;
	add.s64 	%rd2474, %rd2, %rd2473;
	st.global.f32 	[%rd2474], %f1235;
$L__BB4_3782:
	add.s32 	%r2595, %r2593, %r2151;
	setp.gt.u32 	%p2550, %r2595, 31;
	@%p2550 bra 	$L__BB4_3821;
	add.s32 	%r2596, %r2594, %r2151;
	setp.ge.s32 	%p2551, %r2596, %r4296;
	@%p2551 bra 	$L__BB4_3785;
	mad.lo.s32 	%r7839, %r2595, 132, %r2556;
	ld.shared.f32 	%f1236, [%r7839];
	add.s32 	%r7840, %r2596, %r2557;
	mul.wide.s32 	%rd2475, %r7840, 4;
	add.s64 	%rd2476, %rd2, %rd2475;
	st.global.f32 	[%rd2476], %f1236;
$L__BB4_3785:
	add.s32 	%r2597, %r2595, %r2151;
	setp.gt.u32 	%p2552, %r2597, 31;
	@%p2552 bra 	$L__BB4_3821;
	add.s32 	%r2598, %r2596, %r2151;
	setp.ge.s32 	%p2553, %r2598, %r4296;
	@%p2553 bra 	$L__BB4_3788;
	mad.lo.s32 	%r7841, %r2597, 132, %r2556;
	ld.shared.f32 	%f1237, [%r7841];
	add.s32 	%r7842, %r2598, %r2557;
	mul.wide.s32 	%rd2477, %r7842, 4;
	add.s64 	%rd2478, %rd2, %rd2477;
	st.global.f32 	[%rd2478], %f1237;
$L__BB4_3788:
	add.s32 	%r2599, %r2597, %r2151;
	setp.gt.u32 	%p2554, %r2599, 31;
	@%p2554 bra 	$L__BB4_3821;
	add.s32 	%r2600, %r2598, %r2151;
	setp.ge.s32 	%p2555, %r2600, %r4296;
	@%p2555 bra 	$L__BB4_3791;
	mad.lo.s32 	%r7843, %r2599, 132, %r2556;
	ld.shared.f32 	%f1238, [%r7843];
	add.s32 	%r7844, %r2600, %r2557;
	mul.wide.s32 	%rd2479, %r7844, 4;
	add.s64 	%rd2480, %rd2, %rd2479;
	st.global.f32 	[%rd2480], %f1238;
$L__BB4_3791:
	add.s32 	%r2601, %r2599, %r2151;
	setp.gt.u32 	%p2556, %r2601, 31;
	@%p2556 bra 	$L__BB4_3821;
	add.s32 	%r2602, %r2600, %r2151;
	setp.ge.s32 	%p2557, %r2602, %r4296;
	@%p2557 bra 	$L__BB4_3794;
	mad.lo.s32 	%r7845, %r2601, 132, %r2556;
	ld.shared.f32 	%f1239, [%r7845];
	add.s32 	%r7846, %r2602, %r2557;
	mul.wide.s32 	%rd2481, %r7846, 4;
	add.s64 	%rd2482, %rd2, %rd2481;
	st.global.f32 	[%rd2482], %f1239;
$L__BB4_3794:
	add.s32 	%r2603, %r2601, %r2151;
	setp.gt.u32 	%p2558, %r2603, 31;
	@%p2558 bra 	$L__BB4_3821;
	add.s32 	%r2604, %r2602, %r2151;
	setp.ge.s32 	%p2559, %r2604, %r4296;
	@%p2559 bra 	$L__BB4_3797;
	mad.lo.s32 	%r7847, %r2603, 132, %r2556;
	ld.shared.f32 	%f1240, [%r7847];
	add.s32 	%r7848, %r2604, %r2557;
	mul.wide.s32 	%rd2483, %r7848, 4;
	add.s64 	%rd2484, %rd2, %rd2483;
	st.global.f32 	[%rd2484], %f1240;
$L__BB4_3797:
	add.s32 	%r2605, %r2603, %r2151;
	setp.gt.u32 	%p2560, %r2605, 31;
	@%p2560 bra 	$L__BB4_3821;
	add.s32 	%r2606, %r2604, %r2151;
	setp.ge.s32 	%p2561, %r2606, %r4296;
	@%p2561 bra 	$L__BB4_3800;
	mad.lo.s32 	%r7849, %r2605, 132, %r2556;
	ld.shared.f32 	%f1241, [%r7849];
	add.s32 	%r7850, %r2606, %r2557;
	mul.wide.s32 	%rd2485, %r7850, 4;
	add.s64 	%rd2486, %rd2, %rd2485;
	st.global.f32 	[%rd2486], %f1241;
$L__BB4_3800:
	add.s32 	%r2607, %r2605, %r2151;
	setp.gt.u32 	%p2562, %r2607, 31;
	@%p2562 bra 	$L__BB4_3821;
	add.s32 	%r2608, %r2606, %r2151;
	setp.ge.s32 	%p2563, %r2608, %r4296;
	@%p2563 bra 	$L__BB4_3803;
	mad.lo.s32 	%r7851, %r2607, 132, %r2556;
	ld.shared.f32 	%f1242, [%r7851];
	add.s32 	%r7852, %r2608, %r2557;
	mul.wide.s32 	%rd2487, %r7852, 4;
	add.s64 	%rd2488, %rd2, %rd2487;
	st.global.f32 	[%rd2488], %f1242;
$L__BB4_3803:
	add.s32 	%r2609, %r2607, %r2151;
	setp.gt.u32 	%p2564, %r2609, 31;
	@%p2564 bra 	$L__BB4_3821;
	add.s32 	%r2610, %r2608, %r2151;
	setp.ge.s32 	%p2565, %r2610, %r4296;
	@%p2565 bra 	$L__BB4_3806;
	mad.lo.s32 	%r7853, %r2609, 132, %r2556;
	ld.shared.f32 	%f1243, [%r7853];
	add.s32 	%r7854, %r2610, %r2557;
	mul.wide.s32 	%rd2489, %r7854, 4;
	add.s64 	%rd2490, %rd2, %rd2489;
	st.global.f32 	[%rd2490], %f1243;
$L__BB4_3806:
	add.s32 	%r2611, %r2609, %r2151;
	setp.gt.u32 	%p2566, %r2611, 31;
	@%p2566 bra 	$L__BB4_3821;
	add.s32 	%r2612, %r2610, %r2151;
	setp.ge.s32 	%p2567, %r2612, %r4296;
	@%p2567 bra 	$L__BB4_3809;
	mad.lo.s32 	%r7855, %r2611, 132, %r2556;
	ld.shared.f32 	%f1244, [%r7855];
	add.s32 	%r7856, %r2612, %r2557;
	mul.wide.s32 	%rd2491, %r7856, 4;
	add.s64 	%rd2492, %rd2, %rd2491;
	st.global.f32 	[%rd2492], %f1244;
$L__BB4_3809:
	add.s32 	%r2613, %r2611, %r2151;
	setp.gt.u32 	%p2568, %r2613, 31;
	@%p2568 bra 	$L__BB4_3821;
	add.s32 	%r2614, %r2612, %r2151;
	setp.ge.s32 	%p2569, %r2614, %r4296;
	@%p2569 bra 	$L__BB4_3812;
	mad.lo.s32 	%r7857, %r2613, 132, %r2556;
	ld.shared.f32 	%f1245, [%r7857];
	add.s32 	%r7858, %r2614, %r2557;
	mul.wide.s32 	%rd2493, %r7858, 4;
	add.s64 	%rd2494, %rd2, %rd2493;
	st.global.f32 	[%rd2494], %f1245;
$L__BB4_3812:
	add.s32 	%r2615, %r2613, %r2151;
	setp.gt.u32 	%p2570, %r2615, 31;
	@%p2570 bra 	$L__BB4_3821;
	add.s32 	%r2616, %r2614, %r2151;
	setp.ge.s32 	%p2571, %r2616, %r4296;
	@%p2571 bra 	$L__BB4_3815;
	mad.lo.s32 	%r7859, %r2615, 132, %r2556;
	ld.shared.f32 	%f1246, [%r7859];
	add.s32 	%r7860, %r2616, %r2557;
	mul.wide.s32 	%rd2495, %r7860, 4;
	add.s64 	%rd2496, %rd2, %rd2495;
	st.global.f32 	[%rd2496], %f1246;
$L__BB4_3815:
	add.s32 	%r2617, %r2615, %r2151;
	setp.gt.u32 	%p2572, %r2617, 31;
	@%p2572 bra 	$L__BB4_3821;
	add.s32 	%r2618, %r2616, %r2151;
	setp.ge.s32 	%p2573, %r2618, %r4296;
	@%p2573 bra 	$L__BB4_3818;
	mad.lo.s32 	%r7861, %r2617, 132, %r2556;
	ld.shared.f32 	%f1247, [%r7861];
	add.s32 	%r7862, %r2618, %r2557;
	mul.wide.s32 	%rd2497, %r7862, 4;
	add.s64 	%rd2498, %rd2, %rd2497;
	st.global.f32 	[%rd2498], %f1247;
$L__BB4_3818:
	add.s32 	%r2619, %r2617, %r2151;
	setp.gt.u32 	%p2574, %r2619, 31;
	@%p2574 bra 	$L__BB4_3821;
	add.s32 	%r2620, %r2618, %r2151;
	setp.ge.s32 	%p2575, %r2620, %r4296;
	@%p2575 bra 	$L__BB4_3821;
	mad.lo.s32 	%r7863, %r2619, 132, %r2556;
	ld.shared.f32 	%f1248, [%r7863];
	add.s32 	%r7864, %r2620, %r2557;
	mul.wide.s32 	%rd2499, %r7864, 4;
	add.s64 	%rd2500, %rd2, %rd2499;
	st.global.f32 	[%rd2500], %f1248;
$L__BB4_3821:
	add.s32 	%r2621, %r2554, %r2152;
	setp.gt.u32 	%p2576, %r2621, 31;
	@%p2576 bra 	$L__BB4_6270;
	add.s32 	%r2622, %r2555, %r2152;
	setp.ge.s32 	%p2577, %r2622, %r4297;
	@%p2577 bra 	$L__BB4_6270;
	setp.gt.u32 	%p2578, %r2150, 31;
	@%p2578 bra 	$L__BB4_3919;
	shl.b32 	%r7865, %r2621, 2;
	add.s32 	%r2623, %r4300, %r7865;
	mul.lo.s32 	%r2624, %r2622, %r4296;
	add.s32 	%r2625, %r2150, %r1;
	setp.ge.s32 	%p2579, %r2625, %r4296;
	@%p2579 bra 	$L__BB4_3826;
	mad.lo.s32 	%r7867, %r2150, 132, %r2623;
	ld.shared.f32 	%f1249, [%r7867];
	add.s32 	%r7868, %r2625, %r2624;
	mul.wide.s32 	%rd2501, %r7868, 4;
	add.s64 	%rd2502, %rd2, %rd2501;
	st.global.f32 	[%rd2502], %f1249;
$L__BB4_3826:
	add.s32 	%r2626, %r2150, %r2151;
	setp.gt.u32 	%p2580, %r2626, 31;
	@%p2580 bra 	$L__BB4_3919;
	add.s32 	%r2627, %r2625, %r2151;
	setp.ge.s32 	%p2581, %r2627, %r4296;
	@%p2581 bra 	$L__BB4_3829;
	mad.lo.s32 	%r7869, %r2626, 132, %r2623;
	ld.shared.f32 	%f1250, [%r7869];
	add.s32 	%r7870, %r2627, %r2624;
	mul.wide.s32 	%rd2503, %r7870, 4;
	add.s64 	%rd2504, %rd2, %rd2503;
	st.global.f32 	[%rd2504], %f1250;
$L__BB4_3829:
	add.s32 	%r2628, %r2626, %r2151;
	setp.gt.u32 	%p2582, %r2628, 31;
	@%p2582 bra 	$L__BB4_3919;
	add.s32 	%r2629, %r2627, %r2151;
	setp.ge.s32 	%p2583, %r2629, %r4296;
	@%p2583 bra 	$L__BB4_3832;
	mad.lo.s32 	%r7871, %r2628, 132, %r2623;
	ld.shared.f32 	%f1251, [%r7871];
	add.s32 	%r7872, %r2629, %r2624;
	mul.wide.s32 	%rd2505, %r7872, 4;
	add.s64 	%rd2506, %rd2, %rd2505;
	st.global.f32 	[%rd2506], %f1251;
$L__BB4_3832:
	add.s32 	%r2630, %r2628, %r2151;
	setp.gt.u32 	%p2584, %r2630, 31;
	@%p2584 bra 	$L__BB4_3919;
	add.s32 	%r2631, %r2629, %r2151;
	setp.ge.s32 	%p2585, %r2631, %r4296;
	@%p2585 bra 	$L__BB4_3835;
	mad.lo.s32 	%r7873, %r2630, 132, %r2623;
	ld.shared.f32 	%f1252, [%r7873];
	add.s32 	%r7874, %r2631, %r2624;
	mul.wide.s32 	%rd2507, %r7874, 4;
	add.s64 	%rd2508, %rd2, %rd2507;
	st.global.f32 	[%rd2508], %f1252;
$L__BB4_3835:
	add.s32 	%r2632, %r2630, %r2151;
	setp.gt.u32 	%p2586, %r2632, 31;
	@%p2586 bra 	$L__BB4_3919;
	add.s32 	%r2633, %r2631, %r2151;
	setp.ge.s32 	%p2587, %r2633, %r4296;
	@%p2587 bra 	$L__BB4_3838;
	mad.lo.s32 	%r7875, %r2632, 132, %r2623;
	ld.shared.f32 	%f1253, [%r7875];
	add.s32 	%r7876, %r2633, %r2624;
	mul.wide.s32 	%rd2509, %r7876, 4;
	add.s64 	%rd2510, %rd2, %rd2509;
	st.global.f32 	[%rd2510], %f1253;
$L__BB4_3838:
	add.s32 	%r2634, %r2632, %r2151;
	setp.gt.u32 	%p2588, %r2634, 31;
	@%p2588 bra 	$L__BB4_3919;
	add.s32 	%r2635, %r2633, %r2151;
	setp.ge.s32 	%p2589, %r2635, %r4296;
	@%p2589 bra 	$L__BB4_3841;
	mad.lo.s32 	%r7877, %r2634, 132, %r2623;
	ld.shared.f32 	%f1254, [%r7877];
	add.s32 	%r7878, %r2635, %r2624;
	mul.wide.s32 	%rd2511, %r7878, 4;
	add.s64 	%rd2512, %rd2, %rd2511;
	st.global.f32 	[%rd2512], %f1254;
$L__BB4_3841:
	add.s32 	%r2636, %r2634, %r2151;
	setp.gt.u32 	%p2590, %r2636, 31;
	@%p2590 bra 	$L__BB4_3919;
	add.s32 	%r2637, %r2635, %r2151;
	setp.ge.s32 	%p2591, %r2637, %r4296;
	@%p2591 bra 	$L__BB4_3844;
	mad.lo.s32 	%r7879, %r2636, 132, %r2623;
	ld.shared.f32 	%f1255, [%r7879];
	add.s32 	%r7880, %r2637, %r2624;
	mul.wide.s32 	%rd2513, %r7880, 4;
	add.s64 	%rd2514, %rd2, %rd2513;
	st.global.f32 	[%rd2514], %f1255;
$L__BB4_3844:
	add.s32 	%r2638, %r2636, %r2151;
	setp.gt.u32 	%p2592, %r2638, 31;
	@%p2592 bra 	$L__BB4_3919;
	add.s32 	%r2639, %r2637, %r2151;
	setp.ge.s32 	%p2593, %r2639, %r4296;
	@%p2593 bra 	$L__BB4_3847;
	mad.lo.s32 	%r7881, %r2638, 132, %r2623;
	ld.shared.f32 	%f1256, [%r7881];
	add.s32 	%r7882, %r2639, %r2624;
	mul.wide.s32 	%rd2515, %r7882, 4;
	add.s64 	%rd2516, %rd2, %rd2515;
	st.global.f32 	[%rd2516], %f1256;
$L__BB4_3847:
	add.s32 	%r2640, %r2638, %r2151;
	setp.gt.u32 	%p2594, %r2640, 31;
	@%p2594 bra 	$L__BB4_3919;
	add.s32 	%r2641, %r2639, %r2151;
	setp.ge.s32 	%p2595, %r2641, %r4296;
	@%p2595 bra 	$L__BB4_3850;
	mad.lo.s32 	%r7883, %r2640, 132, %r2623;
	ld.shared.f32 	%f1257, [%r7883];
	add.s32 	%r7884, %r2641, %r2624;
	mul.wide.s32 	%rd2517, %r7884, 4;
	add.s64 	%rd2518, %rd2, %rd2517;
	st.global.f32 	[%rd2518], %f1257;
$L__BB4_3850:
	add.s32 	%r2642, %r2640, %r2151;
	setp.gt.u32 	%p2596, %r2642, 31;
	@%p2596 bra 	$L__BB4_3919;
	add.s32 	%r2643, %r2641, %r2151;
	setp.ge.s32 	%p2597, %r2643, %r4296;
	@%p2597 bra 	$L__BB4_3853;
	mad.lo.s32 	%r7885, %r2642, 132, %r2623;
	ld.shared.f32 	%f1258, [%r7885];
	add.s32 	%r7886, %r2643, %r2624;
	mul.wide.s32 	%rd2519, %r7886, 4;
	add.s64 	%rd2520, %rd2, %rd2519;
	st.global.f32 	[%rd2520], %f1258;
$L__BB4_3853:
	add.s32 	%r2644, %r2642, %r2151;
	setp.gt.u32 	%p2598, %r2644, 31;
	@%p2598 bra 	$L__BB4_3919;
	add.s32 	%r2645, %r2643, %r2151;
	setp.ge.s32 	%p2599, %r2645, %r4296;
	@%p2599 bra 	$L__BB4_3856;
	mad.lo.s32 	%r7887, %r2644, 132, %r2623;
	ld.shared.f32 	%f1259, [%r7887];
	add.s32 	%r7888, %r2645, %r2624;
	mul.wide.s32 	%rd2521, %r7888, 4;
	add.s64 	%rd2522, %rd2, %rd2521;
	st.global.f32 	[%rd2522], %f1259;
$L__BB4_3856:
	add.s32 	%r2646, %r2644, %r2151;
	setp.gt.u32 	%p2600, %r2646, 31;
	@%p2600 bra 	$L__BB4_3919;
	add.s32 	%r2647, %r2645, %r2151;
	setp.ge.s32 	%p2601, %r2647, %r4296;
	@%p2601 bra 	$L__BB4_3859;
	mad.lo.s32 	%r7889, %r2646, 132, %r2623;
	ld.shared.f32 	%f1260, [%r7889];
	add.s32 	%r7890, %r2647, %r2624;
	mul.wide.s32 	%rd2523, %r7890, 4;
	add.s64 	%rd2524, %rd2, %rd2523;
	st.global.f32 	[%rd2524], %f1260;
$L__BB4_3859:
	add.s32 	%r2648, %r2646, %r2151;
	setp.gt.u32 	%p2602, %r2648, 31;
	@%p2602 bra 	$L__BB4_3919;
	add.s32 	%r2649, %r2647, %r2151;
	setp.ge.s32 	%p2603, %r2649, %r4296;
	@%p2603 bra 	$L__BB4_3862;
	mad.lo.s32 	%r7891, %r2648, 132, %r2623;
	ld.shared.f32 	%f1261, [%r7891];
	add.s32 	%r7892, %r2649, %r2624;
	mul.wide.s32 	%rd2525, %r7892, 4;
	add.s64 	%rd2526, %rd2, %rd2525;
	st.global.f32 	[%rd2526], %f1261;
$L__BB4_3862:
	add.s32 	%r2650, %r2648, %r2151;
	setp.gt.u32 	%p2604, %r2650, 31;
	@%p2604 bra 	$L__BB4_3919;
	add.s32 	%r2651, %r2649, %r2151;
	setp.ge.s32 	%p2605, %r2651, %r4296;
	@%p2605 bra 	$L__BB4_3865;
	mad.lo.s32 	%r7893, %r2650, 132, %r2623;
	ld.shared.f32 	%f1262, [%r7893];
	add.s32 	%r7894, %r2651, %r2624;
	mul.wide.s32 	%rd2527, %r7894, 4;
	add.s64 	%rd2528, %rd2, %rd2527;
	st.global.f32 	[%rd2528], %f1262;
$L__BB4_3865:
	add.s32 	%r2652, %r2650, %r2151;
	setp.gt.u32 	%p2606, %r2652, 31;
	@%p2606 bra 	$L__BB4_3919;
	add.s32 	%r2653, %r2651, %r2151;
	setp.ge.s32 	%p2607, %r2653, %r4296;
	@%p2607 bra 	$L__BB4_3868;
	mad.lo.s32 	%r7895, %r2652, 132, %r2623;
	ld.shared.f32 	%f1263, [%r7895];
	add.s32 	%r7896, %r2653, %r2624;
	mul.wide.s32 	%rd2529, %r7896, 4;
	add.s64 	%rd2530, %rd2, %rd2529;
	st.global.f32 	[%rd2530], %f1263;
$L__BB4_3868:
	add.s32 	%r2654, %r2652, %r2151;
	setp.gt.u32 	%p2608, %r2654, 31;
	@%p2608 bra 	$L__BB4_3919;
	add.s32 	%r2655, %r2653, %r2151;
	setp.ge.s32 	%p2609, %r2655, %r4296;
	@%p2609 bra 	$L__BB4_3871;
	mad.lo.s32 	%r7897, %r2654, 132, %r2623;
	ld.shared.f32 	%f1264, [%r7897];
	add.s32 	%r7898, %r2655, %r2624;
	mul.wide.s32 	%rd2531, %r7898, 4;
	add.s64 	%rd2532, %rd2, %rd2531;
	st.global.f32 	[%rd2532], %f1264;
$L__BB4_3871:
	add.s32 	%r2656, %r2654, %r2151;
	setp.gt.u32 	%p2610, %r2656, 31;
	@%p2610 bra 	$L__BB4_3919;
	add.s32 	%r2657, %r2655, %r2151;
	setp.ge.s32 	%p2611, %r2657, %r4296;
	@%p2611 bra 	$L__BB4_3874;
	mad.lo.s32 	%r7899, %r2656, 132, %r2623;
	ld.shared.f32 	%f1265, [%r7899];
	add.s32 	%r7900, %r2657, %r2624;
	mul.wide.s32 	%rd2533, %r7900, 4;
	add.s64 	%rd2534, %rd2, %rd2533;
	st.global.f32 	[%rd2534], %f1265;
$L__BB4_3874:
	add.s32 	%r2658, %r2656, %r2151;
	setp.gt.u32 	%p2612, %r2658, 31;
	@%p2612 bra 	$L__BB4_3919;
	add.s32 	%r2659, %r2657, %r2151;
	setp.ge.s32 	%p2613, %r2659, %r4296;
	@%p2613 bra 	$L__BB4_3877;
	mad.lo.s32 	%r7901, %r2658, 132, %r2623;
	ld.shared.f32 	%f1266, [%r7901];
	add.s32 	%r7902, %r2659, %r2624;
	mul.wide.s32 	%rd2535, %r7902, 4;
	add.s64 	%rd2536, %rd2, %rd2535;
	st.global.f32 	[%rd2536], %f1266;
$L__BB4_3877:
	add.s32 	%r2660, %r2658, %r2151;
	setp.gt.u32 	%p2614, %r2660, 31;
	@%p2614 bra 	$L__BB4_3919;
	add.s32 	%r2661, %r2659, %r2151;
	setp.ge.s32 	%p2615, %r2661, %r4296;
	@%p2615 bra 	$L__BB4_3880;
	mad.lo.s32 	%r7903, %r2660, 132, %r2623;
	ld.shared.f32 	%f1267, [%r7903];
	add.s32 	%r7904, %r2661, %r2624;
	mul.wide.s32 	%rd2537, %r7904, 4;
	add.s64 	%rd2538, %rd2, %rd2537;
	st.global.f32 	[%rd2538], %f1267;
$L__BB4_3880:
	add.s32 	%r2662, %r2660, %r2151;
	setp.gt.u32 	%p2616, %r2662, 31;
	@%p2616 bra 	$L__BB4_3919;
	add.s32 	%r2663, %r2661, %r2151;
	setp.ge.s32 	%p2617, %r2663, %r4296;
	@%p2617 bra 	$L__BB4_3883;
	mad.lo.s32 	%r7905, %r2662, 132, %r2623;
	ld.shared.f32 	%f1268, [%r7905];
	add.s32 	%r7906, %r2663, %r2624;
	mul.wide.s32 	%rd2539, %r7906, 4;
	add.s64 	%rd2540, %rd2, %rd2539;
	st.global.f32 	[%rd2540], %f1268;
$L__BB4_3883:
	add.s32 	%r2664, %r2662, %r2151;
	setp.gt.u32 	%p2618, %r2664, 31;
	@%p2618 bra 	$L__BB4_3919;
	add.s32 	%r2665, %r2663, %r2151;
	setp.ge.s32 	%p2619, %r2665, %r4296;
	@%p2619 bra 	$L__BB4_3886;
	mad.lo.s32 	%r7907, %r2664, 132, %r2623;
	ld.shared.f32 	%f1269, [%r7907];
	add.s32 	%r7908, %r2665, %r2624;
	mul.wide.s32 	%rd2541, %r7908, 4;
	add.s64 	%rd2542, %rd2, %rd2541;
	st.global.f32 	[%rd2542], %f1269;
$L__BB4_3886:
	add.s32 	%r2666, %r2664, %r2151;
	setp.gt.u32 	%p2620, %r2666, 31;
	@%p2620 bra 	$L__BB4_3919;
	add.s32 	%r2667, %r2665, %r2151;
	setp.ge.s32 	%p2621, %r2667, %r4296;
	@%p2621 bra 	$L__BB4_3889;
	mad.lo.s32 	%r7909, %r2666, 132, %r2623;
	ld.shared.f32 	%f1270, [%r7909];
	add.s32 	%r7910, %r2667, %r2624;
	mul.wide.s32 	%rd2543, %r7910, 4;
	add.s64 	%rd2544, %rd2, %rd2543;
	st.global.f32 	[%rd2544], %f1270;
$L__BB4_3889:
	add.s32 	%r2668, %r2666, %r2151;
	setp.gt.u32 	%p2622, %r2668, 31;
	@%p2622 bra 	$L__BB4_3919;
	add.s32 	%r2669, %r2667, %r2151;
	setp.ge.s32 	%p2623, %r2669, %r4296;
	@%p2623 bra 	$L__BB4_3892;
	mad.lo.s32 	%r7911, %r2668, 132, %r2623;
	ld.shared.f32 	%f1271, [%r7911];
	add.s32 	%r7912, %r2669, %r2624;
	mul.wide.s32 	%rd2545, %r7912, 4;
	add.s64 	%rd2546, %rd2, %rd2545;
	st.global.f32 	[%rd2546], %f1271;
$L__BB4_3892:
	add.s32 	%r2670, %r2668, %r2151;
	setp.gt.u32 	%p2624, %r2670, 31;
	@%p2624 bra 	$L__BB4_3919;
	add.s32 	%r2671, %r2669, %r2151;
	setp.ge.s32 	%p2625, %r2671, %r4296;
	@%p2625 bra 	$L__BB4_3895;
	mad.lo.s32 	%r7913, %r2670, 132, %r2623;
	ld.shared.f32 	%f1272, [%r7913];
	add.s32 	%r7914, %r2671, %r2624;
	mul.wide.s32 	%rd2547, %r7914, 4;
	add.s64 	%rd2548, %rd2, %rd2547;
	st.global.f32 	[%rd2548], %f1272;
$L__BB4_3895:
	add.s32 	%r2672, %r2670, %r2151;
	setp.gt.u32 	%p2626, %r2672, 31;
	@%p2626 bra 	$L__BB4_3919;
	add.s32 	%r2673, %r2671, %r2151;
	setp.ge.s32 	%p2627, %r2673, %r4296;
	@%p2627 bra 	$L__BB4_3898;
	mad.lo.s32 	%r7915, %r2672, 132, %r2623;
	ld.shared.f32 	%f1273, [%r7915];
	add.s32 	%r7916, %r2673, %r2624;
	mul.wide.s32 	%rd2549, %r7916, 4;
	add.s64 	%rd2550, %rd2, %rd2549;
	st.global.f32 	[%rd2550], %f1273;
$L__BB4_3898:
	add.s32 	%r2674, %r2672, %r2151;
	setp.gt.u32 	%p2628, %r2674, 31;
	@%p2628 bra 	$L__BB4_3919;
	add.s32 	%r2675, %r2673, %r2151;
	setp.ge.s32 	%p2629, %r2675, %r4296;
	@%p2629 bra 	$L__BB4_3901;
	mad.lo.s32 	%r7917, %r2674, 132, %r2623;
	ld.shared.f32 	%f1274, [%r7917];
	add.s32 	%r7918, %r2675, %r2624;
	mul.wide.s32 	%rd2551, %r7918, 4;
	add.s64 	%rd2552, %rd2, %rd2551;
	st.global.f32 	[%rd2552], %f1274;
$L__BB4_3901:
	add.s32 	%r2676, %r2674, %r2151;
	setp.gt.u32 	%p2630, %r2676, 31;
	@%p2630 bra 	$L__BB4_3919;
	add.s32 	%r2677, %r2675, %r2151;
	setp.ge.s32 	%p2631, %r2677, %r4296;
	@%p2631 bra 	$L__BB4_3904;
	mad.lo.s32 	%r7919, %r2676, 132, %r2623;
	ld.shared.f32 	%f1275, [%r7919];
	add.s32 	%r7920, %r2677, %r2624;
	mul.wide.s32 	%rd2553, %r7920, 4;
	add.s64 	%rd2554, %rd2, %rd2553;
	st.global.f32 	[%rd2554], %f1275;
$L__BB4_3904:
	add.s32 	%r2678, %r2676, %r2151;
	setp.gt.u32 	%p2632, %r2678, 31;
	@%p2632 bra 	$L__BB4_3919;
	add.s32 	%r2679, %r2677, %r2151;
	setp.ge.s32 	%p2633, %r2679, %r4296;
	@%p2633 bra 	$L__BB4_3907;
	mad.lo.s32 	%r7921, %r2678, 132, %r2623;
	ld.shared.f32 	%f1276, [%r7921];
	add.s32 	%r7922, %r2679, %r2624;
	mul.wide.s32 	%rd2555, %r7922, 4;
	add.s64 	%rd2556, %rd2, %rd2555;
	st.global.f32 	[%rd2556], %f1276;
$L__BB4_3907:
	add.s32 	%r2680, %r2678, %r2151;
	setp.gt.u32 	%p2634, %r2680, 31;
	@%p2634 bra 	$L__BB4_3919;
	add.s32 	%r2681, %r2679, %r2151;
	setp.ge.s32 	%p2635, %r2681, %r4296;
	@%p2635 bra 	$L__BB4_3910;
	mad.lo.s32 	%r7923, %r2680, 132, %r2623;
	ld.shared.f32 	%f1277, [%r7923];
	add.s32 	%r7924, %r2681, %r2624;
	mul.wide.s32 	%rd2557, %r7924, 4;
	add.s64 	%rd2558, %rd2, %rd2557;
	st.global.f32 	[%rd2558], %f1277;
$L__BB4_3910:
	add.s32 	%r2682, %r2680, %r2151;
	setp.gt.u32 	%p2636, %r2682, 31;
	@%p2636 bra 	$L__BB4_3919;
	add.s32 	%r2683, %r2681, %r2151;
	setp.ge.s32 	%p2637, %r2683, %r4296;
	@%p2637 bra 	$L__BB4_3913;
	mad.lo.s32 	%r7925, %r2682, 132, %r2623;
	ld.shared.f32 	%f1278, [%r7925];
	add.s32 	%r7926, %r2683, %r2624;
	mul.wide.s32 	%rd2559, %r7926, 4;
	add.s64 	%rd2560, %rd2, %rd2559;
	st.global.f32 	[%rd2560], %f1278;
$L__BB4_3913:
	add.s32 	%r2684, %r2682, %r2151;
	setp.gt.u32 	%p2638, %r2684, 31;
	@%p2638 bra 	$L__BB4_3919;
	add.s32 	%r2685, %r2683, %r2151;
	setp.ge.s32 	%p2639, %r2685, %r4296;
	@%p2639 bra 	$L__BB4_3916;
	mad.lo.s32 	%r7927, %r2684, 132, %r2623;
	ld.shared.f32 	%f1279, [%r7927];
	add.s32 	%r7928, %r2685, %r2624;
	mul.wide.s32 	%rd2561, %r7928, 4;
	add.s64 	%rd2562, %rd2, %rd2561;
	st.global.f32 	[%rd2562], %f1279;
$L__BB4_3916:
	add.s32 	%r2686, %r2684, %r2151;
	setp.gt.u32 	%p2640, %r2686, 31;
	@%p2640 bra 	$L__BB4_3919;
	add.s32 	%r2687, %r2685, %r2151;
	setp.ge.s32 	%p2641, %r2687, %r4296;
	@%p2641 bra 	$L__BB4_3919;
	mad.lo.s32 	%r7929, %r2686, 132, %r2623;
	ld.shared.f32 	%f1280, [%r7929];
	add.s32 	%r7930, %r2687, %r2624;
	mul.wide.s32 	%rd2563, %r7930, 4;
	add.s64 	%rd2564, %rd2, %rd2563;
	st.global.f32 	[%rd2564], %f1280;
$L__BB4_3919:
	add.s32 	%r2688, %r2621, %r2152;
	setp.gt.u32 	%p2642, %r2688, 31;
	@%p2642 bra 	$L__BB4_6270;
	add.s32 	%r2689, %r2622, %r2152;
	setp.ge.s32 	%p2643, %r2689, %r4297;
	@%p2643 bra 	$L__BB4_6270;
	setp.gt.u32 	%p2644, %r2150, 31;
	@%p2644 bra 	$L__BB4_4017;
	shl.b32 	%r7931, %r2688, 2;
	add.s32 	%r2690, %r4300, %r7931;
	mul.lo.s32 	%r2691, %r2689, %r4296;
	add.s32 	%r2692, %r2150, %r1;
	setp.ge.s32 	%p2645, %r2692, %r4296;
	@%p2645 bra 	$L__BB4_3924;
	mad.lo.s32 	%r7933, %r2150, 132, %r2690;
	ld.shared.f32 	%f1281, [%r7933];
	add.s32 	%r7934, %r2692, %r2691;
	mul.wide.s32 	%rd2565, %r7934, 4;
	add.s64 	%rd2566, %rd2, %rd2565;
	st.global.f32 	[%rd2566], %f1281;
$L__BB4_3924:
	add.s32 	%r2693, %r2150, %r2151;
	setp.gt.u32 	%p2646, %r2693, 31;
	@%p2646 bra 	$L__BB4_4017;
	add.s32 	%r2694, %r2692, %r2151;
	setp.ge.s32 	%p2647, %r2694, %r4296;
	@%p2647 bra 	$L__BB4_3927;
	mad.lo.s32 	%r7935, %r2693, 132, %r2690;
	ld.shared.f32 	%f1282, [%r7935];
	add.s32 	%r7936, %r2694, %r2691;
	mul.wide.s32 	%rd2567, %r7936, 4;
	add.s64 	%rd2568, %rd2, %rd2567;
	st.global.f32 	[%rd2568], %f1282;
$L__BB4_3927:
	add.s32 	%r2695, %r2693, %r2151;
	setp.gt.u32 	%p2648, %r2695, 31;
	@%p2648 bra 	$L__BB4_4017;
	add.s32 	%r2696, %r2694, %r2151;
	setp.ge.s32 	%p2649, %r2696, %r4296;
	@%p2649 bra 	$L__BB4_3930;
	mad.lo.s32 	%r7937, %r2695, 132, %r2690;
	ld.shared.f32 	%f1283, [%r7937];
	add.s32 	%r7938, %r2696, %r2691;
	mul.wide.s32 	%rd2569, %r7938, 4;
	add.s64 	%rd2570, %rd2, %rd2569;
	st.global.f32 	[%rd2570], %f1283;
$L__BB4_3930:
	add.s32 	%r2697, %r2695, %r2151;
	setp.gt.u32 	%p2650, %r2697, 31;
	@%p2650 bra 	$L__BB4_4017;
	add.s32 	%r2698, %r2696, %r2151;
	setp.ge.s32 	%p2651, %r2698, %r4296;
	@%p2651 bra 	$L__BB4_3933;
	mad.lo.s32 	%r7939, %r2697, 132, %r2690;
	ld.shared.f32 	%f1284, [%r7939];
	add.s32 	%r7940, %r2698, %r2691;
	mul.wide.s32 	%rd2571, %r7940, 4;
	add.s64 	%rd2572, %rd2, %rd2571;
	st.global.f32 	[%rd2572], %f1284;
$L__BB4_3933:
	add.s32 	%r2699, %r2697, %r2151;
	setp.gt.u32 	%p2652, %r2699, 31;
	@%p2652 bra 	$L__BB4_4017;
	add.s32 	%r2700, %r2698, %r2151;
	setp.ge.s32 	%p2653, %r2700, %r4296;
	@%p2653 bra 	$L__BB4_3936;
	mad.lo.s32 	%r7941, %r2699, 132, %r2690;
	ld.shared.f32 	%f1285, [%r7941];
	add.s32 	%r7942, %r2700, %r2691;
	mul.wide.s32 	%rd2573, %r7942, 4;
	add.s64 	%rd2574, %rd2, %rd2573;
	st.global.f32 	[%rd2574], %f1285;
$L__BB4_3936:
	add.s32 	%r2701, %r2699, %r2151;
	setp.gt.u32 	%p2654, %r2701, 31;
	@%p2654 bra 	$L__BB4_4017;
	add.s32 	%r2702, %r2700, %r2151;
	setp.ge.s32 	%p2655, %r2702, %r4296;
	@%p2655 bra 	$L__BB4_3939;
	mad.lo.s32 	%r7943, %r2701, 132, %r2690;
	ld.shared.f32 	%f1286, [%r7943];
	add.s32 	%r7944, %r2702, %r2691;
	mul.wide.s32 	%rd2575, %r7944, 4;
	add.s64 	%rd2576, %rd2, %rd2575;
	st.global.f32 	[%rd2576], %f1286;
$L__BB4_3939:
	add.s32 	%r2703, %r2701, %r2151;
	setp.gt.u32 	%p2656, %r2703, 31;
	@%p2656 bra 	$L__BB4_4017;
	add.s32 	%r2704, %r2702, %r2151;
	setp.ge.s32 	%p2657, %r2704, %r4296;
	@%p2657 bra 	$L__BB4_3942;
	mad.lo.s32 	%r7945, %r2703, 132, %r2690;
	ld.shared.f32 	%f1287, [%r7945];
	add.s32 	%r7946, %r2704, %r2691;
	mul.wide.s32 	%rd2577, %r7946, 4;
	add.s64 	%rd2578, %rd2, %rd2577;
	st.global.f32 	[%rd2578], %f1287;
$L__BB4_3942:
	add.s32 	%r2705, %r2703, %r2151;
	setp.gt.u32 	%p2658, %r2705, 31;
	@%p2658 bra 	$L__BB4_4017;
	add.s32 	%r2706, %r2704, %r2151;
	setp.ge.s32 	%p2659, %r2706, %r4296;
	@%p2659 bra 	$L__BB4_3945;
	mad.lo.s32 	%r7947, %r2705, 132, %r2690;
	ld.shared.f32 	%f1288, [%r7947];
	add.s32 	%r7948, %r2706, %r2691;
	mul.wide.s32 	%rd2579, %r7948, 4;
	add.s64 	%rd2580, %rd2, %rd2579;
	st.global.f32 	[%rd2580], %f1288;
$L__BB4_3945:
	add.s32 	%r2707, %r2705, %r2151;
	setp.gt.u32 	%p2660, %r2707, 31;
	@%p2660 bra 	$L__BB4_4017;
	add.s32 	%r2708, %r2706, %r2151;
	setp.ge.s32 	%p2661, %r2708, %r4296;
	@%p2661 bra 	$L__BB4_3948;
	mad.lo.s32 	%r7949, %r2707, 132, %r2690;
	ld.shared.f32 	%f1289, [%r7949];
	add.s32 	%r7950, %r2708, %r2691;
	mul.wide.s32 	%rd2581, %r7950, 4;
	add.s64 	%rd2582, %rd2, %rd2581;
	st.global.f32 	[%rd2582], %f1289;
$L__BB4_3948:
	add.s32 	%r2709, %r2707, %r2151;
	setp.gt.u32 	%p2662, %r2709, 31;
	@%p2662 bra 	$L__BB4_4017;
	add.s32 	%r2710, %r2708, %r2151;
	setp.ge.s32 	%p2663, %r2710, %r4296;
	@%p2663 bra 	$L__BB4_3951;
	mad.lo.s32 	%r7951, %r2709, 132, %r2690;
	ld.shared.f32 	%f1290, [%r7951];
	add.s32 	%r7952, %r2710, %r2691;
	mul.wide.s32 	%rd2583, %r7952, 4;
	add.s64 	%rd2584, %rd2, %rd2583;
	st.global.f32 	[%rd2584], %f1290;
$L__BB4_3951:
	add.s32 	%r2711, %r2709, %r2151;
	setp.gt.u32 	%p2664, %r2711, 31;
	@%p2664 bra 	$L__BB4_4017;
	add.s32 	%r2712, %r2710, %r2151;
	setp.ge.s32 	%p2665, %r2712, %r4296;
	@%p2665 bra 	$L__BB4_3954;
	mad.lo.s32 	%r7953, %r2711, 132, %r2690;
	ld.shared.f32 	%f1291, [%r7953];
	add.s32 	%r7954, %r2712, %r2691;
	mul.wide.s32 	%rd2585, %r7954, 4;
	add.s64 	%rd2586, %rd2, %rd2585;
	st.global.f32 	[%rd2586], %f1291;
$L__BB4_3954:
	add.s32 	%r2713, %r2711, %r2151;
	setp.gt.u32 	%p2666, %r2713, 31;
	@%p2666 bra 	$L__BB4_4017;
	add.s32 	%r2714, %r2712, %r2151;
	setp.ge.s32 	%p2667, %r2714, %r4296;
	@%p2667 bra 	$L__BB4_3957;
	mad.lo.s32 	%r7955, %r2713, 132, %r2690;
	ld.shared.f32 	%f1292, [%r7955];
	add.s32 	%r7956, %r2714, %r2691;
	mul.wide.s32 	%rd2587, %r7956, 4;
	add.s64 	%rd2588, %rd2, %rd2587;
	st.global.f32 	[%rd2588], %f1292;
$L__BB4_3957:
	add.s32 	%r2715, %r2713, %r2151;
	setp.gt.u32 	%p2668, %r2715, 31;
	@%p2668 bra 	$L__BB4_4017;
	add.s32 	%r2716, %r2714, %r2151;
	setp.ge.s32 	%p2669, %r2716, %r4296;
	@%p2669 bra 	$L__BB4_3960;
	mad.lo.s32 	%r7957, %r2715, 132, %r2690;
	ld.shared.f32 	%f1293, [%r7957];
	add.s32 	%r7958, %r2716, %r2691;
	mul.wide.s32 	%rd2589, %r7958, 4;
	add.s64 	%rd2590, %rd2, %rd2589;
	st.global.f32 	[%rd2590], %f1293;
$L__BB4_3960:
	add.s32 	%r2717, %r2715, %r2151;
	setp.gt.u32 	%p2670, %r2717, 31;
	@%p2670 bra 	$L__BB4_4017;
	add.s32 	%r2718, %r2716, %r2151;
	setp.ge.s32 	%p2671, %r2718, %r4296;
	@%p2671 bra 	$L__BB4_3963;
	mad.lo.s32 	%r7959, %r2717, 132, %r2690;
	ld.shared.f32 	%f1294, [%r7959];
	add.s32 	%r7960, %r2718, %r2691;
	mul.wide.s32 	%rd2591, %r7960, 4;
	add.s64 	%rd2592, %rd2, %rd2591;
	st.global.f32 	[%rd2592], %f1294;
$L__BB4_3963:
	add.s32 	%r2719, %r2717, %r2151;
	setp.gt.u32 	%p2672, %r2719, 31;
	@%p2672 bra 	$L__BB4_4017;
	add.s32 	%r2720, %r2718, %r2151;
	setp.ge.s32 	%p2673, %r2720, %r4296;
	@%p2673 bra 	$L__BB4_3966;
	mad.lo.s32 	%r7961, %r2719, 132, %r2690;
	ld.shared.f32 	%f1295, [%r7961];
	add.s32 	%r7962, %r2720, %r2691;
	mul.wide.s32 	%rd2593, %r7962, 4;
	add.s64 	%rd2594, %rd2, %rd2593;
	st.global.f32 	[%rd2594], %f1295;
$L__BB4_3966:
	add.s32 	%r2721, %r2719, %r2151;
	setp.gt.u32 	%p2674, %r2721, 31;
	@%p2674 bra 	$L__BB4_4017;
	add.s32 	%r2722, %r2720, %r2151;
	setp.ge.s32 	%p2675, %r2722, %r4296;
	@%p2675 bra 	$L__BB4_3969;
	mad.lo.s32 	%r7963, %r2721, 132, %r2690;
	ld.shared.f32 	%f1296, [%r7963];
	add.s32 	%r7964, %r2722, %r2691;
	mul.wide.s32 	%rd2595, %r7964, 4;
	add.s64 	%rd2596, %rd2, %rd2595;
	st.global.f32 	[%rd2596], %f1296;
$L__BB4_3969:
	add.s32 	%r2723, %r2721, %r2151;
	setp.gt.u32 	%p2676, %r2723, 31;
	@%p2676 bra 	$L__BB4_4017;
	add.s32 	%r2724, %r2722, %r2151;
	setp.ge.s32 	%p2677, %r2724, %r4296;
	@%p2677 bra 	$L__BB4_3972;
	mad.lo.s32 	%r7965, %r2723, 132, %r2690;
	ld.shared.f32 	%f1297, [%r7965];
	add.s32 	%r7966, %r2724, %r2691;
	mul.wide.s32 	%rd2597, %r7966, 4;
	add.s64 	%rd2598, %rd2, %rd2597;
	st.global.f32 	[%rd2598], %f1297;
$L__BB4_3972:
	add.s32 	%r2725, %r2723, %r2151;
	setp.gt.u32 	%p2678, %r2725, 31;
	@%p2678 bra 	$L__BB4_4017;
	add.s32 	%r2726, %r2724, %r2151;
	setp.ge.s32 	%p2679, %r2726, %r4296;
	@%p2679 bra 	$L__BB4_3975;
	mad.lo.s32 	%r7967, %r2725, 132, %r2690;
	ld.shared.f32 	%f1298, [%r7967];
	add.s32 	%r7968, %r2726, %r2691;
	mul.wide.s32 	%rd2599, %r7968, 4;
	add.s64 	%rd2600, %rd2, %rd2599;
	st.global.f32 	[%rd2600], %f1298;
$L__BB4_3975:
	add.s32 	%r2727, %r2725, %r2151;
	setp.gt.u32 	%p2680, %r2727, 31;
	@%p2680 bra 	$L__BB4_4017;
	add.s32 	%r2728, %r2726, %r2151;
	setp.ge.s32 	%p2681, %r2728, %r4296;
	@%p2681 bra 	$L__BB4_3978;
	mad.lo.s32 	%r7969, %r2727, 132, %r2690;
	ld.shared.f32 	%f1299, [%r7969];
	add.s32 	%r7970, %r2728, %r2691;
	mul.wide.s32 	%rd2601, %r7970, 4;
	add.s64 	%rd2602, %rd2, %rd2601;
	st.global.f32 	[%rd2602], %f1299;
$L__BB4_3978:
	add.s32 	%r2729, %r2727, %r2151;
	setp.gt.u32 	%p2682, %r2729, 31;
	@%p2682 bra 	$L__BB4_4017;
	add.s32 	%r2730, %r2728, %r2151;
	setp.ge.s32 	%p2683, %r2730, %r4296;
	@%p2683 bra 	$L__BB4_3981;
	mad.lo.s32 	%r7971, %r2729, 132, %r2690;
	ld.shared.f32 	%f1300, [%r7971];
	add.s32 	%r7972, %r2730, %r2691;
	mul.wide.s32 	%rd2603, %r7972, 4;
	add.s64 	%rd2604, %rd2, %rd2603;
	st.global.f32 	[%rd2604], %f1300;
$L__BB4_3981:
	add.s32 	%r2731, %r2729, %r2151;
	setp.gt.u32 	%p2684, %r2731, 31;
	@%p2684 bra 	$L__BB4_4017;
	add.s32 	%r2732, %r2730, %r2151;
	setp.ge.s32 	%p2685, %r2732, %r4296;
	@%p2685 bra 	$L__BB4_3984;
	mad.lo.s32 	%r7973, %r2731, 132, %r2690;
	ld.shared.f32 	%f1301, [%r7973];
	add.s32 	%r7974, %r2732, %r2691;
	mul.wide.s32 	%rd2605, %r7974, 4;
	add.s64 	%rd2606, %rd2, %rd2605;
	st.global.f32 	[%rd2606], %f1301;
$L__BB4_3984:
	add.s32 	%r2733, %r2731, %r2151;
	setp.gt.u32 	%p2686, %r2733, 31;
	@%p2686 bra 	$L__BB4_4017;
	add.s32 	%r2734, %r2732, %r2151;
	setp.ge.s32 	%p2687, %r2734, %r4296;
	@%p2687 bra 	$L__BB4_3987;
	mad.lo.s32 	%r7975, %r2733, 132, %r2690;
	ld.shared.f32 	%f1302, [%r7975];
	add.s32 	%r7976, %r2734, %r2691;
	mul.wide.s32 	%rd2607, %r7976, 4;
	add.s64 	%rd2608, %rd2, %rd2607;
	st.global.f32 	[%rd2608], %f1302;
$L__BB4_3987:
	add.s32 	%r2735, %r2733, %r2151;
	setp.gt.u32 	%p2688, %r2735, 31;
	@%p2688 bra 	$L__BB4_4017;
	add.s32 	%r2736, %r2734, %r2151;
	setp.ge.s32 	%p2689, %r2736, %r4296;
	@%p2689 bra 	$L__BB4_3990;
	mad.lo.s32 	%r7977, %r2735, 132, %r2690;
	ld.shared.f32 	%f1303, [%r7977];
	add.s32 	%r7978, %r2736, %r2691;
	mul.wide.s32 	%rd2609, %r7978, 4;
	add.s64 	%rd2610, %rd2, %rd2609;
	st.global.f32 	[%rd2610], %f1303;
$L__BB4_3990:
	add.s32 	%r2737, %r2735, %r2151;
	setp.gt.u32 	%p2690, %r2737, 31;
	@%p2690 bra 	$L__BB4_4017;
	add.s32 	%r2738, %r2736, %r2151;
	setp.ge.s32 	%p2691, %r2738, %r4296;
	@%p2691 bra 	$L__BB4_3993;
	mad.lo.s32 	%r7979, %r2737, 132, %r2690;
	ld.shared.f32 	%f1304, [%r7979];
	add.s32 	%r7980, %r2738, %r2691;
	mul.wide.s32 	%rd2611, %r7980, 4;
	add.s64 	%rd2612, %rd2, %rd2611;
	st.global.f32 	[%rd2612], %f1304;
$L__BB4_3993:
	add.s32 	%r2739, %r2737, %r2151;
	setp.gt.u32 	%p2692, %r2739, 31;
	@%p2692 bra 	$L__BB4_4017;
	add.s32 	%r2740, %r2738, %r2151;
	setp.ge.s32 	%p2693, %r2740, %r4296;
	@%p2693 bra 	$L__BB4_3996;
	mad.lo.s32 	%r7981, %r2739, 132, %r2690;
	ld.shared.f32 	%f1305, [%r7981];
	add.s32 	%r7982, %r2740, %r2691;
	mul.wide.s32 	%rd2613, %r7982, 4;
	add.s64 	%rd2614, %rd2, %rd2613;
	st.global.f32 	[%rd2614], %f1305;
$L__BB4_3996:
	add.s32 	%r2741, %r2739, %r2151;
	setp.gt.u32 	%p2694, %r2741, 31;
	@%p2694 bra 	$L__BB4_4017;
	add.s32 	%r2742, %r2740, %r2151;
	setp.ge.s32 	%p2695, %r2742, %r4296;
	@%p2695 bra 	$L__BB4_3999;
	mad.lo.s32 	%r7983, %r2741, 132, %r2690;
	ld.shared.f32 	%f1306, [%r7983];
	add.s32 	%r7984, %r2742, %r2691;
	mul.wide.s32 	%rd2615, %r7984, 4;
	add.s64 	%rd2616, %rd2, %rd2615;
	st.global.f32 	[%rd2616], %f1306;
$L__BB4_3999:
	add.s32 	%r2743, %r2741, %r2151;
	setp.gt.u32 	%p2696, %r2743, 31;
	@%p2696 bra 	$L__BB4_4017;
	add.s32 	%r2744, %r2742, %r2151;
	setp.ge.s32 	%p2697, %r2744, %r4296;
	@%p2697 bra 	$L__BB4_4002;
	mad.lo.s32 	%r7985, %r2743, 132, %r2690;
	ld.shared.f32 	%f1307, [%r7985];
	add.s32 	%r7986, %r2744, %r2691;
	mul.wide.s32 	%rd2617, %r7986, 4;
	add.s64 	%rd2618, %rd2, %rd2617;
	st.global.f32 	[%rd2618], %f1307;
$L__BB4_4002:
	add.s32 	%r2745, %r2743, %r2151;
	setp.gt.u32 	%p2698, %r2745, 31;
	@%p2698 bra 	$L__BB4_4017;
	add.s32 	%r2746, %r2744, %r2151;
	setp.ge.s32 	%p2699, %r2746, %r4296;
	@%p2699 bra 	$L__BB4_4005;
	mad.lo.s32 	%r7987, %r2745, 132, %r2690;
	ld.shared.f32 	%f1308, [%r7987];
	add.s32 	%r7988, %r2746, %r2691;
	mul.wide.s32 	%rd2619, %r7988, 4;
	add.s64 	%rd2620, %rd2, %rd2619;
	st.global.f32 	[%rd2620], %f1308;
$L__BB4_4005:
	add.s32 	%r2747, %r2745, %r2151;
	setp.gt.u32 	%p2700, %r2747, 31;
	@%p2700 bra 	$L__BB4_4017;
	add.s32 	%r2748, %r2746, %r2151;
	setp.ge.s32 	%p2701, %r2748, %r4296;
	@%p2701 bra 	$L__BB4_4008;
	mad.lo.s32 	%r7989, %r2747, 132, %r2690;
	ld.shared.f32 	%f1309, [%r7989];
	add.s32 	%r7990, %r2748, %r2691;
	mul.wide.s32 	%rd2621, %r7990, 4;
	add.s64 	%rd2622, %rd2, %rd2621;
	st.global.f32 	[%rd2622], %f1309;
$L__BB4_4008:
	add.s32 	%r2749, %r2747, %r2151;
	setp.gt.u32 	%p2702, %r2749, 31;
	@%p2702 bra 	$L__BB4_4017;
	add.s32 	%r2750, %r2748, %r2151;
	setp.ge.s32 	%p2703, %r2750, %r4296;
	@%p2703 bra 	$L__BB4_4011;
	mad.lo.s32 	%r7991, %r2749, 132, %r2690;
	ld.shared.f32 	%f1310, [%r7991];
	add.s32 	%r7992, %r2750, %r2691;
	mul.wide.s32 	%rd2623, %r7992, 4;
	add.s64 	%rd2624, %rd2, %rd2623;
	st.global.f32 	[%rd2624], %f1310;
$L__BB4_4011:
	add.s32 	%r2751, %r2749, %r2151;
	setp.gt.u32 	%p2704, %r2751, 31;
	@%p2704 bra 	$L__BB4_4017;
	add.s32 	%r2752, %r2750, %r2151;
	setp.ge.s32 	%p2705, %r2752, %r4296;
	@%p2705 bra 	$L__BB4_4014;
	mad.lo.s32 	%r7993, %r2751, 132, %r2690;
	ld.shared.f32 	%f1311, [%r7993];
	add.s32 	%r7994, %r2752, %r2691;
	mul.wide.s32 	%rd2625, %r7994, 4;
	add.s64 	%rd2626, %rd2, %rd2625;
	st.global.f32 	[%rd2626], %f1311;
$L__BB4_4014:
	add.s32 	%r2753, %r2751, %r2151;
	setp.gt.u32 	%p2706, %r2753, 31;
	@%p2706 bra 	$L__BB4_4017;
	add.s32 	%r2754, %r2752, %r2151;
	setp.ge.s32 	%p2707, %r2754, %r4296;
	@%p2707 bra 	$L__BB4_4017;
	mad.lo.s32 	%r7995, %r2753, 132, %r2690;
	ld.shared.f32 	%f1312, [%r7995];
	add.s32 	%r7996, %r2754, %r2691;
	mul.wide.s32 	%rd2627, %r7996, 4;
	add.s64 	%rd2628, %rd2, %rd2627;
	st.global.f32 	[%rd2628], %f1312;
$L__BB4_4017:
	add.s32 	%r2755, %r2688, %r2152;
	setp.gt.u32 	%p2708, %r2755, 31;
	@%p2708 bra 	$L__BB4_6270;
	add.s32 	%r2756, %r2689, %r2152;
	setp.ge.s32 	%p2709, %r2756, %r4297;
	@%p2709 bra 	$L__BB4_6270;
	setp.gt.u32 	%p2710, %r2150, 31;
	@%p2710 bra 	$L__BB4_4115;
	shl.b32 	%r7997, %r2755, 2;
	add.s32 	%r2757, %r4300, %r7997;
	mul.lo.s32 	%r2758, %r2756, %r4296;
	add.s32 	%r2759, %r2150, %r1;
	setp.ge.s32 	%p2711, %r2759, %r4296;
	@%p2711 bra 	$L__BB4_4022;
	mad.lo.s32 	%r7999, %r2150, 132, %r2757;
	ld.shared.f32 	%f1313, [%r7999];
	add.s32 	%r8000, %r2759, %r2758;
	mul.wide.s32 	%rd2629, %r8000, 4;
	add.s64 	%rd2630, %rd2, %rd2629;
	st.global.f32 	[%rd2630], %f1313;
$L__BB4_4022:
	add.s32 	%r2760, %r2150, %r2151;
	setp.gt.u32 	%p2712, %r2760, 31;
	@%p2712 bra 	$L__BB4_4115;
	add.s32 	%r2761, %r2759, %r2151;
	setp.ge.s32 	%p2713, %r2761, %r4296;
	@%p2713 bra 	$L__BB4_4025;
	mad.lo.s32 	%r8001, %r2760, 132, %r2757;
	ld.shared.f32 	%f1314, [%r8001];
	add.s32 	%r8002, %r2761, %r2758;
	mul.wide.s32 	%rd2631, %r8002, 4;
	add.s64 	%rd2632, %rd2, %rd2631;
	st.global.f32 	[%rd2632], %f1314;
$L__BB4_4025:
	add.s32 	%r2762, %r2760, %r2151;
	setp.gt.u32 	%p2714, %r2762, 31;
	@%p2714 bra 	$L__BB4_4115;
	add.s32 	%r2763, %r2761, %r2151;
	setp.ge.s32 	%p2715, %r2763, %r4296;
	@%p2715 bra 	$L__BB4_4028;
	mad.lo.s32 	%r8003, %r2762, 132, %r2757;
	ld.shared.f32 	%f1315, [%r8003];
	add.s32 	%r8004, %r2763, %r2758;
	mul.wide.s32 	%rd2633, %r8004, 4;
	add.s64 	%rd2634, %rd2, %rd2633;
	st.global.f32 	[%rd2634], %f1315;
$L__BB4_4028:
	add.s32 	%r2764, %r2762, %r2151;
	setp.gt.u32 	%p2716, %r2764, 31;
	@%p2716 bra 	$L__BB4_4115;
	add.s32 	%r2765, %r2763, %r2151;
	setp.ge.s32 	%p2717, %r2765, %r4296;
	@%p2717 bra 	$L__BB4_4031;
	mad.lo.s32 	%r8005, %r2764, 132, %r2757;
	ld.shared.f32 	%f1316, [%r8005];
	add.s32 	%r8006, %r2765, %r2758;
	mul.wide.s32 	%rd2635, %r8006, 4;
	add.s64 	%rd2636, %rd2, %rd2635;
	st.global.f32 	[%rd2636], %f1316;
$L__BB4_4031:
	add.s32 	%r2766, %r2764, %r2151;
	setp.gt.u32 	%p2718, %r2766, 31;
	@%p2718 bra 	$L__BB4_4115;
	add.s32 	%r2767, %r2765, %r2151;
	setp.ge.s32 	%p2719, %r2767, %r4296;
	@%p2719 bra 	$L__BB4_4034;
	mad.lo.s32 	%r8007, %r2766, 132, %r2757;
	ld.shared.f32 	%f1317, [%r8007];
	add.s32 	%r8008, %r2767, %r2758;
	mul.wide.s32 	%rd2637, %r8008, 4;
	add.s64 	%rd2638, %rd2, %rd2637;
	st.global.f32 	[%rd2638], %f1317;
$L__BB4_4034:
	add.s32 	%r2768, %r2766, %r2151;
	setp.gt.u32 	%p2720, %r2768, 31;
	@%p2720 bra 	$L__BB4_4115;
	add.s32 	%r2769, %r2767, %r2151;
	setp.ge.s32 	%p2721, %r2769, %r4296;
	@%p2721 bra 	$L__BB4_4037;
	mad.lo.s32 	%r8009, %r2768, 132, %r2757;
	ld.shared.f32 	%f1318, [%r8009];
	add.s32 	%r8010, %r2769, %r2758;
	mul.wide.s32 	%rd2639, %r8010, 4;
	add.s64 	%rd2640, %rd2, %rd2639;
	st.global.f32 	[%rd2640], %f1318;
$L__BB4_4037:
	add.s32 	%r2770, %r2768, %r2151;
	setp.gt.u32 	%p2722, %r2770, 31;
	@%p2722 bra 	$L__BB4_4115;
	add.s32 	%r2771, %r2769, %r2151;
	setp.ge.s32 	%p2723, %r2771, %r4296;
	@%p2723 bra 	$L__BB4_4040;
	mad.lo.s32 	%r8011, %r2770, 132, %r2757;
	ld.shared.f32 	%f1319, [%r8011];
	add.s32 	%r8012, %r2771, %r2758;
	mul.wide.s32 	%rd2641, %r8012, 4;
	add.s64 	%rd2642, %rd2, %rd2641;
	st.global.f32 	[%rd2642], %f1319;
$L__BB4_4040:
	add.s32 	%r2772, %r2770, %r2151;
	setp.gt.u32 	%p2724, %r2772, 31;
	@%p2724 bra 	$L__BB4_4115;
	add.s32 	%r2773, %r2771, %r2151;
	setp.ge.s32 	%p2725, %r2773, %r4296;
	@%p2725 bra 	$L__BB4_4043;
	mad.lo.s32 	%r8013, %r2772, 132, %r2757;
	ld.shared.f32 	%f1320, [%r8013];
	add.s32 	%r8014, %r2773, %r2758;
	mul.wide.s32 	%rd2643, %r8014, 4;
	add.s64 	%rd2644, %rd2, %rd2643;
	st.global.f32 	[%rd2644], %f1320;
$L__BB4_4043:
	add.s32 	%r2774, %r2772, %r2151;
	setp.gt.u32 	%p2726, %r2774, 31;
	@%p2726 bra 	$L__BB4_4115;
	add.s32 	%r2775, %r2773, %r2151;
	setp.ge.s32 	%p2727, %r2775, %r4296;
	@%p2727 bra 	$L__BB4_4046;
	mad.lo.s32 	%r8015, %r2774, 132, %r2757;
	ld.shared.f32 	%f1321, [%r8015];
	add.s32 	%r8016, %r2775, %r2758;
	mul.wide.s32 	%rd2645, %r8016, 4;
	add.s64 	%rd2646, %rd2, %rd2645;
	st.global.f32 	[%rd2646], %f1321;
$L__BB4_4046:
	add.s32 	%r2776, %r2774, %r2151;
	setp.gt.u32 	%p2728, %r2776, 31;
	@%p2728 bra 	$L__BB4_4115;
	add.s32 	%r2777, %r2775, %r2151;
	setp.ge.s32 	%p2729, %r2777, %r4296;
	@%p2729 bra 	$L__BB4_4049;
	mad.lo.s32 	%r8017, %r2776, 132, %r2757;
	ld.shared.f32 	%f1322, [%r8017];
	add.s32 	%r8018, %r2777, %r2758;
	mul.wide.s32 	%rd2647, %r8018, 4;
	add.s64 	%rd2648, %rd2, %rd2647;
	st.global.f32 	[%rd2648], %f1322;
$L__BB4_4049:
	add.s32 	%r2778, %r2776, %r2151;
	setp.gt.u32 	%p2730, %r2778, 31;
	@%p2730 bra 	$L__BB4_4115;
	add.s32 	%r2779, %r2777, %r2151;
	setp.ge.s32 	%p2731, %r2779, %r4296;
	@%p2731 bra 	$L__BB4_4052;
	mad.lo.s32 	%r8019, %r2778, 132, %r2757;
	ld.shared.f32 	%f1323, [%r8019];
	add.s32 	%r8020, %r2779, %r2758;
	mul.wide.s32 	%rd2649, %r8020, 4;
	add.s64 	%rd2650, %rd2, %rd2649;
	st.global.f32 	[%rd2650], %f1323;
$L__BB4_4052:
	add.s32 	%r2780, %r2778, %r2151;
	setp.gt.u32 	%p2732, %r2780, 31;
	@%p2732 bra 	$L__BB4_4115;
	add.s32 	%r2781, %r2779, %r2151;
	setp.ge.s32 	%p2733, %r2781, %r4296;
	@%p2733 bra 	$L__BB4_4055;
	mad.lo.s32 	%r8021, %r2780, 132, %r2757;
	ld.shared.f32 	%f1324, [%r8021];
	add.s32 	%r8022, %r2781, %r2758;
	mul.wide.s32 	%rd2651, %r8022, 4;
	add.s64 	%rd2652, %rd2, %rd2651;
	st.global.f32 	[%rd2652], %f1324;
$L__BB4_4055:
	add.s32 	%r2782, %r2780, %r2151;
	setp.gt.u32 	%p2734, %r2782, 31;
	@%p2734 bra 	$L__BB4_4115;
	add.s32 	%r2783, %r2781, %r2151;
	setp.ge.s32 	%p2735, %r2783, %r4296;
	@%p2735 bra 	$L__BB4_4058;
	mad.lo.s32 	%r8023, %r2782, 132, %r2757;
	ld.shared.f32 	%f1325, [%r8023];
	add.s32 	%r8024, %r2783, %r2758;
	mul.wide.s32 	%rd2653, %r8024, 4;
	add.s64 	%rd2654, %rd2, %rd2653;
	st.global.f32 	[%rd2654], %f1325;
$L__BB4_4058:
	add.s32 	%r2784, %r2782, %r2151;
	setp.gt.u32 	%p2736, %r2784, 31;
	@%p2736 bra 	$L__BB4_4115;
	add.s32 	%r2785, %r2783, %r2151;
	setp.ge.s32 	%p2737, %r2785, %r4296;
	@%p2737 bra 	$L__BB4_4061;
	mad.lo.s32 	%r8025, %r2784, 132, %r2757;
	ld.shared.f32 	%f1326, [%r8025];
	add.s32 	%r8026, %r2785, %r2758;
	mul.wide.s32 	%rd2655, %r8026, 4;
	add.s64 	%rd2656, %rd2, %rd2655;
	st.global.f32 	[%rd2656], %f1326;
$L__BB4_4061:
	add.s32 	%r2786, %r2784, %r2151;
	setp.gt.u32 	%p2738, %r2786, 31;
	@%p2738 bra 	$L__BB4_4115;
	add.s32 	%r2787, %r2785, %r2151;
	setp.ge.s32 	%p2739, %r2787, %r4296;
	@%p2739 bra 	$L__BB4_4064;
	mad.lo.s32 	%r8027, %r2786, 132, %r2757;
	ld.shared.f32 	%f1327, [%r8027];
	add.s32 	%r8028, %r2787, %r2758;
	mul.wide.s32 	%rd2657, %r8028, 4;
	add.s64 	%rd2658, %rd2, %rd2657;
	st.global.f32 	[%rd2658], %f1327;
$L__BB4_4064:
	add.s32 	%r2788, %r2786, %r2151;
	setp.gt.u32 	%p2740, %r2788, 31;
	@%p2740 bra 	$L__BB4_4115;
	add.s32 	%r2789, %r2787, %r2151;
	setp.ge.s32 	%p2741, %r2789, %r4296;
	@%p2741 bra 	$L__BB4_4067;
	mad.lo.s32 	%r8029, %r2788, 132, %r2757;
	ld.shared.f32 	%f1328, [%r8029];
	add.s32 	%r8030, %r2789, %r2758;
	mul.wide.s32 	%rd2659, %r8030, 4;
	add.s64 	%rd2660, %rd2, %rd2659;
	st.global.f32 	[%rd2660], %f1328;
$L__BB4_4067:
	add.s32 	%r2790, %r2788, %r2151;
	setp.gt.u32 	%p2742, %r2790, 31;
	@%p2742 bra 	$L__BB4_4115;
	add.s32 	%r2791, %r2789, %r2151;
	setp.ge.s32 	%p2743, %r2791, %r4296;
	@%p2743 bra 	$L__BB4_4070;
	mad.lo.s32 	%r8031, %r2790, 132, %r2757;
	ld.shared.f32 	%f1329, [%r8031];
	add.s32 	%r8032, %r2791, %r2758;
	mul.wide.s32 	%rd2661, %r8032, 4;
	add.s64 	%rd2662, %rd2, %rd2661;
	st.global.f32 	[%rd2662], %f1329;
$L__BB4_4070:
	add.s32 	%r2792, %r2790, %r2151;
	setp.gt.u32 	%p2744, %r2792, 31;
	@%p2744 bra 	$L__BB4_4115;
	add.s32 	%r2793, %r2791, %r2151;
	setp.ge.s32 	%p2745, %r2793, %r4296;
	@%p2745 bra 	$L__BB4_4073;
	mad.lo.s32 	%r8033, %r2792, 132, %r2757;
	ld.shared.f32 	%f1330, [%r8033];
	add.s32 	%r8034, %r2793, %r2758;
	mul.wide.s32 	%rd2663, %r8034, 4;
	add.s64 	%rd2664, %rd2, %rd2663;
	st.global.f32 	[%rd2664], %f1330;
$L__BB4_4073:
	add.s32 	%r2794, %r2792, %r2151;
	setp.gt.u32 	%p2746, %r2794, 31;
	@%p2746 bra 	$L__BB4_4115;
	add.s32 	%r2795, %r2793, %r2151;
	setp.ge.s32 	%p2747, %r2795, %r4296;
	@%p2747 bra 	$L__BB4_4076;
	mad.lo.s32 	%r8035, %r2794, 132, %r2757;
	ld.shared.f32 	%f1331, [%r8035];
	add.s32 	%r8036, %r2795, %r2758;
	mul.wide.s32 	%rd2665, %r8036, 4;
	add.s64 	%rd2666, %rd2, %rd2665;
	st.global.f32 	[%rd2666], %f1331;
$L__BB4_4076:
	add.s32 	%r2796, %r2794, %r2151;
	setp.gt.u32 	%p2748, %r2796, 31;
	@%p2748 bra 	$L__BB4_4115;
	add.s32 	%r2797, %r2795, %r2151;
	setp.ge.s32 	%p2749, %r2797, %r4296;
	@%p2749 bra 	$L__BB4_4079;
	mad.lo.s32 	%r8037, %r2796, 132, %r2757;
	ld.shared.f32 	%f1332, [%r8037];
	add.s32 	%r8038, %r2797, %r2758;
	mul.wide.s32 	%rd2667, %r8038, 4;
	add.s64 	%rd2668, %rd2, %rd2667;
	st.global.f32 	[%rd2668], %f1332;
$L__BB4_4079:
	add.s32 	%r2798, %r2796, %r2151;
	setp.gt.u32 	%p2750, %r2798, 31;
	@%p2750 bra 	$L__BB4_4115;
	add.s32 	%r2799, %r2797, %r2151;
	setp.ge.s32 	%p2751, %r2799, %r4296;
	@%p2751 bra 	$L__BB4_4082;
	mad.lo.s32 	%r8039, %r2798, 132, %r2757;
	ld.shared.f32 	%f1333, [%r8039];
	add.s32 	%r8040, %r2799, %r2758;
	mul.wide.s32 	%rd2669, %r8040, 4;
	add.s64 	%rd2670, %rd2, %rd2669;
	st.global.f32 	[%rd2670], %f1333;
$L__BB4_4082:
	add.s32 	%r2800, %r2798, %r2151;
	setp.gt.u32 	%p2752, %r2800, 31;
	@%p2752 bra 	$L__BB4_4115;
	add.s32 	%r2801, %r2799, %r2151;
	setp.ge.s32 	%p2753, %r2801, %r4296;
	@%p2753 bra 	$L__BB4_4085;
	mad.lo.s32 	%r8041, %r2800, 132, %r2757;
	ld.shared.f32 	%f1334, [%r8041];
	add.s32 	%r8042, %r2801, %r2758;
	mul.wide.s32 	%rd2671, %r8042, 4;
	add.s64 	%rd2672, %rd2, %rd2671;
	st.global.f32 	[%rd2672], %f1334;
$L__BB4_4085:
	add.s32 	%r2802, %r2800, %r2151;
	setp.gt.u32 	%p2754, %r2802, 31;
	@%p2754 bra 	$L__BB4_4115;
	add.s32 	%r2803, %r2801, %r2151;
	setp.ge.s32 	%p2755, %r2803, %r4296;
	@%p2755 bra 	$L__BB4_4088;
	mad.lo.s32 	%r8043, %r2802, 132, %r2757;
	ld.shared.f32 	%f1335, [%r8043];
	add.s32 	%r8044, %r2803, %r2758;
	mul.wide.s32 	%rd2673, %r8044, 4;
	add.s64 	%rd2674, %rd2, %rd2673;
	st.global.f32 	[%rd2674], %f1335;
$L__BB4_4088:
	add.s32 	%r2804, %r2802, %r2151;
	setp.gt.u32 	%p2756, %r2804, 31;
	@%p2756 bra 	$L__BB4_4115;
	add.s32 	%r2805, %r2803, %r2151;
	setp.ge.s32 	%p2757, %r2805, %r4296;
	@%p2757 bra 	$L__BB4_4091;
	mad.lo.s32 	%r8045, %r2804, 132, %r2757;
	ld.shared.f32 	%f1336, [%r8045];
	add.s32 	%r8046, %r2805, %r2758;
	mul.wide.s32 	%rd2675, %r8046, 4;
	add.s64 	%rd2676, %rd2, %rd2675;
	st.global.f32 	[%rd2676], %f1336;
$L__BB4_4091:
	add.s32 	%r2806, %r2804, %r2151;
	setp.gt.u32 	%p2758, %r2806, 31;
	@%p2758 bra 	$L__BB4_4115;
	add.s32 	%r2807, %r2805, %r2151;
	setp.ge.s32 	%p2759, %r2807, %r4296;
	@%p2759 bra 	$L__BB4_4094;
	mad.lo.s32 	%r8047, %r2806, 132, %r2757;
	ld.shared.f32 	%f1337, [%r8047];
	add.s32 	%r8048, %r2807, %r2758;
	mul.wide.s32 	%rd2677, %r8048, 4;
	add.s64 	%rd2678, %rd2, %rd2677;
	st.global.f32 	[%rd2678], %f1337;
$L__BB4_4094:
	add.s32 	%r2808, %r2806, %r2151;
	setp.gt.u32 	%p2760, %r2808, 31;
	@%p2760 bra 	$L__BB4_4115;
	add.s32 	%r2809, %r2807, %r2151;
	setp.ge.s32 	%p2761, %r2809, %r4296;
	@%p2761 bra 	$L__BB4_4097;
	mad.lo.s32 	%r8049, %r2808, 132, %r2757;
	ld.shared.f32 	%f1338, [%r8049];
	add.s32 	%r8050, %r2809, %r2758;
	mul.wide.s32 	%rd2679, %r8050, 4;
	add.s64 	%rd2680, %rd2, %rd2679;
	st.global.f32 	[%rd2680], %f1338;
$L__BB4_4097:
	add.s32 	%r2810, %r2808, %r2151;
	setp.gt.u32 	%p2762, %r2810, 31;
	@%p2762 bra 	$L__BB4_4115;
	add.s32 	%r2811, %r2809, %r2151;
	setp.ge.s32 	%p2763, %r2811, %r4296;
	@%p2763 bra 	$L__BB4_4100;
	mad.lo.s32 	%r8051, %r2810, 132, %r2757;
	ld.shared.f32 	%f1339, [%r8051];
	add.s32 	%r8052, %r2811, %r2758;
	mul.wide.s32 	%rd2681, %r8052, 4;
	add.s64 	%rd2682, %rd2, %rd2681;
	st.global.f32 	[%rd2682], %f1339;
$L__BB4_4100:
	add.s32 	%r2812, %r2810, %r2151;
	setp.gt.u32 	%p2764, %r2812, 31;
	@%p2764 bra 	$L__BB4_4115;
	add.s32 	%r2813, %r2811, %r2151;
	setp.ge.s32 	%p2765, %r2813, %r4296;
	@%p2765 bra 	$L__BB4_4103;
	mad.lo.s32 	%r8053, %r2812, 132, %r2757;
	ld.shared.f32 	%f1340, [%r8053];
	add.s32 	%r8054, %r2813, %r2758;
	mul.wide.s32 	%rd2683, %r8054, 4;
	add.s64 	%rd2684, %rd2, %rd2683;
	st.global.f32 	[%rd2684], %f1340;
$L__BB4_4103:
	add.s32 	%r2814, %r2812, %r2151;
	setp.gt.u32 	%p2766, %r2814, 31;
	@%p2766 bra 	$L__BB4_4115;
	add.s32 	%r2815, %r2813, %r2151;
	setp.ge.s32 	%p2767, %r2815, %r4296;
	@%p2767 bra 	$L__BB4_4106;
	mad.lo.s32 	%r8055, %r2814, 132, %r2757;
	ld.shared.f32 	%f1341, [%r8055];
	add.s32 	%r8056, %r2815, %r2758;
	mul.wide.s32 	%rd2685, %r8056, 4;
	add.s64 	%rd2686, %rd2, %rd2685;
	st.global.f32 	[%rd2686], %f1341;
$L__BB4_4106:
	add.s32 	%r2816, %r2814, %r2151;
	setp.gt.u32 	%p2768, %r2816, 31;
	@%p2768 bra 	$L__BB4_4115;
	add.s32 	%r2817, %r2815, %r2151;
	setp.ge.s32 	%p2769, %r2817, %r4296;
	@%p2769 bra 	$L__BB4_4109;
	mad.lo.s32 	%r8057, %r2816, 132, %r2757;
	ld.shared.f32 	%f1342, [%r8057];
	add.s32 	%r8058, %r2817, %r2758;
	mul.wide.s32 	%rd2687, %r8058, 4;
	add.s64 	%rd2688, %rd2, %rd2687;
	st.global.f32 	[%rd2688], %f1342;
$L__BB4_4109:
	add.s32 	%r2818, %r2816, %r2151;
	setp.gt.u32 	%p2770, %r2818, 31;
	@%p2770 bra 	$L__BB4_4115;
	add.s32 	%r2819, %r2817, %r2151;
	setp.ge.s32 	%p2771, %r2819, %r4296;
	@%p2771 bra 	$L__BB4_4112;
	mad.lo.s32 	%r8059, %r2818, 132, %r2757;
	ld.shared.f32 	%f1343, [%r8059];
	add.s32 	%r8060, %r2819, %r2758;
	mul.wide.s32 	%rd2689, %r8060, 4;
	add.s64 	%rd2690, %rd2, %rd2689;
	st.global.f32 	[%rd2690], %f1343;
$L__BB4_4112:
	add.s32 	%r2820, %r2818, %r2151;
	setp.gt.u32 	%p2772, %r2820, 31;
	@%p2772 bra 	$L__BB4_4115;
	add.s32 	%r2821, %r2819, %r2151;
	setp.ge.s32 	%p2773, %r2821, %r4296;
	@%p2773 bra 	$L__BB4_4115;
	mad.lo.s32 	%r8061, %r2820, 132, %r2757;
	ld.shared.f32 	%f1344, [%r8061];
	add.s32 	%r8062, %r2821, %r2758;
	mul.wide.s32 	%rd2691, %r8062, 4;
	add.s64 	%rd2692, %rd2, %rd2691;
	st.global.f32 	[%rd2692], %f1344;
$L__BB4_4115:
	add.s32 	%r2822, %r2755, %r2152;
	setp.gt.u32 	%p2774, %r2822, 31;
	@%p2774 bra 	$L__BB4_6270;
	add.s32 	%r2823, %r2756, %r2152;
	setp.ge.s32 	%p2775, %r2823, %r4297;
	@%p2775 bra 	$L__BB4_6270;
	setp.gt.u32 	%p2776, %r2150, 31;
	@%p2776 bra 	$L__BB4_4213;
	shl.b32 	%r8063, %r2822, 2;
	add.s32 	%r2824, %r4300, %r8063;
	mul.lo.s32 	%r2825, %r2823, %r4296;
	add.s32 	%r2826, %r2150, %r1;
	setp.ge.s32 	%p2777, %r2826, %r4296;
	@%p2777 bra 	$L__BB4_4120;
	mad.lo.s32 	%r8065, %r2150, 132, %r2824;
	ld.shared.f32 	%f1345, [%r8065];
	add.s32 	%r8066, %r2826, %r2825;
	mul.wide.s32 	%rd2693, %r8066, 4;
	add.s64 	%rd2694, %rd2, %rd2693;
	st.global.f32 	[%rd2694], %f1345;
$L__BB4_4120:
	add.s32 	%r2827, %r2150, %r2151;
	setp.gt.u32 	%p2778, %r2827, 31;
	@%p2778 bra 	$L__BB4_4213;
	add.s32 	%r2828, %r2826, %r2151;
	setp.ge.s32 	%p2779, %r2828, %r4296;
	@%p2779 bra 	$L__BB4_4123;
	mad.lo.s32 	%r8067, %r2827, 132, %r2824;
	ld.shared.f32 	%f1346, [%r8067];
	add.s32 	%r8068, %r2828, %r2825;
	mul.wide.s32 	%rd2695, %r8068, 4;
	add.s64 	%rd2696, %rd2, %rd2695;
	st.global.f32 	[%rd2696], %f1346;
$L__BB4_4123:
	add.s32 	%r2829, %r2827, %r2151;
	setp.gt.u32 	%p2780, %r2829, 31;
	@%p2780 bra 	$L__BB4_4213;
	add.s32 	%r2830, %r2828, %r2151;
	setp.ge.s32 	%p2781, %r2830, %r4296;
	@%p2781 bra 	$L__BB4_4126;
	mad.lo.s32 	%r8069, %r2829, 132, %r2824;
	ld.shared.f32 	%f1347, [%r8069];
	add.s32 	%r8070, %r2830, %r2825;
	mul.wide.s32 	%rd2697, %r8070, 4;
	add.s64 	%rd2698, %rd2, %rd2697;
	st.global.f32 	[%rd2698], %f1347;
$L__BB4_4126:
	add.s32 	%r2831, %r2829, %r2151;
	setp.gt.u32 	%p2782, %r2831, 31;
	@%p2782 bra 	$L__BB4_4213;
	add.s32 	%r2832, %r2830, %r2151;
	setp.ge.s32 	%p2783, %r2832, %r4296;
	@%p2783 bra 	$L__BB4_4129;
	mad.lo.s32 	%r8071, %r2831, 132, %r2824;
	ld.shared.f32 	%f1348, [%r8071];
	add.s32 	%r8072, %r2832, %r2825;
	mul.wide.s32 	%rd2699, %r8072, 4;
	add.s64 	%rd2700, %rd2, %rd2699;
	st.global.f32 	[%rd2700], %f1348;
$L__BB4_4129:
	add.s32 	%r2833, %r2831, %r2151;
	setp.gt.u32 	%p2784, %r2833, 31;
	@%p2784 bra 	$L__BB4_4213;
	add.s32 	%r2834, %r2832, %r2151;
	setp.ge.s32 	%p2785, %r2834, %r4296;
	@%p2785 bra 	$L__BB4_4132;
	mad.lo.s32 	%r8073, %r2833, 132, %r2824;
	ld.shared.f32 	%f1349, [%r8073];
	add.s32 	%r8074, %r2834, %r2825;
	mul.wide.s32 	%rd2701, %r8074, 4;
	add.s64 	%rd2702, %rd2, %rd2701;
	st.global.f32 	[%rd2702], %f1349;
$L__BB4_4132:
	add.s32 	%r2835, %r2833, %r2151;
	setp.gt.u32 	%p2786, %r2835, 31;
	@%p2786 bra 	$L__BB4_4213;
	add.s32 	%r2836, %r2834, %r2151;
	setp.ge.s32 	%p2787, %r2836, %r4296;
	@%p2787 bra 	$L__BB4_4135;
	mad.lo.s32 	%r8075, %r2835, 132, %r2824;
	ld.shared.f32 	%f1350, [%r8075];
	add.s32 	%r8076, %r2836, %r2825;
	mul.wide.s32 	%rd2703, %r8076, 4;
	add.s64 	%rd2704, %rd2, %rd2703;
	st.global.f32 	[%rd2704], %f1350;
$L__BB4_4135:
	add.s32 	%r2837, %r2835, %r2151;
	setp.gt.u32 	%p2788, %r2837, 31;
	@%p2788 bra 	$L__BB4_4213;
	add.s32 	%r2838, %r2836, %r2151;
	setp.ge.s32 	%p2789, %r2838, %r4296;
	@%p2789 bra 	$L__BB4_4138;
	mad.lo.s32 	%r8077, %r2837, 132, %r2824;
	ld.shared.f32 	%f1351, [%r8077];
	add.s32 	%r8078, %r2838, %r2825;
	mul.wide.s32 	%rd2705, %r8078, 4;
	add.s64 	%rd2706, %rd2, %rd2705;
	st.global.f32 	[%rd2706], %f1351;
$L__BB4_4138:
	add.s32 	%r2839, %r2837, %r2151;
	setp.gt.u32 	%p2790, %r2839, 31;
	@%p2790 bra 	$L__BB4_4213;
	add.s32 	%r2840, %r2838, %r2151;
	setp.ge.s32 	%p2791, %r2840, %r4296;
	@%p2791 bra 	$L__BB4_4141;
	mad.lo.s32 	%r8079, %r2839, 132, %r2824;
	ld.shared.f32 	%f1352, [%r8079];
	add.s32 	%r8080, %r2840, %r2825;
	mul.wide.s32 	%rd2707, %r8080, 4;
	add.s64 	%rd2708, %rd2, %rd2707;
	st.global.f32 	[%rd2708], %f1352;
$L__BB4_4141:
	add.s32 	%r2841, %r2839, %r2151;
	setp.gt.u32 	%p2792, %r2841, 31;
	@%p2792 bra 	$L__BB4_4213;
	add.s32 	%r2842, %r2840, %r2151;
	setp.ge.s32 	%p2793, %r2842, %r4296;
	@%p2793 bra 	$L__BB4_4144;
	mad.lo.s32 	%r8081, %r2841, 132, %r2824;
	ld.shared.f32 	%f1353, [%r8081];
	add.s32 	%r8082, %r2842, %r2825;
	mul.wide.s32 	%rd2709, %r8082, 4;
	add.s64 	%rd2710, %rd2, %rd2709;
	st.global.f32 	[%rd2710], %f1353;
$L__BB4_4144:
	add.s32 	%r2843, %r2841, %r2151;
	setp.gt.u32 	%p2794, %r2843, 31;
	@%p2794 bra 	$L__BB4_4213;
	add.s32 	%r2844, %r2842, %r2151;
	setp.ge.s32 	%p2795, %r2844, %r4296;
	@%p2795 bra 	$L__BB4_4147;
	mad.lo.s32 	%r8083, %r2843, 132, %r2824;
	ld.shared.f32 	%f1354, [%r8083];
	add.s32 	%r8084, %r2844, %r2825;
	mul.wide.s32 	%rd2711, %r8084, 4;
	add.s64 	%rd2712, %rd2, %rd2711;
	st.global.f32 	[%rd2712], %f1354;
$L__BB4_4147:
	add.s32 	%r2845, %r2843, %r2151;
	setp.gt.u32 	%p2796, %r2845, 31;
	@%p2796 bra 	$L__BB4_4213;
	add.s32 	%r2846, %r2844, %r2151;
	setp.ge.s32 	%p2797, %r2846, %r4296;
	@%p2797 bra 	$L__BB4_4150;
	mad.lo.s32 	%r8085, %r2845, 132, %r2824;
	ld.shared.f32 	%f1355, [%r8085];
	add.s32 	%r8086, %r2846, %r2825;
	mul.wide.s32 	%rd2713, %r8086, 4;
	add.s64 	%rd2714, %rd2, %rd2713;
	st.global.f32 	[%rd2714], %f1355;
$L__BB4_4150:
	add.s32 	%r2847, %r2845, %r2151;
	setp.gt.u32 	%p2798, %r2847, 31;
	@%p2798 bra 	$L__BB4_4213;
	add.s32 	%r2848, %r2846, %r2151;
	setp.ge.s32 	%p2799, %r2848, %r4296;
	@%p2799 bra 	$L__BB4_4153;
	mad.lo.s32 	%r8087, %r2847, 132, %r2824;
	ld.shared.f32 	%f1356, [%r8087];
	add.s32 	%r8088, %r2848, %r2825;
	mul.wide.s32 	%rd2715, %r8088, 4;
	add.s64 	%rd2716, %rd2, %rd2715;
	st.global.f32 	[%rd2716], %f1356;
$L__BB4_4153:
	add.s32 	%r2849, %r2847, %r2151;
	setp.gt.u32 	%p2800, %r2849, 31;
	@%p2800 bra 	$L__BB4_4213;
	add.s32 	%r2850, %r2848, %r2151;
	setp.ge.s32 	%p2801, %r2850, %r4296;
	@%p2801 bra 	$L__BB4_4156;
	mad.lo.s32 	%r8089, %r2849, 132, %r2824;
	ld.shared.f32 	%f1357, [%r8089];
	add.s32 	%r8090, %r2850, %r2825;
	mul.wide.s32 	%rd2717, %r8090, 4;
	add.s64 	%rd2718, %rd2, %rd2717;
	st.global.f32 	[%rd2718], %f1357;
$L__BB4_4156:
	add.s32 	%r2851, %r2849, %r2151;
	setp.gt.u32 	%p2802, %r2851, 31;
	@%p2802 bra 	$L__BB4_4213;
	add.s32 	%r2852, %r2850, %r2151;
	setp.ge.s32 	%p2803, %r2852, %r4296;
	@%p2803 bra 	$L__BB4_4159;
	mad.lo.s32 	%r8091, %r2851, 132, %r2824;
	ld.shared.f32 	%f1358, [%r8091];
	add.s32 	%r8092, %r2852, %r2825;
	mul.wide.s32 	%rd2719, %r8092, 4;
	add.s64 	%rd2720, %rd2, %rd2719;
	st.global.f32 	[%rd2720], %f1358;
$L__BB4_4159:
	add.s32 	%r2853, %r2851, %r2151;
	setp.gt.u32 	%p2804, %r2853, 31;
	@%p2804 bra 	$L__BB4_4213;
	add.s32 	%r2854, %r2852, %r2151;
	setp.ge.s32 	%p2805, %r2854, %r4296;
	@%p2805 bra 	$L__BB4_4162;
	mad.lo.s32 	%r8093, %r2853, 132, %r2824;
	ld.shared.f32 	%f1359, [%r8093];
	add.s32 	%r8094, %r2854, %r2825;
	mul.wide.s32 	%rd2721, %r8094, 4;
	add.s64 	%rd2722, %rd2, %rd2721;
	st.global.f32 	[%rd2722], %f1359;
$L__BB4_4162:
	add.s32 	%r2855, %r2853, %r2151;
	setp.gt.u32 	%p2806, %r2855, 31;
	@%p2806 bra 	$L__BB4_4213;
	add.s32 	%r2856, %r2854, %r2151;
	setp.ge.s32 	%p2807, %r2856, %r4296;
	@%p2807 bra 	$L__BB4_4165;
	mad.lo.s32 	%r8095, %r2855, 132, %r2824;
	ld.shared.f32 	%f1360, [%r8095];
	add.s32 	%r8096, %r2856, %r2825;
	mul.wide.s32 	%rd2723, %r8096, 4;
	add.s64 	%rd2724, %rd2, %rd2723;
	st.global.f32 	[%rd2724], %f1360;
$L__BB4_4165:
	add.s32 	%r2857, %r2855, %r2151;
	setp.gt.u32 	%p2808, %r2857, 31;
	@%p2808 bra 	$L__BB4_4213;
	add.s32 	%r2858, %r2856, %r2151;
	setp.ge.s32 	%p2809, %r2858, %r4296;
	@%p2809 bra 	$L__BB4_4168;
	mad.lo.s32 	%r8097, %r2857, 132, %r2824;
	ld.shared.f32 	%f1361, [%r8097];
	add.s32 	%r8098, %r2858, %r2825;
	mul.wide.s32 	%rd2725, %r8098, 4;
	add.s64 	%rd2726, %rd2, %rd2725;
	st.global.f32 	[%rd2726], %f1361;
$L__BB4_4168:
	add.s32 	%r2859, %r2857, %r2151;
	setp.gt.u32 	%p2810, %r2859, 31;
	@%p2810 bra 	$L__BB4_4213;
	add.s32 	%r2860, %r2858, %r2151;
	setp.ge.s32 	%p2811, %r2860, %r4296;
	@%p2811 bra 	$L__BB4_4171;
	mad.lo.s32 	%r8099, %r2859, 132, %r2824;
	ld.shared.f32 	%f1362, [%r8099];
	add.s32 	%r8100, %r2860, %r2825;
	mul.wide.s32 	%rd2727, %r8100, 4;
	add.s64 	%rd2728, %rd2, %rd2727;
	st.global.f32 	[%rd2728], %f1362;
$L__BB4_4171:
	add.s32 	%r2861, %r2859, %r2151;
	setp.gt.u32 	%p2812, %r2861, 31;
	@%p2812 bra 	$L__BB4_4213;
	add.s32 	%r2862, %r2860, %r2151;
	setp.ge.s32 	%p2813, %r2862, %r4296;
	@%p2813 bra 	$L__BB4_4174;
	mad.lo.s32 	%r8101, %r2861, 132, %r2824;
	ld.shared.f32 	%f1363, [%r8101];
	add.s32 	%r8102, %r2862, %r2825;
	mul.wide.s32 	%rd2729, %r8102, 4;
	add.s64 	%rd2730, %rd2, %rd2729;
	st.global.f32 	[%rd2730], %f1363;
$L__BB4_4174:
	add.s32 	%r2863, %r2861, %r2151;
	setp.gt.u32 	%p2814, %r2863, 31;
	@%p2814 bra 	$L__BB4_4213;
	add.s32 	%r2864, %r2862, %r2151;
	setp.ge.s32 	%p2815, %r2864, %r4296;
	@%p2815 bra 	$L__BB4_4177;
	mad.lo.s32 	%r8103, %r2863, 132, %r2824;
	ld.shared.f32 	%f1364, [%r8103];
	add.s32 	%r8104, %r2864, %r2825;
	mul.wide.s32 	%rd2731, %r8104, 4;
	add.s64 	%rd2732, %rd2, %rd2731;
	st.global.f32 	[%rd2732], %f1364;
$L__BB4_4177:
	add.s32 	%r2865, %r2863, %r2151;
	setp.gt.u32 	%p2816, %r2865, 31;
	@%p2816 bra 	$L__BB4_4213;
	add.s32 	%r2866, %r2864, %r2151;
	setp.ge.s32 	%p2817, %r2866, %r4296;
	@%p2817 bra 	$L__BB4_4180;
	mad.lo.s32 	%r8105, %r2865, 132, %r2824;
	ld.shared.f32 	%f1365, [%r8105];
	add.s32 	%r8106, %r2866, %r2825;
	mul.wide.s32 	%rd2733, %r8106, 4;
	add.s64 	%rd2734, %rd2, %rd2733;
	st.global.f32 	[%rd2734], %f1365;
$L__BB4_4180:
	add.s32 	%r2867, %r2865, %r2151;
	setp.gt.u32 	%p2818, %r2867, 31;
	@%p2818 bra 	$L__BB4_4213;
	add.s32 	%r2868, %r2866, %r2151;
	setp.ge.s32 	%p2819, %r2868, %r4296;
	@%p2819 bra 	$L__BB4_4183;
	mad.lo.s32 	%r8107, %r2867, 132, %r2824;
	ld.shared.f32 	%f1366, [%r8107];
	add.s32 	%r8108, %r2868, %r2825;
	mul.wide.s32 	%rd2735, %r8108, 4;
	add.s64 	%rd2736, %rd2, %rd2735;
	st.global.f32 	[%rd2736], %f1366;
$L__BB4_4183:
	add.s32 	%r2869, %r2867, %r2151;
	setp.gt.u32 	%p2820, %r2869, 31;
	@%p2820 bra 	$L__BB4_4213;
	add.s32 	%r2870, %r2868, %r2151;
	setp.ge.s32 	%p2821, %r2870, %r4296;
	@%p2821 bra 	$L__BB4_4186;
	mad.lo.s32 	%r8109, %r2869, 132, %r2824;
	ld.shared.f32 	%f1367, [%r8109];
	add.s32 	%r8110, %r2870, %r2825;
	mul.wide.s32 	%rd2737, %r8110, 4;
	add.s64 	%rd2738, %rd2, %rd2737;
	st.global.f32 	[%rd2738], %f1367;
$L__BB4_4186:
	add.s32 	%r2871, %r2869, %r2151;
	setp.gt.u32 	%p2822, %r2871, 31;
	@%p2822 bra 	$L__BB4_4213;
	add.s32 	%r2872, %r2870, %r2151;
	setp.ge.s32 	%p2823, %r2872, %r4296;
	@%p2823 bra 	$L__BB4_4189;
	mad.lo.s32 	%r8111, %r2871, 132, %r2824;
	ld.shared.f32 	%f1368, [%r8111];
	add.s32 	%r8112, %r2872, %r2825;
	mul.wide.s32 	%rd2739, %r8112, 4;
	add.s64 	%rd2740, %rd2, %rd2739;
	st.global.f32 	[%rd2740], %f1368;
$L__BB4_4189:
	add.s32 	%r2873, %r2871, %r2151;
	setp.gt.u32 	%p2824, %r2873, 31;
	@%p2824 bra 	$L__BB4_4213;
	add.s32 	%r2874, %r2872, %r2151;
	setp.ge.s32 	%p2825, %r2874, %r4296;
	@%p2825 bra 	$L__BB4_4192;
	mad.lo.s32 	%r8113, %r2873, 132, %r2824;
	ld.shared.f32 	%f1369, [%r8113];
	add.s32 	%r8114, %r2874, %r2825;
	mul.wide.s32 	%rd2741, %r8114, 4;
	add.s64 	%rd2742, %rd2, %rd2741;
	st.global.f32 	[%rd2742], %f1369;
$L__BB4_4192:
	add.s32 	%r2875, %r2873, %r2151;
	setp.gt.u32 	%p2826, %r2875, 31;
	@%p2826 bra 	$L__BB4_4213;
	add.s32 	%r2876, %r2874, %r2151;
	setp.ge.s32 	%p2827, %r2876, %r4296;
	@%p2827 bra 	$L__BB4_4195;
	mad.lo.s32 	%r8115, %r2875, 132, %r2824;
	ld.shared.f32 	%f1370, [%r8115];
	add.s32 	%r8116, %r2876, %r2825;
	mul.wide.s32 	%rd2743, %r8116, 4;
	add.s64 	%rd2744, %rd2, %rd2743;
	st.global.f32 	[%rd2744], %f1370;
$L__BB4_4195:
	add.s32 	%r2877, %r2875, %r2151;
	setp.gt.u32 	%p2828, %r2877, 31;
	@%p2828 bra 	$L__BB4_4213;
	add.s32 	%r2878, %r2876, %r2151;
	setp.ge.s32 	%p2829, %r2878, %r4296;
	@%p2829 bra 	$L__BB4_4198;
	mad.lo.s32 	%r8117, %r2877, 132, %r2824;
	ld.shared.f32 	%f1371, [%r8117];
	add.s32 	%r8118, %r2878, %r2825;
	mul.wide.s32 	%rd2745, %r8118, 4;
	add.s64 	%rd2746, %rd2, %rd2745;
	st.global.f32 	[%rd2746], %f1371;
$L__BB4_4198:
	add.s32 	%r2879, %r2877, %r2151;
	setp.gt.u32 	%p2830, %r2879, 31;
	@%p2830 bra 	$L__BB4_4213;
	add.s32 	%r2880, %r2878, %r2151;
	setp.ge.s32 	%p2831, %r2880, %r4296;
	@%p2831 bra 	$L__BB4_4201;
	mad.lo.s32 	%r8119, %r2879, 132, %r2824;
	ld.shared.f32 	%f1372, [%r8119];
	add.s32 	%r8120, %r2880, %r2825;
	mul.wide.s32 	%rd2747, %r8120, 4;
	add.s64 	%rd2748, %rd2, %rd2747;
	st.global.f32 	[%rd2748], %f1372;
$L__BB4_4201:
	add.s32 	%r2881, %r2879, %r2151;
	setp.gt.u32 	%p2832, %r2881, 31;
	@%p2832 bra 	$L__BB4_4213;
	add.s32 	%r2882, %r2880, %r2151;
	setp.ge.s32 	%p2833, %r2882, %r4296;
	@%p2833 bra 	$L__BB4_4204;
	mad.lo.s32 	%r8121, %r2881, 132, %r2824;
	ld.shared.f32 	%f1373, [%r8121];
	add.s32 	%r8122, %r2882, %r2825;
	mul.wide.s32 	%rd2749, %r8122, 4;
	add.s64 	%rd2750, %rd2, %rd2749;
	st.global.f32 	[%rd2750], %f1373;
$L__BB4_4204:
	add.s32 	%r2883, %r2881, %r2151;
	setp.gt.u32 	%p2834, %r2883, 31;
	@%p2834 bra 	$L__BB4_4213;
	add.s32 	%r2884, %r2882, %r2151;
	setp.ge.s32 	%p2835, %r2884, %r4296;
	@%p2835 bra 	$L__BB4_4207;
	mad.lo.s32 	%r8123, %r2883, 132, %r2824;
	ld.shared.f32 	%f1374, [%r8123];
	add.s32 	%r8124, %r2884, %r2825;
	mul.wide.s32 	%rd2751, %r8124, 4;
	add.s64 	%rd2752, %rd2, %rd2751;
	st.global.f32 	[%rd2752], %f1374;
$L__BB4_4207:
	add.s32 	%r2885, %r2883, %r2151;
	setp.gt.u32 	%p2836, %r2885, 31;
	@%p2836 bra 	$L__BB4_4213;
	add.s32 	%r2886, %r2884, %r2151;
	setp.ge.s32 	%p2837, %r2886, %r4296;
	@%p2837 bra 	$L__BB4_4210;
	mad.lo.s32 	%r8125, %r2885, 132, %r2824;
	ld.shared.f32 	%f1375, [%r8125];
	add.s32 	%r8126, %r2886, %r2825;
	mul.wide.s32 	%rd2753, %r8126, 4;
	add.s64 	%rd2754, %rd2, %rd2753;
	st.global.f32 	[%rd2754], %f1375;
$L__BB4_4210:
	add.s32 	%r2887, %r2885, %r2151;
	setp.gt.u32 	%p2838, %r2887, 31;
	@%p2838 bra 	$L__BB4_4213;
	add.s32 	%r2888, %r2886, %r2151;
	setp.ge.s32 	%p2839, %r2888, %r4296;
	@%p2839 bra 	$L__BB4_4213;
	mad.lo.s32 	%r8127, %r2887, 132, %r2824;
	ld.shared.f32 	%f1376, [%r8127];
	add.s32 	%r8128, %r2888, %r2825;
	mul.wide.s32 	%rd2755, %r8128, 4;
	add.s64 	%rd2756, %rd2, %rd2755;
	st.global.f32 	[%rd2756], %f1376;
$L__BB4_4213:
	add.s32 	%r2889, %r2822, %r2152;
	setp.gt.u32 	%p2840, %r2889, 31;
	@%p2840 bra 	$L__BB4_6270;
	add.s32 	%r2890, %r2823, %r2152;
	setp.ge.s32 	%p2841, %r2890, %r4297;
	@%p2841 bra 	$L__BB4_6270;
	setp.gt.u32 	%p2842, %r2150, 31;
	@%p2842 bra 	$L__BB4_4311;
	shl.b32 	%r8129, %r2889, 2;
	add.s32 	%r2891, %r4300, %r8129;
	mul.lo.s32 	%r2892, %r2890, %r4296;
	add.s32 	%r2893, %r2150, %r1;
	setp.ge.s32 	%p2843, %r2893, %r4296;
	@%p2843 bra 	$L__BB4_4218;
	mad.lo.s32 	%r8131, %r2150, 132, %r2891;
	ld.shared.f32 	%f1377, [%r8131];
	add.s32 	%r8132, %r2893, %r2892;
	mul.wide.s32 	%rd2757, %r8132, 4;
	add.s64 	%rd2758, %rd2, %rd2757;
	st.global.f32 	[%rd2758], %f1377;
$L__BB4_4218:
	add.s32 	%r2894, %r2150, %r2151;
	setp.gt.u32 	%p2844, %r2894, 31;
	@%p2844 bra 	$L__BB4_4311;
	add.s32 	%r2895, %r2893, %r2151;
	setp.ge.s32 	%p2845, %r2895, %r4296;
	@%p2845 bra 	$L__BB4_4221;
	mad.lo.s32 	%r8133, %r2894, 132, %r2891;
	ld.shared.f32 	%f1378, [%r8133];
	add.s32 	%r8134, %r2895, %r2892;
	mul.wide.s32 	%rd2759, %r8134, 4;
	add.s64 	%rd2760, %rd2, %rd2759;
	st.global.f32 	[%rd2760], %f1378;
$L__BB4_4221:
	add.s32 	%r2896, %r2894, %r2151;
	setp.gt.u32 	%p2846, %r2896, 31;
	@%p2846 bra 	$L__BB4_4311;
	add.s32 	%r2897, %r2895, %r2151;
	setp.ge.s32 	%p2847, %r2897, %r4296;
	@%p2847 bra 	$L__BB4_4224;
	mad.lo.s32 	%r8135, %r2896, 132, %r2891;
	ld.shared.f32 	%f1379, [%r8135];
	add.s32 	%r8136, %r2897, %r2892;
	mul.wide.s32 	%rd2761, %r8136, 4;
	add.s64 	%rd2762, %rd2, %rd2761;
	st.global.f32 	[%rd2762], %f1379;
$L__BB4_4224:
	add.s32 	%r2898, %r2896, %r2151;
	setp.gt.u32 	%p2848, %r2898, 31;
	@%p2848 bra 	$L__BB4_4311;
	add.s32 	%r2899, %r2897, %r2151;
	setp.ge.s32 	%p2849, %r2899, %r4296;
	@%p2849 bra 	$L__BB4_4227;
	mad.lo.s32 	%r8137, %r2898, 132, %r2891;
	ld.shared.f32 	%f1380, [%r8137];
	add.s32 	%r8138, %r2899, %r2892;
	mul.wide.s32 	%rd2763, %r8138, 4;
	add.s64 	%rd2764, %rd2, %rd2763;
	st.global.f32 	[%rd2764], %f1380;
$L__BB4_4227:
	add.s32 	%r2900, %r2898, %r2151;
	setp.gt.u32 	%p2850, %r2900, 31;
	@%p2850 bra 	$L__BB4_4311;
	add.s32 	%r2901, %r2899, %r2151;
	setp.ge.s32 	%p2851, %r2901, %r4296;
	@%p2851 bra 	$L__BB4_4230;
	mad.lo.s32 	%r8139, %r2900, 132, %r2891;
	ld.shared.f32 	%f1381, [%r8139];
	add.s32 	%r8140, %r2901, %r2892;
	mul.wide.s32 	%rd2765, %r8140, 4;
	add.s64 	%rd2766, %rd2, %rd2765;
	st.global.f32 	[%rd2766], %f1381;
$L__BB4_4230:
	add.s32 	%r2902, %r2900, %r2151;
	setp.gt.u32 	%p2852, %r2902, 31;
	@%p2852 bra 	$L__BB4_4311;
	add.s32 	%r2903, %r2901, %r2151;
	setp.ge.s32 	%p2853, %r2903, %r4296;
	@%p2853 bra 	$L__BB4_4233;
	mad.lo.s32 	%r8141, %r2902, 132, %r2891;
	ld.shared.f32 	%f1382, [%r8141];
	add.s32 	%r8142, %r2903, %r2892;
	mul.wide.s32 	%rd2767, %r8142, 4;
	add.s64 	%rd2768, %rd2, %rd2767;
	st.global.f32 	[%rd2768], %f1382;
$L__BB4_4233:
	add.s32 	%r2904, %r2902, %r2151;
	setp.gt.u32 	%p2854, %r2904, 31;
	@%p2854 bra 	$L__BB4_4311;
	add.s32 	%r2905, %r2903, %r2151;
	setp.ge.s32 	%p2855, %r2905, %r4296;
	@%p2855 bra 	$L__BB4_4236;
	mad.lo.s32 	%r8143, %r2904, 132, %r2891;
	ld.shared.f32 	%f1383, [%r8143];
	add.s32 	%r8144, %r2905, %r2892;
	mul.wide.s32 	%rd2769, %r8144, 4;
	add.s64 	%rd2770, %rd2, %rd2769;
	st.global.f32 	[%rd2770], %f1383;
$L__BB4_4236:
	add.s32 	%r2906, %r2904, %r2151;
	setp.gt.u32 	%p2856, %r2906, 31;
	@%p2856 bra 	$L__BB4_4311;
	add.s32 	%r2907, %r2905, %r2151;
	setp.ge.s32 	%p2857, %r2907, %r4296;
	@%p2857 bra 	$L__BB4_4239;
	mad.lo.s32 	%r8145, %r2906, 132, %r2891;
	ld.shared.f32 	%f1384, [%r8145];
	add.s32 	%r8146, %r2907, %r2892;
	mul.wide.s32 	%rd2771, %r8146, 4;
	add.s64 	%rd2772, %rd2, %rd2771;
	st.global.f32 	[%rd2772], %f1384;
$L__BB4_4239:
	add.s32 	%r2908, %r2906, %r2151;
	setp.gt.u32 	%p2858, %r2908, 31;
	@%p2858 bra 	$L__BB4_4311;
	add.s32 	%r2909, %r2907, %r2151;
	setp.ge.s32 	%p2859, %r2909, %r4296;
	@%p2859 bra 	$L__BB4_4242;
	mad.lo.s32 	%r8147, %r2908, 132, %r2891;
	ld.shared.f32 	%f1385, [%r8147];
	add.s32 	%r8148, %r2909, %r2892;
	mul.wide.s32 	%rd2773, %r8148, 4;
	add.s64 	%rd2774, %rd2, %rd2773;
	st.global.f32 	[%rd2774], %f1385;
$L__BB4_4242:
	add.s32 	%r2910, %r2908, %r2151;
	setp.gt.u32 	%p2860, %r2910, 31;
	@%p2860 bra 	$L__BB4_4311;
	add.s32 	%r2911, %r2909, %r2151;
	setp.ge.s32 	%p2861, %r2911, %r4296;
	@%p2861 bra 	$L__BB4_4245;
	mad.lo.s32 	%r8149, %r2910, 132, %r2891;
	ld.shared.f32 	%f1386, [%r8149];
	add.s32 	%r8150, %r2911, %r2892;
	mul.wide.s32 	%rd2775, %r8150, 4;
	add.s64 	%rd2776, %rd2, %rd2775;
	st.global.f32 	[%rd2776], %f1386;
$L__BB4_4245:
	add.s32 	%r2912, %r2910, %r2151;
	setp.gt.u32 	%p2862, %r2912, 31;
	@%p2862 bra 	$L__BB4_4311;
	add.s32 	%r2913, %r2911, %r2151;
	setp.ge.s32 	%p2863, %r2913, %r4296;
	@%p2863 bra 	$L__BB4_4248;
	mad.lo.s32 	%r8151, %r2912, 132, %r2891;
	ld.shared.f32 	%f1387, [%r8151];
	add.s32 	%r8152, %r2913, %r2892;
	mul.wide.s32 	%rd2777, %r8152, 4;
	add.s64 	%rd2778, %rd2, %rd2777;
	st.global.f32 	[%rd2778], %f1387;
$L__BB4_4248:
	add.s32 	%r2914, %r2912, %r2151;
	setp.gt.u32 	%p2864, %r2914, 31;
	@%p2864 bra 	$L__BB4_4311;
	add.s32 	%r2915, %r2913, %r2151;
	setp.ge.s32 	%p2865, %r2915, %r4296;
	@%p2865 bra 	$L__BB4_4251;
	mad.lo.s32 	%r8153, %r2914, 132, %r2891;
	ld.shared.f32 	%f1388, [%r8153];
	add.s32 	%r8154, %r2915, %r2892;
	mul.wide.s32 	%rd2779, %r8154, 4;
	add.s64 	%rd2780, %rd2, %rd2779;
	st.global.f32 	[%rd2780], %f1388;
$L__BB4_4251:
	add.s32 	%r2916, %r2914, %r2151;
	setp.gt.u32 	%p2866, %r2916, 31;
	@%p2866 bra 	$L__BB4_4311;
	add.s32 	%r2917, %r2915, %r2151;
	setp.ge.s32 	%p2867, %r2917, %r4296;
	@%p2867 bra 	$L__BB4_4254;
	mad.lo.s32 	%r8155, %r2916, 132, %r2891;
	ld.shared.f32 	%f1389, [%r8155];
	add.s32 	%r8156, %r2917, %r2892;
	mul.wide.s32 	%rd2781, %r8156, 4;
	add.s64 	%rd2782, %rd2, %rd2781;
	st.global.f32 	[%rd2782], %f1389;
$L__BB4_4254:
	add.s32 	%r2918, %r2916, %r2151;
	setp.gt.u32 	%p2868, %r2918, 31;
	@%p2868 bra 	$L__BB4_4311;
	add.s32 	%r2919, %r2917, %r2151;
	setp.ge.s32 	%p2869, %r2919, %r4296;
	@%p2869 bra 	$L__BB4_4257;
	mad.lo.s32 	%r8157, %r2918, 132, %r2891;
	ld.shared.f32 	%f1390, [%r8157];
	add.s32 	%r8158, %r2919, %r2892;
	mul.wide.s32 	%rd2783, %r8158, 4;
	add.s64 	%rd2784, %rd2, %rd2783;
	st.global.f32 	[%rd2784], %f1390;
$L__BB4_4257:
	add.s32 	%r2920, %r2918, %r2151;
	setp.gt.u32 	%p2870, %r2920, 31;
	@%p2870 bra 	$L__BB4_4311;
	add.s32 	%r2921, %r2919, %r2151;
	setp.ge.s32 	%p2871, %r2921, %r4296;
	@%p2871 bra 	$L__BB4_4260;
	mad.lo.s32 	%r8159, %r2920, 132, %r2891;
	ld.shared.f32 	%f1391, [%r8159];
	add.s32 	%r8160, %r2921, %r2892;
	mul.wide.s32 	%rd2785, %r8160, 4;
	add.s64 	%rd2786, %rd2, %rd2785;
	st.global.f32 	[%rd2786], %f1391;
$L__BB4_4260:
	add.s32 	%r2922, %r2920, %r2151;
	setp.gt.u32 	%p2872, %r2922, 31;
	@%p2872 bra 	$L__BB4_4311;
	add.s32 	%r2923, %r2921, %r2151;
	setp.ge.s32 	%p2873, %r2923, %r4296;
	@%p2873 bra 	$L__BB4_4263;
	mad.lo.s32 	%r8161, %r2922, 132, %r2891;
	ld.shared.f32 	%f1392, [%r8161];
	add.s32 	%r8162, %r2923, %r2892;
	mul.wide.s32 	%rd2787, %r8162, 4;
	add.s64 	%rd2788, %rd2, %rd2787;
	st.global.f32 	[%rd2788], %f1392;
$L__BB4_4263:
	add.s32 	%r2924, %r2922, %r2151;
	setp.gt.u32 	%p2874, %r2924, 31;
	@%p2874 bra 	$L__BB4_4311;
	add.s32 	%r2925, %r2923, %r2151;
	setp.ge.s32 	%p2875, %r2925, %r4296;
	@%p2875 bra 	$L__BB4_4266;
	mad.lo.s32 	%r8163, %r2924, 132, %r2891;
	ld.shared.f32 	%f1393, [%r8163];
	add.s32 	%r8164, %r2925, %r2892;
	mul.wide.s32 	%rd2789, %r8164, 4;
	add.s64 	%rd2790, %rd2, %rd2789;
	st.global.f32 	[%rd2790], %f1393;
$L__BB4_4266:
	add.s32 	%r2926, %r2924, %r2151;
	setp.gt.u32 	%p2876, %r2926, 31;
	@%p2876 bra 	$L__BB4_4311;
	add.s32 	%r2927, %r2925, %r2151;
	setp.ge.s32 	%p2877, %r2927, %r4296;
	@%p2877 bra 	$L__BB4_4269;
	mad.lo.s32 	%r8165, %r2926, 132, %r2891;
	ld.shared.f32 	%f1394, [%r8165];
	add.s32 	%r8166, %r2927, %r2892;
	mul.wide.s32 	%rd2791, %r8166, 4;
	add.s64 	%rd2792, %rd2, %rd2791;
	st.global.f32 	[%rd2792], %f1394;
$L__BB4_4269:
	add.s32 	%r2928, %r2926, %r2151;
	setp.gt.u32 	%p2878, %r2928, 31;
	@%p2878 bra 	$L__BB4_4311;
	add.s32 	%r2929, %r2927, %r2151;
	setp.ge.s32 	%p2879, %r2929, %r4296;
	@%p2879 bra 	$L__BB4_4272;
	mad.lo.s32 	%r8167, %r2928, 132, %r2891;
	ld.shared.f32 	%f1395, [%r8167];
	add.s32 	%r8168, %r2929, %r2892;
	mul.wide.s32 	%rd2793, %r8168, 4;
	add.s64 	%rd2794, %rd2, %rd2793;
	st.global.f32 	[%rd2794], %f1395;
$L__BB4_4272:
	add.s32 	%r2930, %r2928, %r2151;
	setp.gt.u32 	%p2880, %r2930, 31;
	@%p2880 bra 	$L__BB4_4311;
	add.s32 	%r2931, %r2929, %r2151;
	setp.ge.s32 	%p2881, %r2931, %r4296;
	@%p2881 bra 	$L__BB4_4275;
	mad.lo.s32 	%r8169, %r2930, 132, %r2891;
	ld.shared.f32 	%f1396, [%r8169];
	add.s32 	%r8170, %r2931, %r2892;
	mul.wide.s32 	%rd2795, %r8170, 4;
	add.s64 	%rd2796, %rd2, %rd2795;
	st.global.f32 	[%rd2796], %f1396;
$L__BB4_4275:
	add.s32 	%r2932, %r2930, %r2151;
	setp.gt.u32 	%p2882, %r2932, 31;
	@%p2882 bra 	$L__BB4_4311;
	add.s32 	%r2933, %r2931, %r2151;
	setp.ge.s32 	%p2883, %r2933, %r4296;
	@%p2883 bra 	$L__BB4_4278;
	mad.lo.s32 	%r8171, %r2932, 132, %r2891;
	ld.shared.f32 	%f1397, [%r8171];
	add.s32 	%r8172, %r2933, %r2892;
	mul.wide.s32 	%rd2797, %r8172, 4;
	add.s64 	%rd2798, %rd2, %rd2797;
	st.global.f32 	[%rd2798], %f1397;
$L__BB4_4278:
	add.s32 	%r2934, %r2932, %r2151;
	setp.gt.u32 	%p2884, %r2934, 31;
	@%p2884 bra 	$L__BB4_4311;
	add.s32 	%r2935, %r2933, %r2151;
	setp.ge.s32 	%p2885, %r2935, %r4296;
	@%p2885 bra 	$L__BB4_4281;
	mad.lo.s32 	%r8173, %r2934, 132, %r2891;
	ld.shared.f32 	%f1398, [%r8173];
	add.s32 	%r8174, %r2935, %r2892;
	mul.wide.s32 	%rd2799, %r8174, 4;
	add.s64 	%rd2800, %rd2, %rd2799;
	st.global.f32 	[%rd2800], %f1398;
$L__BB4_4281:
	add.s32 	%r2936, %r2934, %r2151;
	setp.gt.u32 	%p2886, %r2936, 31;
	@%p2886 bra 	$L__BB4_4311;
	add.s32 	%r2937, %r2935, %r2151;
	setp.ge.s32 	%p2887, %r2937, %r4296;
	@%p2887 bra 	$L__BB4_4284;
	mad.lo.s32 	%r8175, %r2936, 132, %r2891;
	ld.shared.f32 	%f1399, [%r8175];
	add.s32 	%r8176, %r2937, %r2892;
	mul.wide.s32 	%rd2801, %r8176, 4;
	add.s64 	%rd2802, %rd2, %rd2801;
	st.global.f32 	[%rd2802], %f1399;
$L__BB4_4284:
	add.s32 	%r2938, %r2936, %r2151;
	setp.gt.u32 	%p2888, %r2938, 31;
	@%p2888 bra 	$L__BB4_4311;
	add.s32 	%r2939, %r2937, %r2151;
	setp.ge.s32 	%p2889, %r2939, %r4296;
	@%p2889 bra 	$L__BB4_4287;
	mad.lo.s32 	%r8177, %r2938, 132, %r2891;
	ld.shared.f32 	%f1400, [%r8177];
	add.s32 	%r8178, %r2939, %r2892;
	mul.wide.s32 	%rd2803, %r8178, 4;
	add.s64 	%rd2804, %rd2, %rd2803;
	st.global.f32 	[%rd2804], %f1400;
$L__BB4_4287:
	add.s32 	%r2940, %r2938, %r2151;
	setp.gt.u32 	%p2890, %r2940, 31;
	@%p2890 bra 	$L__BB4_4311;
	add.s32 	%r2941, %r2939, %r2151;
	setp.ge.s32 	%p2891, %r2941, %r4296;
	@%p2891 bra 	$L__BB4_4290;
	mad.lo.s32 	%r8179, %r2940, 132, %r2891;
	ld.shared.f32 	%f1401, [%r8179];
	add.s32 	%r8180, %r2941, %r2892;
	mul.wide.s32 	%rd2805, %r8180, 4;
	add.s64 	%rd2806, %rd2, %rd2805;
	st.global.f32 	[%rd2806], %f1401;
$L__BB4_4290:
	add.s32 	%r2942, %r2940, %r2151;
	setp.gt.u32 	%p2892, %r2942, 31;
	@%p2892 bra 	$L__BB4_4311;
	add.s32 	%r2943, %r2941, %r2151;
	setp.ge.s32 	%p2893, %r2943, %r4296;
	@%p2893 bra 	$L__BB4_4293;
	mad.lo.s32 	%r8181, %r2942, 132, %r2891;
	ld.shared.f32 	%f1402, [%r8181];
	add.s32 	%r8182, %r2943, %r2892;
	mul.wide.s32 	%rd2807, %r8182, 4;
	add.s64 	%rd2808, %rd2, %rd2807;
	st.global.f32 	[%rd2808], %f1402;
$L__BB4_4293:
	add.s32 	%r2944, %r2942, %r2151;
	setp.gt.u32 	%p2894, %r2944, 31;
	@%p2894 bra 	$L__BB4_4311;
	add.s32 	%r2945, %r2943, %r2151;
	setp.ge.s32 	%p2895, %r2945, %r4296;
	@%p2895 bra 	$L__BB4_4296;
	mad.lo.s32 	%r8183, %r2944, 132, %r2891;
	ld.shared.f32 	%f1403, [%r8183];
	add.s32 	%r8184, %r2945, %r2892;
	mul.wide.s32 	%rd2809, %r8184, 4;
	add.s64 	%rd2810, %rd2, %rd2809;
	st.global.f32 	[%rd2810], %f1403;
$L__BB4_4296:
	add.s32 	%r2946, %r2944, %r2151;
	setp.gt.u32 	%p2896, %r2946, 31;
	@%p2896 bra 	$L__BB4_4311;
	add.s32 	%r2947, %r2945, %r2151;
	setp.ge.s32 	%p2897, %r2947, %r4296;
	@%p2897 bra 	$L__BB4_4299;
	mad.lo.s32 	%r8185, %r2946, 132, %r2891;
	ld.shared.f32 	%f1404, [%r8185];
	add.s32 	%r8186, %r2947, %r2892;
	mul.wide.s32 	%rd2811, %r8186, 4;
	add.s64 	%rd2812, %rd2, %rd2811;
	st.global.f32 	[%rd2812], %f1404;
$L__BB4_4299:
	add.s32 	%r2948, %r2946, %r2151;
	setp.gt.u32 	%p2898, %r2948, 31;
	@%p2898 bra 	$L__BB4_4311;
	add.s32 	%r2949, %r2947, %r2151;
	setp.ge.s32 	%p2899, %r2949, %r4296;
	@%p2899 bra 	$L__BB4_4302;
	mad.lo.s32 	%r8187, %r2948, 132, %r2891;
	ld.shared.f32 	%f1405, [%r8187];
	add.s32 	%r8188, %r2949, %r2892;
	mul.wide.s32 	%rd2813, %r8188, 4;
	add.s64 	%rd2814, %rd2, %rd2813;
	st.global.f32 	[%rd2814], %f1405;
$L__BB4_4302:
	add.s32 	%r2950, %r2948, %r2151;
	setp.gt.u32 	%p2900, %r2950, 31;
	@%p2900 bra 	$L__BB4_4311;
	add.s32 	%r2951, %r2949, %r2151;
	setp.ge.s32 	%p2901, %r2951, %r4296;
	@%p2901 bra 	$L__BB4_4305;
	mad.lo.s32 	%r8189, %r2950, 132, %r2891;
	ld.shared.f32 	%f1406, [%r8189];
	add.s32 	%r8190, %r2951, %r2892;
	mul.wide.s32 	%rd2815, %r8190, 4;
	add.s64 	%rd2816, %rd2, %rd2815;
	st.global.f32 	[%rd2816], %f1406;
$L__BB4_4305:
	add.s32 	%r2952, %r2950, %r2151;
	setp.gt.u32 	%p2902, %r2952, 31;
	@%p2902 bra 	$L__BB4_4311;
	add.s32 	%r2953, %r2951, %r2151;
	setp.ge.s32 	%p2903, %r2953, %r4296;
	@%p2903 bra 	$L__BB4_4308;
	mad.lo.s32 	%r8191, %r2952, 132, %r2891;
	ld.shared.f32 	%f1407, [%r8191];
	add.s32 	%r8192, %r2953, %r2892;
	mul.wide.s32 	%rd2817, %r8192, 4;
	add.s64 	%rd2818, %rd2, %rd2817;
	st.global.f32 	[%rd2818], %f1407;
$L__BB4_4308:
	add.s32 	%r2954, %r2952, %r2151;
	setp.gt.u32 	%p2904, %r2954, 31;
	@%p2904 bra 	$L__BB4_4311;
	add.s32 	%r2955, %r2953, %r2151;
	setp.ge.s32 	%p2905, %r2955, %r4296;
	@%p2905 bra 	$L__BB4_4311;
	mad.lo.s32 	%r8193, %r2954, 132, %r2891;
	ld.shared.f32 	%f1408, [%r8193];
	add.s32 	%r8194, %r2955, %r2892;
	mul.wide.s32 	%rd2819, %r8194, 4;
	add.s64 	%rd2820, %rd2, %rd2819;
	st.global.f32 	[%rd2820], %f1408;
$L__BB4_4311:
	add.s32 	%r2956, %r2889, %r2152;
	setp.gt.u32 	%p2906, %r2956, 31;
	@%p2906 bra 	$L__BB4_6270;
	add.s32 	%r2957, %r2890, %r2152;
	setp.ge.s32 	%p2907, %r2957, %r4297;
	@%p2907 bra 	$L__BB4_6270;
	setp.gt.u32 	%p2908, %r2150, 31;
	@%p2908 bra 	$L__BB4_4409;
	shl.b32 	%r8195, %r2956, 2;
	add.s32 	%r2958, %r4300, %r8195;
	mul.lo.s32 	%r2959, %r2957, %r4296;
	add.s32 	%r2960, %r2150, %r1;
	setp.ge.s32 	%p2909, %r2960, %r4296;
	@%p2909 bra 	$L__BB4_4316;
	mad.lo.s32 	%r8197, %r2150, 132, %r2958;
	ld.shared.f32 	%f1409, [%r8197];
	add.s32 	%r8198, %r2960, %r2959;
	mul.wide.s32 	%rd2821, %r8198, 4;
	add.s64 	%rd2822, %rd2, %rd2821;
	st.global.f32 	[%rd2822], %f1409;
$L__BB4_4316:
	add.s32 	%r2961, %r2150, %r2151;
	setp.gt.u32 	%p2910, %r2961, 31;
	@%p2910 bra 	$L__BB4_4409;
	add.s32 	%r2962, %r2960, %r2151;
	setp.ge.s32 	%p2911, %r2962, %r4296;
	@%p2911 bra 	$L__BB4_4319;
	mad.lo.s32 	%r8199, %r2961, 132, %r2958;
	ld.shared.f32 	%f1410, [%r8199];
	add.s32 	%r8200, %r2962, %r2959;
	mul.wide.s32 	%rd2823, %r8200, 4;
	add.s64 	%rd2824, %rd2, %rd2823;
	st.global.f32 	[%rd2824], %f1410;
$L__BB4_4319:
	add.s32 	%r2963, %r2961, %r2151;
	setp.gt.u32 	%p2912, %r2963, 31;
	@%p2912 bra 	$L__BB4_4409;
	add.s32 	%r2964, %r2962, %r2151;
	setp.ge.s32 	%p2913, %r2964, %r4296;
	@%p2913 bra 	$L__BB4_4322;
	mad.lo.s32 	%r8201, %r2963, 132, %r2958;
	ld.shared.f32 	%f1411, [%r8201];
	add.s32 	%r8202, %r2964, %r2959;
	mul.wide.s32 	%rd2825, %r8202, 4;
	add.s64 	%rd2826, %rd2, %rd2825;
	st.global.f32 	[%rd2826], %f1411;
$L__BB4_4322:
	add.s32 	%r2965, %r2963, %r2151;
	setp.gt.u32 	%p2914, %r2965, 31;
	@%p2914 bra 	$L__BB4_4409;
	add.s32 	%r2966, %r2964, %r2151;
	setp.ge.s32 	%p2915, %r2966, %r4296;
	@%p2915 bra 	$L__BB4_4325;
	mad.lo.s32 	%r8203, %r2965, 132, %r2958;
	ld.shared.f32 	%f1412, [%r8203];
	add.s32 	%r8204, %r2966, %r2959;
	mul.wide.s32 	%rd2827, %r8204, 4;
	add.s64 	%rd2828, %rd2, %rd2827;
	st.global.f32 	[%rd2828], %f1412;
$L__BB4_4325:
	add.s32 	%r2967, %r2965, %r2151;
	setp.gt.u32 	%p2916, %r2967, 31;
	@%p2916 bra 	$L__BB4_4409;
	add.s32 	%r2968, %r2966, %r2151;
	setp.ge.s32 	%p2917, %r2968, %r4296;
	@%p2917 bra 	$L__BB4_4328;
	mad.lo.s32 	%r8205, %r2967, 132, %r2958;
	ld.shared.f32 	%f1413, [%r8205];
	add.s32 	%r8206, %r2968, %r2959;
	mul.wide.s32 	%rd2829, %r8206, 4;
	add.s64 	%rd2830, %rd2, %rd2829;
	st.global.f32 	[%rd2830], %f1413;
$L__BB4_4328:
	add.s32 	%r2969, %r2967, %r2151;
	setp.gt.u32 	%p2918, %r2969, 31;
	@%p2918 bra 	$L__BB4_4409;
	add.s32 	%r2970, %r2968, %r2151;
	setp.ge.s32 	%p2919, %r2970, %r4296;
	@%p2919 bra 	$L__BB4_4331;
	mad.lo.s32 	%r8207, %r2969, 132, %r2958;
	ld.shared.f32 	%f1414, [%r8207];
	add.s32 	%r8208, %r2970, %r2959;
	mul.wide.s32 	%rd2831, %r8208, 4;
	add.s64 	%rd2832, %rd2, %rd2831;
	st.global.f32 	[%rd2832], %f1414;
$L__BB4_4331:
	add.s32 	%r2971, %r2969, %r2151;
	setp.gt.u32 	%p2920, %r2971, 31;
	@%p2920 bra 	$L__BB4_4409;
	add.s32 	%r2972, %r2970, %r2151;
	setp.ge.s32 	%p2921, %r2972, %r4296;
	@%p2921 bra 	$L__BB4_4334;
	mad.lo.s32 	%r8209, %r2971, 132, %r2958;
	ld.shared.f32 	%f1415, [%r8209];
	add.s32 	%r8210, %r2972, %r2959;
	mul.wide.s32 	%rd2833, %r8210, 4;
	add.s64 	%rd2834, %rd2, %rd2833;
	st.global.f32 	[%rd2834], %f1415;
$L__BB4_4334:
	add.s32 	%r2973, %r2971, %r2151;
	setp.gt.u32 	%p2922, %r2973, 31;
	@%p2922 bra 	$L__BB4_4409;
	add.s32 	%r2974, %r2972, %r2151;
	setp.ge.s32 	%p2923, %r2974, %r4296;
	@%p2923 bra 	$L__BB4_4337;
	mad.lo.s32 	%r8211, %r2973, 132, %r2958;
	ld.shared.f32 	%f1416, [%r8211];
	add.s32 	%r8212, %r2974, %r2959;
	mul.wide.s32 	%rd2835, %r8212, 4;
	add.s64 	%rd2836, %rd2, %rd2835;
	st.global.f32 	[%rd2836], %f1416;
$L__BB4_4337:
	add.s32 	%r2975, %r2973, %r2151;
	setp.gt.u32 	%p2924, %r2975, 31;
	@%p2924 bra 	$L__BB4_4409;
	add.s32 	%r2976, %r2974, %r2151;
	setp.ge.s32 	%p2925, %r2976, %r4296;
	@%p2925 bra 	$L__BB4_4340;
	mad.lo.s32 	%r8213, %r2975, 132, %r2958;
	ld.shared.f32 	%f1417, [%r8213];
	add.s32 	%r8214, %r2976, %r2959;
	mul.wide.s32 	%rd2837, %r8214, 4;
	add.s64 	%rd2838, %rd2, %rd2837;
	st.global.f32 	[%rd2838], %f1417;
$L__BB4_4340:
	add.s32 	%r2977, %r2975, %r2151;
	setp.gt.u32 	%p2926, %r2977, 31;
	@%p2926 bra 	$L__BB4_4409;
	add.s32 	%r2978, %r2976, %r2151;
	setp.ge.s32 	%p2927, %r2978, %r4296;
	@%p2927 bra 	$L__BB4_4343;
	mad.lo.s32 	%r8215, %r2977, 132, %r2958;
	ld.shared.f32 	%f1418, [%r8215];
	add.s32 	%r8216, %r2978, %r2959;
	mul.wide.s32 	%rd2839, %r8216, 4;
	add.s64 	%rd2840, %rd2, %rd2839;
	st.global.f32 	[%rd2840], %f1418;
$L__BB4_4343:
	add.s32 	%r2979, %r2977, %r2151;
	setp.gt.u32 	%p2928, %r2979, 31;
	@%p2928 bra 	$L__BB4_4409;
	add.s32 	%r2980, %r2978, %r2151;
	setp.ge.s32 	%p2929, %r2980, %r4296;
	@%p2929 bra 	$L__BB4_4346;
	mad.lo.s32 	%r8217, %r2979, 132, %r2958;
	ld.shared.f32 	%f1419, [%r8217];
	add.s32 	%r8218, %r2980, %r2959;
	mul.wide.s32 	%rd2841, %r8218, 4;
	add.s64 	%rd2842, %rd2, %rd2841;
	st.global.f32 	[%rd2842], %f1419;
$L__BB4_4346:
	add.s32 	%r2981, %r2979, %r2151;
	setp.gt.u32 	%p2930, %r2981, 31;
	@%p2930 bra 	$L__BB4_4409;
	add.s32 	%r2982, %r2980, %r2151;
	setp.ge.s32 	%p2931, %r2982, %r4296;
	@%p2931 bra 	$L__BB4_4349;
	mad.lo.s32 	%r8219, %r2981, 132, %r2958;
	ld.shared.f32 	%f1420, [%r8219];
	add.s32 	%r8220, %r2982, %r2959;
	mul.wide.s32 	%rd2843, %r8220, 4;
	add.s64 	%rd2844, %rd2, %rd2843;
	st.global.f32 	[%rd2844], %f1420;
$L__BB4_4349:
	add.s32 	%r2983, %r2981, %r2151;
	setp.gt.u32 	%p2932, %r2983, 31;
	@%p2932 bra 	$L__BB4_4409;
	add.s32 	%r2984, %r2982, %r2151;
	setp.ge.s32 	%p2933, %r2984, %r4296;
	@%p2933 bra 	$L__BB4_4352;
	mad.lo.s32 	%r8221, %r2983, 132, %r2958;
	ld.shared.f32 	%f1421, [%r8221];
	add.s32 	%r8222, %r2984, %r2959;
	mul.wide.s32 	%rd2845, %r8222, 4;
	add.s64 	%rd2846, %rd2, %rd2845;
	st.global.f32 	[%rd2846], %f1421;
$L__BB4_4352:
	add.s32 	%r2985, %r2983, %r2151;
	setp.gt.u32 	%p2934, %r2985, 31;
	@%p2934 bra 	$L__BB4_4409;
	add.s32 	%r2986, %r2984, %r2151;
	setp.ge.s32 	%p2935, %r2986, %r4296;
	@%p2935 bra 	$L__BB4_4355;
	mad.lo.s32 	%r8223, %r2985, 132, %r2958;
	ld.shared.f32 	%f1422, [%r8223];
	add.s32 	%r8224, %r2986, %r2959;
	mul.wide.s32 	%rd2847, %r8224, 4;
	add.s64 	%rd2848, %rd2, %rd2847;
	st.global.f32 	[%rd2848], %f1422;
$L__BB4_4355:
	add.s32 	%r2987, %r2985, %r2151;
	setp.gt.u32 	%p2936, %r2987, 31;
	@%p2936 bra 	$L__BB4_4409;
	add.s32 	%r2988, %r2986, %r2151;
	setp.ge.s32 	%p2937, %r2988, %r4296;
	@%p2937 bra 	$L__BB4_4358;
	mad.lo.s32 	%r8225, %r2987, 132, %r2958;
	ld.shared.f32 	%f1423, [%r8225];
	add.s32 	%r8226, %r2988, %r2959;
	mul.wide.s32 	%rd2849, %r8226, 4;
	add.s64 	%rd2850, %rd2, %rd2849;
	st.global.f32 	[%rd2850], %f1423;
$L__BB4_4358:
	add.s32 	%r2989, %r2987, %r2151;
	setp.gt.u32 	%p2938, %r2989, 31;
	@%p2938 bra 	$L__BB4_4409;
	add.s32 	%r2990, %r2988, %r2151;
	setp.ge.s32 	%p2939, %r2990, %r4296;
	@%p2939 bra 	$L__BB4_4361;
	mad.lo.s32 	%r8227, %r2989, 132, %r2958;
	ld.shared.f32 	%f1424, [%r8227];
	add.s32 	%r8228, %r2990, %r2959;
	mul.wide.s32 	%rd2851, %r8228, 4;
	add.s64 	%rd2852, %rd2, %rd2851;
	st.global.f32 	[%rd2852], %f1424;
$L__BB4_4361:
	add.s32 	%r2991, %r2989, %r2151;
	setp.gt.u32 	%p2940, %r2991, 31;
	@%p2940 bra 	$L__BB4_4409;
	add.s32 	%r2992, %r2990, %r2151;
	setp.ge.s32 	%p2941, %r2992, %r4296;
	@%p2941 bra 	$L__BB4_4364;
	mad.lo.s32 	%r8229, %r2991, 132, %r2958;
	ld.shared.f32 	%f1425, [%r8229];
	add.s32 	%r8230, %r2992, %r2959;
	mul.wide.s32 	%rd2853, %r8230, 4;
	add.s64 	%rd2854, %rd2, %rd2853;
	st.global.f32 	[%rd2854], %f1425;
$L__BB4_4364:
	add.s32 	%r2993, %r2991, %r2151;
	setp.gt.u32 	%p2942, %r2993, 31;
	@%p2942 bra 	$L__BB4_4409;
	add.s32 	%r2994, %r2992, %r2151;
	setp.ge.s32 	%p2943, %r2994, %r4296;
	@%p2943 bra 	$L__BB4_4367;
	mad.lo.s32 	%r8231, %r2993, 132, %r2958;
	ld.shared.f32 	%f1426, [%r8231];
	add.s32 	%r8232, %r2994, %r2959;
	mul.wide.s32 	%rd2855, %r8232, 4;
	add.s64 	%rd2856, %rd2, %rd2855;
	st.global.f32 	[%rd2856], %f1426;
$L__BB4_4367:
	add.s32 	%r2995, %r2993, %r2151;
	setp.gt.u32 	%p2944, %r2995, 31;
	@%p2944 bra 	$L__BB4_4409;
	add.s32 	%r2996, %r2994, %r2151;
	setp.ge.s32 	%p2945, %r2996, %r4296;
	@%p2945 bra 	$L__BB4_4370;
	mad.lo.s32 	%r8233, %r2995, 132, %r2958;
	ld.shared.f32 	%f1427, [%r8233];
	add.s32 	%r8234, %r2996, %r2959;
	mul.wide.s32 	%rd2857, %r8234, 4;
	add.s64 	%rd2858, %rd2, %rd2857;
	st.global.f32 	[%rd2858], %f1427;
$L__BB4_4370:
	add.s32 	%r2997, %r2995, %r2151;
	setp.gt.u32 	%p2946, %r2997, 31;
	@%p2946 bra 	$L__BB4_4409;
	add.s32 	%r2998, %r2996, %r2151;
	setp.ge.s32 	%p2947, %r2998, %r4296;
	@%p2947 bra 	$L__BB4_4373;
	mad.lo.s32 	%r8235, %r2997, 132, %r2958;
	ld.shared.f32 	%f1428, [%r8235];
	add.s32 	%r8236, %r2998, %r2959;
	mul.wide.s32 	%rd2859, %r8236, 4;
	add.s64 	%rd2860, %rd2, %rd2859;
	st.global.f32 	[%rd2860], %f1428;
$L__BB4_4373:
	add.s32 	%r2999, %r2997, %r2151;
	setp.gt.u32 	%p2948, %r2999, 31;
	@%p2948 bra 	$L__BB4_4409;
	add.s32 	%r3000, %r2998, %r2151;
	setp.ge.s32 	%p2949, %r3000, %r4296;
	@%p2949 bra 	$L__BB4_4376;
	mad.lo.s32 	%r8237, %r2999, 132, %r2958;
	ld.shared.f32 	%f1429, [%r8237];
	add.s32 	%r8238, %r3000, %r2959;
	mul.wide.s32 	%rd2861, %r8238, 4;
	add.s64 	%rd2862, %rd2, %rd2861;
	st.global.f32 	[%rd2862], %f1429;
$L__BB4_4376:
	add.s32 	%r3001, %r2999, %r2151;
	setp.gt.u32 	%p2950, %r3001, 31;
	@%p2950 bra 	$L__BB4_4409;
	add.s32 	%r3002, %r3000, %r2151;
	setp.ge.s32 	%p2951, %r3002, %r4296;
	@%p2951 bra 	$L__BB4_4379;
	mad.lo.s32 	%r8239, %r3001, 132, %r2958;
	ld.shared.f32 	%f1430, [%r8239];
	add.s32 	%r8240, %r3002, %r2959;
	mul.wide.s32 	%rd2863, %r8240, 4;
	add.s64 	%rd2864, %rd2, %rd2863;
	st.global.f32 	[%rd2864], %f1430;
$L__BB4_4379:
	add.s32 	%r3003, %r3001, %r2151;
	setp.gt.u32 	%p2952, %r3003, 31;
	@%p2952 bra 	$L__BB4_4409;
	add.s32 	%r3004, %r3002, %r2151;
	setp.ge.s32 	%p2953, %r3004, %r4296;
	@%p2953 bra 	$L__BB4_4382;
	mad.lo.s32 	%r8241, %r3003, 132, %r2958;
	ld.shared.f32 	%f1431, [%r8241];
	add.s32 	%r8242, %r3004, %r2959;
	mul.wide.s32 	%rd2865, %r8242, 4;
	add.s64 	%rd2866, %rd2, %rd2865;
	st.global.f32 	[%rd2866], %f1431;
$L__BB4_4382:
	add.s32 	%r3005, %r3003, %r2151;
	setp.gt.u32 	%p2954, %r3005, 31;
	@%p2954 bra 	$L__BB4_4409;
	add.s32 	%r3006, %r3004, %r2151;
	setp.ge.s32 	%p2955, %r3006, %r4296;
	@%p2955 bra 	$L__BB4_4385;
	mad.lo.s32 	%r8243, %r3005, 132, %r2958;
	ld.shared.f32 	%f1432, [%r8243];
	add.s32 	%r8244, %r3006, %r2959;
	mul.wide.s32 	%rd2867, %r8244, 4;
	add.s64 	%rd2868, %rd2, %rd2867;
	st.global.f32 	[%rd2868], %f1432;
$L__BB4_4385:
	add.s32 	%r3007, %r3005, %r2151;
	setp.gt.u32 	%p2956, %r3007, 31;
	@%p2956 bra 	$L__BB4_4409;
	add.s32 	%r3008, %r3006, %r2151;
	setp.ge.s32 	%p2957, %r3008, %r4296;
	@%p2957 bra 	$L__BB4_4388;
	mad.lo.s32 	%r8245, %r3007, 132, %r2958;
	ld.shared.f32 	%f1433, [%r8245];
	add.s32 	%r8246, %r3008, %r2959;
	mul.wide.s32 	%rd2869, %r8246, 4;
	add.s64 	%rd2870, %rd2, %rd2869;
	st.global.f32 	[%rd2870], %f1433;
$L__BB4_4388:
	add.s32 	%r3009, %r3007, %r2151;
	setp.gt.u32 	%p2958, %r3009, 31;
	@%p2958 bra 	$L__BB4_4409;
	add.s32 	%r3010, %r3008, %r2151;
	setp.ge.s32 	%p2959, %r3010, %r4296;
	@%p2959 bra 	$L__BB4_4391;
	mad.lo.s32 	%r8247, %r3009, 132, %r2958;
	ld.shared.f32 	%f1434, [%r8247];
	add.s32 	%r8248, %r3010, %r2959;
	mul.wide.s32 	%rd2871, %r8248, 4;
	add.s64 	%rd2872, %rd2, %rd2871;
	st.global.f32 	[%rd2872], %f1434;
$L__BB4_4391:
	add.s32 	%r3011, %r3009, %r2151;
	setp.gt.u32 	%p2960, %r3011, 31;
	@%p2960 bra 	$L__BB4_4409;
	add.s32 	%r3012, %r3010, %r2151;
	setp.ge.s32 	%p2961, %r3012, %r4296;
	@%p2961 bra 	$L__BB4_4394;
	mad.lo.s32 	%r8249, %r3011, 132, %r2958;
	ld.shared.f32 	%f1435, [%r8249];
	add.s32 	%r8250, %r3012, %r2959;
	mul.wide.s32 	%rd2873, %r8250, 4;
	add.s64 	%rd2874, %rd2, %rd2873;
	st.global.f32 	[%rd2874], %f1435;
$L__BB4_4394:
	add.s32 	%r3013, %r3011, %r2151;
	setp.gt.u32 	%p2962, %r3013, 31;
	@%p2962 bra 	$L__BB4_4409;
	add.s32 	%r3014, %r3012, %r2151;
	setp.ge.s32 	%p2963, %r3014, %r4296;
	@%p2963 bra 	$L__BB4_4397;
	mad.lo.s32 	%r8251, %r3013, 132, %r2958;
	ld.shared.f32 	%f1436, [%r8251];
	add.s32 	%r8252, %r3014, %r2959;
	mul.wide.s32 	%rd2875, %r8252, 4;
	add.s64 	%rd2876, %rd2, %rd2875;
	st.global.f32 	[%rd2876], %f1436;
$L__BB4_4397:
	add.s32 	%r3015, %r3013, %r2151;
	setp.gt.u32 	%p2964, %r3015, 31;
	@%p2964 bra 	$L__BB4_4409;
	add.s32 	%r3016, %r3014, %r2151;
	setp.ge.s32 	%p2965, %r3016, %r4296;
	@%p2965 bra 	$L__BB4_4400;
	mad.lo.s32 	%r8253, %r3015, 132, %r2958;
	ld.shared.f32 	%f1437, [%r8253];
	add.s32 	%r8254, %r3016, %r2959;
	mul.wide.s32 	%rd2877, %r8254, 4;
	add.s64 	%rd2878, %rd2, %rd2877;
	st.global.f32 	[%rd2878], %f1437;
$L__BB4_4400:
	add.s32 	%r3017, %r3015, %r2151;
	setp.gt.u32 	%p2966, %r3017, 31;
	@%p2966 bra 	$L__BB4_4409;
	add.s32 	%r3018, %r3016, %r2151;
	setp.ge.s32 	%p2967, %r3018, %r4296;
	@%p2967 bra 	$L__BB4_4403;
	mad.lo.s32 	%r8255, %r3017, 132, %r2958;
	ld.shared.f32 	%f1438, [%r8255];
	add.s32 	%r8256, %r3018, %r2959;
	mul.wide.s32 	%rd2879, %r8256, 4;
	add.s64 	%rd2880, %rd2, %rd2879;
	st.global.f32 	[%rd2880], %f1438;
$L__BB4_4403:
	add.s32 	%r3019, %r3017, %r2151;
	setp.gt.u32 	%p2968, %r3019, 31;
	@%p2968 bra 	$L__BB4_4409;
	add.s32 	%r3020, %r3018, %r2151;
	setp.ge.s32 	%p2969, %r3020, %r4296;
	@%p2969 bra 	$L__BB4_4406;
	mad.lo.s32 	%r8257, %r3019, 132, %r2958;
	ld.shared.f32 	%f1439, [%r8257];
	add.s32 	%r8258, %r3020, %r2959;
	mul.wide.s32 	%rd2881, %r8258, 4;
	add.s64 	%rd2882, %rd2, %rd2881;
	st.global.f32 	[%rd2882], %f1439;
$L__BB4_4406:
	add.s32 	%r3021, %r3019, %r2151;
	setp.gt.u32 	%p2970, %r3021, 31;
	@%p2970 bra 	$L__BB4_4409;
	add.s32 	%r3022, %r3020, %r2151;
	setp.ge.s32 	%p2971, %r3022, %r4296;
	@%p2971 bra 	$L__BB4_4409;
	mad.lo.s32 	%r8259, %r3021, 132, %r2958;
	ld.shared.f32 	%f1440, [%r8259];
	add.s32 	%r8260, %r3022, %r2959;
	mul.wide.s32 	%rd2883, %r8260, 4;
	add.s64 	%rd2884, %rd2, %rd2883;
	st.global.f32 	[%rd2884], %f1440;
$L__BB4_4409:
	add.s32 	%r3023, %r2956, %r2152;
	setp.gt.u32 	%p2972, %r3023, 31;
	@%p2972 bra 	$L__BB4_6270;
	add.s32 	%r3024, %r2957, %r2152;
	setp.ge.s32 	%p2973, %r3024, %r4297;
	@%p2973 bra 	$L__BB4_6270;
	setp.gt.u32 	%p2974, %r2150, 31;
	@%p2974 bra 	$L__BB4_4507;
	shl.b32 	%r8261, %r3023, 2;
	add.s32 	%r3025, %r4300, %r8261;
	mul.lo.s32 	%r3026, %r3024, %r4296;
	add.s32 	%r3027, %r2150, %r1;
	setp.ge.s32 	%p2975, %r3027, %r4296;
	@%p2975 bra 	$L__BB4_4414;
	mad.lo.s32 	%r8263, %r2150, 132, %r3025;
	ld.shared.f32 	%f1441, [%r8263];
	add.s32 	%r8264, %r3027, %r3026;
	mul.wide.s32 	%rd2885, %r8264, 4;
	add.s64 	%rd2886, %rd2, %rd2885;
	st.global.f32 	[%rd2886], %f1441;
$L__BB4_4414:
	add.s32 	%r3028, %r2150, %r2151;
	setp.gt.u32 	%p2976, %r3028, 31;
	@%p2976 bra 	$L__BB4_4507;
	add.s32 	%r3029, %r3027, %r2151;
	setp.ge.s32 	%p2977, %r3029, %r4296;
	@%p2977 bra 	$L__BB4_4417;
	mad.lo.s32 	%r8265, %r3028, 132, %r3025;
	ld.shared.f32 	%f1442, [%r8265];
	add.s32 	%r8266, %r3029, %r3026;
	mul.wide.s32 	%rd2887, %r8266, 4;
	add.s64 	%rd2888, %rd2, %rd2887;
	st.global.f32 	[%rd2888], %f1442;
$L__BB4_4417:
	add.s32 	%r3030, %r3028, %r2151;
	setp.gt.u32 	%p2978, %r3030, 31;
	@%p2978 bra 	$L__BB4_4507;
	add.s32 	%r3031, %r3029, %r2151;
	setp.ge.s32 	%p2979, %r3031, %r4296;
	@%p2979 bra 	$L__BB4_4420;
	mad.lo.s32 	%r8267, %r3030, 132, %r3025;
	ld.shared.f32 	%f1443, [%r8267];
	add.s32 	%r8268, %r3031, %r3026;
	mul.wide.s32 	%rd2889, %r8268, 4;
	add.s64 	%rd2890, %rd2, %rd2889;
	st.global.f32 	[%rd2890], %f1443;
$L__BB4_4420:
	add.s32 	%r3032, %r3030, %r2151;
	setp.gt.u32 	%p2980, %r3032, 31;
	@%p2980 bra 	$L__BB4_4507;
	add.s32 	%r3033, %r3031, %r2151;
	setp.ge.s32 	%p2981, %r3033, %r4296;
	@%p2981 bra 	$L__BB4_4423;
	mad.lo.s32 	%r8269, %r3032, 132, %r3025;
	ld.shared.f32 	%f1444, [%r8269];
	add.s32 	%r8270, %r3033, %r3026;
	mul.wide.s32 	%rd2891, %r8270, 4;
	add.s64 	%rd2892, %rd2, %rd2891;
	st.global.f32 	[%rd2892], %f1444;
$L__BB4_4423:
	add.s32 	%r3034, %r3032, %r2151;
	setp.gt.u32 	%p2982, %r3034, 31;
	@%p2982 bra 	$L__BB4_4507;
	add.s32 	%r3035, %r3033, %r2151;
	setp.ge.s32 	%p2983, %r3035, %r4296;
	@%p2983 bra 	$L__BB4_4426;
	mad.lo.s32 	%r8271, %r3034, 132, %r3025;
	ld.shared.f32 	%f1445, [%r8271];
	add.s32 	%r8272, %r3035, %r3026;
	mul.wide.s32 	%rd2893, %r8272, 4;
	add.s64 	%rd2894, %rd2, %rd2893;
	st.global.f32 	[%rd2894], %f1445;
$L__BB4_4426:
	add.s32 	%r3036, %r3034, %r2151;
	setp.gt.u32 	%p2984, %r3036, 31;
	@%p2984 bra 	$L__BB4_4507;
	add.s32 	%r3037, %r3035, %r2151;
	setp.ge.s32 	%p2985, %r3037, %r4296;
	@%p2985 bra 	$L__BB4_4429;
	mad.lo.s32 	%r8273, %r3036, 132, %r3025;
	ld.shared.f32 	%f1446, [%r8273];
	add.s32 	%r8274, %r3037, %r3026;
	mul.wide.s32 	%rd2895, %r8274, 4;
	add.s64 	%rd2896, %rd2, %rd2895;
	st.global.f32 	[%rd2896], %f1446;
$L__BB4_4429:
	add.s32 	%r3038, %r3036, %r2151;
	setp.gt.u32 	%p2986, %r3038, 31;
	@%p2986 bra 	$L__BB4_4507;
	add.s32 	%r3039, %r3037, %r2151;
	setp.ge.s32 	%p2987, %r3039, %r4296;
	@%p2987 bra 	$L__BB4_4432;
	mad.lo.s32 	%r8275, %r3038, 132, %r3025;
	ld.shared.f32 	%f1447, [%r8275];
	add.s32 	%r8276, %r3039, %r3026;
	mul.wide.s32 	%rd2897, %r8276, 4;
	add.s64 	%rd2898, %rd2, %rd2897;
	st.global.f32 	[%rd2898], %f1447;
$L__BB4_4432:
	add.s32 	%r3040, %r3038, %r2151;
	setp.gt.u32 	%p2988, %r3040, 31;
	@%p2988 bra 	$L__BB4_4507;
	add.s32 	%r3041, %r3039, %r2151;
	setp.ge.s32 	%p2989, %r3041, %r4296;
	@%p2989 bra 	$L__BB4_4435;
	mad.lo.s32 	%r8277, %r3040, 132, %r3025;
	ld.shared.f32 	%f1448, [%r8277];
	add.s32 	%r8278, %r3041, %r3026;
	mul.wide.s32 	%rd2899, %r8278, 4;
	add.s64 	%rd2900, %rd2, %rd2899;
	st.global.f32 	[%rd2900], %f1448;
$L__BB4_4435:
	add.s32 	%r3042, %r3040, %r2151;
	setp.gt.u32 	%p2990, %r3042, 31;
	@%p2990 bra 	$L__BB4_4507;
	add.s32 	%r3043, %r3041, %r2151;
	setp.ge.s32 	%p2991, %r3043, %r4296;
	@%p2991 bra 	$L__BB4_4438;
	mad.lo.s32 	%r8279, %r3042, 132, %r3025;
	ld.shared.f32 	%f1449, [%r8279];
	add.s32 	%r8280, %r3043, %r3026;
	mul.wide.s32 	%rd2901, %r8280, 4;
	add.s64 	%rd2902, %rd2, %rd2901;
	st.global.f32 	[%rd2902], %f1449;
$L__BB4_4438:
	add.s32 	%r3044, %r3042, %r2151;
	setp.gt.u32 	%p2992, %r3044, 31;
	@%p2992 bra 	$L__BB4_4507;
	add.s32 	%r3045, %r3043, %r2151;
	setp.ge.s32 	%p2993, %r3045, %r4296;
	@%p2993 bra 	$L__BB4_4441;
	mad.lo.s32 	%r8281, %r3044, 132, %r3025;
	ld.shared.f32 	%f1450, [%r8281];
	add.s32 	%r8282, %r3045, %r3026;
	mul.wide.s32 	%rd2903, %r8282, 4;
	add.s64 	%rd2904, %rd2, %rd2903;
	st.global.f32 	[%rd2904], %f1450;
$L__BB4_4441:
	add.s32 	%r3046, %r3044, %r2151;
	setp.gt.u32 	%p2994, %r3046, 31;
	@%p2994 bra 	$L__BB4_4507;
	add.s32 	%r3047, %r3045, %r2151;
	setp.ge.s32 	%p2995, %r3047, %r4296;
	@%p2995 bra 	$L__BB4_4444;
	mad.lo.s32 	%r8283, %r3046, 132, %r3025;
	ld.shared.f32 	%f1451, [%r8283];
	add.s32 	%r8284, %r3047, %r3026;
	mul.wide.s32 	%rd2905, %r8284, 4;
	add.s64 	%rd2906, %rd2, %rd2905;
	st.global.f32 	[%rd2906], %f1451;
$L__BB4_4444:
	add.s32 	%r3048, %r3046, %r2151;
	setp.gt.u32 	%p2996, %r3048, 31;
	@%p2996 bra 	$L__BB4_4507;
	add.s32 	%r3049, %r3047, %r2151;
	setp.ge.s32 	%p2997, %r3049, %r4296;
	@%p2997 bra 	$L__BB4_4447;
	mad.lo.s32 	%r8285, %r3048, 132, %r3025;
	ld.shared.f32 	%f1452, [%r8285];
	add.s32 	%r8286, %r3049, %r3026;
	mul.wide.s32 	%rd2907, %r8286, 4;
	add.s64 	%rd2908, %rd2, %rd2907;
	st.global.f32 	[%rd2908], %f1452;
$L__BB4_4447:
	add.s32 	%r3050, %r3048, %r2151;
	setp.gt.u32 	%p2998, %r3050, 31;
	@%p2998 bra 	$L__BB4_4507;
	add.s32 	%r3051, %r3049, %r2151;
	setp.ge.s32 	%p2999, %r3051, %r4296;
	@%p2999 bra 	$L__BB4_4450;
	mad.lo.s32 	%r8287, %r3050, 132, %r3025;
	ld.shared.f32 	%f1453, [%r8287];
	add.s32 	%r8288, %r3051, %r3026;
	mul.wide.s32 	%rd2909, %r8288, 4;
	add.s64 	%rd2910, %rd2, %rd2909;
	st.global.f32 	[%rd2910], %f1453;
$L__BB4_4450:
	add.s32 	%r3052, %r3050, %r2151;
	setp.gt.u32 	%p3000, %r3052, 31;
	@%p3000 bra 	$L__BB4_4507;
	add.s32 	%r3053, %r3051, %r2151;
	setp.ge.s32 	%p3001, %r3053, %r4296;
	@%p3001 bra 	$L__BB4_4453;
	mad.lo.s32 	%r8289, %r3052, 132, %r3025;
	ld.shared.f32 	%f1454, [%r8289];
	add.s32 	%r8290, %r3053, %r3026;
	mul.wide.s32 	%rd2911, %r8290, 4;
	add.s64 	%rd2912, %rd2, %rd2911;
	st.global.f32 	[%rd2912], %f1454;
$L__BB4_4453:
	add.s32 	%r3054, %r3052, %r2151;
	setp.gt.u32 	%p3002, %r3054, 31;
	@%p3002 bra 	$L__BB4_4507;
	add.s32 	%r3055, %r3053, %r2151;
	setp.ge.s32 	%p3003, %r3055, %r4296;
	@%p3003 bra 	$L__BB4_4456;
	mad.lo.s32 	%r8291, %r3054, 132, %r3025;
	ld.shared.f32 	%f1455, [%r8291];
	add.s32 	%r8292, %r3055, %r3026;
	mul.wide.s32 	%rd2913, %r8292, 4;
	add.s64 	%rd2914, %rd2, %rd2913;
	st.global.f32 	[%rd2914], %f1455;
$L__BB4_4456:
	add.s32 	%r3056, %r3054, %r2151;
	setp.gt.u32 	%p3004, %r3056, 31;
	@%p3004 bra 	$L__BB4_4507;
	add.s32 	%r3057, %r3055, %r2151;
	setp.ge.s32 	%p3005, %r3057, %r4296;
	@%p3005 bra 	$L__BB4_4459;
	mad.lo.s32 	%r8293, %r3056, 132, %r3025;
	ld.shared.f32 	%f1456, [%r8293];
	add.s32 	%r8294, %r3057, %r3026;
	mul.wide.s32 	%rd2915, %r8294, 4;
	add.s64 	%rd2916, %rd2, %rd2915;
	st.global.f32 	[%rd2916], %f1456;
$L__BB4_4459:
	add.s32 	%r3058, %r3056, %r2151;
	setp.gt.u32 	%p3006, %r3058, 31;
	@%p3006 bra 	$L__BB4_4507;
	add.s32 	%r3059, %r3057, %r2151;
	setp.ge.s32 	%p3007, %r3059, %r4296;
	@%p3007 bra 	$L__BB4_4462;
	mad.lo.s32 	%r8295, %r3058, 132, %r3025;
	ld.shared.f32 	%f1457, [%r8295];
	add.s32 	%r8296, %r3059, %r3026;
	mul.wide.s32 	%rd2917, %r8296, 4;
	add.s64 	%rd2918, %rd2, %rd2917;
	st.global.f32 	[%rd2918], %f1457;
$L__BB4_4462:
	add.s32 	%r3060, %r3058, %r2151;
	setp.gt.u32 	%p3008, %r3060, 31;
	@%p3008 bra 	$L__BB4_4507;
	add.s32 	%r3061, %r3059, %r2151;
	setp.ge.s32 	%p3009, %r3061, %r4296;
	@%p3009 bra 	$L__BB4_4465;
	mad.lo.s32 	%r8297, %r3060, 132, %r3025;
	ld.shared.f32 	%f1458, [%r8297];
	add.s32 	%r8298, %r3061, %r3026;
	mul.wide.s32 	%rd2919, %r8298, 4;
	add.s64 	%rd2920, %rd2, %rd2919;
	st.global.f32 	[%rd2920], %f1458;
$L__BB4_4465:
	add.s32 	%r3062, %r3060, %r2151;
	setp.gt.u32 	%p3010, %r3062, 31;
	@%p3010 bra 	$L__BB4_4507;
	add.s32 	%r3063, %r3061, %r2151;
	setp.ge.s32 	%p3011, %r3063, %r4296;
	@%p3011 bra 	$L__BB4_4468;
	mad.lo.s32 	%r8299, %r3062, 132, %r3025;
	ld.shared.f32 	%f1459, [%r8299];
	add.s32 	%r8300, %r3063, %r3026;
	mul.wide.s32 	%rd2921, %r8300, 4;
	add.s64 	%rd2922, %rd2, %rd2921;
	st.global.f32 	[%rd2922], %f1459;
$L__BB4_4468:
	add.s32 	%r3064, %r3062, %r2151;
	setp.gt.u32 	%p3012, %r3064, 31;
	@%p3012 bra 	$L__BB4_4507;
	add.s32 	%r3065, %r3063, %r2151;
	setp.ge.s32 	%p3013, %r3065, %r4296;
	@%p3013 bra 	$L__BB4_4471;
	mad.lo.s32 	%r8301, %r3064, 132, %r3025;
	ld.shared.f32 	%f1460, [%r8301];
	add.s32 	%r8302, %r3065, %r3026;
	mul.wide.s32 	%rd2923, %r8302, 4;
	add.s64 	%rd2924, %rd2, %rd2923;
	st.global.f32 	[%rd2924], %f1460;
$L__BB4_4471:
	add.s32 	%r3066, %r3064, %r2151;
	setp.gt.u32 	%p3014, %r3066, 31;
	@%p3014 bra 	$L__BB4_4507;
	add.s32 	%r3067, %r3065, %r2151;
	setp.ge.s32 	%p3015, %r3067, %r4296;
	@%p3015 bra 	$L__BB4_4474;
	mad.lo.s32 	%r8303, %r3066, 132, %r3025;
	ld.shared.f32 	%f1461, [%r8303];
	add.s32 	%r8304, %r3067, %r3026;
	mul.wide.s32 	%rd2925, %r8304, 4;
	add.s64 	%rd2926, %rd2, %rd2925;
	st.global.f32 	[%rd2926], %f1461;
$L__BB4_4474:
	add.s32 	%r3068, %r3066, %r2151;
	setp.gt.u32 	%p3016, %r3068, 31;
	@%p3016 bra 	$L__BB4_4507;
	add.s32 	%r3069, %r3067, %r2151;
	setp.ge.s32 	%p3017, %r3069, %r4296;
	@%p3017 bra 	$L__BB4_4477;
	mad.lo.s32 	%r8305, %r3068, 132, %r3025;
	ld.shared.f32 	%f1462, [%r8305];
	add.s32 	%r8306, %r3069, %r3026;
	mul.wide.s32 	%rd2927, %r8306, 4;
	add.s64 	%rd2928, %rd2, %rd2927;
	st.global.f32 	[%rd2928], %f1462;
$L__BB4_4477:
	add.s32 	%r3070, %r3068, %r2151;
	setp.gt.u32 	%p3018, %r3070, 31;
	@%p3018 bra 	$L__BB4_4507;
	add.s32 	%r3071, %r3069, %r2151;
	setp.ge.s32 	%p3019, %r3071, %r4296;
	@%p3019 bra 	$L__BB4_4480;
	mad.lo.s32 	%r8307, %r3070, 132, %r3025;
	ld.shared.f32 	%f1463, [%r8307];
	add.s32 	%r8308, %r3071, %r3026;
	mul.wide.s32 	%rd2929, %r8308, 4;
	add.s64 	%rd2930, %rd2, %rd2929;
	st.global.f32 	[%rd2930], %f1463;
$L__BB4_4480:
	add.s32 	%r3072, %r3070, %r2151;
	setp.gt.u32 	%p3020, %r3072, 31;
	@%p3020 bra 	$L__BB4_4507;
	add.s32 	%r3073, %r3071, %r2151;
	setp.ge.s32 	%p3021, %r3073, %r4296;
	@%p3021 bra 	$L__BB4_4483;
	mad.lo.s32 	%r8309, %r3072, 132, %r3025;
	ld.shared.f32 	%f1464, [%r8309];
	add.s32 	%r8310, %r3073, %r3026;
	mul.wide.s32 	%rd2931, %r8310, 4;
	add.s64 	%rd2932, %rd2, %rd2931;
	st.global.f32 	[%rd2932], %f1464;
$L__BB4_4483:
	add.s32 	%r3074, %r3072, %r2151;
	setp.gt.u32 	%p3022, %r3074, 31;
	@%p3022 bra 	$L__BB4_4507;
	add.s32 	%r3075, %r3073, %r2151;
	setp.ge.s32 	%p3023, %r3075, %r4296;
	@%p3023 bra 	$L__BB4_4486;
	mad.lo.s32 	%r8311, %r3074, 132, %r3025;
	ld.shared.f32 	%f1465, [%r8311];
	add.s32 	%r8312, %r3075, %r3026;
	mul.wide.s32 	%rd2933, %r8312, 4;
	add.s64 	%rd2934, %rd2, %rd2933;
	st.global.f32 	[%rd2934], %f1465;
$L__BB4_4486:
	add.s32 	%r3076, %r3074, %r2151;
	setp.gt.u32 	%p3024, %r3076, 31;
	@%p3024 bra 	$L__BB4_4507;
	add.s32 	%r3077, %r3075, %r2151;
	setp.ge.s32 	%p3025, %r3077, %r4296;
	@%p3025 bra 	$L__BB4_4489;
	mad.lo.s32 	%r8313, %r3076, 132, %r3025;
	ld.shared.f32 	%f1466, [%r8313];
	add.s32 	%r8314, %r3077, %r3026;
	mul.wide.s32 	%rd2935, %r8314, 4;
	add.s64 	%rd2936, %rd2, %rd2935;
	st.global.f32 	[%rd2936], %f1466;
$L__BB4_4489:
	add.s32 	%r3078, %r3076, %r2151;
	setp.gt.u32 	%p3026, %r3078, 31;
	@%p3026 bra 	$L__BB4_4507;
	add.s32 	%r3079, %r3077, %r2151;
	setp.ge.s32 	%p3027, %r3079, %r4296;
	@%p3027 bra 	$L__BB4_4492;
	mad.lo.s32 	%r8315, %r3078, 132, %r3025;
	ld.shared.f32 	%f1467, [%r8315];
	add.s32 	%r8316, %r3079, %r3026;
	mul.wide.s32 	%rd2937, %r8316, 4;
	add.s64 	%rd2938, %rd2, %rd2937;
	st.global.f32 	[%rd2938], %f1467;
$L__BB4_4492:
	add.s32 	%r3080, %r3078, %r2151;
	setp.gt.u32 	%p3028, %r3080, 31;
	@%p3028 bra 	$L__BB4_4507;
	add.s32 	%r3081, %r3079, %r2151;
	setp.ge.s32 	%p3029, %r3081, %r4296;
	@%p3029 bra 	$L__BB4_4495;
	mad.lo.s32 	%r8317, %r3080, 132, %r3025;
	ld.shared.f32 	%f1468, [%r8317];
	add.s32 	%r8318, %r3081, %r3026;
	mul.wide.s32 	%rd2939, %r8318, 4;
	add.s64 	%rd2940, %rd2, %rd2939;
	st.global.f32 	[%rd2940], %f1468;
$L__BB4_4495:
	add.s32 	%r3082, %r3080, %r2151;
	setp.gt.u32 	%p3030, %r3082, 31;
	@%p3030 bra 	$L__BB4_4507;
	add.s32 	%r3083, %r3081, %r2151;
	setp.ge.s32 	%p3031, %r3083, %r4296;
	@%p3031 bra 	$L__BB4_4498;
	mad.lo.s32 	%r8319, %r3082, 132, %r3025;
	ld.shared.f32 	%f1469, [%r8319];
	add.s32 	%r8320, %r3083, %r3026;
	mul.wide.s32 	%rd2941, %r8320, 4;
	add.s64 	%rd2942, %rd2, %rd2941;
	st.global.f32 	[%rd2942], %f1469;
$L__BB4_4498:
	add.s32 	%r3084, %r3082, %r2151;
	setp.gt.u32 	%p3032, %r3084, 31;
	@%p3032 bra 	$L__BB4_4507;
	add.s32 	%r3085, %r3083, %r2151;
	setp.ge.s32 	%p3033, %r3085, %r4296;
	@%p3033 bra 	$L__BB4_4501;
	mad.lo.s32 	%r8321, %r3084, 132, %r3025;
	ld.shared.f32 	%f1470, [%r8321];
	add.s32 	%r8322, %r3085, %r3026;
	mul.wide.s32 	%rd2943, %r8322, 4;
	add.s64 	%rd2944, %rd2, %rd2943;
	st.global.f32 	[%rd2944], %f1470;
$L__BB4_4501:
	add.s32 	%r3086, %r3084, %r2151;
	setp.gt.u32 	%p3034, %r3086, 31;
	@%p3034 bra 	$L__BB4_4507;
	add.s32 	%r3087, %r3085, %r2151;
	setp.ge.s32 	%p3035, %r3087, %r4296;
	@%p3035 bra 	$L__BB4_4504;
	mad.lo.s32 	%r8323, %r3086, 132, %r3025;
	ld.shared.f32 	%f1471, [%r8323];
	add.s32 	%r8324, %r3087, %r3026;
	mul.wide.s32 	%rd2945, %r8324, 4;
	add.s64 	%rd2946, %rd2, %rd2945;
	st.global.f32 	[%rd2946], %f1471;
$L__BB4_4504:
	add.s32 	%r3088, %r3086, %r2151;
	setp.gt.u32 	%p3036, %r3088, 31;
	@%p3036 bra 	$L__BB4_4507;
	add.s32 	%r3089, %r3087, %r2151;
	setp.ge.s32 	%p3037, %r3089, %r4296;
	@%p3037 bra 	$L__BB4_4507;
	mad.lo.s32 	%r8325, %r3088, 132, %r3025;
	ld.shared.f32 	%f1472, [%r8325];
	add.s32 	%r8326, %r3089, %r3026;
	mul.wide.s32 	%rd2947, %r8326, 4;
	add.s64 	%rd2948, %rd2, %rd2947;
	st.global.f32 	[%rd2948], %f1472;
$L__BB4_4507:
	add.s32 	%r3090, %r3023, %r2152;
	setp.gt.u32 	%p3038, %r3090, 31;
	@%p3038 bra 	$L__BB4_6270;
	add.s32 	%r3091, %r3024, %r2152;
	setp.ge.s32 	%p3039, %r3091, %r4297;
	@%p3039 bra 	$L__BB4_6270;
	setp.gt.u32 	%p3040, %r2150, 31;
	@%p3040 bra 	$L__BB4_4605;
	shl.b32 	%r8327, %r3090, 2;
	add.s32 	%r3092, %r4300, %r8327;
	mul.lo.s32 	%r3093, %r3091, %r4296;
	add.s32 	%r3094, %r2150, %r1;
	setp.ge.s32 	%p3041, %r3094, %r4296;
	@%p3041 bra 	$L__BB4_4512;
	mad.lo.s32 	%r8329, %r2150, 132, %r3092;
	ld.shared.f32 	%f1473, [%r8329];
	add.s32 	%r8330, %r3094, %r3093;
	mul.wide.s32 	%rd2949, %r8330, 4;
	add.s64 	%rd2950, %rd2, %rd2949;
	st.global.f32 	[%rd2950], %f1473;
$L__BB4_4512:
	add.s32 	%r3095, %r2150, %r2151;
	setp.gt.u32 	%p3042, %r3095, 31;
	@%p3042 bra 	$L__BB4_4605;
	add.s32 	%r3096, %r3094, %r2151;
	setp.ge.s32 	%p3043, %r3096, %r4296;
	@%p3043 bra 	$L__BB4_4515;
	mad.lo.s32 	%r8331, %r3095, 132, %r3092;
	ld.shared.f32 	%f1474, [%r8331];
	add.s32 	%r8332, %r3096, %r3093;
	mul.wide.s32 	%rd2951, %r8332, 4;
	add.s64 	%rd2952, %rd2, %rd2951;
	st.global.f32 	[%rd2952], %f1474;
$L__BB4_4515:
	add.s32 	%r3097, %r3095, %r2151;
	setp.gt.u32 	%p3044, %r3097, 31;
	@%p3044 bra 	$L__BB4_4605;
	add.s32 	%r3098, %r3096, %r2151;
	setp.ge.s32 	%p3045, %r3098, %r4296;
	@%p3045 bra 	$L__BB4_4518;
	mad.lo.s32 	%r8333, %r3097, 132, %r3092;
	ld.shared.f32 	%f1475, [%r8333];
	add.s32 	%r8334, %r3098, %r3093;
	mul.wide.s32 	%rd2953, %r8334, 4;
	add.s64 	%rd2954, %rd2, %rd2953;
	st.global.f32 	[%rd2954], %f1475;
$L__BB4_4518:
	add.s32 	%r3099, %r3097, %r2151;
	setp.gt.u32 	%p3046, %r3099, 31;
	@%p3046 bra 	$L__BB4_4605;
	add.s32 	%r3100, %r3098, %r2151;
	setp.ge.s32 	%p3047, %r3100, %r4296;
	@%p3047 bra 	$L__BB4_4521;
	mad.lo.s32 	%r8335, %r3099, 132, %r3092;
	ld.shared.f32 	%f1476, [%r8335];
	add.s32 	%r8336, %r3100, %r3093;
	mul.wide.s32 	%rd2955, %r8336, 4;
	add.s64 	%rd2956, %rd2, %rd2955;
	st.global.f32 	[%rd2956], %f1476;
$L__BB4_4521:
	add.s32 	%r3101, %r3099, %r2151;
	setp.gt.u32 	%p3048, %r3101, 31;
	@%p3048 bra 	$L__BB4_4605;
	add.s32 	%r3102, %r3100, %r2151;
	setp.ge.s32 	%p3049, %r3102, %r4296;
	@%p3049 bra 	$L__BB4_4524;
	mad.lo.s32 	%r8337, %r3101, 132, %r3092;
	ld.shared.f32 	%f1477, [%r8337];
	add.s32 	%r8338, %r3102, %r3093;
	mul.wide.s32 	%rd2957, %r8338, 4;
	add.s64 	%rd2958, %rd2, %rd2957;
	st.global.f32 	[%rd2958], %f1477;
$L__BB4_4524:
	add.s32 	%r3103, %r3101, %r2151;
	setp.gt.u32 	%p3050, %r3103, 31;
	@%p3050 bra 	$L__BB4_4605;
	add.s32 	%r3104, %r3102, %r2151;
	setp.ge.s32 	%p3051, %r3104, %r4296;
	@%p3051 bra 	$L__BB4_4527;
	mad.lo.s32 	%r8339, %r3103, 132, %r3092;
	ld.shared.f32 	%f1478, [%r8339];
	add.s32 	%r8340, %r3104, %r3093;
	mul.wide.s32 	%rd2959, %r8340, 4;
	add.s64 	%rd2960, %rd2, %rd2959;
	st.global.f32 	[%rd2960], %f1478;
$L__BB4_4527:
	add.s32 	%r3105, %r3103, %r2151;
	setp.gt.u32 	%p3052, %r3105, 31;
	@%p3052 bra 	$L__BB4_4605;
	add.s32 	%r3106, %r3104, %r2151;
	setp.ge.s32 	%p3053, %r3106, %r4296;
	@%p3053 bra 	$L__BB4_4530;
	mad.lo.s32 	%r8341, %r3105, 132, %r3092;
	ld.shared.f32 	%f1479, [%r8341];
	add.s32 	%r8342, %r3106, %r3093;
	mul.wide.s32 	%rd2961, %r8342, 4;
	add.s64 	%rd2962, %rd2, %rd2961;
	st.global.f32 	[%rd2962], %f1479;
$L__BB4_4530:
	add.s32 	%r3107, %r3105, %r2151;
	setp.gt.u32 	%p3054, %r3107, 31;
	@%p3054 bra 	$L__BB4_4605;
	add.s32 	%r3108, %r3106, %r2151;
	setp.ge.s32 	%p3055, %r3108, %r4296;
	@%p3055 bra 	$L__BB4_4533;
	mad.lo.s32 	%r8343, %r3107, 132, %r3092;
	ld.shared.f32 	%f1480, [%r8343];
	add.s32 	%r8344, %r3108, %r3093;
	mul.wide.s32 	%rd2963, %r8344, 4;
	add.s64 	%rd2964, %rd2, %rd2963;
	st.global.f32 	[%rd2964], %f1480;
$L__BB4_4533:
	add.s32 	%r3109, %r3107, %r2151;
	setp.gt.u32 	%p3056, %r3109, 31;
	@%p3056 bra 	$L__BB4_4605;
	add.s32 	%r3110, %r3108, %r2151;
	setp.ge.s32 	%p3057, %r3110, %r4296;
	@%p3057 bra 	$L__BB4_4536;
	mad.lo.s32 	%r8345, %r3109, 132, %r3092;
	ld.shared.f32 	%f1481, [%r8345];
	add.s32 	%r8346, %r3110, %r3093;
	mul.wide.s32 	%rd2965, %r8346, 4;
	add.s64 	%rd2966, %rd2, %rd2965;
	st.global.f32 	[%rd2966], %f1481;
$L__BB4_4536:
	add.s32 	%r3111, %r3109, %r2151;
	setp.gt.u32 	%p3058, %r3111, 31;
	@%p3058 bra 	$L__BB4_4605;
	add.s32 	%r3112, %r3110, %r2151;
	setp.ge.s32 	%p3059, %r3112, %r4296;
	@%p3059 bra 	$L__BB4_4539;
	mad.lo.s32 	%r8347, %r3111, 132, %r3092;
	ld.shared.f32 	%f1482, [%r8347];
	add.s32 	%r8348, %r3112, %r3093;
	mul.wide.s32 	%rd2967, %r8348, 4;
	add.s64 	%rd2968, %rd2, %rd2967;
	st.global.f32 	[%rd2968], %f1482;
$L__BB4_4539:
	add.s32 	%r3113, %r3111, %r2151;
	setp.gt.u32 	%p3060, %r3113, 31;
	@%p3060 bra 	$L__BB4_4605;
	add.s32 	%r3114, %r3112, %r2151;
	setp.ge.s32 	%p3061, %r3114, %r4296;
	@%p3061 bra 	$L__BB4_4542;
	mad.lo.s32 	%r8349, %r3113, 132, %r3092;
	ld.shared.f32 	%f1483, [%r8349];
	add.s32 	%r8350, %r3114, %r3093;
	mul.wide.s32 	%rd2969, %r8350, 4;
	add.s64 	%rd2970, %rd2, %rd2969;
	st.global.f32 	[%rd2970], %f1483;
$L__BB4_4542:
	add.s32 	%r3115, %r3113, %r2151;
	setp.gt.u32 	%p3062, %r3115, 31;
	@%p3062 bra 	$L__BB4_4605;
	add.s32 	%r3116, %r3114, %r2151;
	setp.ge.s32 	%p3063, %r3116, %r4296;
	@%p3063 bra 	$L__BB4_4545;
	mad.lo.s32 	%r8351, %r3115, 132, %r3092;
	ld.shared.f32 	%f1484, [%r8351];
	add.s32 	%r8352, %r3116, %r3093;
	mul.wide.s32 	%rd2971, %r8352, 4;
	add.s64 	%rd2972, %rd2, %rd2971;
	st.global.f32 	[%rd2972], %f1484;
$L__BB4_4545:
	add.s32 	%r3117, %r3115, %r2151;
	setp.gt.u32 	%p3064, %r3117, 31;
	@%p3064 bra 	$L__BB4_4605;
	add.s32 	%r3118, %r3116, %r2151;
	setp.ge.s32 	%p3065, %r3118, %r4296;
	@%p3065 bra 	$L__BB4_4548;
	mad.lo.s32 	%r8353, %r3117, 132, %r3092;
	ld.shared.f32 	%f1485, [%r8353];
	add.s32 	%r8354, %r3118, %r3093;
	mul.wide.s32 	%rd2973, %r8354, 4;
	add.s64 	%rd2974, %rd2, %rd2973;
	st.global.f32 	[%rd2974], %f1485;
$L__BB4_4548:
	add.s32 	%r3119, %r3117, %r2151;
	setp.gt.u32 	%p3066, %r3119, 31;
	@%p3066 bra 	$L__BB4_4605;
	add.s32 	%r3120, %r3118, %r2151;
	setp.ge.s32 	%p3067, %r3120, %r4296;
	@%p3067 bra 	$L__BB4_4551;
	mad.lo.s32 	%r8355, %r3119, 132, %r3092;
	ld.shared.f32 	%f1486, [%r8355];
	add.s32 	%r8356, %r3120, %r3093;
	mul.wide.s32 	%rd2975, %r8356, 4;
	add.s64 	%rd2976, %rd2, %rd2975;
	st.global.f32 	[%rd2976], %f1486;
$L__BB4_4551:
	add.s32 	%r3121, %r3119, %r2151;
	setp.gt.u32 	%p3068, %r3121, 31;
	@%p3068 bra 	$L__BB4_4605;
	add.s32 	%r3122, %r3120, %r2151;
	setp.ge.s32 	%p3069, %r3122, %r4296;
	@%p3069 bra 	$L__BB4_4554;
	mad.lo.s32 	%r8357, %r3121, 132, %r3092;
	ld.shared.f32 	%f1487, [%r8357];
	add.s32 	%r8358, %r3122, %r3093;
	mul.wide.s32 	%rd2977, %r8358, 4;
	add.s64 	%rd2978, %rd2, %rd2977;
	st.global.f32 	[%rd2978], %f1487;
$L__BB4_4554:
	add.s32 	%r3123, %r3121, %r2151;
	setp.gt.u32 	%p3070, %r3123, 31;
	@%p3070 bra 	$L__BB4_4605;
	add.s32 	%r3124, %r3122, %r2151;
	setp.ge.s32 	%p3071, %r3124, %r4296;
	@%p3071 bra 	$L__BB4_4557;
	mad.lo.s32 	%r8359, %r3123, 132, %r3092;
	ld.shared.f32 	%f1488, [%r8359];
	add.s32 	%r8360, %r3124, %r3093;
	mul.wide.s32 	%rd2979, %r8360, 4;
	add.s64 	%rd2980, %rd2, %rd2979;
	st.global.f32 	[%rd2980], %f1488;
$L__BB4_4557:
	add.s32 	%r3125, %r3123, %r2151;
	setp.gt.u32 	%p3072, %r3125, 31;
	@%p3072 bra 	$L__BB4_4605;
	add.s32 	%r3126, %r3124, %r2151;
	setp.ge.s32 	%p3073, %r3126, %r4296;
	@%p3073 bra 	$L__BB4_4560;
	mad.lo.s32 	%r8361, %r3125, 132, %r3092;
	ld.shared.f32 	%f1489, [%r8361];
	add.s32 	%r8362, %r3126, %r3093;
	mul.wide.s32 	%rd2981, %r8362, 4;
	add.s64 	%rd2982, %rd2, %rd2981;
	st.global.f32 	[%rd2982], %f1489;
$L__BB4_4560:
	add.s32 	%r3127, %r3125, %r2151;
	setp.gt.u32 	%p3074, %r3127, 31;
	@%p3074 bra 	$L__BB4_4605;
	add.s32 	%r3128, %r3126, %r2151;
	setp.ge.s32 	%p3075, %r3128, %r4296;
	@%p3075 bra 	$L__BB4_4563;
	mad.lo.s32 	%r8363, %r3127, 132, %r3092;
	ld.shared.f32 	%f1490, [%r8363];
	add.s32 	%r8364, %r3128, %r3093;
	mul.wide.s32 	%rd2983, %r8364, 4;
	add.s64 	%rd2984, %rd2, %rd2983;
	st.global.f32 	[%rd2984], %f1490;
$L__BB4_4563:
	add.s32 	%r3129, %r3127, %r2151;
	setp.gt.u32 	%p3076, %r3129, 31;
	@%p3076 bra 	$L__BB4_4605;
	add.s32 	%r3130, %r3128, %r2151;
	setp.ge.s32 	%p3077, %r3130, %r4296;
	@%p3077 bra 	$L__BB4_4566;
	mad.lo.s32 	%r8365, %r3129, 132, %r3092;
	ld.shared.f32 	%f1491, [%r8365];
	add.s32 	%r8366, %r3130, %r3093;
	mul.wide.s32 	%rd2985, %r8366, 4;
	add.s64 	%rd2986, %rd2, %rd2985;
	st.global.f32 	[%rd2986], %f1491;
$L__BB4_4566:
	add.s32 	%r3131, %r3129, %r2151;
	setp.gt.u32 	%p3078, %r3131, 31;
	@%p3078 bra 	$L__BB4_4605;
	add.s32 	%r3132, %r3130, %r2151;
	setp.ge.s32 	%p3079, %r3132, %r4296;
	@%p3079 bra 	$L__BB4_4569;
	mad.lo.s32 	%r8367, %r3131, 132, %r3092;
	ld.shared.f32 	%f1492, [%r8367];
	add.s32 	%r8368, %r3132, %r3093;
	mul.wide.s32 	%rd2987, %r8368, 4;
	add.s64 	%rd2988, %rd2, %rd2987;
	st.global.f32 	[%rd2988], %f1492;
$L__BB4_4569:
	add.s32 	%r3133, %r3131, %r2151;
	setp.gt.u32 	%p3080, %r3133, 31;
	@%p3080 bra 	$L__BB4_4605;
	add.s32 	%r3134, %r3132, %r2151;
	setp.ge.s32 	%p3081, %r3134, %r4296;
	@%p3081 bra 	$L__BB4_4572;
	mad.lo.s32 	%r8369, %r3133, 132, %r3092;
	ld.shared.f32 	%f1493, [%r8369];
	add.s32 	%r8370, %r3134, %r3093;
	mul.wide.s32 	%rd2989, %r8370, 4;
	add.s64 	%rd2990, %rd2, %rd2989;
	st.global.f32 	[%rd2990], %f1493;
$L__BB4_4572:
	add.s32 	%r3135, %r3133, %r2151;
	setp.gt.u32 	%p3082, %r3135, 31;
	@%p3082 bra 	$L__BB4_4605;
	add.s32 	%r3136, %r3134, %r2151;
	setp.ge.s32 	%p3083, %r3136, %r4296;
	@%p3083 bra 	$L__BB4_4575;
	mad.lo.s32 	%r8371, %r3135, 132, %r3092;
	ld.shared.f32 	%f1494, [%r8371];
	add.s32 	%r8372, %r3136, %r3093;
	mul.wide.s32 	%rd2991, %r8372, 4;
	add.s64 	%rd2992, %rd2, %rd2991;
	st.global.f32 	[%rd2992], %f1494;
$L__BB4_4575:
	add.s32 	%r3137, %r3135, %r2151;
	setp.gt.u32 	%p3084, %r3137, 31;
	@%p3084 bra 	$L__BB4_4605;
	add.s32 	%r3138, %r3136, %r2151;
	setp.ge.s32 	%p3085, %r3138, %r4296;
	@%p3085 bra 	$L__BB4_4578;
	mad.lo.s32 	%r8373, %r3137, 132, %r3092;
	ld.shared.f32 	%f1495, [%r8373];
	add.s32 	%r8374, %r3138, %r3093;
	mul.wide.s32 	%rd2993, %r8374, 4;
	add.s64 	%rd2994, %rd2, %rd2993;
	st.global.f32 	[%rd2994], %f1495;
$L__BB4_4578:
	add.s32 	%r3139, %r3137, %r2151;
	setp.gt.u32 	%p3086, %r3139, 31;
	@%p3086 bra 	$L__BB4_4605;
	add.s32 	%r3140, %r3138, %r2151;
	setp.ge.s32 	%p3087, %r3140, %r4296;
	@%p3087 bra 	$L__BB4_4581;
	mad.lo.s32 	%r8375, %r3139, 132, %r3092;
	ld.shared.f32 	%f1496, [%r8375];
	add.s32 	%r8376, %r3140, %r3093;
	mul.wide.s32 	%rd2995, %r8376, 4;
	add.s64 	%rd2996, %rd2, %rd2995;
	st.global.f32 	[%rd2996], %f1496;
$L__BB4_4581:
	add.s32 	%r3141, %r3139, %r2151;
	setp.gt.u32 	%p3088, %r3141, 31;
	@%p3088 bra 	$L__BB4_4605;
	add.s32 	%r3142, %r3140, %r2151;
	setp.ge.s32 	%p3089, %r3142, %r4296;
	@%p3089 bra 	$L__BB4_4584;
	mad.lo.s32 	%r8377, %r3141, 132, %r3092;
	ld.shared.f32 	%f1497, [%r8377];
	add.s32 	%r8378, %r3142, %r3093;
	mul.wide.s32 	%rd2997, %r8378, 4;
	add.s64 	%rd2998, %rd2, %rd2997;
	st.global.f32 	[%rd2998], %f1497;
$L__BB4_4584:
	add.s32 	%r3143, %r3141, %r2151;
	setp.gt.u32 	%p3090, %r3143, 31;
	@%p3090 bra 	$L__BB4_4605;
	add.s32 	%r3144, %r3142, %r2151;
	setp.ge.s32 	%p3091, %r3144, %r4296;
	@%p3091 bra 	$L__BB4_4587;
	mad.lo.s32 	%r8379, %r3143, 132, %r3092;
	ld.shared.f32 	%f1498, [%r8379];
	add.s32 	%r8380, %r3144, %r3093;
	mul.wide.s32 	%rd2999, %r8380, 4;
	add.s64 	%rd3000, %rd2, %rd2999;
	st.global.f32 	[%rd3000], %f1498;
$L__BB4_4587:
	add.s32 	%r3145, %r3143, %r2151;
	setp.gt.u32 	%p3092, %r3145, 31;
	@%p3092 bra 	$L__BB4_4605;
	add.s32 	%r3146, %r3144, %r2151;
	setp.ge.s32 	%p3093, %r3146, %r4296;
	@%p3093 bra 	$L__BB4_4590;
	mad.lo.s32 	%r8381, %r3145, 132, %r3092;
	ld.shared.f32 	%f1499, [%r8381];
	add.s32 	%r8382, %r3146, %r3093;
	mul.wide.s32 	%rd3001, %r8382, 4;
	add.s64 	%rd3002, %rd2, %rd3001;
	st.global.f32 	[%rd3002], %f1499;
$L__BB4_4590:
	add.s32 	%r3147, %r3145, %r2151;
	setp.gt.u32 	%p3094, %r3147, 31;
	@%p3094 bra 	$L__BB4_4605;
	add.s32 	%r3148, %r3146, %r2151;
	setp.ge.s32 	%p3095, %r3148, %r4296;
	@%p3095 bra 	$L__BB4_4593;
	mad.lo.s32 	%r8383, %r3147, 132, %r3092;
	ld.shared.f32 	%f1500, [%r8383];
	add.s32 	%r8384, %r3148, %r3093;
	mul.wide.s32 	%rd3003, %r8384, 4;
	add.s64 	%rd3004, %rd2, %rd3003;
	st.global.f32 	[%rd3004], %f1500;
$L__BB4_4593:
	add.s32 	%r3149, %r3147, %r2151;
	setp.gt.u32 	%p3096, %r3149, 31;
	@%p3096 bra 	$L__BB4_4605;
	add.s32 	%r3150, %r3148, %r2151;
	setp.ge.s32 	%p3097, %r3150, %r4296;
	@%p3097 bra 	$L__BB4_4596;
	mad.lo.s32 	%r8385, %r3149, 132, %r3092;
	ld.shared.f32 	%f1501, [%r8385];
	add.s32 	%r8386, %r3150, %r3093;
	mul.wide.s32 	%rd3005, %r8386, 4;
	add.s64 	%rd3006, %rd2, %rd3005;
	st.global.f32 	[%rd3006], %f1501;
$L__BB4_4596:
	add.s32 	%r3151, %r3149, %r2151;
	setp.gt.u32 	%p3098, %r3151, 31;
	@%p3098 bra 	$L__BB4_4605;
	add.s32 	%r3152, %r3150, %r2151;
	setp.ge.s32 	%p3099, %r3152, %r4296;
	@%p3099 bra 	$L__BB4_4599;
	mad.lo.s32 	%r8387, %r3151, 132, %r3092;
	ld.shared.f32 	%f1502, [%r8387];
	add.s32 	%r8388, %r3152, %r3093;
	mul.wide.s32 	%rd3007, %r8388, 4;
	add.s64 	%rd3008, %rd2, %rd3007;
	st.global.f32 	[%rd3008], %f1502;
$L__BB4_4599:
	add.s32 	%r3153, %r3151, %r2151;
	setp.gt.u32 	%p3100, %r3153, 31;
	@%p3100 bra 	$L__BB4_4605;
	add.s32 	%r3154, %r3152, %r2151;
	setp.ge.s32 	%p3101, %r3154, %r4296;
	@%p3101 bra 	$L__BB4_4602;
	mad.lo.s32 	%r8389, %r3153, 132, %r3092;
	ld.shared.f32 	%f1503, [%r8389];
	add.s32 	%r8390, %r3154, %r3093;
	mul.wide.s32 	%rd3009, %r8390, 4;
	add.s64 	%rd3010, %rd2, %rd3009;
	st.global.f32 	[%rd3010], %f1503;
$L__BB4_4602:
	add.s32 	%r3155, %r3153, %r2151;
	setp.gt.u32 	%p3102, %r3155, 31;
	@%p3102 bra 	$L__BB4_4605;
	add.s32 	%r3156, %r3154, %r2151;
	setp.ge.s32 	%p3103, %r3156, %r4296;
	@%p3103 bra 	$L__BB4_4605;
	mad.lo.s32 	%r8391, %r3155, 132, %r3092;
	ld.shared.f32 	%f1504, [%r8391];
	add.s32 	%r8392, %r3156, %r3093;
	mul.wide.s32 	%rd3011, %r8392, 4;
	add.s64 	%rd3012, %rd2, %rd3011;
	st.global.f32 	[%rd3012], %f1504;
$L__BB4_4605:
	add.s32 	%r3157, %r3090, %r2152;
	setp.gt.u32 	%p3104, %r3157, 31;
	@%p3104 bra 	$L__BB4_6270;
	add.s32 	%r3158, %r3091, %r2152;
	setp.ge.s32 	%p3105, %r3158, %r4297;
	@%p3105 bra 	$L__BB4_6270;
	setp.gt.u32 	%p3106, %r2150, 31;
	@%p3106 bra 	$L__BB4_4703;
	shl.b32 	%r8393, %r3157, 2;
	add.s32 	%r3159, %r4300, %r8393;
	mul.lo.s32 	%r3160, %r3158, %r4296;
	add.s32 	%r3161, %r2150, %r1;
	setp.ge.s32 	%p3107, %r3161, %r4296;
	@%p3107 bra 	$L__BB4_4610;
	mad.lo.s32 	%r8395, %r2150, 132, %r3159;
	ld.shared.f32 	%f1505, [%r8395];
	add.s32 	%r8396, %r3161, %r3160;
	mul.wide.s32 	%rd3013, %r8396, 4;
	add.s64 	%rd3014, %rd2, %rd3013;
	st.global.f32 	[%rd3014], %f1505;
$L__BB4_4610:
	add.s32 	%r3162, %r2150, %r2151;
	setp.gt.u32 	%p3108, %r3162, 31;
	@%p3108 bra 	$L__BB4_4703;
	add.s32 	%r3163, %r3161, %r2151;
	setp.ge.s32 	%p3109, %r3163, %r4296;
	@%p3109 bra 	$L__BB4_4613;
	mad.lo.s32 	%r8397, %r3162, 132, %r3159;
	ld.shared.f32 	%f1506, [%r8397];
	add.s32 	%r8398, %r3163, %r3160;
	mul.wide.s32 	%rd3015, %r8398, 4;
	add.s64 	%rd3016, %rd2, %rd3015;
	st.global.f32 	[%rd3016], %f1506;
$L__BB4_4613:
	add.s32 	%r3164, %r3162, %r2151;
	setp.gt.u32 	%p3110, %r3164, 31;
	@%p3110 bra 	$L__BB4_4703;
	add.s32 	%r3165, %r3163, %r2151;
	setp.ge.s32 	%p3111, %r3165, %r4296;
	@%p3111 bra 	$L__BB4_4616;
	mad.lo.s32 	%r8399, %r3164, 132, %r3159;
	ld.shared.f32 	%f1507, [%r8399];
	add.s32 	%r8400, %r3165, %r3160;
	mul.wide.s32 	%rd3017, %r8400, 4;
	add.s64 	%rd3018, %rd2, %rd3017;
	st.global.f32 	[%rd3018], %f1507;
$L__BB4_4616:
	add.s32 	%r3166, %r3164, %r2151;
	setp.gt.u32 	%p3112, %r3166, 31;
	@%p3112 bra 	$L__BB4_4703;
	add.s32 	%r3167, %r3165, %r2151;
	setp.ge.s32 	%p3113, %r3167, %r4296;
	@%p3113 bra 	$L__BB4_4619;
	mad.lo.s32 	%r8401, %r3166, 132, %r3159;
	ld.shared.f32 	%f1508, [%r8401];
	add.s32 	%r8402, %r3167, %r3160;
	mul.wide.s32 	%rd3019, %r8402, 4;
	add.s64 	%rd3020, %rd2, %rd3019;
	st.global.f32 	[%rd3020], %f1508;
$L__BB4_4619:
	add.s32 	%r3168, %r3166, %r2151;
	setp.gt.u32 	%p3114, %r3168, 31;
	@%p3114 bra 	$L__BB4_4703;
	add.s32 	%r3169, %r3167, %r2151;
	setp.ge.s32 	%p3115, %r3169, %r4296;
	@%p3115 bra 	$L__BB4_4622;
	mad.lo.s32 	%r8403, %r3168, 132, %r3159;
	ld.shared.f32 	%f1509, [%r8403];
	add.s32 	%r8404, %r3169, %r3160;
	mul.wide.s32 	%rd3021, %r8404, 4;
	add.s64 	%rd3022, %rd2, %rd3021;
	st.global.f32 	[%rd3022], %f1509;
$L__BB4_4622:
	add.s32 	%r3170, %r3168, %r2151;
	setp.gt.u32 	%p3116, %r3170, 31;
	@%p3116 bra 	$L__BB4_4703;
	add.s32 	%r3171, %r3169, %r2151;
	setp.ge.s32 	%p3117, %r3171, %r4296;
	@%p3117 bra 	$L__BB4_4625;
	mad.lo.s32 	%r8405, %r3170, 132, %r3159;
	ld.shared.f32 	%f1510, [%r8405];
	add.s32 	%r8406, %r3171, %r3160;
	mul.wide.s32 	%rd3023, %r8406, 4;
	add.s64 	%rd3024, %rd2, %rd3023;
	st.global.f32 	[%rd3024], %f1510;
$L__BB4_4625:
	add.s32 	%r3172, %r3170, %r2151;
	setp.gt.u32 	%p3118, %r3172, 31;
	@%p3118 bra 	$L__BB4_4703;
	add.s32 	%r3173, %r3171, %r2151;
	setp.ge.s32 	%p3119, %r3173, %r4296;
	@%p3119 bra 	$L__BB4_4628;
	mad.lo.s32 	%r8407, %r3172, 132, %r3159;
	ld.shared.f32 	%f1511, [%r8407];
	add.s32 	%r8408, %r3173, %r3160;
	mul.wide.s32 	%rd3025, %r8408, 4;
	add.s64 	%rd3026, %rd2, %rd3025;
	st.global.f32 	[%rd3026], %f1511;
$L__BB4_4628:
	add.s32 	%r3174, %r3172, %r2151;
	setp.gt.u32 	%p3120, %r3174, 31;
	@%p3120 bra 	$L__BB4_4703;
	add.s32 	%r3175, %r3173, %r2151;
	setp.ge.s32 	%p3121, %r3175, %r4296;
	@%p3121 bra 	$L__BB4_4631;
	mad.lo.s32 	%r8409, %r3174, 132, %r3159;
	ld.shared.f32 	%f1512, [%r8409];
	add.s32 	%r8410, %r3175, %r3160;
	mul.wide.s32 	%rd3027, %r8410, 4;
	add.s64 	%rd3028, %rd2, %rd3027;
	st.global.f32 	[%rd3028], %f1512;
$L__BB4_4631:
	add.s32 	%r3176, %r3174, %r2151;
	setp.gt.u32 	%p3122, %r3176, 31;
	@%p3122 bra 	$L__BB4_4703;
	add.s32 	%r3177, %r3175, %r2151;
	setp.ge.s32 	%p3123, %r3177, %r4296;
	@%p3123 bra 	$L__BB4_4634;
	mad.lo.s32 	%r8411, %r3176, 132, %r3159;
	ld.shared.f32 	%f1513, [%r8411];
	add.s32 	%r8412, %r3177, %r3160;
	mul.wide.s32 	%rd3029, %r8412, 4;
	add.s64 	%rd3030, %rd2, %rd3029;
	st.global.f32 	[%rd3030], %f1513;
$L__BB4_4634:
	add.s32 	%r3178, %r3176, %r2151;
	setp.gt.u32 	%p3124, %r3178, 31;
	@%p3124 bra 	$L__BB4_4703;
	add.s32 	%r3179, %r3177, %r2151;
	setp.ge.s32 	%p3125, %r3179, %r4296;
	@%p3125 bra 	$L__BB4_4637;
	mad.lo.s32 	%r8413, %r3178, 132, %r3159;
	ld.shared.f32 	%f1514, [%r8413];
	add.s32 	%r8414, %r3179, %r3160;
	mul.wide.s32 	%rd3031, %r8414, 4;
	add.s64 	%rd3032, %rd2, %rd3031;
	st.global.f32 	[%rd3032], %f1514;
$L__BB4_4637:
	add.s32 	%r3180, %r3178, %r2151;
	setp.gt.u32 	%p3126, %r3180, 31;
	@%p3126 bra 	$L__BB4_4703;
	add.s32 	%r3181, %r3179, %r2151;
	setp.ge.s32 	%p3127, %r3181, %r4296;
	@%p3127 bra 	$L__BB4_4640;
	mad.lo.s32 	%r8415, %r3180, 132, %r3159;
	ld.shared.f32 	%f1515, [%r8415];
	add.s32 	%r8416, %r3181, %r3160;
	mul.wide.s32 	%rd3033, %r8416, 4;
	add.s64 	%rd3034, %rd2, %rd3033;
	st.global.f32 	[%rd3034], %f1515;
$L__BB4_4640:
	add.s32 	%r3182, %r3180, %r2151;
	setp.gt.u32 	%p3128, %r3182, 31;
	@%p3128 bra 	$L__BB4_4703;
	add.s32 	%r3183, %r3181, %r2151;
	setp.ge.s32 	%p3129, %r3183, %r4296;
	@%p3129 bra 	$L__BB4_4643;
	mad.lo.s32 	%r8417, %r3182, 132, %r3159;
	ld.shared.f32 	%f1516, [%r8417];
	add.s32 	%r8418, %r3183, %r3160;
	mul.wide.s32 	%rd3035, %r8418, 4;
	add.s64 	%rd3036, %rd2, %rd3035;
	st.global.f32 	[%rd3036], %f1516;
$L__BB4_4643:
	add.s32 	%r3184, %r3182, %r2151;
	setp.gt.u32 	%p3130, %r3184, 31;
	@%p3130 bra 	$L__BB4_4703;
	add.s32 	%r3185, %r3183, %r2151;
	setp.ge.s32 	%p3131, %r3185, %r4296;
	@%p3131 bra 	$L__BB4_4646;
	mad.lo.s32 	%r8419, %r3184, 132, %r3159;
	ld.shared.f32 	%f1517, [%r8419];
	add.s32 	%r8420, %r3185, %r3160;
	mul.wide.s32 	%rd3037, %r8420, 4;
	add.s64 	%rd3038, %rd2, %rd3037;
	st.global.f32 	[%rd3038], %f1517;
$L__BB4_4646:
	add.s32 	%r3186, %r3184, %r2151;
	setp.gt.u32 	%p3132, %r3186, 31;
	@%p3132 bra 	$L__BB4_4703;
	add.s32 	%r3187, %r3185, %r2151;
	setp.ge.s32 	%p3133, %r3187, %r4296;
	@%p3133 bra 	$L__BB4_4649;
	mad.lo.s32 	%r8421, %r3186, 132, %r3159;
	ld.shared.f32 	%f1518, [%r8421];
	add.s32 	%r8422, %r3187, %r3160;
	mul.wide.s32 	%rd3039, %r8422, 4;
	add.s64 	%rd3040, %rd2, %rd3039;
	st.global.f32 	[%rd3040], %f1518;
$L__BB4_4649:
	add.s32 	%r3188, %r3186, %r2151;
	setp.gt.u32 	%p3134, %r3188, 31;
	@%p3134 bra 	$L__BB4_4703;
	add.s32 	%r3189, %r3187, %r2151;
	setp.ge.s32 	%p3135, %r3189, %r4296;
	@%p3135 bra 	$L__BB4_4652;
	mad.lo.s32 	%r8423, %r3188, 132, %r3159;
	ld.shared.f32 	%f1519, [%r8423];
	add.s32 	%r8424, %r3189, %r3160;
	mul.wide.s32 	%rd3041, %r8424, 4;
	add.s64 	%rd3042, %rd2, %rd3041;
	st.global.f32 	[%rd3042], %f1519;
$L__BB4_4652:
	add.s32 	%r3190, %r3188, %r2151;
	setp.gt.u32 	%p3136, %r3190, 31;
	@%p3136 bra 	$L__BB4_4703;
	add.s32 	%r3191, %r3189, %r2151;
	setp.ge.s32 	%p3137, %r3191, %r4296;
	@%p3137 bra 	$L__BB4_4655;
	mad.lo.s32 	%r8425, %r3190, 132, %r3159;
	ld.shared.f32 	%f1520, [%r8425];
	add.s32 	%r8426, %r3191, %r3160;
	mul.wide.s32 	%rd3043, %r8426, 4;
	add.s64 	%rd3044, %rd2, %rd3043;
	st.global.f32 	[%rd3044], %f1520;
$L__BB4_4655:
	add.s32 	%r3192, %r3190, %r2151;
	setp.gt.u32 	%p3138, %r3192, 31;
	@%p3138 bra 	$L__BB4_4703;
	add.s32 	%r3193, %r3191, %r2151;
	setp.ge.s32 	%p3139, %r3193, %r4296;
	@%p3139 bra 	$L__BB4_4658;
	mad.lo.s32 	%r8427, %r3192, 132, %r3159;
	ld.shared.f32 	%f1521, [%r8427];
	add.s32 	%r8428, %r3193, %r3160;
	mul.wide.s32 	%rd3045, %r8428, 4;
	add.s64 	%rd3046, %rd2, %rd3045;
	st.global.f32 	[%rd3046], %f1521;
$L__BB4_4658:
	add.s32 	%r3194, %r3192, %r2151;
	setp.gt.u32 	%p3140, %r3194, 31;
	@%p3140 bra 	$L__BB4_4703;
	add.s32 	%r3195, %r3193, %r2151;
	setp.ge.s32 	%p3141, %r3195, %r4296;
	@%p3141 bra 	$L__BB4_4661;
	mad.lo.s32 	%r8429, %r3194, 132, %r3159;
	ld.shared.f32 	%f1522, [%r8429];
	add.s32 	%r8430, %r3195, %r3160;
	mul.wide.s32 	%rd3047, %r8430, 4;
	add.s64 	%rd3048, %rd2, %rd3047;
	st.global.f32 	[%rd3048], %f1522;
$L__BB4_4661:
	add.s32 	%r3196, %r3194, %r2151;
	setp.gt.u32 	%p3142, %r3196, 31;
	@%p3142 bra 	$L__BB4_4703;
	add.s32 	%r3197, %r3195, %r2151;
	setp.ge.s32 	%p3143, %r3197, %r4296;
	@%p3143 bra 	$L__BB4_4664;
	mad.lo.s32 	%r8431, %r3196, 132, %r3159;
	ld.shared.f32 	%f1523, [%r8431];
	add.s32 	%r8432, %r3197, %r3160;
	mul.wide.s32 	%rd3049, %r8432, 4;
	add.s64 	%rd3050, %rd2, %rd3049;
	st.global.f32 	[%rd3050], %f1523;
$L__BB4_4664:
	add.s32 	%r3198, %r3196, %r2151;
	setp.gt.u32 	%p3144, %r3198, 31;
	@%p3144 bra 	$L__BB4_4703;
	add.s32 	%r3199, %r3197, %r2151;
	setp.ge.s32 	%p3145, %r3199, %r4296;
	@%p3145 bra 	$L__BB4_4667;
	mad.lo.s32 	%r8433, %r3198, 132, %r3159;
	ld.shared.f32 	%f1524, [%r8433];
	add.s32 	%r8434, %r3199, %r3160;
	mul.wide.s32 	%rd3051, %r8434, 4;
	add.s64 	%rd3052, %rd2, %rd3051;
	st.global.f32 	[%rd3052], %f1524;
$L__BB4_4667:
	add.s32 	%r3200, %r3198, %r2151;
	setp.gt.u32 	%p3146, %r3200, 31;
	@%p3146 bra 	$L__BB4_4703;
	add.s32 	%r3201, %r3199, %r2151;
	setp.ge.s32 	%p3147, %r3201, %r4296;
	@%p3147 bra 	$L__BB4_4670;
	mad.lo.s32 	%r8435, %r3200, 132, %r3159;
	ld.shared.f32 	%f1525, [%r8435];
	add.s32 	%r8436, %r3201, %r3160;
	mul.wide.s32 	%rd3053, %r8436, 4;
	add.s64 	%rd3054, %rd2, %rd3053;
	st.global.f32 	[%rd3054], %f1525;
$L__BB4_4670:
	add.s32 	%r3202, %r3200, %r2151;
	setp.gt.u32 	%p3148, %r3202, 31;
	@%p3148 bra 	$L__BB4_4703;
	add.s32 	%r3203, %r3201, %r2151;
	setp.ge.s32 	%p3149, %r3203, %r4296;
	@%p3149 bra 	$L__BB4_4673;
	mad.lo.s32 	%r8437, %r3202, 132, %r3159;
	ld.shared.f32 	%f1526, [%r8437];
	add.s32 	%r8438, %r3203, %r3160;
	mul.wide.s32 	%rd3055, %r8438, 4;
	add.s64 	%rd3056, %rd2, %rd3055;
	st.global.f32 	[%rd3056], %f1526;
$L__BB4_4673:
	add.s32 	%r3204, %r3202, %r2151;
	setp.gt.u32 	%p3150, %r3204, 31;
	@%p3150 bra 	$L__BB4_4703;
	add.s32 	%r3205, %r3203, %r2151;
	setp.ge.s32 	%p3151, %r3205, %r4296;
	@%p3151 bra 	$L__BB4_4676;
	mad.lo.s32 	%r8439, %r3204, 132, %r3159;
	ld.shared.f32 	%f1527, [%r8439];
	add.s32 	%r8440, %r3205, %r3160;
	mul.wide.s32 	%rd3057, %r8440, 4;
	add.s64 	%rd3058, %rd2, %rd3057;
	st.global.f32 	[%rd3058], %f1527;
$L__BB4_4676:
	add.s32 	%r3206, %r3204, %r2151;
	setp.gt.u32 	%p3152, %r3206, 31;
	@%p3152 bra 	$L__BB4_4703;
	add.s32 	%r3207, %r3205, %r2151;
	setp.ge.s32 	%p3153, %r3207, %r4296;
	@%p3153 bra 	$L__BB4_4679;
	mad.lo.s32 	%r8441, %r3206, 132, %r3159;
	ld.shared.f32 	%f1528, [%r8441];
	add.s32 	%r8442, %r3207, %r3160;
	mul.wide.s32 	%rd3059, %r8442, 4;
	add.s64 	%rd3060, %rd2, %rd3059;
	st.global.f32 	[%rd3060], %f1528;
$L__BB4_4679:
	add.s32 	%r3208, %r3206, %r2151;
	setp.gt.u32 	%p3154, %r3208, 31;
	@%p3154 bra 	$L__BB4_4703;
	add.s32 	%r3209, %r3207, %r2151;
	setp.ge.s32 	%p3155, %r3209, %r4296;
	@%p3155 bra 	$L__BB4_4682;
	mad.lo.s32 	%r8443, %r3208, 132, %r3159;
	ld.shared.f32 	%f1529, [%r8443];
	add.s32 	%r8444, %r3209, %r3160;
	mul.wide.s32 	%rd3061, %r8444, 4;
	add.s64 	%rd3062, %rd2, %rd3061;
	st.global.f32 	[%rd3062], %f1529;
$L__BB4_4682:
	add.s32 	%r3210, %r3208, %r2151;
	setp.gt.u32 	%p3156, %r3210, 31;
	@%p3156 bra 	$L__BB4_4703;
	add.s32 	%r3211, %r3209, %r2151;
	setp.ge.s32 	%p3157, %r3211, %r4296;
	@%p3157 bra 	$L__BB4_4685;
	mad.lo.s32 	%r8445, %r3210, 132, %r3159;
	ld.shared.f32 	%f1530, [%r8445];
	add.s32 	%r8446, %r3211, %r3160;
	mul.wide.s32 	%rd3063, %r8446, 4;
	add.s64 	%rd3064, %rd2, %rd3063;
	st.global.f32 	[%rd3064], %f1530;
$L__BB4_4685:
	add.s32 	%r3212, %r3210, %r2151;
	setp.gt.u32 	%p3158, %r3212, 31;
	@%p3158 bra 	$L__BB4_4703;
	add.s32 	%r3213, %r3211, %r2151;
	setp.ge.s32 	%p3159, %r3213, %r4296;
	@%p3159 bra 	$L__BB4_4688;
	mad.lo.s32 	%r8447, %r3212, 132, %r3159;
	ld.shared.f32 	%f1531, [%r8447];
	add.s32 	%r8448, %r3213, %r3160;
	mul.wide.s32 	%rd3065, %r8448, 4;
	add.s64 	%rd3066, %rd2, %rd3065;
	st.global.f32 	[%rd3066], %f1531;
$L__BB4_4688:
	add.s32 	%r3214, %r3212, %r2151;
	setp.gt.u32 	%p3160, %r3214, 31;
	@%p3160 bra 	$L__BB4_4703;
	add.s32 	%r3215, %r3213, %r2151;
	setp.ge.s32 	%p3161, %r3215, %r4296;
	@%p3161 bra 	$L__BB4_4691;
	mad.lo.s32 	%r8449, %r3214, 132, %r3159;
	ld.shared.f32 	%f1532, [%r8449];
	add.s32 	%r8450, %r3215, %r3160;
	mul.wide.s32 	%rd3067, %r8450, 4;
	add.s64 	%rd3068, %rd2, %rd3067;
	st.global.f32 	[%rd3068], %f1532;
$L__BB4_4691:
	add.s32 	%r3216, %r3214, %r2151;
	setp.gt.u32 	%p3162, %r3216, 31;
	@%p3162 bra 	$L__BB4_4703;
	add.s32 	%r3217, %r3215, %r2151;
	setp.ge.s32 	%p3163, %r3217, %r4296;
	@%p3163 bra 	$L__BB4_4694;
	mad.lo.s32 	%r8451, %r3216, 132, %r3159;
	ld.shared.f32 	%f1533, [%r8451];
	add.s32 	%r8452, %r3217, %r3160;
	mul.wide.s32 	%rd3069, %r8452, 4;
	add.s64 	%rd3070, %rd2, %rd3069;
	st.global.f32 	[%rd3070], %f1533;
$L__BB4_4694:
	add.s32 	%r3218, %r3216, %r2151;
	setp.gt.u32 	%p3164, %r3218, 31;
	@%p3164 bra 	$L__BB4_4703;
	add.s32 	%r3219, %r3217, %r2151;
	setp.ge.s32 	%p3165, %r3219, %r4296;
	@%p3165 bra 	$L__BB4_4697;
	mad.lo.s32 	%r8453, %r3218, 132, %r3159;
	ld.shared.f32 	%f1534, [%r8453];
	add.s32 	%r8454, %r3219, %r3160;
	mul.wide.s32 	%rd3071, %r8454, 4;
	add.s64 	%rd3072, %rd2, %rd3071;
	st.global.f32 	[%rd3072], %f1534;
$L__BB4_4697:
	add.s32 	%r3220, %r3218, %r2151;
	setp.gt.u32 	%p3166, %r3220, 31;
	@%p3166 bra 	$L__BB4_4703;
	add.s32 	%r3221, %r3219, %r2151;
	setp.ge.s32 	%p3167, %r3221, %r4296;
	@%p3167 bra 	$L__BB4_4700;
	mad.lo.s32 	%r8455, %r3220, 132, %r3159;
	ld.shared.f32 	%f1535, [%r8455];
	add.s32 	%r8456, %r3221, %r3160;
	mul.wide.s32 	%rd3073, %r8456, 4;
	add.s64 	%rd3074, %rd2, %rd3073;
	st.global.f32 	[%rd3074], %f1535;
$L__BB4_4700:
	add.s32 	%r3222, %r3220, %r2151;
	setp.gt.u32 	%p3168, %r3222, 31;
	@%p3168 bra 	$L__BB4_4703;
	add.s32 	%r3223, %r3221, %r2151;
	setp.ge.s32 	%p3169, %r3223, %r4296;
	@%p3169 bra 	$L__BB4_4703;
	mad.lo.s32 	%r8457, %r3222, 132, %r3159;
	ld.shared.f32 	%f1536, [%r8457];
	add.s32 	%r8458, %r3223, %r3160;
	mul.wide.s32 	%rd3075, %r8458, 4;
	add.s64 	%rd3076, %rd2, %rd3075;
	st.global.f32 	[%rd3076], %f1536;
$L__BB4_4703:
	add.s32 	%r3224, %r3157, %r2152;
	setp.gt.u32 	%p3170, %r3224, 31;
	@%p3170 bra 	$L__BB4_6270;
	add.s32 	%r3225, %r3158, %r2152;
	setp.ge.s32 	%p3171, %r3225, %r4297;
	@%p3171 bra 	$L__BB4_6270;
	setp.gt.u32 	%p3172, %r2150, 31;
	@%p3172 bra 	$L__BB4_4801;
	shl.b32 	%r8459, %r3224, 2;
	add.s32 	%r3226, %r4300, %r8459;
	mul.lo.s32 	%r3227, %r3225, %r4296;
	add.s32 	%r3228, %r2150, %r1;
	setp.ge.s32 	%p3173, %r3228, %r4296;
	@%p3173 bra 	$L__BB4_4708;
	mad.lo.s32 	%r8461, %r2150, 132, %r3226;
	ld.shared.f32 	%f1537, [%r8461];
	add.s32 	%r8462, %r3228, %r3227;
	mul.wide.s32 	%rd3077, %r8462, 4;
	add.s64 	%rd3078, %rd2, %rd3077;
	st.global.f32 	[%rd3078], %f1537;
$L__BB4_4708:
	add.s32 	%r3229, %r2150, %r2151;
	setp.gt.u32 	%p3174, %r3229, 31;
	@%p3174 bra 	$L__BB4_4801;
	add.s32 	%r3230, %r3228, %r2151;
	setp.ge.s32 	%p3175, %r3230, %r4296;
	@%p3175 bra 	$L__BB4_4711;
	mad.lo.s32 	%r8463, %r3229, 132, %r3226;
	ld.shared.f32 	%f1538, [%r8463];
	add.s32 	%r8464, %r3230, %r3227;
	mul.wide.s32 	%rd3079, %r8464, 4;
	add.s64 	%rd3080, %rd2, %rd3079;
	st.global.f32 	[%rd3080], %f1538;
$L__BB4_4711:
	add.s32 	%r3231, %r3229, %r2151;
	setp.gt.u32 	%p3176, %r3231, 31;
	@%p3176 bra 	$L__BB4_4801;
	add.s32 	%r3232, %r3230, %r2151;
	setp.ge.s32 	%p3177, %r3232, %r4296;
	@%p3177 bra 	$L__BB4_4714;
	mad.lo.s32 	%r8465, %r3231, 132, %r3226;
	ld.shared.f32 	%f1539, [%r8465];
	add.s32 	%r8466, %r3232, %r3227;
	mul.wide.s32 	%rd3081, %r8466, 4;
	add.s64 	%rd3082, %rd2, %rd3081;
	st.global.f32 	[%rd3082], %f1539;
$L__BB4_4714:
	add.s32 	%r3233, %r3231, %r2151;
	setp.gt.u32 	%p3178, %r3233, 31;
	@%p3178 bra 	$L__BB4_4801;
	add.s32 	%r3234, %r3232, %r2151;
	setp.ge.s32 	%p3179, %r3234, %r4296;
	@%p3179 bra 	$L__BB4_4717;
	mad.lo.s32 	%r8467, %r3233, 132, %r3226;
	ld.shared.f32 	%f1540, [%r8467];
	add.s32 	%r8468, %r3234, %r3227;
	mul.wide.s32 	%rd3083, %r8468, 4;
	add.s64 	%rd3084, %rd2, %rd3083;
	st.global.f32 	[%rd3084], %f1540;
$L__BB4_4717:
	add.s32 	%r3235, %r3233, %r2151;
	setp.gt.u32 	%p3180, %r3235, 31;
	@%p3180 bra 	$L__BB4_4801;
	add.s32 	%r3236, %r3234, %r2151;
	setp.ge.s32 	%p3181, %r3236, %r4296;
	@%p3181 bra 	$L__BB4_4720;
	mad.lo.s32 	%r8469, %r3235, 132, %r3226;
	ld.shared.f32 	%f1541, [%r8469];
	add.s32 	%r8470, %r3236, %r3227;
	mul.wide.s32 	%rd3085, %r8470, 4;
	add.s64 	%rd3086, %rd2, %rd3085;
	st.global.f32 	[%rd3086], %f1541;
$L__BB4_4720:
	add.s32 	%r3237, %r3235, %r2151;
	setp.gt.u32 	%p3182, %r3237, 31;
	@%p3182 bra 	$L__BB4_4801;
	add.s32 	%r3238, %r3236, %r2151;
	setp.ge.s32 	%p3183, %r3238, %r4296;
	@%p3183 bra 	$L__BB4_4723;
	mad.lo.s32 	%r8471, %r3237, 132, %r3226;
	ld.shared.f32 	%f1542, [%r8471];
	add.s32 	%r8472, %r3238, %r3227;
	mul.wide.s32 	%rd3087, %r8472, 4;
	add.s64 	%rd3088, %rd2, %rd3087;
	st.global.f32 	[%rd3088], %f1542;
$L__BB4_4723:
	add.s32 	%r3239, %r3237, %r2151;
	setp.gt.u32 	%p3184, %r3239, 31;
	@%p3184 bra 	$L__BB4_4801;
	add.s32 	%r3240, %r3238, %r2151;
	setp.ge.s32 	%p3185, %r3240, %r4296;
	@%p3185 bra 	$L__BB4_4726;
	mad.lo.s32 	%r8473, %r3239, 132, %r3226;
	ld.shared.f32 	%f1543, [%r8473];
	add.s32 	%r8474, %r3240, %r3227;
	mul.wide.s32 	%rd3089, %r8474, 4;
	add.s64 	%rd3090, %rd2, %rd3089;
	st.global.f32 	[%rd3090], %f1543;
$L__BB4_4726:
	add.s32 	%r3241, %r3239, %r2151;
	setp.gt.u32 	%p3186, %r3241, 31;
	@%p3186 bra 	$L__BB4_4801;
	add.s32 	%r3242, %r3240, %r2151;
	setp.ge.s32 	%p3187, %r3242, %r4296;
	@%p3187 bra 	$L__BB4_4729;
	mad.lo.s32 	%r8475, %r3241, 132, %r3226;
	ld.shared.f32 	%f1544, [%r8475];
	add.s32 	%r8476, %r3242, %r3227;
	mul.wide.s32 	%rd3091, %r8476, 4;
	add.s64 	%rd3092, %rd2, %rd3091;
	st.global.f32 	[%rd3092], %f1544;
$L__BB4_4729:
	add.s32 	%r3243, %r3241, %r2151;
	setp.gt.u32 	%p3188, %r3243, 31;
	@%p3188 bra 	$L__BB4_4801;
	add.s32 	%r3244, %r3242, %r2151;
	setp.ge.s32 	%p3189, %r3244, %r4296;
	@%p3189 bra 	$L__BB4_4732;
	mad.lo.s32 	%r8477, %r3243, 132, %r3226;
	ld.shared.f32 	%f1545, [%r8477];
	add.s32 	%r8478, %r3244, %r3227;
	mul.wide.s32 	%rd3093, %r8478, 4;
	add.s64 	%rd3094, %rd2, %rd3093;
	st.global.f32 	[%rd3094], %f1545;
$L__BB4_4732:
	add.s32 	%r3245, %r3243, %r2151;
	setp.gt.u32 	%p3190, %r3245, 31;
	@%p3190 bra 	$L__BB4_4801;
	add.s32 	%r3246, %r3244, %r2151;
	setp.ge.s32 	%p3191, %r3246, %r4296;
	@%p3191 bra 	$L__BB4_4735;
	mad.lo.s32 	%r8479, %r3245, 132, %r3226;
	ld.shared.f32 	%f1546, [%r8479];
	add.s32 	%r8480, %r3246, %r3227;
	mul.wide.s32 	%rd3095, %r8480, 4;
	add.s64 	%rd3096, %rd2, %rd3095;
	st.global.f32 	[%rd3096], %f1546;
$L__BB4_4735:
	add.s32 	%r3247, %r3245, %r2151;
	setp.gt.u32 	%p3192, %r3247, 31;
	@%p3192 bra 	$L__BB4_4801;
	add.s32 	%r3248, %r3246, %r2151;
	setp.ge.s32 	%p3193, %r3248, %r4296;
	@%p3193 bra 	$L__BB4_4738;
	mad.lo.s32 	%r8481, %r3247, 132, %r3226;
	ld.shared.f32 	%f1547, [%r8481];
	add.s32 	%r8482, %r3248, %r3227;
	mul.wide.s32 	%rd3097, %r8482, 4;
	add.s64 	%rd3098, %rd2, %rd3097;
	st.global.f32 	[%rd3098], %f1547;
$L__BB4_4738:
	add.s32 	%r3249, %r3247, %r2151;
	setp.gt.u32 	%p3194, %r3249, 31;
	@%p3194 bra 	$L__BB4_4801;
	add.s32 	%r3250, %r3248, %r2151;
	setp.ge.s32 	%p3195, %r3250, %r4296;
	@%p3195 bra 	$L__BB4_4741;
	mad.lo.s32 	%r8483, %r3249, 132, %r3226;
	ld.shared.f32 	%f1548, [%r8483];
	add.s32 	%r8484, %r3250, %r3227;
	mul.wide.s32 	%rd3099, %r8484, 4;
	add.s64 	%rd3100, %rd2, %rd3099;
	st.global.f32 	[%rd3100], %f1548;
$L__BB4_4741:
	add.s32 	%r3251, %r3249, %r2151;
	setp.gt.u32 	%p3196, %r3251, 31;
	@%p3196 bra 	$L__BB4_4801;
	add.s32 	%r3252, %r3250, %r2151;
	setp.ge.s32 	%p3197, %r3252, %r4296;
	@%p3197 bra 	$L__BB4_4744;
	mad.lo.s32 	%r8485, %r3251, 132, %r3226;
	ld.shared.f32 	%f1549, [%r8485];
	add.s32 	%r8486, %r3252, %r3227;
	mul.wide.s32 	%rd3101, %r8486, 4;
	add.s64 	%rd3102, %rd2, %rd3101;
	st.global.f32 	[%rd3102], %f1549;
$L__BB4_4744:
	add.s32 	%r3253, %r3251, %r2151;
	setp.gt.u32 	%p3198, %r3253, 31;
	@%p3198 bra 	$L__BB4_4801;
	add.s32 	%r3254, %r3252, %r2151;
	setp.ge.s32 	%p3199, %r3254, %r4296;
	@%p3199 bra 	$L__BB4_4747;
	mad.lo.s32 	%r8487, %r3253, 132, %r3226;
	ld.shared.f32 	%f1550, [%r8487];
	add.s32 	%r8488, %r3254, %r3227;
	mul.wide.s32 	%rd3103, %r8488, 4;
	add.s64 	%rd3104, %rd2, %rd3103;
	st.global.f32 	[%rd3104], %f1550;
$L__BB4_4747:
	add.s32 	%r3255, %r3253, %r2151;
	setp.gt.u32 	%p3200, %r3255, 31;
	@%p3200 bra 	$L__BB4_4801;
	add.s32 	%r3256, %r3254, %r2151;
	setp.ge.s32 	%p3201, %r3256, %r4296;
	@%p3201 bra 	$L__BB4_4750;
	mad.lo.s32 	%r8489, %r3255, 132, %r3226;
	ld.shared.f32 	%f1551, [%r8489];
	add.s32 	%r8490, %r3256, %r3227;
	mul.wide.s32 	%rd3105, %r8490, 4;
	add.s64 	%rd3106, %rd2, %rd3105;
	st.global.f32 	[%rd3106], %f1551;
$L__BB4_4750:
	add.s32 	%r3257, %r3255, %r2151;
	setp.gt.u32 	%p3202, %r3257, 31;
	@%p3202 bra 	$L__BB4_4801;
	add.s32 	%r3258, %r3256, %r2151;
	setp.ge.s32 	%p3203, %r3258, %r4296;
	@%p3203 bra 	$L__BB4_4753;
	mad.lo.s32 	%r8491, %r3257, 132, %r3226;
	ld.shared.f32 	%f1552, [%r8491];
	add.s32 	%r8492, %r3258, %r3227;
	mul.wide.s32 	%rd3107, %r8492, 4;
	add.s64 	%rd3108, %rd2, %rd3107;
	st.global.f32 	[%rd3108], %f1552;
$L__BB4_4753:
	add.s32 	%r3259, %r3257, %r2151;
	setp.gt.u32 	%p3204, %r3259, 31;
	@%p3204 bra 	$L__BB4_4801;
	add.s32 	%r3260, %r3258, %r2151;
	setp.ge.s32 	%p3205, %r3260, %r4296;
	@%p3205 bra 	$L__BB4_4756;
	mad.lo.s32 	%r8493, %r3259, 132, %r3226;
	ld.shared.f32 	%f1553, [%r8493];
	add.s32 	%r8494, %r3260, %r3227;
	mul.wide.s32 	%rd3109, %r8494, 4;
	add.s64 	%rd3110, %rd2, %rd3109;
	st.global.f32 	[%rd3110], %f1553;
$L__BB4_4756:
	add.s32 	%r3261, %r3259, %r2151;
	setp.gt.u32 	%p3206, %r3261, 31;
	@%p3206 bra 	$L__BB4_4801;
	add.s32 	%r3262, %r3260, %r2151;
	setp.ge.s32 	%p3207, %r3262, %r4296;
	@%p3207 bra 	$L__BB4_4759;
	mad.lo.s32 	%r8495, %r3261, 132, %r3226;
	ld.shared.f32 	%f1554, [%r8495];
	add.s32 	%r8496, %r3262, %r3227;
	mul.wide.s32 	%rd3111, %r8496, 4;
	add.s64 	%rd3112, %rd2, %rd3111;
	st.global.f32 	[%rd3112], %f1554;
$L__BB4_4759:
	add.s32 	%r3263, %r3261, %r2151;
	setp.gt.u32 	%p3208, %r3263, 31;
	@%p3208 bra 	$L__BB4_4801;
	add.s32 	%r3264, %r3262, %r2151;
	setp.ge.s32 	%p3209, %r3264, %r4296;
	@%p3209 bra 	$L__BB4_4762;
	mad.lo.s32 	%r8497, %r3263, 132, %r3226;
	ld.shared.f32 	%f1555, [%r8497];
	add.s32 	%r8498, %r3264, %r3227;
	mul.wide.s32 	%rd3113, %r8498, 4;
	add.s64 	%rd3114, %rd2, %rd3113;
	st.global.f32 	[%rd3114], %f1555;
$L__BB4_4762:
	add.s32 	%r3265, %r3263, %r2151;
	setp.gt.u32 	%p3210, %r3265, 31;
	@%p3210 bra 	$L__BB4_4801;
	add.s32 	%r3266, %r3264, %r2151;
	setp.ge.s32 	%p3211, %r3266, %r4296;
	@%p3211 bra 	$L__BB4_4765;
	mad.lo.s32 	%r8499, %r3265, 132, %r3226;
	ld.shared.f32 	%f1556, [%r8499];
	add.s32 	%r8500, %r3266, %r3227;
	mul.wide.s32 	%rd3115, %r8500, 4;
	add.s64 	%rd3116, %rd2, %rd3115;
	st.global.f32 	[%rd3116], %f1556;
$L__BB4_4765:
	add.s32 	%r3267, %r3265, %r2151;
	setp.gt.u32 	%p3212, %r3267, 31;
	@%p3212 bra 	$L__BB4_4801;
	add.s32 	%r3268, %r3266, %r2151;
	setp.ge.s32 	%p3213, %r3268, %r4296;
	@%p3213 bra 	$L__BB4_4768;
	mad.lo.s32 	%r8501, %r3267, 132, %r3226;
	ld.shared.f32 	%f1557, [%r8501];
	add.s32 	%r8502, %r3268, %r3227;
	mul.wide.s32 	%rd3117, %r8502, 4;
	add.s64 	%rd3118, %rd2, %rd3117;
	st.global.f32 	[%rd3118], %f1557;
$L__BB4_4768:
	add.s32 	%r3269, %r3267, %r2151;
	setp.gt.u32 	%p3214, %r3269, 31;
	@%p3214 bra 	$L__BB4_4801;
	add.s32 	%r3270, %r3268, %r2151;
	setp.ge.s32 	%p3215, %r3270, %r4296;
	@%p3215 bra 	$L__BB4_4771;
	mad.lo.s32 	%r8503, %r3269, 132, %r3226;
	ld.shared.f32 	%f1558, [%r8503];
	add.s32 	%r8504, %r3270, %r3227;
	mul.wide.s32 	%rd3119, %r8504, 4;
	add.s64 	%rd3120, %rd2, %rd3119;
	st.global.f32 	[%rd3120], %f1558;
$L__BB4_4771:
	add.s32 	%r3271, %r3269, %r2151;
	setp.gt.u32 	%p3216, %r3271, 31;
	@%p3216 bra 	$L__BB4_4801;
	add.s32 	%r3272, %r3270, %r2151;
	setp.ge.s32 	%p3217, %r3272, %r4296;
	@%p3217 bra 	$L__BB4_4774;
	mad.lo.s32 	%r8505, %r3271, 132, %r3226;
	ld.shared.f32 	%f1559, [%r8505];
	add.s32 	%r8506, %r3272, %r3227;
	mul.wide.s32 	%rd3121, %r8506, 4;
	add.s64 	%rd3122, %rd2, %rd3121;
	st.global.f32 	[%rd3122], %f1559;
$L__BB4_4774:
	add.s32 	%r3273, %r3271, %r2151;
	setp.gt.u32 	%p3218, %r3273, 31;
	@%p3218 bra 	$L__BB4_4801;
	add.s32 	%r3274, %r3272, %r2151;
	setp.ge.s32 	%p3219, %r3274, %r4296;
	@%p3219 bra 	$L__BB4_4777;
	mad.lo.s32 	%r8507, %r3273, 132, %r3226;
	ld.shared.f32 	%f1560, [%r8507];
	add.s32 	%r8508, %r3274, %r3227;
	mul.wide.s32 	%rd3123, %r8508, 4;
	add.s64 	%rd3124, %rd2, %rd3123;
	st.global.f32 	[%rd3124], %f1560;
$L__BB4_4777:
	add.s32 	%r3275, %r3273, %r2151;
	setp.gt.u32 	%p3220, %r3275, 31;
	@%p3220 bra 	$L__BB4_4801;
	add.s32 	%r3276, %r3274, %r2151;
	setp.ge.s32 	%p3221, %r3276, %r4296;
	@%p3221 bra 	$L__BB4_4780;
	mad.lo.s32 	%r8509, %r3275, 132, %r3226;
	ld.shared.f32 	%f1561, [%r8509];
	add.s32 	%r8510, %r3276, %r3227;
	mul.wide.s32 	%rd3125, %r8510, 4;
	add.s64 	%rd3126, %rd2, %rd3125;
	st.global.f32 	[%rd3126], %f1561;
$L__BB4_4780:
	add.s32 	%r3277, %r3275, %r2151;
	setp.gt.u32 	%p3222, %r3277, 31;
	@%p3222 bra 	$L__BB4_4801;
	add.s32 	%r3278, %r3276, %r2151;
	setp.ge.s32 	%p3223, %r3278, %r4296;
	@%p3223 bra 	$L__BB4_4783;
	mad.lo.s32 	%r8511, %r3277, 132, %r3226;
	ld.shared.f32 	%f1562, [%r8511];
	add.s32 	%r8512, %r3278, %r3227;
	mul.wide.s32 	%rd3127, %r8512, 4;
	add.s64 	%rd3128, %rd2, %rd3127;
	st.global.f32 	[%rd3128], %f1562;
$L__BB4_4783:
	add.s32 	%r3279, %r3277, %r2151;
	setp.gt.u32 	%p3224, %r3279, 31;
	@%p3224 bra 	$L__BB4_4801;
	add.s32 	%r3280, %r3278, %r2151;
	setp.ge.s32 	%p3225, %r3280, %r4296;
	@%p3225 bra 	$L__BB4_4786;
	mad.lo.s32 	%r8513, %r3279, 132, %r3226;
	ld.shared.f32 	%f1563, [%r8513];
	add.s32 	%r8514, %r3280, %r3227;
	mul.wide.s32 	%rd3129, %r8514, 4;
	add.s64 	%rd3130, %rd2, %rd3129;
	st.global.f32 	[%rd3130], %f1563;
$L__BB4_4786:
	add.s32 	%r3281, %r3279, %r2151;
	setp.gt.u32 	%p3226, %r3281, 31;
	@%p3226 bra 	$L__BB4_4801;
	add.s32 	%r3282, %r3280, %r2151;
	setp.ge.s32 	%p3227, %r3282, %r4296;
	@%p3227 bra 	$L__BB4_4789;
	mad.lo.s32 	%r8515, %r3281, 132, %r3226;
	ld.shared.f32 	%f1564, [%r8515];
	add.s32 	%r8516, %r3282, %r3227;
	mul.wide.s32 	%rd3131, %r8516, 4;
	add.s64 	%rd3132, %rd2, %rd3131;
	st.global.f32 	[%rd3132], %f1564;
$L__BB4_4789:
	add.s32 	%r3283, %r3281, %r2151;
	setp.gt.u32 	%p3228, %r3283, 31;
	@%p3228 bra 	$L__BB4_4801;
	add.s32 	%r3284, %r3282, %r2151;
	setp.ge.s32 	%p3229, %r3284, %r4296;
	@%p3229 bra 	$L__BB4_4792;
	mad.lo.s32 	%r8517, %r3283, 132, %r3226;
	ld.shared.f32 	%f1565, [%r8517];
	add.s32 	%r8518, %r3284, %r3227;
	mul.wide.s32 	%rd3133, %r8518, 4;
	add.s64 	%rd3134, %rd2, %rd3133;
	st.global.f32 	[%rd3134], %f1565;
$L__BB4_4792:
	add.s32 	%r3285, %r3283, %r2151;
	setp.gt.u32 	%p3230, %r3285, 31;
	@%p3230 bra 	$L__BB4_4801;
	add.s32 	%r3286, %r3284, %r2151;
	setp.ge.s32 	%p3231, %r3286, %r4296;
	@%p3231 bra 	$L__BB4_4795;
	mad.lo.s32 	%r8519, %r3285, 132, %r3226;
	ld.shared.f32 	%f1566, [%r8519];
	add.s32 	%r8520, %r3286, %r3227;
	mul.wide.s32 	%rd3135, %r8520, 4;
	add.s64 	%rd3136, %rd2, %rd3135;
	st.global.f32 	[%rd3136], %f1566;
$L__BB4_4795:
	add.s32 	%r3287, %r3285, %r2151;
	setp.gt.u32 	%p3232, %r3287, 31;
	@%p3232 bra 	$L__BB4_4801;
	add.s32 	%r3288, %r3286, %r2151;
	setp.ge.s32 	%p3233, %r3288, %r4296;
	@%p3233 bra 	$L__BB4_4798;
	mad.lo.s32 	%r8521, %r3287, 132, %r3226;
	ld.shared.f32 	%f1567, [%r8521];
	add.s32 	%r8522, %r3288, %r3227;
	mul.wide.s32 	%rd3137, %r8522, 4;
	add.s64 	%rd3138, %rd2, %rd3137;
	st.global.f32 	[%rd3138], %f1567;
$L__BB4_4798:
	add.s32 	%r3289, %r3287, %r2151;
	setp.gt.u32 	%p3234, %r3289, 31;
	@%p3234 bra 	$L__BB4_4801;
	add.s32 	%r3290, %r3288, %r2151;
	setp.ge.s32 	%p3235, %r3290, %r4296;
	@%p3235 bra 	$L__BB4_4801;
	mad.lo.s32 	%r8523, %r3289, 132, %r3226;
	ld.shared.f32 	%f1568, [%r8523];
	add.s32 	%r8524, %r3290, %r3227;
	mul.wide.s32 	%rd3139, %r8524, 4;
	add.s64 	%rd3140, %rd2, %rd3139;
	st.global.f32 	[%rd3140], %f1568;
$L__BB4_4801:
	add.s32 	%r3291, %r3224, %r2152;
	setp.gt.u32 	%p3236, %r3291, 31;
	@%p3236 bra 	$L__BB4_6270;
	add.s32 	%r3292, %r3225, %r2152;
	setp.ge.s32 	%p3237, %r3292, %r4297;
	@%p3237 bra 	$L__BB4_6270;
	setp.gt.u32 	%p3238, %r2150, 31;
	@%p3238 bra 	$L__BB4_4899;
	shl.b32 	%r8525, %r3291, 2;
	add.s32 	%r3293, %r4300, %r8525;
	mul.lo.s32 	%r3294, %r3292, %r4296;
	add.s32 	%r3295, %r2150, %r1;
	setp.ge.s32 	%p3239, %r3295, %r4296;
	@%p3239 bra 	$L__BB4_4806;
	mad.lo.s32 	%r8527, %r2150, 132, %r3293;
	ld.shared.f32 	%f1569, [%r8527];
	add.s32 	%r8528, %r3295, %r3294;
	mul.wide.s32 	%rd3141, %r8528, 4;
	add.s64 	%rd3142, %rd2, %rd3141;
	st.global.f32 	[%rd3142], %f1569;
$L__BB4_4806:
	add.s32 	%r3296, %r2150, %r2151;
	setp.gt.u32 	%p3240, %r3296, 31;
	@%p3240 bra 	$L__BB4_4899;
	add.s32 	%r3297, %r3295, %r2151;
	setp.ge.s32 	%p3241, %r3297, %r4296;
	@%p3241 bra 	$L__BB4_4809;
	mad.lo.s32 	%r8529, %r3296, 132, %r3293;
	ld.shared.f32 	%f1570, [%r8529];
	add.s32 	%r8530, %r3297, %r3294;
	mul.wide.s32 	%rd3143, %r8530, 4;
	add.s64 	%rd3144, %rd2, %rd3143;
	st.global.f32 	[%rd3144], %f1570;
$L__BB4_4809:
	add.s32 	%r3298, %r3296, %r2151;
	setp.gt.u32 	%p3242, %r3298, 31;
	@%p3242 bra 	$L__BB4_4899;
	add.s32 	%r3299, %r3297, %r2151;
	setp.ge.s32 	%p3243, %r3299, %r4296;
	@%p3243 bra 	$L__BB4_4812;
	mad.lo.s32 	%r8531, %r3298, 132, %r3293;
	ld.shared.f32 	%f1571, [%r8531];
	add.s32 	%r8532, %r3299, %r3294;
	mul.wide.s32 	%rd3145, %r8532, 4;
	add.s64 	%rd3146, %rd2, %rd3145;
	st.global.f32 	[%rd3146], %f1571;
$L__BB4_4812:
	add.s32 	%r3300, %r3298, %r2151;
	setp.gt.u32 	%p3244, %r3300, 31;
	@%p3244 bra 	$L__BB4_4899;
	add.s32 	%r3301, %r3299, %r2151;
	setp.ge.s32 	%p3245, %r3301, %r4296;
	@%p3245 bra 	$L__BB4_4815;
	mad.lo.s32 	%r8533, %r3300, 132, %r3293;
	ld.shared.f32 	%f1572, [%r8533];
	add.s32 	%r8534, %r3301, %r3294;
	mul.wide.s32 	%rd3147, %r8534, 4;
	add.s64 	%rd3148, %rd2, %rd3147;
	st.global.f32 	[%rd3148], %f1572;
$L__BB4_4815:
	add.s32 	%r3302, %r3300, %r2151;
	setp.gt.u32 	%p3246, %r3302, 31;
	@%p3246 bra 	$L__BB4_4899;
	add.s32 	%r3303, %r3301, %r2151;
	setp.ge.s32 	%p3247, %r3303, %r4296;
	@%p3247 bra 	$L__BB4_4818;
	mad.lo.s32 	%r8535, %r3302, 132, %r3293;
	ld.shared.f32 	%f1573, [%r8535];
	add.s32 	%r8536, %r3303, %r3294;
	mul.wide.s32 	%rd3149, %r8536, 4;
	add.s64 	%rd3150, %rd2, %rd3149;
	st.global.f32 	[%rd3150], %f1573;
$L__BB4_4818:
	add.s32 	%r3304, %r3302, %r2151;
	setp.gt.u32 	%p3248, %r3304, 31;
	@%p3248 bra 	$L__BB4_4899;
	add.s32 	%r3305, %r3303, %r2151;
	setp.ge.s32 	%p3249, %r3305, %r4296;
	@%p3249 bra 	$L__BB4_4821;
	mad.lo.s32 	%r8537, %r3304, 132, %r3293;
	ld.shared.f32 	%f1574, [%r8537];
	add.s32 	%r8538, %r3305, %r3294;
	mul.wide.s32 	%rd3151, %r8538, 4;
	add.s64 	%rd3152, %rd2, %rd3151;
	st.global.f32 	[%rd3152], %f1574;
$L__BB4_4821:
	add.s32 	%r3306, %r3304, %r2151;
	setp.gt.u32 	%p3250, %r3306, 31;
	@%p3250 bra 	$L__BB4_4899;
	add.s32 	%r3307, %r3305, %r2151;
	setp.ge.s32 	%p3251, %r3307, %r4296;
	@%p3251 bra 	$L__BB4_4824;
	mad.lo.s32 	%r8539, %r3306, 132, %r3293;
	ld.shared.f32 	%f1575, [%r8539];
	add.s32 	%r8540, %r3307, %r3294;
	mul.wide.s32 	%rd3153, %r8540, 4;
	add.s64 	%rd3154, %rd2, %rd3153;
	st.global.f32 	[%rd3154], %f1575;
$L__BB4_4824:
	add.s32 	%r3308, %r3306, %r2151;
	setp.gt.u32 	%p3252, %r3308, 31;
	@%p3252 bra 	$L__BB4_4899;
	add.s32 	%r3309, %r3307, %r2151;
	setp.ge.s32 	%p3253, %r3309, %r4296;
	@%p3253 bra 	$L__BB4_4827;
	mad.lo.s32 	%r8541, %r3308, 132, %r3293;
	ld.shared.f32 	%f1576, [%r8541];
	add.s32 	%r8542, %r3309, %r3294;
	mul.wide.s32 	%rd3155, %r8542, 4;
	add.s64 	%rd3156, %rd2, %rd3155;
	st.global.f32 	[%rd3156], %f1576;
$L__BB4_4827:
	add.s32 	%r3310, %r3308, %r2151;
	setp.gt.u32 	%p3254, %r3310, 31;
	@%p3254 bra 	$L__BB4_4899;
	add.s32 	%r3311, %r3309, %r2151;
	setp.ge.s32 	%p3255, %r3311, %r4296;
	@%p3255 bra 	$L__BB4_4830;
	mad.lo.s32 	%r8543, %r3310, 132, %r3293;
	ld.shared.f32 	%f1577, [%r8543];
	add.s32 	%r8544, %r3311, %r3294;
	mul.wide.s32 	%rd3157, %r8544, 4;
	add.s64 	%rd3158, %rd2, %rd3157;
	st.global.f32 	[%rd3158], %f1577;
$L__BB4_4830:
	add.s32 	%r3312, %r3310, %r2151;
	setp.gt.u32 	%p3256, %r3312, 31;
	@%p3256 bra 	$L__BB4_4899;
	add.s32 	%r3313, %r3311, %r2151;
	setp.ge.s32 	%p3257, %r3313, %r4296;
	@%p3257 bra 	$L__BB4_4833;
	mad.lo.s32 	%r8545, %r3312, 132, %r3293;
	ld.shared.f32 	%f1578, [%r8545];
	add.s32 	%r8546, %r3313, %r3294;
	mul.wide.s32 	%rd3159, %r8546, 4;
	add.s64 	%rd3160, %rd2, %rd3159;
	st.global.f32 	[%rd3160], %f1578;
$L__BB4_4833:
	add.s32 	%r3314, %r3312, %r2151;
	setp.gt.u32 	%p3258, %r3314, 31;
	@%p3258 bra 	$L__BB4_4899;
	add.s32 	%r3315, %r3313, %r2151;
	setp.ge.s32 	%p3259, %r3315, %r4296;
	@%p3259 bra 	$L__BB4_4836;
	mad.lo.s32 	%r8547, %r3314, 132, %r3293;
	ld.shared.f32 	%f1579, [%r8547];
	add.s32 	%r8548, %r3315, %r3294;
	mul.wide.s32 	%rd3161, %r8548, 4;
	add.s64 	%rd3162, %rd2, %rd3161;
	st.global.f32 	[%rd3162], %f1579;
$L__BB4_4836:
	add.s32 	%r3316, %r3314, %r2151;
	setp.gt.u32 	%p3260, %r3316, 31;
	@%p3260 bra 	$L__BB4_4899;
	add.s32 	%r3317, %r3315, %r2151;
	setp.ge.s32 	%p3261, %r3317, %r4296;
	@%p3261 bra 	$L__BB4_4839;
	mad.lo.s32 	%r8549, %r3316, 132, %r3293;
	ld.shared.f32 	%f1580, [%r8549];
	add.s32 	%r8550, %r3317, %r3294;
	mul.wide.s32 	%rd3163, %r8550, 4;
	add.s64 	%rd3164, %rd2, %rd3163;
	st.global.f32 	[%rd3164], %f1580;
$L__BB4_4839:
	add.s32 	%r3318, %r3316, %r2151;
	setp.gt.u32 	%p3262, %r3318, 31;
	@%p3262 bra 	$L__BB4_4899;
	add.s32 	%r3319, %r3317, %r2151;
	setp.ge.s32 	%p3263, %r3319, %r4296;
	@%p3263 bra 	$L__BB4_4842;
	mad.lo.s32 	%r8551, %r3318, 132, %r3293;
	ld.shared.f32 	%f1581, [%r8551];
	add.s32 	%r8552, %r3319, %r3294;
	mul.wide.s32 	%rd3165, %r8552, 4;
	add.s64 	%rd3166, %rd2, %rd3165;
	st.global.f32 	[%rd3166], %f1581;
$L__BB4_4842:
	add.s32 	%r3320, %r3318, %r2151;
	setp.gt.u32 	%p3264, %r3320, 31;
	@%p3264 bra 	$L__BB4_4899;
	add.s32 	%r3321, %r3319, %r2151;
	setp.ge.s32 	%p3265, %r3321, %r4296;
	@%p3265 bra 	$L__BB4_4845;
	mad.lo.s32 	%r8553, %r3320, 132, %r3293;
	ld.shared.f32 	%f1582, [%r8553];
	add.s32 	%r8554, %r3321, %r3294;
	mul.wide.s32 	%rd3167, %r8554, 4;
	add.s64 	%rd3168, %rd2, %rd3167;
	st.global.f32 	[%rd3168], %f1582;
$L__BB4_4845:
	add.s32 	%r3322, %r3320, %r2151;
	setp.gt.u32 	%p3266, %r3322, 31;
	@%p3266 bra 	$L__BB4_4899;
	add.s32 	%r3323, %r3321, %r2151;
	setp.ge.s32 	%p3267, %r3323, %r4296;
	@%p3267 bra 	$L__BB4_4848;
	mad.lo.s32 	%r8555, %r3322, 132, %r3293;
	ld.shared.f32 	%f1583, [%r8555];
	add.s32 	%r8556, %r3323, %r3294;
	mul.wide.s32 	%rd3169, %r8556, 4;
	add.s64 	%rd3170, %rd2, %rd3169;
	st.global.f32 	[%rd3170], %f1583;
$L__BB4_4848:
	add.s32 	%r3324, %r3322, %r2151;
	setp.gt.u32 	%p3268, %r3324, 31;
	@%p3268 bra 	$L__BB4_4899;
	add.s32 	%r3325, %r3323, %r2151;
	setp.ge.s32 	%p3269, %r3325, %r4296;
	@%p3269 bra 	$L__BB4_4851;
	mad.lo.s32 	%r8557, %r3324, 132, %r3293;
	ld.shared.f32 	%f1584, [%r8557];
	add.s32 	%r8558, %r3325, %r3294;
	mul.wide.s32 	%rd3171, %r8558, 4;
	add.s64 	%rd3172, %rd2, %rd3171;
	st.global.f32 	[%rd3172], %f1584;
$L__BB4_4851:
	add.s32 	%r3326, %r3324, %r2151;
	setp.gt.u32 	%p3270, %r3326, 31;
	@%p3270 bra 	$L__BB4_4899;
	add.s32 	%r3327, %r3325, %r2151;
	setp.ge.s32 	%p3271, %r3327, %r4296;
	@%p3271 bra 	$L__BB4_4854;
	mad.lo.s32 	%r8559, %r3326, 132, %r3293;
	ld.shared.f32 	%f1585, [%r8559];
	add.s32 	%r8560, %r3327, %r3294;
	mul.wide.s32 	%rd3173, %r8560, 4;
	add.s64 	%rd3174, %rd2, %rd3173;
	st.global.f32 	[%rd3174], %f1585;
$L__BB4_4854:
	add.s32 	%r3328, %r3326, %r2151;
	setp.gt.u32 	%p3272, %r3328, 31;
	@%p3272 bra 	$L__BB4_4899;
	add.s32 	%r3329, %r3327, %r2151;
	setp.ge.s32 	%p3273, %r3329, %r4296;
	@%p3273 bra 	$L__BB4_4857;
	mad.lo.s32 	%r8561, %r3328, 132, %r3293;
	ld.shared.f32 	%f1586, [%r8561];
	add.s32 	%r8562, %r3329, %r3294;
	mul.wide.s32 	%rd3175, %r8562, 4;
	add.s64 	%rd3176, %rd2, %rd3175;
	st.global.f32 	[%rd3176], %f1586;
$L__BB4_4857:
	add.s32 	%r3330, %r3328, %r2151;
	setp.gt.u32 	%p3274, %r3330, 31;
	@%p3274 bra 	$L__BB4_4899;
	add.s32 	%r3331, %r3329, %r2151;
	setp.ge.s32 	%p3275, %r3331, %r4296;
	@%p3275 bra 	$L__BB4_4860;
	mad.lo.s32 	%r8563, %r3330, 132, %r3293;
	ld.shared.f32 	%f1587, [%r8563];
	add.s32 	%r8564, %r3331, %r3294;
	mul.wide.s32 	%rd3177, %r8564, 4;
	add.s64 	%rd3178, %rd2, %rd3177;
	st.global.f32 	[%rd3178], %f1587;
$L__BB4_4860:
	add.s32 	%r3332, %r3330, %r2151;
	setp.gt.u32 	%p3276, %r3332, 31;
	@%p3276 bra 	$L__BB4_4899;
	add.s32 	%r3333, %r3331, %r2151;
	setp.ge.s32 	%p3277, %r3333, %r4296;
	@%p3277 bra 	$L__BB4_4863;
	mad.lo.s32 	%r8565, %r3332, 132, %r3293;
	ld.shared.f32 	%f1588, [%r8565];
	add.s32 	%r8566, %r3333, %r3294;
	mul.wide.s32 	%rd3179, %r8566, 4;
	add.s64 	%rd3180, %rd2, %rd3179;
	st.global.f32 	[%rd3180], %f1588;
$L__BB4_4863:
	add.s32 	%r3334, %r3332, %r2151;
	setp.gt.u32 	%p3278, %r3334, 31;
	@%p3278 bra 	$L__BB4_4899;
	add.s32 	%r3335, %r3333, %r2151;
	setp.ge.s32 	%p3279, %r3335, %r4296;
	@%p3279 bra 	$L__BB4_4866;
	mad.lo.s32 	%r8567, %r3334, 132, %r3293;
	ld.shared.f32 	%f1589, [%r8567];
	add.s32 	%r8568, %r3335, %r3294;
	mul.wide.s32 	%rd3181, %r8568, 4;
	add.s64 	%rd3182, %rd2, %rd3181;
	st.global.f32 	[%rd3182], %f1589;
$L__BB4_4866:
	add.s32 	%r3336, %r3334, %r2151;
	setp.gt.u32 	%p3280, %r3336, 31;
	@%p3280 bra 	$L__BB4_4899;
	add.s32 	%r3337, %r3335, %r2151;
	setp.ge.s32 	%p3281, %r3337, %r4296;
	@%p3281 bra 	$L__BB4_4869;
	mad.lo.s32 	%r8569, %r3336, 132, %r3293;
	ld.shared.f32 	%f1590, [%r8569];
	add.s32 	%r8570, %r3337, %r3294;
	mul.wide.s32 	%rd3183, %r8570, 4;
	add.s64 	%rd3184, %rd2, %rd3183;
	st.global.f32 	[%rd3184], %f1590;
$L__BB4_4869:
	add.s32 	%r3338, %r3336, %r2151;
	setp.gt.u32 	%p3282, %r3338, 31;
	@%p3282 bra 	$L__BB4_4899;
	add.s32 	%r3339, %r3337, %r2151;
	setp.ge.s32 	%p3283, %r3339, %r4296;
	@%p3283 bra 	$L__BB4_4872;
	mad.lo.s32 	%r8571, %r3338, 132, %r3293;
	ld.shared.f32 	%f1591, [%r8571];
	add.s32 	%r8572, %r3339, %r3294;
	mul.wide.s32 	%rd3185, %r8572, 4;
	add.s64 	%rd3186, %rd2, %rd3185;
	st.global.f32 	[%rd3186], %f1591;
$L__BB4_4872:
	add.s32 	%r3340, %r3338, %r2151;
	setp.gt.u32 	%p3284, %r3340, 31;
	@%p3284 bra 	$L__BB4_4899;
	add.s32 	%r3341, %r3339, %r2151;
	setp.ge.s32 	%p3285, %r3341, %r4296;
	@%p3285 bra 	$L__BB4_4875;
	mad.lo.s32 	%r8573, %r3340, 132, %r3293;
	ld.shared.f32 	%f1592, [%r8573];
	add.s32 	%r8574, %r3341, %r3294;
	mul.wide.s32 	%rd3187, %r8574, 4;
	add.s64 	%rd3188, %rd2, %rd3187;
	st.global.f32 	[%rd3188], %f1592;
$L__BB4_4875:
	add.s32 	%r3342, %r3340, %r2151;
	setp.gt.u32 	%p3286, %r3342, 31;
	@%p3286 bra 	$L__BB4_4899;
	add.s32 	%r3343, %r3341, %r2151;
	setp.ge.s32 	%p3287, %r3343, %r4296;
	@%p3287 bra 	$L__BB4_4878;
	mad.lo.s32 	%r8575, %r3342, 132, %r3293;
	ld.shared.f32 	%f1593, [%r8575];
	add.s32 	%r8576, %r3343, %r3294;
	mul.wide.s32 	%rd3189, %r8576, 4;
	add.s64 	%rd3190, %rd2, %rd3189;
	st.global.f32 	[%rd3190], %f1593;
$L__BB4_4878:
	add.s32 	%r3344, %r3342, %r2151;
	setp.gt.u32 	%p3288, %r3344, 31;
	@%p3288 bra 	$L__BB4_4899;
	add.s32 	%r3345, %r3343, %r2151;
	setp.ge.s32 	%p3289, %r3345, %r4296;
	@%p3289 bra 	$L__BB4_4881;
	mad.lo.s32 	%r8577, %r3344, 132, %r3293;
	ld.shared.f32 	%f1594, [%r8577];
	add.s32 	%r8578, %r3345, %r3294;
	mul.wide.s32 	%rd3191, %r8578, 4;
	add.s64 	%rd3192, %rd2, %rd3191;
	st.global.f32 	[%rd3192], %f1594;
$L__BB4_4881:
	add.s32 	%r3346, %r3344, %r2151;
	setp.gt.u32 	%p3290, %r3346, 31;
	@%p3290 bra 	$L__BB4_4899;
	add.s32 	%r3347, %r3345, %r2151;
	setp.ge.s32 	%p3291, %r3347, %r4296;
	@%p3291 bra 	$L__BB4_4884;
	mad.lo.s32 	%r8579, %r3346, 132, %r3293;
	ld.shared.f32 	%f1595, [%r8579];
	add.s32 	%r8580, %r3347, %r3294;
	mul.wide.s32 	%rd3193, %r8580, 4;
	add.s64 	%rd3194, %rd2, %rd3193;
	st.global.f32 	[%rd3194], %f1595;
$L__BB4_4884:
	add.s32 	%r3348, %r3346, %r2151;
	setp.gt.u32 	%p3292, %r3348, 31;
	@%p3292 bra 	$L__BB4_4899;
	add.s32 	%r3349, %r3347, %r2151;
	setp.ge.s32 	%p3293, %r3349, %r4296;
	@%p3293 bra 	$L__BB4_4887;
	mad.lo.s32 	%r8581, %r3348, 132, %r3293;
	ld.shared.f32 	%f1596, [%r8581];
	add.s32 	%r8582, %r3349, %r3294;
	mul.wide.s32 	%rd3195, %r8582, 4;
	add.s64 	%rd3196, %rd2, %rd3195;
	st.global.f32 	[%rd3196], %f1596;
$L__BB4_4887:
	add.s32 	%r3350, %r3348, %r2151;
	setp.gt.u32 	%p3294, %r3350, 31;
	@%p3294 bra 	$L__BB4_4899;
	add.s32 	%r3351, %r3349, %r2151;
	setp.ge.s32 	%p3295, %r3351, %r4296;
	@%p3295 bra 	$L__BB4_4890;
	mad.lo.s32 	%r8583, %r3350, 132, %r3293;
	ld.shared.f32 	%f1597, [%r8583];
	add.s32 	%r8584, %r3351, %r3294;
	mul.wide.s32 	%rd3197, %r8584, 4;
	add.s64 	%rd3198, %rd2, %rd3197;
	st.global.f32 	[%rd3198], %f1597;
$L__BB4_4890:
	add.s32 	%r3352, %r3350, %r2151;
	setp.gt.u32 	%p3296, %r3352, 31;
	@%p3296 bra 	$L__BB4_4899;
	add.s32 	%r3353, %r3351, %r2151;
	setp.ge.s32 	%p3297, %r3353, %r4296;
	@%p3297 bra 	$L__BB4_4893;
	mad.lo.s32 	%r8585, %r3352, 132, %r3293;
	ld.shared.f32 	%f1598, [%r8585];
	add.s32 	%r8586, %r3353, %r3294;
	mul.wide.s32 	%rd3199, %r8586, 4;
	add.s64 	%rd3200, %rd2, %rd3199;
	st.global.f32 	[%rd3200], %f1598;
$L__BB4_4893:
	add.s32 	%r3354, %r3352, %r2151;
	setp.gt.u32 	%p3298, %r3354, 31;
	@%p3298 bra 	$L__BB4_4899;
	add.s32 	%r3355, %r3353, %r2151;
	setp.ge.s32 	%p3299, %r3355, %r4296;
	@%p3299 bra 	$L__BB4_4896;
	mad.lo.s32 	%r8587, %r3354, 132, %r3293;
	ld.shared.f32 	%f1599, [%r8587];
	add.s32 	%r8588, %r3355, %r3294;
	mul.wide.s32 	%rd3201, %r8588, 4;
	add.s64 	%rd3202, %rd2, %rd3201;
	st.global.f32 	[%rd3202], %f1599;
$L__BB4_4896:
	add.s32 	%r3356, %r3354, %r2151;
	setp.gt.u32 	%p3300, %r3356, 31;
	@%p3300 bra 	$L__BB4_4899;
	add.s32 	%r3357, %r3355, %r2151;
	setp.ge.s32 	%p3301, %r3357, %r4296;
	@%p3301 bra 	$L__BB4_4899;
	mad.lo.s32 	%r8589, %r3356, 132, %r3293;
	ld.shared.f32 	%f1600, [%r8589];
	add.s32 	%r8590, %r3357, %r3294;
	mul.wide.s32 	%rd3203, %r8590, 4;
	add.s64 	%rd3204, %rd2, %rd3203;
	st.global.f32 	[%rd3204], %f1600;
$L__BB4_4899:
	add.s32 	%r3358, %r3291, %r2152;
	setp.gt.u32 	%p3302, %r3358, 31;
	@%p3302 bra 	$L__BB4_6270;
	add.s32 	%r3359, %r3292, %r2152;
	setp.ge.s32 	%p3303, %r3359, %r4297;
	@%p3303 bra 	$L__BB4_6270;
	setp.gt.u32 	%p3304, %r2150, 31;
	@%p3304 bra 	$L__BB4_4997;
	shl.b32 	%r8591, %r3358, 2;
	add.s32 	%r3360, %r4300, %r8591;
	mul.lo.s32 	%r3361, %r3359, %r4296;
	add.s32 	%r3362, %r2150, %r1;
	setp.ge.s32 	%p3305, %r3362, %r4296;
	@%p3305 bra 	$L__BB4_4904;
	mad.lo.s32 	%r8593, %r2150, 132, %r3360;
	ld.shared.f32 	%f1601, [%r8593];
	add.s32 	%r8594, %r3362, %r3361;
	mul.wide.s32 	%rd3205, %r8594, 4;
	add.s64 	%rd3206, %rd2, %rd3205;
	st.global.f32 	[%rd3206], %f1601;
$L__BB4_4904:
	add.s32 	%r3363, %r2150, %r2151;
	setp.gt.u32 	%p3306, %r3363, 31;
	@%p3306 bra 	$L__BB4_4997;
	add.s32 	%r3364, %r3362, %r2151;
	setp.ge.s32 	%p3307, %r3364, %r4296;
	@%p3307 bra 	$L__BB4_4907;
	mad.lo.s32 	%r8595, %r3363, 132, %r3360;
	ld.shared.f32 	%f1602, [%r8595];
	add.s32 	%r8596, %r3364, %r3361;
	mul.wide.s32 	%rd3207, %r8596, 4;
	add.s64 	%rd3208, %rd2, %rd3207;
	st.global.f32 	[%rd3208], %f1602;
$L__BB4_4907:
	add.s32 	%r3365, %r3363, %r2151;
	setp.gt.u32 	%p3308, %r3365, 31;
	@%p3308 bra 	$L__BB4_4997;
	add.s32 	%r3366, %r3364, %r2151;
	setp.ge.s32 	%p3309, %r3366, %r4296;
	@%p3309 bra 	$L__BB4_4910;
	mad.lo.s32 	%r8597, %r3365, 132, %r3360;
	ld.shared.f32 	%f1603, [%r8597];
	add.s32 	%r8598, %r3366, %r3361;
	mul.wide.s32 	%rd3209, %r8598, 4;
	add.s64 	%rd3210, %rd2, %rd3209;
	st.global.f32 	[%rd3210], %f1603;
$L__BB4_4910:
	add.s32 	%r3367, %r3365, %r2151;
	setp.gt.u32 	%p3310, %r3367, 31;
	@%p3310 bra 	$L__BB4_4997;
	add.s32 	%r3368, %r3366, %r2151;
	setp.ge.s32 	%p3311, %r3368, %r4296;
	@%p3311 bra 	$L__BB4_4913;
	mad.lo.s32 	%r8599, %r3367, 132, %r3360;
	ld.shared.f32 	%f1604, [%r8599];
	add.s32 	%r8600, %r3368, %r3361;
	mul.wide.s32 	%rd3211, %r8600, 4;
	add.s64 	%rd3212, %rd2, %rd3211;
	st.global.f32 	[%rd3212], %f1604;
$L__BB4_4913:
	add.s32 	%r3369, %r3367, %r2151;
	setp.gt.u32 	%p3312, %r3369, 31;
	@%p3312 bra 	$L__BB4_4997;
	add.s32 	%r3370, %r3368, %r2151;
	setp.ge.s32 	%p3313, %r3370, %r4296;
	@%p3313 bra 	$L__BB4_4916;
	mad.lo.s32 	%r8601, %r3369, 132, %r3360;
	ld.shared.f32 	%f1605, [%r8601];
	add.s32 	%r8602, %r3370, %r3361;
	mul.wide.s32 	%rd3213, %r8602, 4;
	add.s64 	%rd3214, %rd2, %rd3213;
	st.global.f32 	[%rd3214], %f1605;
$L__BB4_4916:
	add.s32 	%r3371, %r3369, %r2151;
	setp.gt.u32 	%p3314, %r3371, 31;
	@%p3314 bra 	$L__BB4_4997;
	add.s32 	%r3372, %r3370, %r2151;
	setp.ge.s32 	%p3315, %r3372, %r4296;
	@%p3315 bra 	$L__BB4_4919;
	mad.lo.s32 	%r8603, %r3371, 132, %r3360;
	ld.shared.f32 	%f1606, [%r8603];
	add.s32 	%r8604, %r3372, %r3361;
	mul.wide.s32 	%rd3215, %r8604, 4;
	add.s64 	%rd3216, %rd2, %rd3215;
	st.global.f32 	[%rd3216], %f1606;
$L__BB4_4919:
	add.s32 	%r3373, %r3371, %r2151;
	setp.gt.u32 	%p3316, %r3373, 31;
	@%p3316 bra 	$L__BB4_4997;
	add.s32 	%r3374, %r3372, %r2151;
	setp.ge.s32 	%p3317, %r3374, %r4296;
	@%p3317 bra 	$L__BB4_4922;
	mad.lo.s32 	%r8605, %r3373, 132, %r3360;
	ld.shared.f32 	%f1607, [%r8605];
	add.s32 	%r8606, %r3374, %r3361;
	mul.wide.s32 	%rd3217, %r8606, 4;
	add.s64 	%rd3218, %rd2, %rd3217;
	st.global.f32 	[%rd3218], %f1607;
$L__BB4_4922:
	add.s32 	%r3375, %r3373, %r2151;
	setp.gt.u32 	%p3318, %r3375, 31;
	@%p3318 bra 	$L__BB4_4997;
	add.s32 	%r3376, %r3374, %r2151;
	setp.ge.s32 	%p3319, %r3376, %r4296;
	@%p3319 bra 	$L__BB4_4925;
	mad.lo.s32 	%r8607, %r3375, 132, %r3360;
	ld.shared.f32 	%f1608, [%r8607];
	add.s32 	%r8608, %r3376, %r3361;
	mul.wide.s32 	%rd3219, %r8608, 4;
	add.s64 	%rd3220, %rd2, %rd3219;
	st.global.f32 	[%rd3220], %f1608;
$L__BB4_4925:
	add.s32 	%r3377, %r3375, %r2151;
	setp.gt.u32 	%p3320, %r3377, 31;
	@%p3320 bra 	$L__BB4_4997;
	add.s32 	%r3378, %r3376, %r2151;
	setp.ge.s32 	%p3321, %r3378, %r4296;
	@%p3321 bra 	$L__BB4_4928;
	mad.lo.s32 	%r8609, %r3377, 132, %r3360;
	ld.shared.f32 	%f1609, [%r8609];
	add.s32 	%r8610, %r3378, %r3361;
	mul.wide.s32 	%rd3221, %r8610, 4;
	add.s64 	%rd3222, %rd2, %rd3221;
	st.global.f32 	[%rd3222], %f1609;
$L__BB4_4928:
	add.s32 	%r3379, %r3377, %r2151;
	setp.gt.u32 	%p3322, %r3379, 31;
	@%p3322 bra 	$L__BB4_4997;
	add.s32 	%r3380, %r3378, %r2151;
	setp.ge.s32 	%p3323, %r3380, %r4296;
	@%p3323 bra 	$L__BB4_4931;
	mad.lo.s32 	%r8611, %r3379, 132, %r3360;
	ld.shared.f32 	%f1610, [%r8611];
	add.s32 	%r8612, %r3380, %r3361;
	mul.wide.s32 	%rd3223, %r8612, 4;
	add.s64 	%rd3224, %rd2, %rd3223;
	st.global.f32 	[%rd3224], %f1610;
$L__BB4_4931:
	add.s32 	%r3381, %r3379, %r2151;
	setp.gt.u32 	%p3324, %r3381, 31;
	@%p3324 bra 	$L__BB4_4997;
	add.s32 	%r3382, %r3380, %r2151;
	setp.ge.s32 	%p3325, %r3382, %r4296;
	@%p3325 bra 	$L__BB4_4934;
	mad.lo.s32 	%r8613, %r3381, 132, %r3360;
	ld.shared.f32 	%f1611, [%r8613];
	add.s32 	%r8614, %r3382, %r3361;
	mul.wide.s32 	%rd3225, %r8614, 4;
	add.s64 	%rd3226, %rd2, %rd3225;
	st.global.f32 	[%rd3226], %f1611;
$L__BB4_4934:
	add.s32 	%r3383, %r3381, %r2151;
	setp.gt.u32 	%p3326, %r3383, 31;
	@%p3326 bra 	$L__BB4_4997;
	add.s32 	%r3384, %r3382, %r2151;
	setp.ge.s32 	%p3327, %r3384, %r4296;
	@%p3327 bra 	$L__BB4_4937;
	mad.lo.s32 	%r8615, %r3383, 132, %r3360;
	ld.shared.f32 	%f1612, [%r8615];
	add.s32 	%r8616, %r3384, %r3361;
	mul.wide.s32 	%rd3227, %r8616, 4;
	add.s64 	%rd3228, %rd2, %rd3227;
	st.global.f32 	[%rd3228], %f1612;
$L__BB4_4937:
	add.s32 	%r3385, %r3383, %r2151;
	setp.gt.u32 	%p3328, %r3385, 31;
	@%p3328 bra 	$L__BB4_4997;
	add.s32 	%r3386, %r3384, %r2151;
	setp.ge.s32 	%p3329, %r3386, %r4296;
	@%p3329 bra 	$L__BB4_4940;
	mad.lo.s32 	%r8617, %r3385, 132, %r3360;
	ld.shared.f32 	%f1613, [%r8617];
	add.s32 	%r8618, %r3386, %r3361;
	mul.wide.s32 	%rd3229, %r8618, 4;
	add.s64 	%rd3230, %rd2, %rd3229;
	st.global.f32 	[%rd3230], %f1613;
$L__BB4_4940:
	add.s32 	%r3387, %r3385, %r2151;
	setp.gt.u32 	%p3330, %r3387, 31;
	@%p3330 bra 	$L__BB4_4997;
	add.s32 	%r3388, %r3386, %r2151;
	setp.ge.s32 	%p3331, %r3388, %r4296;
	@%p3331 bra 	$L__BB4_4943;
	mad.lo.s32 	%r8619, %r3387, 132, %r3360;
	ld.shared.f32 	%f1614, [%r8619];
	add.s32 	%r8620, %r3388, %r3361;
	mul.wide.s32 	%rd3231, %r8620, 4;
	add.s64 	%rd3232, %rd2, %rd3231;
	st.global.f32 	[%rd3232], %f1614;
$L__BB4_4943:
	add.s32 	%r3389, %r3387, %r2151;
	setp.gt.u32 	%p3332, %r3389, 31;
	@%p3332 bra 	$L__BB4_4997;
	add.s32 	%r3390, %r3388, %r2151;
	setp.ge.s32 	%p3333, %r3390, %r4296;
	@%p3333 bra 	$L__BB4_4946;
	mad.lo.s32 	%r8621, %r3389, 132, %r3360;
	ld.shared.f32 	%f1615, [%r8621];
	add.s32 	%r8622, %r3390, %r3361;
	mul.wide.s32 	%rd3233, %r8622, 4;
	add.s64 	%rd3234, %rd2, %rd3233;
	st.global.f32 	[%rd3234], %f1615;
$L__BB4_4946:
	add.s32 	%r3391, %r3389, %r2151;
	setp.gt.u32 	%p3334, %r3391, 31;
	@%p3334 bra 	$L__BB4_4997;
	add.s32 	%r3392, %r3390, %r2151;
	setp.ge.s32 	%p3335, %r3392, %r4296;
	@%p3335 bra 	$L__BB4_4949;
	mad.lo.s32 	%r8623, %r3391, 132, %r3360;
	ld.shared.f32 	%f1616, [%r8623];
	add.s32 	%r8624, %r3392, %r3361;
	mul.wide.s32 	%rd3235, %r8624, 4;
	add.s64 	%rd3236, %rd2, %rd3235;
	st.global.f32 	[%rd3236], %f1616;
$L__BB4_4949:
	add.s32 	%r3393, %r3391, %r2151;
	setp.gt.u32 	%p3336, %r3393, 31;
	@%p3336 bra 	$L__BB4_4997;
	add.s32 	%r3394, %r3392, %r2151;
	setp.ge.s32 	%p3337, %r3394, %r4296;
	@%p3337 bra 	$L__BB4_4952;
	mad.lo.s32 	%r8625, %r3393, 132, %r3360;
	ld.shared.f32 	%f1617, [%r8625];
	add.s32 	%r8626, %r3394, %r3361;
	mul.wide.s32 	%rd3237, %r8626, 4;
	add.s64 	%rd3238, %rd2, %rd3237;
	st.global.f32 	[%rd3238], %f1617;
$L__BB4_4952:
	add.s32 	%r3395, %r3393, %r2151;
	setp.gt.u32 	%p3338, %r3395, 31;
	@%p3338 bra 	$L__BB4_4997;
	add.s32 	%r3396, %r3394, %r2151;
	setp.ge.s32 	%p3339, %r3396, %r4296;
	@%p3339 bra 	$L__BB4_4955;
	mad.lo.s32 	%r8627, %r3395, 132, %r3360;
	ld.shared.f32 	%f1618, [%r8627];
	add.s32 	%r8628, %r3396, %r3361;
	mul.wide.s32 	%rd3239, %r8628, 4;
	add.s64 	%rd3240, %rd2, %rd3239;
	st.global.f32 	[%rd3240], %f1618;
$L__BB4_4955:
	add.s32 	%r3397, %r3395, %r2151;
	setp.gt.u32 	%p3340, %r3397, 31;
	@%p3340 bra 	$L__BB4_4997;
	add.s32 	%r3398, %r3396, %r2151;
	setp.ge.s32 	%p3341, %r3398, %r4296;
	@%p3341 bra 	$L__BB4_4958;
	mad.lo.s32 	%r8629, %r3397, 132, %r3360;
	ld.shared.f32 	%f1619, [%r8629];
	add.s32 	%r8630, %r3398, %r3361;
	mul.wide.s32 	%rd3241, %r8630, 4;
	add.s64 	%rd3242, %rd2, %rd3241;
	st.global.f32 	[%rd3242], %f1619;
$L__BB4_4958:
	add.s32 	%r3399, %r3397, %r2151;
	setp.gt.u32 	%p3342, %r3399, 31;
	@%p3342 bra 	$L__BB4_4997;
	add.s32 	%r3400, %r3398, %r2151;
	setp.ge.s32 	%p3343, %r3400, %r4296;
	@%p3343 bra 	$L__BB4_4961;
	mad.lo.s32 	%r8631, %r3399, 132, %r3360;
	ld.shared.f32 	%f1620, [%r8631];
	add.s32 	%r8632, %r3400, %r3361;
	mul.wide.s32 	%rd3243, %r8632, 4;
	add.s64 	%rd3244, %rd2, %rd3243;
	st.global.f32 	[%rd3244], %f1620;
$L__BB4_4961:
	add.s32 	%r3401, %r3399, %r2151;
	setp.gt.u32 	%p3344, %r3401, 31;
	@%p3344 bra 	$L__BB4_4997;
	add.s32 	%r3402, %r3400, %r2151;
	setp.ge.s32 	%p3345, %r3402, %r4296;
	@%p3345 bra 	$L__BB4_4964;
	mad.lo.s32 	%r8633, %r3401, 132, %r3360;
	ld.shared.f32 	%f1621, [%r8633];
	add.s32 	%r8634, %r3402, %r3361;
	mul.wide.s32 	%rd3245, %r8634, 4;
	add.s64 	%rd3246, %rd2, %rd3245;
	st.global.f32 	[%rd3246], %f1621;
$L__BB4_4964:
	add.s32 	%r3403, %r3401, %r2151;
	setp.gt.u32 	%p3346, %r3403, 31;
	@%p3346 bra 	$L__BB4_4997;
	add.s32 	%r3404, %r3402, %r2151;
	setp.ge.s32 	%p3347, %r3404, %r4296;
	@%p3347 bra 	$L__BB4_4967;
	mad.lo.s32 	%r8635, %r3403, 132, %r3360;
	ld.shared.f32 	%f1622, [%r8635];
	add.s32 	%r8636, %r3404, %r3361;
	mul.wide.s32 	%rd3247, %r8636, 4;
	add.s64 	%rd3248, %rd2, %rd3247;
	st.global.f32 	[%rd3248], %f1622;
$L__BB4_4967:
	add.s32 	%r3405, %r3403, %r2151;
	setp.gt.u32 	%p3348, %r3405, 31;
	@%p3348 bra 	$L__BB4_4997;
	add.s32 	%r3406, %r3404, %r2151;
	setp.ge.s32 	%p3349, %r3406, %r4296;
	@%p3349 bra 	$L__BB4_4970;
	mad.lo.s32 	%r8637, %r3405, 132, %r3360;
	ld.shared.f32 	%f1623, [%r8637];
	add.s32 	%r8638, %r3406, %r3361;
	mul.wide.s32 	%rd3249, %r8638, 4;
	add.s64 	%rd3250, %rd2, %rd3249;
	st.global.f32 	[%rd3250], %f1623;
$L__BB4_4970:
	add.s32 	%r3407, %r3405, %r2151;
	setp.gt.u32 	%p3350, %r3407, 31;
	@%p3350 bra 	$L__BB4_4997;
	add.s32 	%r3408, %r3406, %r2151;
	setp.ge.s32 	%p3351, %r3408, %r4296;
	@%p3351 bra 	$L__BB4_4973;
	mad.lo.s32 	%r8639, %r3407, 132, %r3360;
	ld.shared.f32 	%f1624, [%r8639];
	add.s32 	%r8640, %r3408, %r3361;
	mul.wide.s32 	%rd3251, %r8640, 4;
	add.s64 	%rd3252, %rd2, %rd3251;
	st.global.f32 	[%rd3252], %f1624;
$L__BB4_4973:
	add.s32 	%r3409, %r3407, %r2151;
	setp.gt.u32 	%p3352, %r3409, 31;
	@%p3352 bra 	$L__BB4_4997;
	add.s32 	%r3410, %r3408, %r2151;
	setp.ge.s32 	%p3353, %r3410, %r4296;
	@%p3353 bra 	$L__BB4_4976;
	mad.lo.s32 	%r8641, %r3409, 132, %r3360;
	ld.shared.f32 	%f1625, [%r8641];
	add.s32 	%r8642, %r3410, %r3361;
	mul.wide.s32 	%rd3253, %r8642, 4;
	add.s64 	%rd3254, %rd2, %rd3253;
	st.global.f32 	[%rd3254], %f1625;
$L__BB4_4976:
	add.s32 	%r3411, %r3409, %r2151;
	setp.gt.u32 	%p3354, %r3411, 31;
	@%p3354 bra 	$L__BB4_4997;
	add.s32 	%r3412, %r3410, %r2151;
	setp.ge.s32 	%p3355, %r3412, %r4296;
	@%p3355 bra 	$L__BB4_4979;
	mad.lo.s32 	%r8643, %r3411, 132, %r3360;
	ld.shared.f32 	%f1626, [%r8643];
	add.s32 	%r8644, %r3412, %r3361;
	mul.wide.s32 	%rd3255, %r8644, 4;
	add.s64 	%rd3256, %rd2, %rd3255;
	st.global.f32 	[%rd3256], %f1626;
$L__BB4_4979:
	add.s32 	%r3413, %r3411, %r2151;
	setp.gt.u32 	%p3356, %r3413, 31;
	@%p3356 bra 	$L__BB4_4997;
	add.s32 	%r3414, %r3412, %r2151;
	setp.ge.s32 	%p3357, %r3414, %r4296;
	@%p3357 bra 	$L__BB4_4982;
	mad.lo.s32 	%r8645, %r3413, 132, %r3360;
	ld.shared.f32 	%f1627, [%r8645];
	add.s32 	%r8646, %r3414, %r3361;
	mul.wide.s32 	%rd3257, %r8646, 4;
	add.s64 	%rd3258, %rd2, %rd3257;
	st.global.f32 	[%rd3258], %f1627;
$L__BB4_4982:
	add.s32 	%r3415, %r3413, %r2151;
	setp.gt.u32 	%p3358, %r3415, 31;
	@%p3358 bra 	$L__BB4_4997;
	add.s32 	%r3416, %r3414, %r2151;
	setp.ge.s32 	%p3359, %r3416, %r4296;
	@%p3359 bra 	$L__BB4_4985;
	mad.lo.s32 	%r8647, %r3415, 132, %r3360;
	ld.shared.f32 	%f1628, [%r8647];
	add.s32 	%r8648, %r3416, %r3361;
	mul.wide.s32 	%rd3259, %r8648, 4;
	add.s64 	%rd3260, %rd2, %rd3259;
	st.global.f32 	[%rd3260], %f1628;
$L__BB4_4985:
	add.s32 	%r3417, %r3415, %r2151;
	setp.gt.u32 	%p3360, %r3417, 31;
	@%p3360 bra 	$L__BB4_4997;
	add.s32 	%r3418, %r3416, %r2151;
	setp.ge.s32 	%p3361, %r3418, %r4296;
	@%p3361 bra 	$L__BB4_4988;
	mad.lo.s32 	%r8649, %r3417, 132, %r3360;
	ld.shared.f32 	%f1629, [%r8649];
	add.s32 	%r8650, %r3418, %r3361;
	mul.wide.s32 	%rd3261, %r8650, 4;
	add.s64 	%rd3262, %rd2, %rd3261;
	st.global.f32 	[%rd3262], %f1629;
$L__BB4_4988:
	add.s32 	%r3419, %r3417, %r2151;
	setp.gt.u32 	%p3362, %r3419, 31;
	@%p3362 bra 	$L__BB4_4997;
	add.s32 	%r3420, %r3418, %r2151;
	setp.ge.s32 	%p3363, %r3420, %r4296;
	@%p3363 bra 	$L__BB4_4991;
	mad.lo.s32 	%r8651, %r3419, 132, %r3360;
	ld.shared.f32 	%f1630, [%r8651];
	add.s32 	%r8652, %r3420, %r3361;
	mul.wide.s32 	%rd3263, %r8652, 4;
	add.s64 	%rd3264, %rd2, %rd3263;
	st.global.f32 	[%rd3264], %f1630;
$L__BB4_4991:
	add.s32 	%r3421, %r3419, %r2151;
	setp.gt.u32 	%p3364, %r3421, 31;
	@%p3364 bra 	$L__BB4_4997;
	add.s32 	%r3422, %r3420, %r2151;
	setp.ge.s32 	%p3365, %r3422, %r4296;
	@%p3365 bra 	$L__BB4_4994;
	mad.lo.s32 	%r8653, %r3421, 132, %r3360;
	ld.shared.f32 	%f1631, [%r8653];
	add.s32 	%r8654, %r3422, %r3361;
	mul.wide.s32 	%rd3265, %r8654, 4;
	add.s64 	%rd3266, %rd2, %rd3265;
	st.global.f32 	[%rd3266], %f1631;
$L__BB4_4994:
	add.s32 	%r3423, %r3421, %r2151;
	setp.gt.u32 	%p3366, %r3423, 31;
	@%p3366 bra 	$L__BB4_4997;
	add.s32 	%r3424, %r3422, %r2151;
	setp.ge.s32 	%p3367, %r3424, %r4296;
	@%p3367 bra 	$L__BB4_4997;
	mad.lo.s32 	%r8655, %r3423, 132, %r3360;
	ld.shared.f32 	%f1632, [%r8655];
	add.s32 	%r8656, %r3424, %r3361;
	mul.wide.s32 	%rd3267, %r8656, 4;
	add.s64 	%rd3268, %rd2, %rd3267;
	st.global.f32 	[%rd3268], %f1632;
$L__BB4_4997:
	add.s32 	%r3425, %r3358, %r2152;
	setp.gt.u32 	%p3368, %r3425, 31;
	@%p3368 bra 	$L__BB4_6270;
	add.s32 	%r3426, %r3359, %r2152;
	setp.ge.s32 	%p3369, %r3426, %r4297;
	@%p3369 bra 	$L__BB4_6270;
	setp.gt.u32 	%p3370, %r2150, 31;
	@%p3370 bra 	$L__BB4_5095;
	shl.b32 	%r8657, %r3425, 2;
	add.s32 	%r3427, %r4300, %r8657;
	mul.lo.s32 	%r3428, %r3426, %r4296;
	add.s32 	%r3429, %r2150, %r1;
	setp.ge.s32 	%p3371, %r3429, %r4296;
	@%p3371 bra 	$L__BB4_5002;
	mad.lo.s32 	%r8659, %r2150, 132, %r3427;
	ld.shared.f32 	%f1633, [%r8659];
	add.s32 	%r8660, %r3429, %r3428;
	mul.wide.s32 	%rd3269, %r8660, 4;
	add.s64 	%rd3270, %rd2, %rd3269;
	st.global.f32 	[%rd3270], %f1633;
$L__BB4_5002:
	add.s32 	%r3430, %r2150, %r2151;
	setp.gt.u32 	%p3372, %r3430, 31;
	@%p3372 bra 	$L__BB4_5095;
	add.s32 	%r3431, %r3429, %r2151;
	setp.ge.s32 	%p3373, %r3431, %r4296;
	@%p3373 bra 	$L__BB4_5005;
	mad.lo.s32 	%r8661, %r3430, 132, %r3427;
	ld.shared.f32 	%f1634, [%r8661];
	add.s32 	%r8662, %r3431, %r3428;
	mul.wide.s32 	%rd3271, %r8662, 4;
	add.s64 	%rd3272, %rd2, %rd3271;
	st.global.f32 	[%rd3272], %f1634;
$L__BB4_5005:
	add.s32 	%r3432, %r3430, %r2151;
	setp.gt.u32 	%p3374, %r3432, 31;
	@%p3374 bra 	$L__BB4_5095;
	add.s32 	%r3433, %r3431, %r2151;
	setp.ge.s32 	%p3375, %r3433, %r4296;
	@%p3375 bra 	$L__BB4_5008;
	mad.lo.s32 	%r8663, %r3432, 132, %r3427;
	ld.shared.f32 	%f1635, [%r8663];
	add.s32 	%r8664, %r3433, %r3428;
	mul.wide.s32 	%rd3273, %r8664, 4;
	add.s64 	%rd3274, %rd2, %rd3273;
	st.global.f32 	[%rd3274], %f1635;
$L__BB4_5008:
	add.s32 	%r3434, %r3432, %r2151;
	setp.gt.u32 	%p3376, %r3434, 31;
	@%p3376 bra 	$L__BB4_5095;
	add.s32 	%r3435, %r3433, %r2151;
	setp.ge.s32 	%p3377, %r3435, %r4296;
	@%p3377 bra 	$L__BB4_5011;
	mad.lo.s32 	%r8665, %r3434, 132, %r3427;
	ld.shared.f32 	%f1636, [%r8665];
	add.s32 	%r8666, %r3435, %r3428;
	mul.wide.s32 	%rd3275, %r8666, 4;
	add.s64 	%rd3276, %rd2, %rd3275;
	st.global.f32 	[%rd3276], %f1636;
$L__BB4_5011:
	add.s32 	%r3436, %r3434, %r2151;
	setp.gt.u32 	%p3378, %r3436, 31;
	@%p3378 bra 	$L__BB4_5095;
	add.s32 	%r3437, %r3435, %r2151;
	setp.ge.s32 	%p3379, %r3437, %r4296;
	@%p3379 bra 	$L__BB4_5014;
	mad.lo.s32 	%r8667, %r3436, 132, %r3427;
	ld.shared.f32 	%f1637, [%r8667];
	add.s32 	%r8668, %r3437, %r3428;
	mul.wide.s32 	%rd3277, %r8668, 4;
	add.s64 	%rd3278, %rd2, %rd3277;
	st.global.f32 	[%rd3278], %f1637;
$L__BB4_5014:
	add.s32 	%r3438, %r3436, %r2151;
	setp.gt.u32 	%p3380, %r3438, 31;
	@%p3380 bra 	$L__BB4_5095;
	add.s32 	%r3439, %r3437, %r2151;
	setp.ge.s32 	%p3381, %r3439, %r4296;
	@%p3381 bra 	$L__BB4_5017;
	mad.lo.s32 	%r8669, %r3438, 132, %r3427;
	ld.shared.f32 	%f1638, [%r8669];
	add.s32 	%r8670, %r3439, %r3428;
	mul.wide.s32 	%rd3279, %r8670, 4;
	add.s64 	%rd3280, %rd2, %rd3279;
	st.global.f32 	[%rd3280], %f1638;
$L__BB4_5017:
	add.s32 	%r3440, %r3438, %r2151;
	setp.gt.u32 	%p3382, %r3440, 31;
	@%p3382 bra 	$L__BB4_5095;
	add.s32 	%r3441, %r3439, %r2151;
	setp.ge.s32 	%p3383, %r3441, %r4296;
	@%p3383 bra 	$L__BB4_5020;
	mad.lo.s32 	%r8671, %r3440, 132, %r3427;
	ld.shared.f32 	%f1639, [%r8671];
	add.s32 	%r8672, %r3441, %r3428;
	mul.wide.s32 	%rd3281, %r8672, 4;
	add.s64 	%rd3282, %rd2, %rd3281;
	st.global.f32 	[%rd3282], %f1639;
$L__BB4_5020:
	add.s32 	%r3442, %r3440, %r2151;
	setp.gt.u32 	%p3384, %r3442, 31;
	@%p3384 bra 	$L__BB4_5095;
	add.s32 	%r3443, %r3441, %r2151;
	setp.ge.s32 	%p3385, %r3443, %r4296;
	@%p3385 bra 	$L__BB4_5023;
	mad.lo.s32 	%r8673, %r3442, 132, %r3427;
	ld.shared.f32 	%f1640, [%r8673];
	add.s32 	%r8674, %r3443, %r3428;
	mul.wide.s32 	%rd3283, %r8674, 4;
	add.s64 	%rd3284, %rd2, %rd3283;
	st.global.f32 	[%rd3284], %f1640;
$L__BB4_5023:
	add.s32 	%r3444, %r3442, %r2151;
	setp.gt.u32 	%p3386, %r3444, 31;
	@%p3386 bra 	$L__BB4_5095;
	add.s32 	%r3445, %r3443, %r2151;
	setp.ge.s32 	%p3387, %r3445, %r4296;
	@%p3387 bra 	$L__BB4_5026;
	mad.lo.s32 	%r8675, %r3444, 132, %r3427;
	ld.shared.f32 	%f1641, [%r8675];
	add.s32 	%r8676, %r3445, %r3428;
	mul.wide.s32 	%rd3285, %r8676, 4;
	add.s64 	%rd3286, %rd2, %rd3285;
	st.global.f32 	[%rd3286], %f1641;
$L__BB4_5026:
	add.s32 	%r3446, %r3444, %r2151;
	setp.gt.u32 	%p3388, %r3446, 31;
	@%p3388 bra 	$L__BB4_5095;
	add.s32 	%r3447, %r3445, %r2151;
	setp.ge.s32 	%p3389, %r3447, %r4296;
	@%p3389 bra 	$L__BB4_5029;
	mad.lo.s32 	%r8677, %r3446, 132, %r3427;
	ld.shared.f32 	%f1642, [%r8677];
	add.s32 	%r8678, %r3447, %r3428;
	mul.wide.s32 	%rd3287, %r8678, 4;
	add.s64 	%rd3288, %rd2, %rd3287;
	st.global.f32 	[%rd3288], %f1642;
$L__BB4_5029:
	add.s32 	%r3448, %r3446, %r2151;
	setp.gt.u32 	%p3390, %r3448, 31;
	@%p3390 bra 	$L__BB4_5095;
	add.s32 	%r3449, %r3447, %r2151;
	setp.ge.s32 	%p3391, %r3449, %r4296;
	@%p3391 bra 	$L__BB4_5032;
	mad.lo.s32 	%r8679, %r3448, 132, %r3427;
	ld.shared.f32 	%f1643, [%r8679];
	add.s32 	%r8680, %r3449, %r3428;
	mul.wide.s32 	%rd3289, %r8680, 4;
	add.s64 	%rd3290, %rd2, %rd3289;
	st.global.f32 	[%rd3290], %f1643;
$L__BB4_5032:
	add.s32 	%r3450, %r3448, %r2151;
	setp.gt.u32 	%p3392, %r3450, 31;
	@%p3392 bra 	$L__BB4_5095;
	add.s32 	%r3451, %r3449, %r2151;
	setp.ge.s32 	%p3393, %r3451, %r4296;
	@%p3393 bra 	$L__BB4_5035;
	mad.lo.s32 	%r8681, %r3450, 132, %r3427;
	ld.shared.f32 	%f1644, [%r8681];
	add.s32 	%r8682, %r3451, %r3428;
	mul.wide.s32 	%rd3291, %r8682, 4;
	add.s64 	%rd3292, %rd2, %rd3291;
	st.global.f32 	[%rd3292], %f1644;
$L__BB4_5035:
	add.s32 	%r3452, %r3450, %r2151;
	setp.gt.u32 	%p3394, %r3452, 31;
	@%p3394 bra 	$L__BB4_5095;
	add.s32 	%r3453, %r3451, %r2151;
	setp.ge.s32 	%p3395, %r3453, %r4296;
	@%p3395 bra 	$L__BB4_5038;
	mad.lo.s32 	%r8683, %r3452, 132, %r3427;
	ld.shared.f32 	%f1645, [%r8683];
	add.s32 	%r8684, %r3453, %r3428;
	mul.wide.s32 	%rd3293, %r8684, 4;
	add.s64 	%rd3294, %rd2, %rd3293;
	st.global.f32 	[%rd3294], %f1645;
$L__BB4_5038:
	add.s32 	%r3454, %r3452, %r2151;
	setp.gt.u32 	%p3396, %r3454, 31;
	@%p3396 bra 	$L__BB4_5095;
	add.s32 	%r3455, %r3453, %r2151;
	setp.ge.s32 	%p3397, %r3455, %r4296;
	@%p3397 bra 	$L__BB4_5041;
	mad.lo.s32 	%r8685, %r3454, 132, %r3427;
	ld.shared.f32 	%f1646, [%r8685];
	add.s32 	%r8686, %r3455, %r3428;
	mul.wide.s32 	%rd3295, %r8686, 4;
	add.s64 	%rd3296, %rd2, %rd3295;
	st.global.f32 	[%rd3296], %f1646;
$L__BB4_5041:
	add.s32 	%r3456, %r3454, %r2151;
	setp.gt.u32 	%p3398, %r3456, 31;
	@%p3398 bra 	$L__BB4_5095;
	add.s32 	%r3457, %r3455, %r2151;
	setp.ge.s32 	%p3399, %r3457, %r4296;
	@%p3399 bra 	$L__BB4_5044;
	mad.lo.s32 	%r8687, %r3456, 132, %r3427;
	ld.shared.f32 	%f1647, [%r8687];
	add.s32 	%r8688, %r3457, %r3428;
	mul.wide.s32 	%rd3297, %r8688, 4;
	add.s64 	%rd3298, %rd2, %rd3297;
	st.global.f32 	[%rd3298], %f1647;
$L__BB4_5044:
	add.s32 	%r3458, %r3456, %r2151;
	setp.gt.u32 	%p3400, %r3458, 31;
	@%p3400 bra 	$L__BB4_5095;
	add.s32 	%r3459, %r3457, %r2151;
	setp.ge.s32 	%p3401, %r3459, %r4296;
	@%p3401 bra 	$L__BB4_5047;
	mad.lo.s32 	%r8689, %r3458, 132, %r3427;
	ld.shared.f32 	%f1648, [%r8689];
	add.s32 	%r8690, %r3459, %r3428;
	mul.wide.s32 	%rd3299, %r8690, 4;
	add.s64 	%rd3300, %rd2, %rd3299;
	st.global.f32 	[%rd3300], %f1648;
$L__BB4_5047:
	add.s32 	%r3460, %r3458, %r2151;
	setp.gt.u32 	%p3402, %r3460, 31;
	@%p3402 bra 	$L__BB4_5095;
	add.s32 	%r3461, %r3459, %r2151;
	setp.ge.s32 	%p3403, %r3461, %r4296;
	@%p3403 bra 	$L__BB4_5050;
	mad.lo.s32 	%r8691, %r3460, 132, %r3427;
	ld.shared.f32 	%f1649, [%r8691];
	add.s32 	%r8692, %r3461, %r3428;
	mul.wide.s32 	%rd3301, %r8692, 4;
	add.s64 	%rd3302, %rd2, %rd3301;
	st.global.f32 	[%rd3302], %f1649;
$L__BB4_5050:
	add.s32 	%r3462, %r3460, %r2151;
	setp.gt.u32 	%p3404, %r3462, 31;
	@%p3404 bra 	$L__BB4_5095;
	add.s32 	%r3463, %r3461, %r2151;
	setp.ge.s32 	%p3405, %r3463, %r4296;
	@%p3405 bra 	$L__BB4_5053;
	mad.lo.s32 	%r8693, %r3462, 132, %r3427;
	ld.shared.f32 	%f1650, [%r8693];
	add.s32 	%r8694, %r3463, %r3428;
	mul.wide.s32 	%rd3303, %r8694, 4;
	add.s64 	%rd3304, %rd2, %rd3303;
	st.global.f32 	[%rd3304], %f1650;
$L__BB4_5053:
	add.s32 	%r3464, %r3462, %r2151;
	setp.gt.u32 	%p3406, %r3464, 31;
	@%p3406 bra 	$L__BB4_5095;
	add.s32 	%r3465, %r3463, %r2151;
	setp.ge.s32 	%p3407, %r3465, %r4296;
	@%p3407 bra 	$L__BB4_5056;
	mad.lo.s32 	%r8695, %r3464, 132, %r3427;
	ld.shared.f32 	%f1651, [%r8695];
	add.s32 	%r8696, %r3465, %r3428;
	mul.wide.s32 	%rd3305, %r8696, 4;
	add.s64 	%rd3306, %rd2, %rd3305;
	st.global.f32 	[%rd3306], %f1651;
$L__BB4_5056:
	add.s32 	%r3466, %r3464, %r2151;
	setp.gt.u32 	%p3408, %r3466, 31;
	@%p3408 bra 	$L__BB4_5095;
	add.s32 	%r3467, %r3465, %r2151;
	setp.ge.s32 	%p3409, %r3467, %r4296;
	@%p3409 bra 	$L__BB4_5059;
	mad.lo.s32 	%r8697, %r3466, 132, %r3427;
	ld.shared.f32 	%f1652, [%r8697];
	add.s32 	%r8698, %r3467, %r3428;
	mul.wide.s32 	%rd3307, %r8698, 4;
	add.s64 	%rd3308, %rd2, %rd3307;
	st.global.f32 	[%rd3308], %f1652;
$L__BB4_5059:
	add.s32 	%r3468, %r3466, %r2151;
	setp.gt.u32 	%p3410, %r3468, 31;
	@%p3410 bra 	$L__BB4_5095;
	add.s32 	%r3469, %r3467, %r2151;
	setp.ge.s32 	%p3411, %r3469, %r4296;
	@%p3411 bra 	$L__BB4_5062;
	mad.lo.s32 	%r8699, %r3468, 132, %r3427;
	ld.shared.f32 	%f1653, [%r8699];
	add.s32 	%r8700, %r3469, %r3428;
	mul.wide.s32 	%rd3309, %r8700, 4;
	add.s64 	%rd3310, %rd2, %rd3309;
	st.global.f32 	[%rd3310], %f1653;
$L__BB4_5062:
	add.s32 	%r3470, %r3468, %r2151;
	setp.gt.u32 	%p3412, %r3470, 31;
	@%p3412 bra 	$L__BB4_5095;
	add.s32 	%r3471, %r3469, %r2151;
	setp.ge.s32 	%p3413, %r3471, %r4296;
	@%p3413 bra 	$L__BB4_5065;
	mad.lo.s32 	%r8701, %r3470, 132, %r3427;
	ld.shared.f32 	%f1654, [%r8701];
	add.s32 	%r8702, %r3471, %r3428;
	mul.wide.s32 	%rd3311, %r8702, 4;
	add.s64 	%rd3312, %rd2, %rd3311;
	st.global.f32 	[%rd3312], %f1654;
$L__BB4_5065:
	add.s32 	%r3472, %r3470, %r2151;
	setp.gt.u32 	%p3414, %r3472, 31;
	@%p3414 bra 	$L__BB4_5095;
	add.s32 	%r3473, %r3471, %r2151;
	setp.ge.s32 	%p3415, %r3473, %r4296;
	@%p3415 bra 	$L__BB4_5068;
	mad.lo.s32 	%r8703, %r3472, 132, %r3427;
	ld.shared.f32 	%f1655, [%r8703];
	add.s32 	%r8704, %r3473, %r3428;
	mul.wide.s32 	%rd3313, %r8704, 4;
	add.s64 	%rd3314, %rd2, %rd3313;
	st.global.f32 	[%rd3314], %f1655;
$L__BB4_5068:
	add.s32 	%r3474, %r3472, %r2151;
	setp.gt.u32 	%p3416, %r3474, 31;
	@%p3416 bra 	$L__BB4_5095;
	add.s32 	%r3475, %r3473, %r2151;
	setp.ge.s32 	%p3417, %r3475, %r4296;
	@%p3417 bra 	$L__BB4_5071;
	mad.lo.s32 	%r8705, %r3474, 132, %r3427;
	ld.shared.f32 	%f1656, [%r8705];
	add.s32 	%r8706, %r3475, %r3428;
	mul.wide.s32 	%rd3315, %r8706, 4;
	add.s64 	%rd3316, %rd2, %rd3315;
	st.global.f32 	[%rd3316], %f1656;
$L__BB4_5071:
	add.s32 	%r3476, %r3474, %r2151;
	setp.gt.u32 	%p3418, %r3476, 31;
	@%p3418 bra 	$L__BB4_5095;
	add.s32 	%r3477, %r3475, %r2151;
	setp.ge.s32 	%p3419, %r3477, %r4296;
	@%p3419 bra 	$L__BB4_5074;
	mad.lo.s32 	%r8707, %r3476, 132, %r3427;
	ld.shared.f32 	%f1657, [%r8707];
	add.s32 	%r8708, %r3477, %r3428;
	mul.wide.s32 	%rd3317, %r8708, 4;
	add.s64 	%rd3318, %rd2, %rd3317;
	st.global.f32 	[%rd3318], %f1657;
$L__BB4_5074:
	add.s32 	%r3478, %r3476, %r2151;
	setp.gt.u32 	%p3420, %r3478, 31;
	@%p3420 bra 	$L__BB4_5095;
	add.s32 	%r3479, %r3477, %r2151;
	setp.ge.s32 	%p3421, %r3479, %r4296;
	@%p3421 bra 	$L__BB4_5077;
	mad.lo.s32 	%r8709, %r3478, 132, %r3427;
	ld.shared.f32 	%f1658, [%r8709];
	add.s32 	%r8710, %r3479, %r3428;
	mul.wide.s32 	%rd3319, %r8710, 4;
	add.s64 	%rd3320, %rd2, %rd3319;
	st.global.f32 	[%rd3320], %f1658;
$L__BB4_5077:
	add.s32 	%r3480, %r3478, %r2151;
	setp.gt.u32 	%p3422, %r3480, 31;
	@%p3422 bra 	$L__BB4_5095;
	add.s32 	%r3481, %r3479, %r2151;
	setp.ge.s32 	%p3423, %r3481, %r4296;
	@%p3423 bra 	$L__BB4_5080;
	mad.lo.s32 	%r8711, %r3480, 132, %r3427;
	ld.shared.f32 	%f1659, [%r8711];
	add.s32 	%r8712, %r3481, %r3428;
	mul.wide.s32 	%rd3321, %r8712, 4;
	add.s64 	%rd3322, %rd2, %rd3321;
	st.global.f32 	[%rd3322], %f1659;
$L__BB4_5080:
	add.s32 	%r3482, %r3480, %r2151;
	setp.gt.u32 	%p3424, %r3482, 31;
	@%p3424 bra 	$L__BB4_5095;
	add.s32 	%r3483, %r3481, %r2151;
	setp.ge.s32 	%p3425, %r3483, %r4296;
	@%p3425 bra 	$L__BB4_5083;
	mad.lo.s32 	%r8713, %r3482, 132, %r3427;
	ld.shared.f32 	%f1660, [%r8713];
	add.s32 	%r8714, %r3483, %r3428;
	mul.wide.s32 	%rd3323, %r8714, 4;
	add.s64 	%rd3324, %rd2, %rd3323;
	st.global.f32 	[%rd3324], %f1660;
$L__BB4_5083:
	add.s32 	%r3484, %r3482, %r2151;
	setp.gt.u32 	%p3426, %r3484, 31;
	@%p3426 bra 	$L__BB4_5095;
	add.s32 	%r3485, %r3483, %r2151;
	setp.ge.s32 	%p3427, %r3485, %r4296;
	@%p3427 bra 	$L__BB4_5086;
	mad.lo.s32 	%r8715, %r3484, 132, %r3427;
	ld.shared.f32 	%f1661, [%r8715];
	add.s32 	%r8716, %r3485, %r3428;
	mul.wide.s32 	%rd3325, %r8716, 4;
	add.s64 	%rd3326, %rd2, %rd3325;
	st.global.f32 	[%rd3326], %f1661;
$L__BB4_5086:
	add.s32 	%r3486, %r3484, %r2151;
	setp.gt.u32 	%p3428, %r3486, 31;
	@%p3428 bra 	$L__BB4_5095;
	add.s32 	%r3487, %r3485, %r2151;
	setp.ge.s32 	%p3429, %r3487, %r4296;
	@%p3429 bra 	$L__BB4_5089;
	mad.lo.s32 	%r8717, %r3486, 132, %r3427;
	ld.shared.f32 	%f1662, [%r8717];
	add.s32 	%r8718, %r3487, %r3428;
	mul.wide.s32 	%rd3327, %r8718, 4;
	add.s64 	%rd3328, %rd2, %rd3327;
	st.global.f32 	[%rd3328], %f1662;
$L__BB4_5089:
	add.s32 	%r3488, %r3486, %r2151;
	setp.gt.u32 	%p3430, %r3488, 31;
	@%p3430 bra 	$L__BB4_5095;
	add.s32 	%r3489, %r3487, %r2151;
	setp.ge.s32 	%p3431, %r3489, %r4296;
	@%p3431 bra 	$L__BB4_5092;
	mad.lo.s32 	%r8719, %r3488, 132, %r3427;
	ld.shared.f32 	%f1663, [%r8719];
	add.s32 	%r8720, %r3489, %r3428;
	mul.wide.s32 	%rd3329, %r8720, 4;
	add.s64 	%rd3330, %rd2, %rd3329;
	st.global.f32 	[%rd3330], %f1663;
$L__BB4_5092:
	add.s32 	%r3490, %r3488, %r2151;
	setp.gt.u32 	%p3432, %r3490, 31;
	@%p3432 bra 	$L__BB4_5095;
	add.s32 	%r3491, %r3489, %r2151;
	setp.ge.s32 	%p3433, %r3491, %r4296;
	@%p3433 bra 	$L__BB4_5095;
	mad.lo.s32 	%r8721, %r3490, 132, %r3427;
	ld.shared.f32 	%f1664, [%r8721];
	add.s32 	%r8722, %r3491, %r3428;
	mul.wide.s32 	%rd3331, %r8722, 4;
	add.s64 	%rd3332, %rd2, %rd3331;
	st.global.f32 	[%rd3332], %f1664;
$L__BB4_5095:
	add.s32 	%r3492, %r3425, %r2152;
	setp.gt.u32 	%p3434, %r3492, 31;
	@%p3434 bra 	$L__BB4_6270;
	add.s32 	%r3493, %r3426, %r2152;
	setp.ge.s32 	%p3435, %r3493, %r4297;
	@%p3435 bra 	$L__BB4_6270;
	setp.gt.u32 	%p3436, %r2150, 31;
	@%p3436 bra 	$L__BB4_5193;
	shl.b32 	%r8723, %r3492, 2;
	add.s32 	%r3494, %r4300, %r8723;
	mul.lo.s32 	%r3495, %r3493, %r4296;
	add.s32 	%r3496, %r2150, %r1;
	setp.ge.s32 	%p3437, %r3496, %r4296;
	@%p3437 bra 	$L__BB4_5100;
	mad.lo.s32 	%r8725, %r2150, 132, %r3494;
	ld.shared.f32 	%f1665, [%r8725];
	add.s32 	%r8726, %r3496, %r3495;
	mul.wide.s32 	%rd3333, %r8726, 4;
	add.s64 	%rd3334, %rd2, %rd3333;
	st.global.f32 	[%rd3334], %f1665;
$L__BB4_5100:
	add.s32 	%r3497, %r2150, %r2151;
	setp.gt.u32 	%p3438, %r3497, 31;
	@%p3438 bra 	$L__BB4_5193;
	add.s32 	%r3498, %r3496, %r2151;
	setp.ge.s32 	%p3439, %r3498, %r4296;
	@%p3439 bra 	$L__BB4_5103;
	mad.lo.s32 	%r8727, %r3497, 132, %r3494;
	ld.shared.f32 	%f1666, [%r8727];
	add.s32 	%r8728, %r3498, %r3495;
	mul.wide.s32 	%rd3335, %r8728, 4;
	add.s64 	%rd3336, %rd2, %rd3335;
	st.global.f32 	[%rd3336], %f1666;
$L__BB4_5103:
	add.s32 	%r3499, %r3497, %r2151;
	setp.gt.u32 	%p3440, %r3499, 31;
	@%p3440 bra 	$L__BB4_5193;
	add.s32 	%r3500, %r3498, %r2151;
	setp.ge.s32 	%p3441, %r3500, %r4296;
	@%p3441 bra 	$L__BB4_5106;
	mad.lo.s32 	%r8729, %r3499, 132, %r3494;
	ld.shared.f32 	%f1667, [%r8729];
	add.s32 	%r8730, %r3500, %r3495;
	mul.wide.s32 	%rd3337, %r8730, 4;
	add.s64 	%rd3338, %rd2, %rd3337;
	st.global.f32 	[%rd3338], %f1667;
$L__BB4_5106:
	add.s32 	%r3501, %r3499, %r2151;
	setp.gt.u32 	%p3442, %r3501, 31;
	@%p3442 bra 	$L__BB4_5193;
	add.s32 	%r3502, %r3500, %r2151;
	setp.ge.s32 	%p3443, %r3502, %r4296;
	@%p3443 bra 	$L__BB4_5109;
	mad.lo.s32 	%r8731, %r3501, 132, %r3494;
	ld.shared.f32 	%f1668, [%r8731];
	add.s32 	%r8732, %r3502, %r3495;
	mul.wide.s32 	%rd3339, %r8732, 4;
	add.s64 	%rd3340, %rd2, %rd3339;
	st.global.f32 	[%rd3340], %f1668;
$L__BB4_5109:
	add.s32 	%r3503, %r3501, %r2151;
	setp.gt.u32 	%p3444, %r3503, 31;
	@%p3444 bra 	$L__BB4_5193;
	add.s32 	%r3504, %r3502, %r2151;
	setp.ge.s32 	%p3445, %r3504, %r4296;
	@%p3445 bra 	$L__BB4_5112;
	mad.lo.s32 	%r8733, %r3503, 132, %r3494;
	ld.shared.f32 	%f1669, [%r8733];
	add.s32 	%r8734, %r3504, %r3495;
	mul.wide.s32 	%rd3341, %r8734, 4;
	add.s64 	%rd3342, %rd2, %rd3341;
	st.global.f32 	[%rd3342], %f1669;
$L__BB4_5112:
	add.s32 	%r3505, %r3503, %r2151;
	setp.gt.u32 	%p3446, %r3505, 31;
	@%p3446 bra 	$L__BB4_5193;
	add.s32 	%r3506, %r3504, %r2151;
	setp.ge.s32 	%p3447, %r3506, %r4296;
	@%p3447 bra 	$L__BB4_5115;
	mad.lo.s32 	%r8735, %r3505, 132, %r3494;
	ld.shared.f32 	%f1670, [%r8735];
	add.s32 	%r8736, %r3506, %r3495;
	mul.wide.s32 	%rd3343, %r8736, 4;
	add.s64 	%rd3344, %rd2, %rd3343;
	st.global.f32 	[%rd3344], %f1670;
$L__BB4_5115:
	add.s32 	%r3507, %r3505, %r2151;
	setp.gt.u32 	%p3448, %r3507, 31;
	@%p3448 bra 	$L__BB4_5193;
	add.s32 	%r3508, %r3506, %r2151;
	setp.ge.s32 	%p3449, %r3508, %r4296;
	@%p3449 bra 	$L__BB4_5118;
	mad.lo.s32 	%r8737, %r3507, 132, %r3494;
	ld.shared.f32 	%f1671, [%r8737];
	add.s32 	%r8738, %r3508, %r3495;
	mul.wide.s32 	%rd3345, %r8738, 4;
	add.s64 	%rd3346, %rd2, %rd3345;
	st.global.f32 	[%rd3346], %f1671;
$L__BB4_5118:
	add.s32 	%r3509, %r3507, %r2151;
	setp.gt.u32 	%p3450, %r3509, 31;
	@%p3450 bra 	$L__BB4_5193;
	add.s32 	%r3510, %r3508, %r2151;
	setp.ge.s32 	%p3451, %r3510, %r4296;
	@%p3451 bra 	$L__BB4_5121;
	mad.lo.s32 	%r8739, %r3509, 132, %r3494;
	ld.shared.f32 	%f1672, [%r8739];
	add.s32 	%r8740, %r3510, %r3495;
	mul.wide.s32 	%rd3347, %r8740, 4;
	add.s64 	%rd3348, %rd2, %rd3347;
	st.global.f32 	[%rd3348], %f1672;
$L__BB4_5121:
	add.s32 	%r3511, %r3509, %r2151;
	setp.gt.u32 	%p3452, %r3511, 31;
	@%p3452 bra 	$L__BB4_5193;
	add.s32 	%r3512, %r3510, %r2151;
	setp.ge.s32 	%p3453, %r3512, %r4296;
	@%p3453 bra 	$L__BB4_5124;
	mad.lo.s32 	%r8741, %r3511, 132, %r3494;
	ld.shared.f32 	%f1673, [%r8741];
	add.s32 	%r8742, %r3512, %r3495;
	mul.wide.s32 	%rd3349, %r8742, 4;
	add.s64 	%rd3350, %rd2, %rd3349;
	st.global.f32 	[%rd3350], %f1673;
$L__BB4_5124:
	add.s32 	%r3513, %r3511, %r2151;
	setp.gt.u32 	%p3454, %r3513, 31;
	@%p3454 bra 	$L__BB4_5193;
	add.s32 	%r3514, %r3512, %r2151;
	setp.ge.s32 	%p3455, %r3514, %r4296;
	@%p3455 bra 	$L__BB4_5127;
	mad.lo.s32 	%r8743, %r3513, 132, %r3494;
	ld.shared.f32 	%f1674, [%r8743];
	add.s32 	%r8744, %r3514, %r3495;
	mul.wide.s32 	%rd3351, %r8744, 4;
	add.s64 	%rd3352, %rd2, %rd3351;
	st.global.f32 	[%rd3352], %f1674;
$L__BB4_5127:
	add.s32 	%r3515, %r3513, %r2151;
	setp.gt.u32 	%p3456, %r3515, 31;
	@%p3456 bra 	$L__BB4_5193;
	add.s32 	%r3516, %r3514, %r2151;
	setp.ge.s32 	%p3457, %r3516, %r4296;
	@%p3457 bra 	$L__BB4_5130;
	mad.lo.s32 	%r8745, %r3515, 132, %r3494;
	ld.shared.f32 	%f1675, [%r8745];
	add.s32 	%r8746, %r3516, %r3495;
	mul.wide.s32 	%rd3353, %r8746, 4;
	add.s64 	%rd3354, %rd2, %rd3353;
	st.global.f32 	[%rd3354], %f1675;
$L__BB4_5130:
	add.s32 	%r3517, %r3515, %r2151;
	setp.gt.u32 	%p3458, %r3517, 31;
	@%p3458 bra 	$L__BB4_5193;
	add.s32 	%r3518, %r3516, %r2151;
	setp.ge.s32 	%p3459, %r3518, %r4296;
	@%p3459 bra 	$L__BB4_5133;
	mad.lo.s32 	%r8747, %r3517, 132, %r3494;
	ld.shared.f32 	%f1676, [%r8747];
	add.s32 	%r8748, %r3518, %r3495;
	mul.wide.s32 	%rd3355, %r8748, 4;
	add.s64 	%rd3356, %rd2, %rd3355;
	st.global.f32 	[%rd3356], %f1676;
$L__BB4_5133:
	add.s32 	%r3519, %r3517, %r2151;
	setp.gt.u32 	%p3460, %r3519, 31;
	@%p3460 bra 	$L__BB4_5193;
	add.s32 	%r3520, %r3518, %r2151;
	setp.ge.s32 	%p3461, %r3520, %r4296;
	@%p3461 bra 	$L__BB4_5136;
	mad.lo.s32 	%r8749, %r3519, 132, %r3494;
	ld.shared.f32 	%f1677, [%r8749];
	add.s32 	%r8750, %r3520, %r3495;
	mul.wide.s32 	%rd3357, %r8750, 4;
	add.s64 	%rd3358, %rd2, %rd3357;
	st.global.f32 	[%rd3358], %f1677;
$L__BB4_5136:
	add.s32 	%r3521, %r3519, %r2151;
	setp.gt.u32 	%p3462, %r3521, 31;
	@%p3462 bra 	$L__BB4_5193;
	add.s32 	%r3522, %r3520, %r2151;
	setp.ge.s32 	%p3463, %r3522, %r4296;
	@%p3463 bra 	$L__BB4_5139;
	mad.lo.s32 	%r8751, %r3521, 132, %r3494;
	ld.shared.f32 	%f1678, [%r8751];
	add.s32 	%r8752, %r3522, %r3495;
	mul.wide.s32 	%rd3359, %r8752, 4;
	add.s64 	%rd3360, %rd2, %rd3359;
	st.global.f32 	[%rd3360], %f1678;
$L__BB4_5139:
	add.s32 	%r3523, %r3521, %r2151;
	setp.gt.u32 	%p3464, %r3523, 31;
	@%p3464 bra 	$L__BB4_5193;
	add.s32 	%r3524, %r3522, %r2151;
	setp.ge.s32 	%p3465, %r3524, %r4296;
	@%p3465 bra 	$L__BB4_5142;
	mad.lo.s32 	%r8753, %r3523, 132, %r3494;
	ld.shared.f32 	%f1679, [%r8753];
	add.s32 	%r8754, %r3524, %r3495;
	mul.wide.s32 	%rd3361, %r8754, 4;
	add.s64 	%rd3362, %rd2, %rd3361;
	st.global.f32 	[%rd3362], %f1679;
$L__BB4_5142:
	add.s32 	%r3525, %r3523, %r2151;
	setp.gt.u32 	%p3466, %r3525, 31;
	@%p3466 bra 	$L__BB4_5193;
	add.s32 	%r3526, %r3524, %r2151;
	setp.ge.s32 	%p3467, %r3526, %r4296;
	@%p3467 bra 	$L__BB4_5145;
	mad.lo.s32 	%r8755, %r3525, 132, %r3494;
	ld.shared.f32 	%f1680, [%r8755];
	add.s32 	%r8756, %r3526, %r3495;
	mul.wide.s32 	%rd3363, %r8756, 4;
	add.s64 	%rd3364, %rd2, %rd3363;
	st.global.f32 	[%rd3364], %f1680;
$L__BB4_5145:
	add.s32 	%r3527, %r3525, %r2151;
	setp.gt.u32 	%p3468, %r3527, 31;
	@%p3468 bra 	$L__BB4_5193;
	add.s32 	%r3528, %r3526, %r2151;
	setp.ge.s32 	%p3469, %r3528, %r4296;
	@%p3469 bra 	$L__BB4_5148;
	mad.lo.s32 	%r8757, %r3527, 132, %r3494;
	ld.shared.f32 	%f1681, [%r8757];
	add.s32 	%r8758, %r3528, %r3495;
	mul.wide.s32 	%rd3365, %r8758, 4;
	add.s64 	%rd3366, %rd2, %rd3365;
	st.global.f32 	[%rd3366], %f1681;
$L__BB4_5148:
	add.s32 	%r3529, %r3527, %r2151;
	setp.gt.u32 	%p3470, %r3529, 31;
	@%p3470 bra 	$L__BB4_5193;
	add.s32 	%r3530, %r3528, %r2151;
	setp.ge.s32 	%p3471, %r3530, %r4296;
	@%p3471 bra 	$L__BB4_5151;
	mad.lo.s32 	%r8759, %r3529, 132, %r3494;
	ld.shared.f32 	%f1682, [%r8759];
	add.s32 	%r8760, %r3530, %r3495;
	mul.wide.s32 	%rd3367, %r8760, 4;
	add.s64 	%rd3368, %rd2, %rd3367;
	st.global.f32 	[%rd3368], %f1682;
$L__BB4_5151:
	add.s32 	%r3531, %r3529, %r2151;
	setp.gt.u32 	%p3472, %r3531, 31;
	@%p3472 bra 	$L__BB4_5193;
	add.s32 	%r3532, %r3530, %r2151;
	setp.ge.s32 	%p3473, %r3532, %r4296;
	@%p3473 bra 	$L__BB4_5154;
	mad.lo.s32 	%r8761, %r3531, 132, %r3494;
	ld.shared.f32 	%f1683, [%r8761];
	add.s32 	%r8762, %r3532, %r3495;
	mul.wide.s32 	%rd3369, %r8762, 4;
	add.s64 	%rd3370, %rd2, %rd3369;
	st.global.f32 	[%rd3370], %f1683;
$L__BB4_5154:
	add.s32 	%r3533, %r3531, %r2151;
	setp.gt.u32 	%p3474, %r3533, 31;
	@%p3474 bra 	$L__BB4_5193;
	add.s32 	%r3534, %r3532, %r2151;
	setp.ge.s32 	%p3475, %r3534, %r4296;
	@%p3475 bra 	$L__BB4_5157;
	mad.lo.s32 	%r8763, %r3533, 132, %r3494;
	ld.shared.f32 	%f1684, [%r8763];
	add.s32 	%r8764, %r3534, %r3495;
	mul.wide.s32 	%rd3371, %r8764, 4;
	add.s64 	%rd3372, %rd2, %rd3371;
	st.global.f32 	[%rd3372], %f1684;
$L__BB4_5157:
	add.s32 	%r3535, %r3533, %r2151;
	setp.gt.u32 	%p3476, %r3535, 31;
	@%p3476 bra 	$L__BB4_5193;
	add.s32 	%r3536, %r3534, %r2151;
	setp.ge.s32 	%p3477, %r3536, %r4296;
	@%p3477 bra 	$L__BB4_5160;
	mad.lo.s32 	%r8765, %r3535, 132, %r3494;
	ld.shared.f32 	%f1685, [%r8765];
	add.s32 	%r8766, %r3536, %r3495;
	mul.wide.s32 	%rd3373, %r8766, 4;
	add.s64 	%rd3374, %rd2, %rd3373;
	st.global.f32 	[%rd3374], %f1685;
$L__BB4_5160:
	add.s32 	%r3537, %r3535, %r2151;
	setp.gt.u32 	%p3478, %r3537, 31;
	@%p3478 bra 	$L__BB4_5193;
	add.s32 	%r3538, %r3536, %r2151;
	setp.ge.s32 	%p3479, %r3538, %r4296;
	@%p3479 bra 	$L__BB4_5163;
	mad.lo.s32 	%r8767, %r3537, 132, %r3494;
	ld.shared.f32 	%f1686, [%r8767];
	add.s32 	%r8768, %r3538, %r3495;
	mul.wide.s32 	%rd3375, %r8768, 4;
	add.s64 	%rd3376, %rd2, %rd3375;
	st.global.f32 	[%rd3376], %f1686;
$L__BB4_5163:
	add.s32 	%r3539, %r3537, %r2151;
	setp.gt.u32 	%p3480, %r3539, 31;
	@%p3480 bra 	$L__BB4_5193;
	add.s32 	%r3540, %r3538, %r2151;
	setp.ge.s32 	%p3481, %r3540, %r4296;
	@%p3481 bra 	$L__BB4_5166;
	mad.lo.s32 	%r8769, %r3539, 132, %r3494;
	ld.shared.f32 	%f1687, [%r8769];
	add.s32 	%r8770, %r3540, %r3495;
	mul.wide.s32 	%rd3377, %r8770, 4;
	add.s64 	%rd3378, %rd2, %rd3377;
	st.global.f32 	[%rd3378], %f1687;
$L__BB4_5166:
	add.s32 	%r3541, %r3539, %r2151;
	setp.gt.u32 	%p3482, %r3541, 31;
	@%p3482 bra 	$L__BB4_5193;
	add.s32 	%r3542, %r3540, %r2151;
	setp.ge.s32 	%p3483, %r3542, %r4296;
	@%p3483 bra 	$L__BB4_5169;
	mad.lo.s32 	%r8771, %r3541, 132, %r3494;
	ld.shared.f32 	%f1688, [%r8771];
	add.s32 	%r8772, %r3542, %r3495;
	mul.wide.s32 	%rd3379, %r8772, 4;
	add.s64 	%rd3380, %rd2, %rd3379;
	st.global.f32 	[%rd3380], %f1688;
$L__BB4_5169:
	add.s32 	%r3543, %r3541, %r2151;
	setp.gt.u32 	%p3484, %r3543, 31;
	@%p3484 bra 	$L__BB4_5193;
	add.s32 	%r3544, %r3542, %r2151;
	setp.ge.s32 	%p3485, %r3544, %r4296;
	@%p3485 bra 	$L__BB4_5172;
	mad.lo.s32 	%r8773, %r3543, 132, %r3494;
	ld.shared.f32 	%f1689, [%r8773];
	add.s32 	%r8774, %r3544, %r3495;
	mul.wide.s32 	%rd3381, %r8774, 4;
	add.s64 	%rd3382, %rd2, %rd3381;
	st.global.f32 	[%rd3382], %f1689;
$L__BB4_5172:
	add.s32 	%r3545, %r3543, %r2151;
	setp.gt.u32 	%p3486, %r3545, 31;
	@%p3486 bra 	$L__BB4_5193;
	add.s32 	%r3546, %r3544, %r2151;
	setp.ge.s32 	%p3487, %r3546, %r4296;
	@%p3487 bra 	$L__BB4_5175;
	mad.lo.s32 	%r8775, %r3545, 132, %r3494;
	ld.shared.f32 	%f1690, [%r8775];
	add.s32 	%r8776, %r3546, %r3495;
	mul.wide.s32 	%rd3383, %r8776, 4;
	add.s64 	%rd3384, %rd2, %rd3383;
	st.global.f32 	[%rd3384], %f1690;
$L__BB4_5175:
	add.s32 	%r3547, %r3545, %r2151;
	setp.gt.u32 	%p3488, %r3547, 31;
	@%p3488 bra 	$L__BB4_5193;
	add.s32 	%r3548, %r3546, %r2151;
	setp.ge.s32 	%p3489, %r3548, %r4296;
	@%p3489 bra 	$L__BB4_5178;
	mad.lo.s32 	%r8777, %r3547, 132, %r3494;
	ld.shared.f32 	%f1691, [%r8777];
	add.s32 	%r8778, %r3548, %r3495;
	mul.wide.s32 	%rd3385, %r8778, 4;
	add.s64 	%rd3386, %rd2, %rd3385;
	st.global.f32 	[%rd3386], %f1691;
$L__BB4_5178:
	add.s32 	%r3549, %r3547, %r2151;
	setp.gt.u32 	%p3490, %r3549, 31;
	@%p3490 bra 	$L__BB4_5193;
	add.s32 	%r3550, %r3548, %r2151;
	setp.ge.s32 	%p3491, %r3550, %r4296;
	@%p3491 bra 	$L__BB4_5181;
	mad.lo.s32 	%r8779, %r3549, 132, %r3494;
	ld.shared.f32 	%f1692, [%r8779];
	add.s32 	%r8780, %r3550, %r3495;
	mul.wide.s32 	%rd3387, %r8780, 4;
	add.s64 	%rd3388, %rd2, %rd3387;
	st.global.f32 	[%rd3388], %f1692;
$L__BB4_5181:
	add.s32 	%r3551, %r3549, %r2151;
	setp.gt.u32 	%p3492, %r3551, 31;
	@%p3492 bra 	$L__BB4_5193;
	add.s32 	%r3552, %r3550, %r2151;
	setp.ge.s32 	%p3493, %r3552, %r4296;
	@%p3493 bra 	$L__BB4_5184;
	mad.lo.s32 	%r8781, %r3551, 132, %r3494;
	ld.shared.f32 	%f1693, [%r8781];
	add.s32 	%r8782, %r3552, %r3495;
	mul.wide.s32 	%rd3389, %r8782, 4;
	add.s64 	%rd3390, %rd2, %rd3389;
	st.global.f32 	[%rd3390], %f1693;
$L__BB4_5184:
	add.s32 	%r3553, %r3551, %r2151;
	setp.gt.u32 	%p3494, %r3553, 31;
	@%p3494 bra 	$L__BB4_5193;
	add.s32 	%r3554, %r3552, %r2151;
	setp.ge.s32 	%p3495, %r3554, %r4296;
	@%p3495 bra 	$L__BB4_5187;
	mad.lo.s32 	%r8783, %r3553, 132, %r3494;
	ld.shared.f32 	%f1694, [%r8783];
	add.s32 	%r8784, %r3554, %r3495;
	mul.wide.s32 	%rd3391, %r8784, 4;
	add.s64 	%rd3392, %rd2, %rd3391;
	st.global.f32 	[%rd3392], %f1694;
$L__BB4_5187:
	add.s32 	%r3555, %r3553, %r2151;
	setp.gt.u32 	%p3496, %r3555, 31;
	@%p3496 bra 	$L__BB4_5193;
	add.s32 	%r3556, %r3554, %r2151;
	setp.ge.s32 	%p3497, %r3556, %r4296;
	@%p3497 bra 	$L__BB4_5190;
	mad.lo.s32 	%r8785, %r3555, 132, %r3494;
	ld.shared.f32 	%f1695, [%r8785];
	add.s32 	%r8786, %r3556, %r3495;
	mul.wide.s32 	%rd3393, %r8786, 4;
	add.s64 	%rd3394, %rd2, %rd3393;
	st.global.f32 	[%rd3394], %f1695;
$L__BB4_5190:
	add.s32 	%r3557, %r3555, %r2151;
	setp.gt.u32 	%p3498, %r3557, 31;
	@%p3498 bra 	$L__BB4_5193;
	add.s32 	%r3558, %r3556, %r2151;
	setp.ge.s32 	%p3499, %r3558, %r4296;
	@%p3499 bra 	$L__BB4_5193;
	mad.lo.s32 	%r8787, %r3557, 132, %r3494;
	ld.shared.f32 	%f1696, [%r8787];
	add.s32 	%r8788, %r3558, %r3495;
	mul.wide.s32 	%rd3395, %r8788, 4;
	add.s64 	%rd3396, %rd2, %rd3395;
	st.global.f32 	[%rd3396], %f1696;
$L__BB4_5193:
	add.s32 	%r3559, %r3492, %r2152;
	setp.gt.u32 	%p3500, %r3559, 31;
	@%p3500 bra 	$L__BB4_6270;
	add.s32 	%r3560, %r3493, %r2152;
	setp.ge.s32 	%p3501, %r3560, %r4297;
	@%p3501 bra 	$L__BB4_6270;
	setp.gt.u32 	%p3502, %r2150, 31;
	@%p3502 bra 	$L__BB4_5291;
	shl.b32 	%r8789, %r3559, 2;
	add.s32 	%r3561, %r4300, %r8789;
	mul.lo.s32 	%r3562, %r3560, %r4296;
	add.s32 	%r3563, %r2150, %r1;
	setp.ge.s32 	%p3503, %r3563, %r4296;
	@%p3503 bra 	$L__BB4_5198;
	mad.lo.s32 	%r8791, %r2150, 132, %r3561;
	ld.shared.f32 	%f1697, [%r8791];
	add.s32 	%r8792, %r3563, %r3562;
	mul.wide.s32 	%rd3397, %r8792, 4;
	add.s64 	%rd3398, %rd2, %rd3397;
	st.global.f32 	[%rd3398], %f1697;
$L__BB4_5198:
	add.s32 	%r3564, %r2150, %r2151;
	setp.gt.u32 	%p3504, %r3564, 31;
	@%p3504 bra 	$L__BB4_5291;
	add.s32 	%r3565, %r3563, %r2151;
	setp.ge.s32 	%p3505, %r3565, %r4296;
	@%p3505 bra 	$L__BB4_5201;
	mad.lo.s32 	%r8793, %r3564, 132, %r3561;
	ld.shared.f32 	%f1698, [%r8793];
	add.s32 	%r8794, %r3565, %r3562;
	mul.wide.s32 	%rd3399, %r8794, 4;
	add.s64 	%rd3400, %rd2, %rd3399;
	st.global.f32 	[%rd3400], %f1698;
$L__BB4_5201:
	add.s32 	%r3566, %r3564, %r2151;
	setp.gt.u32 	%p3506, %r3566, 31;
	@%p3506 bra 	$L__BB4_5291;
	add.s32 	%r3567, %r3565, %r2151;
	setp.ge.s32 	%p3507, %r3567, %r4296;
	@%p3507 bra 	$L__BB4_5204;
	mad.lo.s32 	%r8795, %r3566, 132, %r3561;
	ld.shared.f32 	%f1699, [%r8795];
	add.s32 	%r8796, %r3567, %r3562;
	mul.wide.s32 	%rd3401, %r8796, 4;
	add.s64 	%rd3402, %rd2, %rd3401;
	st.global.f32 	[%rd3402], %f1699;
$L__BB4_5204:
	add.s32 	%r3568, %r3566, %r2151;
	setp.gt.u32 	%p3508, %r3568, 31;
	@%p3508 bra 	$L__BB4_5291;
	add.s32 	%r3569, %r3567, %r2151;
	setp.ge.s32 	%p3509, %r3569, %r4296;
	@%p3509 bra 	$L__BB4_5207;
	mad.lo.s32 	%r8797, %r3568, 132, %r3561;
	ld.shared.f32 	%f1700, [%r8797];
	add.s32 	%r8798, %r3569, %r3562;
	mul.wide.s32 	%rd3403, %r8798, 4;
	add.s64 	%rd3404, %rd2, %rd3403;
	st.global.f32 	[%rd3404], %f1700;
$L__BB4_5207:
	add.s32 	%r3570, %r3568, %r2151;
	setp.gt.u32 	%p3510, %r3570, 31;
	@%p3510 bra 	$L__BB4_5291;
	add.s32 	%r3571, %r3569, %r2151;
	setp.ge.s32 	%p3511, %r3571, %r4296;
	@%p3511 bra 	$L__BB4_5210;
	mad.lo.s32 	%r8799, %r3570, 132, %r3561;
	ld.shared.f32 	%f1701, [%r8799];
	add.s32 	%r8800, %r3571, %r3562;
	mul.wide.s32 	%rd3405, %r8800, 4;
	add.s64 	%rd3406, %rd2, %rd3405;
	st.global.f32 	[%rd3406], %f1701;
$L__BB4_5210:
	add.s32 	%r3572, %r3570, %r2151;
	setp.gt.u32 	%p3512, %r3572, 31;
	@%p3512 bra 	$L__BB4_5291;
	add.s32 	%r3573, %r3571, %r2151;
	setp.ge.s32 	%p3513, %r3573, %r4296;
	@%p3513 bra 	$L__BB4_5213;
	mad.lo.s32 	%r8801, %r3572, 132, %r3561;
	ld.shared.f32 	%f1702, [%r8801];
	add.s32 	%r8802, %r3573, %r3562;
	mul.wide.s32 	%rd3407, %r8802, 4;
	add.s64 	%rd3408, %rd2, %rd3407;
	st.global.f32 	[%rd3408], %f1702;
$L__BB4_5213:
	add.s32 	%r3574, %r3572, %r2151;
	setp.gt.u32 	%p3514, %r3574, 31;
	@%p3514 bra 	$L__BB4_5291;
	add.s32 	%r3575, %r3573, %r2151;
	setp.ge.s32 	%p3515, %r3575, %r4296;
	@%p3515 bra 	$L__BB4_5216;
	mad.lo.s32 	%r8803, %r3574, 132, %r3561;
	ld.shared.f32 	%f1703, [%r8803];
	add.s32 	%r8804, %r3575, %r3562;
	mul.wide.s32 	%rd3409, %r8804, 4;
	add.s64 	%rd3410, %rd2, %rd3409;
	st.global.f32 	[%rd3410], %f1703;
$L__BB4_5216:
	add.s32 	%r3576, %r3574, %r2151;
	setp.gt.u32 	%p3516, %r3576, 31;
	@%p3516 bra 	$L__BB4_5291;
	add.s32 	%r3577, %r3575, %r2151;
	setp.ge.s32 	%p3517, %r3577, %r4296;
	@%p3517 bra 	$L__BB4_5219;
	mad.lo.s32 	%r8805, %r3576, 132, %r3561;
	ld.shared.f32 	%f1704, [%r8805];
	add.s32 	%r8806, %r3577, %r3562;
	mul.wide.s32 	%rd3411, %r8806, 4;
	add.s64 	%rd3412, %rd2, %rd3411;
	st.global.f32 	[%rd3412], %f1704;
$L__BB4_5219:
	add.s32 	%r3578, %r3576, %r2151;
	setp.gt.u32 	%p3518, %r3578, 31;
	@%p3518 bra 	$L__BB4_5291;
	add.s32 	%r3579, %r3577, %r2151;
	setp.ge.s32 	%p3519, %r3579, %r4296;
	@%p3519 bra 	$L__BB4_5222;
	mad.lo.s32 	%r8807, %r3578, 132, %r3561;
	ld.shared.f32 	%f1705, [%r8807];
	add.s32 	%r8808, %r3579, %r3562;
	mul.wide.s32 	%rd3413, %r8808, 4;
	add.s64 	%rd3414, %rd2, %rd3413;
	st.global.f32 	[%rd3414], %f1705;
$L__BB4_5222:
	add.s32 	%r3580, %r3578, %r2151;
	setp.gt.u32 	%p3520, %r3580, 31;
	@%p3520 bra 	$L__BB4_5291;
	add.s32 	%r3581, %r3579, %r2151;
	setp.ge.s32 	%p3521, %r3581, %r4296;
	@%p3521 bra 	$L__BB4_5225;
	mad.lo.s32 	%r8809, %r3580, 132, %r3561;
	ld.shared.f32 	%f1706, [%r8809];
	add.s32 	%r8810, %r3581, %r3562;
	mul.wide.s32 	%rd3415, %r8810, 4;
	add.s64 	%rd3416, %rd2, %rd3415;
	st.global.f32 	[%rd3416], %f1706;
$L__BB4_5225:
	add.s32 	%r3582, %r3580, %r2151;
	setp.gt.u32 	%p3522, %r3582, 31;
	@%p3522 bra 	$L__BB4_5291;
	add.s32 	%r3583, %r3581, %r2151;
	setp.ge.s32 	%p3523, %r3583, %r4296;
	@%p3523 bra 	$L__BB4_5228;
	mad.lo.s32 	%r8811, %r3582, 132, %r3561;
	ld.shared.f32 	%f1707, [%r8811];
	add.s32 	%r8812, %r3583, %r3562;
	mul.wide.s32 	%rd3417, %r8812, 4;
	add.s64 	%rd3418, %rd2, %rd3417;
	st.global.f32 	[%rd3418], %f1707;
$L__BB4_5228:
	add.s32 	%r3584, %r3582, %r2151;
	setp.gt.u32 	%p3524, %r3584, 31;
	@%p3524 bra 	$L__BB4_5291;
	add.s32 	%r3585, %r3583, %r2151;
	setp.ge.s32 	%p3525, %r3585, %r4296;
	@%p3525 bra 	$L__BB4_5231;
	mad.lo.s32 	%r8813, %r3584, 132, %r3561;
	ld.shared.f32 	%f1708, [%r8813];
	add.s32 	%r8814, %r3585, %r3562;
	mul.wide.s32 	%rd3419, %r8814, 4;
	add.s64 	%rd3420, %rd2, %rd3419;
	st.global.f32 	[%rd3420], %f1708;
$L__BB4_5231:
	add.s32 	%r3586, %r3584, %r2151;
	setp.gt.u32 	%p3526, %r3586, 31;
	@%p3526 bra 	$L__BB4_5291;
	add.s32 	%r3587, %r3585, %r2151;
	setp.ge.s32 	%p3527, %r3587, %r4296;
	@%p3527 bra 	$L__BB4_5234;
	mad.lo.s32 	%r8815, %r3586, 132, %r3561;
	ld.shared.f32 	%f1709, [%r8815];
	add.s32 	%r8816, %r3587, %r3562;
	mul.wide.s32 	%rd3421, %r8816, 4;
	add.s64 	%rd3422, %rd2, %rd3421;
	st.global.f32 	[%rd3422], %f1709;
$L__BB4_5234:
	add.s32 	%r3588, %r3586, %r2151;
	setp.gt.u32 	%p3528, %r3588, 31;
	@%p3528 bra 	$L__BB4_5291;
	add.s32 	%r3589, %r3587, %r2151;
	setp.ge.s32 	%p3529, %r3589, %r4296;
	@%p3529 bra 	$L__BB4_5237;
	mad.lo.s32 	%r8817, %r3588, 132, %r3561;
	ld.shared.f32 	%f1710, [%r8817];
	add.s32 	%r8818, %r3589, %r3562;
	mul.wide.s32 	%rd3423, %r8818, 4;
	add.s64 	%rd3424, %rd2, %rd3423;
	st.global.f32 	[%rd3424], %f1710;
$L__BB4_5237:
	add.s32 	%r3590, %r3588, %r2151;
	setp.gt.u32 	%p3530, %r3590, 31;
	@%p3530 bra 	$L__BB4_5291;
	add.s32 	%r3591, %r3589, %r2151;
	setp.ge.s32 	%p3531, %r3591, %r4296;
	@%p3531 bra 	$L__BB4_5240;
	mad.lo.s32 	%r8819, %r3590, 132, %r3561;
	ld.shared.f32 	%f1711, [%r8819];
	add.s32 	%r8820, %r3591, %r3562;
	mul.wide.s32 	%rd3425, %r8820, 4;
	add.s64 	%rd3426, %rd2, %rd3425;
	st.global.f32 	[%rd3426], %f1711;
$L__BB4_5240:
	add.s32 	%r3592, %r3590, %r2151;
	setp.gt.u32 	%p3532, %r3592, 31;
	@%p3532 bra 	$L__BB4_5291;
	add.s32 	%r3593, %r3591, %r2151;
	setp.ge.s32 	%p3533, %r3593, %r4296;
	@%p3533 bra 	$L__BB4_5243;
	mad.lo.s32 	%r8821, %r3592, 132, %r3561;
	ld.shared.f32 	%f1712, [%r8821];
	add.s32 	%r8822, %r3593, %r3562;
	mul.wide.s32 	%rd3427, %r8822, 4;
	add.s64 	%rd3428, %rd2, %rd3427;
	st.global.f32 	[%rd3428], %f1712;
$L__BB4_5243:
	add.s32 	%r3594, %r3592, %r2151;
	setp.gt.u32 	%p3534, %r3594, 31;
	@%p3534 bra 	$L__BB4_5291;
	add.s32 	%r3595, %r3593, %r2151;
	setp.ge.s32 	%p3535, %r3595, %r4296;
	@%p3535 bra 	$L__BB4_5246;
	mad.lo.s32 	%r8823, %r3594, 132, %r3561;
	ld.shared.f32 	%f1713, [%r8823];
	add.s32 	%r8824, %r3595, %r3562;
	mul.wide.s32 	%rd3429, %r8824, 4;
	add.s64 	%rd3430, %rd2, %rd3429;
	st.global.f32 	[%rd3430], %f1713;
$L__BB4_5246:
	add.s32 	%r3596, %r3594, %r2151;
	setp.gt.u32 	%p3536, %r3596, 31;
	@%p3536 bra 	$L__BB4_5291;
	add.s32 	%r3597, %r3595, %r2151;
	setp.ge.s32 	%p3537, %r3597, %r4296;
	@%p3537 bra 	$L__BB4_5249;
	mad.lo.s32 	%r8825, %r3596, 132, %r3561;
	ld.shared.f32 	%f1714, [%r8825];
	add.s32 	%r8826, %r3597, %r3562;
	mul.wide.s32 	%rd3431, %r8826, 4;
	add.s64 	%rd3432, %rd2, %rd3431;
	st.global.f32 	[%rd3432], %f1714;
$L__BB4_5249:
	add.s32 	%r3598, %r3596, %r2151;
	setp.gt.u32 	%p3538, %r3598, 31;
	@%p3538 bra 	$L__BB4_5291;
	add.s32 	%r3599, %r3597, %r2151;
	setp.ge.s32 	%p3539, %r3599, %r4296;
	@%p3539 bra 	$L__BB4_5252;
	mad.lo.s32 	%r8827, %r3598, 132, %r3561;
	ld.shared.f32 	%f1715, [%r8827];
	add.s32 	%r8828, %r3599, %r3562;
	mul.wide.s32 	%rd3433, %r8828, 4;
	add.s64 	%rd3434, %rd2, %rd3433;
	st.global.f32 	[%rd3434], %f1715;
$L__BB4_5252:
	add.s32 	%r3600, %r3598, %r2151;
	setp.gt.u32 	%p3540, %r3600, 31;
	@%p3540 bra 	$L__BB4_5291;
	add.s32 	%r3601, %r3599, %r2151;
	setp.ge.s32 	%p3541, %r3601, %r4296;
	@%p3541 bra 	$L__BB4_5255;
	mad.lo.s32 	%r8829, %r3600, 132, %r3561;
	ld.shared.f32 	%f1716, [%r8829];
	add.s32 	%r8830, %r3601, %r3562;
	mul.wide.s32 	%rd3435, %r8830, 4;
	add.s64 	%rd3436, %rd2, %rd3435;
	st.global.f32 	[%rd3436], %f1716;
$L__BB4_5255:
	add.s32 	%r3602, %r3600, %r2151;
	setp.gt.u32 	%p3542, %r3602, 31;
	@%p3542 bra 	$L__BB4_5291;
	add.s32 	%r3603, %r3601, %r2151;
	setp.ge.s32 	%p3543, %r3603, %r4296;
	@%p3543 bra 	$L__BB4_5258;
	mad.lo.s32 	%r8831, %r3602, 132, %r3561;
	ld.shared.f32 	%f1717, [%r8831];
	add.s32 	%r8832, %r3603, %r3562;
	mul.wide.s32 	%rd3437, %r8832, 4;
	add.s64 	%rd3438, %rd2, %rd3437;
	st.global.f32 	[%rd3438], %f1717;
$L__BB4_5258:
	add.s32 	%r3604, %r3602, %r2151;
	setp.gt.u32 	%p3544, %r3604, 31;
	@%p3544 bra 	$L__BB4_5291;
	add.s32 	%r3605, %r3603, %r2151;
	setp.ge.s32 	%p3545, %r3605, %r4296;
	@%p3545 bra 	$L__BB4_5261;
	mad.lo.s32 	%r8833, %r3604, 132, %r3561;
	ld.shared.f32 	%f1718, [%r8833];
	add.s32 	%r8834, %r3605, %r3562;
	mul.wide.s32 	%rd3439, %r8834, 4;
	add.s64 	%rd3440, %rd2, %rd3439;
	st.global.f32 	[%rd3440], %f1718;
$L__BB4_5261:
	add.s32 	%r3606, %r3604, %r2151;
	setp.gt.u32 	%p3546, %r3606, 31;
	@%p3546 bra 	$L__BB4_5291;
	add.s32 	%r3607, %r3605, %r2151;
	setp.ge.s32 	%p3547, %r3607, %r4296;
	@%p3547 bra 	$L__BB4_5264;
	mad.lo.s32 	%r8835, %r3606, 132, %r3561;
	ld.shared.f32 	%f1719, [%r8835];
	add.s32 	%r8836, %r3607, %r3562;
	mul.wide.s32 	%rd3441, %r8836, 4;
	add.s64 	%rd3442, %rd2, %rd3441;
	st.global.f32 	[%rd3442], %f1719;
$L__BB4_5264:
	add.s32 	%r3608, %r3606, %r2151;
	setp.gt.u32 	%p3548, %r3608, 31;
	@%p3548 bra 	$L__BB4_5291;
	add.s32 	%r3609, %r3607, %r2151;
	setp.ge.s32 	%p3549, %r3609, %r4296;
	@%p3549 bra 	$L__BB4_5267;
	mad.lo.s32 	%r8837, %r3608, 132, %r3561;
	ld.shared.f32 	%f1720, [%r8837];
	add.s32 	%r8838, %r3609, %r3562;
	mul.wide.s32 	%rd3443, %r8838, 4;
	add.s64 	%rd3444, %rd2, %rd3443;
	st.global.f32 	[%rd3444], %f1720;
$L__BB4_5267:
	add.s32 	%r3610, %r3608, %r2151;
	setp.gt.u32 	%p3550, %r3610, 31;
	@%p3550 bra 	$L__BB4_5291;
	add.s32 	%r3611, %r3609, %r2151;
	setp.ge.s32 	%p3551, %r3611, %r4296;
	@%p3551 bra 	$L__BB4_5270;
	mad.lo.s32 	%r8839, %r3610, 132, %r3561;
	ld.shared.f32 	%f1721, [%r8839];
	add.s32 	%r8840, %r3611, %r3562;
	mul.wide.s32 	%rd3445, %r8840, 4;
	add.s64 	%rd3446, %rd2, %rd3445;
	st.global.f32 	[%rd3446], %f1721;
$L__BB4_5270:
	add.s32 	%r3612, %r3610, %r2151;
	setp.gt.u32 	%p3552, %r3612, 31;
	@%p3552 bra 	$L__BB4_5291;
	add.s32 	%r3613, %r3611, %r2151;
	setp.ge.s32 	%p3553, %r3613, %r4296;
	@%p3553 bra 	$L__BB4_5273;
	mad.lo.s32 	%r8841, %r3612, 132, %r3561;
	ld.shared.f32 	%f1722, [%r8841];
	add.s32 	%r8842, %r3613, %r3562;
	mul.wide.s32 	%rd3447, %r8842, 4;
	add.s64 	%rd3448, %rd2, %rd3447;
	st.global.f32 	[%rd3448], %f1722;
$L__BB4_5273:
	add.s32 	%r3614, %r3612, %r2151;
	setp.gt.u32 	%p3554, %r3614, 31;
	@%p3554 bra 	$L__BB4_5291;
	add.s32 	%r3615, %r3613, %r2151;
	setp.ge.s32 	%p3555, %r3615, %r4296;
	@%p3555 bra 	$L__BB4_5276;
	mad.lo.s32 	%r8843, %r3614, 132, %r3561;
	ld.shared.f32 	%f1723, [%r8843];
	add.s32 	%r8844, %r3615, %r3562;
	mul.wide.s32 	%rd3449, %r8844, 4;
	add.s64 	%rd3450, %rd2, %rd3449;
	st.global.f32 	[%rd3450], %f1723;
$L__BB4_5276:
	add.s32 	%r3616, %r3614, %r2151;
	setp.gt.u32 	%p3556, %r3616, 31;
	@%p3556 bra 	$L__BB4_5291;
	add.s32 	%r3617, %r3615, %r2151;
	setp.ge.s32 	%p3557, %r3617, %r4296;
	@%p3557 bra 	$L__BB4_5279;
	mad.lo.s32 	%r8845, %r3616, 132, %r3561;
	ld.shared.f32 	%f1724, [%r8845];
	add.s32 	%r8846, %r3617, %r3562;
	mul.wide.s32 	%rd3451, %r8846, 4;
	add.s64 	%rd3452, %rd2, %rd3451;
	st.global.f32 	[%rd3452], %f1724;
$L__BB4_5279:
	add.s32 	%r3618, %r3616, %r2151;
	setp.gt.u32 	%p3558, %r3618, 31;
	@%p3558 bra 	$L__BB4_5291;
	add.s32 	%r3619, %r3617, %r2151;
	setp.ge.s32 	%p3559, %r3619, %r4296;
	@%p3559 bra 	$L__BB4_5282;
	mad.lo.s32 	%r8847, %r3618, 132, %r3561;
	ld.shared.f32 	%f1725, [%r8847];
	add.s32 	%r8848, %r3619, %r3562;
	mul.wide.s32 	%rd3453, %r8848, 4;
	add.s64 	%rd3454, %rd2, %rd3453;
	st.global.f32 	[%rd3454], %f1725;
$L__BB4_5282:
	add.s32 	%r3620, %r3618, %r2151;
	setp.gt.u32 	%p3560, %r3620, 31;
	@%p3560 bra 	$L__BB4_5291;
	add.s32 	%r3621, %r3619, %r2151;
	setp.ge.s32 	%p3561, %r3621, %r4296;
	@%p3561 bra 	$L__BB4_5285;
	mad.lo.s32 	%r8849, %r3620, 132, %r3561;
	ld.shared.f32 	%f1726, [%r8849];
	add.s32 	%r8850, %r3621, %r3562;
	mul.wide.s32 	%rd3455, %r8850, 4;
	add.s64 	%rd3456, %rd2, %rd3455;
	st.global.f32 	[%rd3456], %f1726;
$L__BB4_5285:
	add.s32 	%r3622, %r3620, %r2151;
	setp.gt.u32 	%p3562, %r3622, 31;
	@%p3562 bra 	$L__BB4_5291;
	add.s32 	%r3623, %r3621, %r2151;
	setp.ge.s32 	%p3563, %r3623, %r4296;
	@%p3563 bra 	$L__BB4_5288;
	mad.lo.s32 	%r8851, %r3622, 132, %r3561;
	ld.shared.f32 	%f1727, [%r8851];
	add.s32 	%r8852, %r3623, %r3562;
	mul.wide.s32 	%rd3457, %r8852, 4;
	add.s64 	%rd3458, %rd2, %rd3457;
	st.global.f32 	[%rd3458], %f1727;
$L__BB4_5288:
	add.s32 	%r3624, %r3622, %r2151;
	setp.gt.u32 	%p3564, %r3624, 31;
	@%p3564 bra 	$L__BB4_5291;
	add.s32 	%r3625, %r3623, %r2151;
	setp.ge.s32 	%p3565, %r3625, %r4296;
	@%p3565 bra 	$L__BB4_5291;
	mad.lo.s32 	%r8853, %r3624, 132, %r3561;
	ld.shared.f32 	%f1728, [%r8853];
	add.s32 	%r8854, %r3625, %r3562;
	mul.wide.s32 	%rd3459, %r8854, 4;
	add.s64 	%rd3460, %rd2, %rd3459;
	st.global.f32 	[%rd3460], %f1728;
$L__BB4_5291:
	add.s32 	%r3626, %r3559, %r2152;
	setp.gt.u32 	%p3566, %r3626, 31;
	@%p3566 bra 	$L__BB4_6270;
	add.s32 	%r3627, %r3560, %r2152;
	setp.ge.s32 	%p3567, %r3627, %r4297;
	@%p3567 bra 	$L__BB4_6270;
	setp.gt.u32 	%p3568, %r2150, 31;
	@%p3568 bra 	$L__BB4_5389;
	shl.b32 	%r8855, %r3626, 2;
	add.s32 	%r3628, %r4300, %r8855;
	mul.lo.s32 	%r3629, %r3627, %r4296;
	add.s32 	%r3630, %r2150, %r1;
	setp.ge.s32 	%p3569, %r3630, %r4296;
	@%p3569 bra 	$L__BB4_5296;
	mad.lo.s32 	%r8857, %r2150, 132, %r3628;
	ld.shared.f32 	%f1729, [%r8857];
	add.s32 	%r8858, %r3630, %r3629;
	mul.wide.s32 	%rd3461, %r8858, 4;
	add.s64 	%rd3462, %rd2, %rd3461;
	st.global.f32 	[%rd3462], %f1729;
$L__BB4_5296:
	add.s32 	%r3631, %r2150, %r2151;
	setp.gt.u32 	%p3570, %r3631, 31;
	@%p3570 bra 	$L__BB4_5389;
	add.s32 	%r3632, %r3630, %r2151;
	setp.ge.s32 	%p3571, %r3632, %r4296;
	@%p3571 bra 	$L__BB4_5299;
	mad.lo.s32 	%r8859, %r3631, 132, %r3628;
	ld.shared.f32 	%f1730, [%r8859];
	add.s32 	%r8860, %r3632, %r3629;
	mul.wide.s32 	%rd3463, %r8860, 4;
	add.s64 	%rd3464, %rd2, %rd3463;
	st.global.f32 	[%rd3464], %f1730;
$L__BB4_5299:
	add.s32 	%r3633, %r3631, %r2151;
	setp.gt.u32 	%p3572, %r3633, 31;
	@%p3572 bra 	$L__BB4_5389;
	add.s32 	%r3634, %r3632, %r2151;
	setp.ge.s32 	%p3573, %r3634, %r4296;
	@%p3573 bra 	$L__BB4_5302;
	mad.lo.s32 	%r8861, %r3633, 132, %r3628;
	ld.shared.f32 	%f1731, [%r8861];
	add.s32 	%r8862, %r3634, %r3629;
	mul.wide.s32 	%rd3465, %r8862, 4;
	add.s64 	%rd3466, %rd2, %rd3465;
	st.global.f32 	[%rd3466], %f1731;
$L__BB4_5302:
	add.s32 	%r3635, %r3633, %r2151;
	setp.gt.u32 	%p3574, %r3635, 31;
	@%p3574 bra 	$L__BB4_5389;
	add.s32 	%r3636, %r3634, %r2151;
	setp.ge.s32 	%p3575, %r3636, %r4296;
	@%p3575 bra 	$L__BB4_5305;
	mad.lo.s32 	%r8863, %r3635, 132, %r3628;
	ld.shared.f32 	%f1732, [%r8863];
	add.s32 	%r8864, %r3636, %r3629;
	mul.wide.s32 	%rd3467, %r8864, 4;
	add.s64 	%rd3468, %rd2, %rd3467;
	st.global.f32 	[%rd3468], %f1732;
$L__BB4_5305:
	add.s32 	%r3637, %r3635, %r2151;
	setp.gt.u32 	%p3576, %r3637, 31;
	@%p3576 bra 	$L__BB4_5389;
	add.s32 	%r3638, %r3636, %r2151;
	setp.ge.s32 	%p3577, %r3638, %r4296;
	@%p3577 bra 	$L__BB4_5308;
	mad.lo.s32 	%r8865, %r3637, 132, %r3628;
	ld.shared.f32 	%f1733, [%r8865];
	add.s32 	%r8866, %r3638, %r3629;
	mul.wide.s32 	%rd3469, %r8866, 4;
	add.s64 	%rd3470, %rd2, %rd3469;
	st.global.f32 	[%rd3470], %f1733;
$L__BB4_5308:
	add.s32 	%r3639, %r3637, %r2151;
	setp.gt.u32 	%p3578, %r3639, 31;
	@%p3578 bra 	$L__BB4_5389;
	add.s32 	%r3640, %r3638, %r2151;
	setp.ge.s32 	%p3579, %r3640, %r4296;
	@%p3579 bra 	$L__BB4_5311;
	mad.lo.s32 	%r8867, %r3639, 132, %r3628;
	ld.shared.f32 	%f1734, [%r8867];
	add.s32 	%r8868, %r3640, %r3629;
	mul.wide.s32 	%rd3471, %r8868, 4;
	add.s64 	%rd3472, %rd2, %rd3471;
	st.global.f32 	[%rd3472], %f1734;
$L__BB4_5311:
	add.s32 	%r3641, %r3639, %r2151;
	setp.gt.u32 	%p3580, %r3641, 31;
	@%p3580 bra 	$L__BB4_5389;
	add.s32 	%r3642, %r3640, %r2151;
	setp.ge.s32 	%p3581, %r3642, %r4296;
	@%p3581 bra 	$L__BB4_5314;
	mad.lo.s32 	%r8869, %r3641, 132, %r3628;
	ld.shared.f32 	%f1735, [%r8869];
	add.s32 	%r8870, %r3642, %r3629;
	mul.wide.s32 	%rd3473, %r8870, 4;
	add.s64 	%rd3474, %rd2, %rd3473;
	st.global.f32 	[%rd3474], %f1735;
$L__BB4_5314:
	add.s32 	%r3643, %r3641, %r2151;
	setp.gt.u32 	%p3582, %r3643, 31;
	@%p3582 bra 	$L__BB4_5389;
	add.s32 	%r3644, %r3642, %r2151;
	setp.ge.s32 	%p3583, %r3644, %r4296;
	@%p3583 bra 	$L__BB4_5317;
	mad.lo.s32 	%r8871, %r3643, 132, %r3628;
	ld.shared.f32 	%f1736, [%r8871];
	add.s32 	%r8872, %r3644, %r3629;
	mul.wide.s32 	%rd3475, %r8872, 4;
	add.s64 	%rd3476, %rd2, %rd3475;
	st.global.f32 	[%rd3476], %f1736;
$L__BB4_5317:
	add.s32 	%r3645, %r3643, %r2151;
	setp.gt.u32 	%p3584, %r3645, 31;
	@%p3584 bra 	$L__BB4_5389;
	add.s32 	%r3646, %r3644, %r2151;
	setp.ge.s32 	%p3585, %r3646, %r4296;
	@%p3585 bra 	$L__BB4_5320;
	mad.lo.s32 	%r8873, %r3645, 132, %r3628;
	ld.shared.f32 	%f1737, [%r8873];
	add.s32 	%r8874, %r3646, %r3629;
	mul.wide.s32 	%rd3477, %r8874, 4;
	add.s64 	%rd3478, %rd2, %rd3477;
	st.global.f32 	[%rd3478], %f1737;
$L__BB4_5320:
	add.s32 	%r3647, %r3645, %r2151;
	setp.gt.u32 	%p3586, %r3647, 31;
	@%p3586 bra 	$L__BB4_5389;
	add.s32 	%r3648, %r3646, %r2151;
	setp.ge.s32 	%p3587, %r3648, %r4296;
	@%p3587 bra 	$L__BB4_5323;
	mad.lo.s32 	%r8875, %r3647, 132, %r3628;
	ld.shared.f32 	%f1738, [%r8875];
	add.s32 	%r8876, %r3648, %r3629;
	mul.wide.s32 	%rd3479, %r8876, 4;
	add.s64 	%rd3480, %rd2, %rd3479;
	st.global.f32 	[%rd3480], %f1738;
$L__BB4_5323:
	add.s32 	%r3649, %r3647, %r2151;
	setp.gt.u32 	%p3588, %r3649, 31;
	@%p3588 bra 	$L__BB4_5389;
	add.s32 	%r3650, %r3648, %r2151;
	setp.ge.s32 	%p3589, %r3650, %r4296;
	@%p3589 bra 	$L__BB4_5326;
	mad.lo.s32 	%r8877, %r3649, 132, %r3628;
	ld.shared.f32 	%f1739, [%r8877];
	add.s32 	%r8878, %r3650, %r3629;
	mul.wide.s32 	%rd3481, %r8878, 4;
	add.s64 	%rd3482, %rd2, %rd3481;
	st.global.f32 	[%rd3482], %f1739;
$L__BB4_5326:
	add.s32 	%r3651, %r3649, %r2151;
	setp.gt.u32 	%p3590, %r3651, 31;
	@%p3590 bra 	$L__BB4_5389;
	add.s32 	%r3652, %r3650, %r2151;
	setp.ge.s32 	%p3591, %r3652, %r4296;
	@%p3591 bra 	$L__BB4_5329;
	mad.lo.s32 	%r8879, %r3651, 132, %r3628;
	ld.shared.f32 	%f1740, [%r8879];
	add.s32 	%r8880, %r3652, %r3629;
	mul.wide.s32 	%rd3483, %r8880, 4;
	add.s64 	%rd3484, %rd2, %rd3483;
	st.global.f32 	[%rd3484], %f1740;
$L__BB4_5329:
	add.s32 	%r3653, %r3651, %r2151;
	setp.gt.u32 	%p3592, %r3653, 31;
	@%p3592 bra 	$L__BB4_5389;
	add.s32 	%r3654, %r3652, %r2151;
	setp.ge.s32 	%p3593, %r3654, %r4296;
	@%p3593 bra 	$L__BB4_5332;
	mad.lo.s32 	%r8881, %r3653, 132, %r3628;
	ld.shared.f32 	%f1741, [%r8881];
	add.s32 	%r8882, %r3654, %r3629;
	mul.wide.s32 	%rd3485, %r8882, 4;
	add.s64 	%rd3486, %rd2, %rd3485;
	st.global.f32 	[%rd3486], %f1741;
$L__BB4_5332:
	add.s32 	%r3655, %r3653, %r2151;
	setp.gt.u32 	%p3594, %r3655, 31;
	@%p3594 bra 	$L__BB4_5389;
	add.s32 	%r3656, %r3654, %r2151;
	setp.ge.s32 	%p3595, %r3656, %r4296;
	@%p3595 bra 	$L__BB4_5335;
	mad.lo.s32 	%r8883, %r3655, 132, %r3628;
	ld.shared.f32 	%f1742, [%r8883];
	add.s32 	%r8884, %r3656, %r3629;
	mul.wide.s32 	%rd3487, %r8884, 4;
	add.s64 	%rd3488, %rd2, %rd3487;
	st.global.f32 	[%rd3488], %f1742;
$L__BB4_5335:
	add.s32 	%r3657, %r3655, %r2151;
	setp.gt.u32 	%p3596, %r3657, 31;
	@%p3596 bra 	$L__BB4_5389;
	add.s32 	%r3658, %r3656, %r2151;
	setp.ge.s32 	%p3597, %r3658, %r4296;
	@%p3597 bra 	$L__BB4_5338;
	mad.lo.s32 	%r8885, %r3657, 132, %r3628;
	ld.shared.f32 	%f1743, [%r8885];
	add.s32 	%r8886, %r3658, %r3629;
	mul.wide.s32 	%rd3489, %r8886, 4;
	add.s64 	%rd3490, %rd2, %rd3489;
	st.global.f32 	[%rd3490], %f1743;
$L__BB4_5338:
	add.s32 	%r3659, %r3657, %r2151;
	setp.gt.u32 	%p3598, %r3659, 31;
	@%p3598 bra 	$L__BB4_5389;
	add.s32 	%r3660, %r3658, %r2151;
	setp.ge.s32 	%p3599, %r3660, %r4296;
	@%p3599 bra 	$L__BB4_5341;
	mad.lo.s32 	%r8887, %r3659, 132, %r3628;
	ld.shared.f32 	%f1744, [%r8887];
	add.s32 	%r8888, %r3660, %r3629;
	mul.wide.s32 	%rd3491, %r8888, 4;
	add.s64 	%rd3492, %rd2, %rd3491;
	st.global.f32 	[%rd3492], %f1744;
$L__BB4_5341:
	add.s32 	%r3661, %r3659, %r2151;
	setp.gt.u32 	%p3600, %r3661, 31;
	@%p3600 bra 	$L__BB4_5389;
	add.s32 	%r3662, %r3660, %r2151;
	setp.ge.s32 	%p3601, %r3662, %r4296;
	@%p3601 bra 	$L__BB4_5344;
	mad.lo.s32 	%r8889, %r3661, 132, %r3628;
	ld.shared.f32 	%f1745, [%r8889];
	add.s32 	%r8890, %r3662, %r3629;
	mul.wide.s32 	%rd3493, %r8890, 4;
	add.s64 	%rd3494, %rd2, %rd3493;
	st.global.f32 	[%rd3494], %f1745;
$L__BB4_5344:
	add.s32 	%r3663, %r3661, %r2151;
	setp.gt.u32 	%p3602, %r3663, 31;
	@%p3602 bra 	$L__BB4_5389;
	add.s32 	%r3664, %r3662, %r2151;
	setp.ge.s32 	%p3603, %r3664, %r4296;
	@%p3603 bra 	$L__BB4_5347;
	mad.lo.s32 	%r8891, %r3663, 132, %r3628;
	ld.shared.f32 	%f1746, [%r8891];
	add.s32 	%r8892, %r3664, %r3629;
	mul.wide.s32 	%rd3495, %r8892, 4;
	add.s64 	%rd3496, %rd2, %rd3495;
	st.global.f32 	[%rd3496], %f1746;
$L__BB4_5347:
	add.s32 	%r3665, %r3663, %r2151;
	setp.gt.u32 	%p3604, %r3665, 31;
	@%p3604 bra 	$L__BB4_5389;
	add.s32 	%r3666, %r3664, %r2151;
	setp.ge.s32 	%p3605, %r3666, %r4296;
	@%p3605 bra 	$L__BB4_5350;
	mad.lo.s32 	%r8893, %r3665, 132, %r3628;
	ld.shared.f32 	%f1747, [%r8893];
	add.s32 	%r8894, %r3666, %r3629;
	mul.wide.s32 	%rd3497, %r8894, 4;
	add.s64 	%rd3498, %rd2, %rd3497;
	st.global.f32 	[%rd3498], %f1747;
$L__BB4_5350:
	add.s32 	%r3667, %r3665, %r2151;
	setp.gt.u32 	%p3606, %r3667, 31;
	@%p3606 bra 	$L__BB4_5389;
	add.s32 	%r3668, %r3666, %r2151;
	setp.ge.s32 	%p3607, %r3668, %r4296;
	@%p3607 bra 	$L__BB4_5353;
	mad.lo.s32 	%r8895, %r3667, 132, %r3628;
	ld.shared.f32 	%f1748, [%r8895];
	add.s32 	%r8896, %r3668, %r3629;
	mul.wide.s32 	%rd3499, %r8896, 4;
	add.s64 	%rd3500, %rd2, %rd3499;
	st.global.f32 	[%rd3500], %f1748;
$L__BB4_5353:
	add.s32 	%r3669, %r3667, %r2151;
	setp.gt.u32 	%p3608, %r3669, 31;
	@%p3608 bra 	$L__BB4_5389;
	add.s32 	%r3670, %r3668, %r2151;
	setp.ge.s32 	%p3609, %r3670, %r4296;
	@%p3609 bra 	$L__BB4_5356;
	mad.lo.s32 	%r8897, %r3669, 132, %r3628;
	ld.shared.f32 	%f1749, [%r8897];
	add.s32 	%r8898, %r3670, %r3629;
	mul.wide.s32 	%rd3501, %r8898, 4;
	add.s64 	%rd3502, %rd2, %rd3501;
	st.global.f32 	[%rd3502], %f1749;
$L__BB4_5356:
	add.s32 	%r3671, %r3669, %r2151;
	setp.gt.u32 	%p3610, %r3671, 31;
	@%p3610 bra 	$L__BB4_5389;
	add.s32 	%r3672, %r3670, %r2151;
	setp.ge.s32 	%p3611, %r3672, %r4296;
	@%p3611 bra 	$L__BB4_5359;
	mad.lo.s32 	%r8899, %r3671, 132, %r3628;
	ld.shared.f32 	%f1750, [%r8899];
	add.s32 	%r8900, %r3672, %r3629;
	mul.wide.s32 	%rd3503, %r8900, 4;
	add.s64 	%rd3504, %rd2, %rd3503;
	st.global.f32 	[%rd3504], %f1750;
$L__BB4_5359:
	add.s32 	%r3673, %r3671, %r2151;
	setp.gt.u32 	%p3612, %r3673, 31;
	@%p3612 bra 	$L__BB4_5389;
	add.s32 	%r3674, %r3672, %r2151;
	setp.ge.s32 	%p3613, %r3674, %r4296;
	@%p3613 bra 	$L__BB4_5362;
	mad.lo.s32 	%r8901, %r3673, 132, %r3628;
	ld.shared.f32 	%f1751, [%r8901];
	add.s32 	%r8902, %r3674, %r3629;
	mul.wide.s32 	%rd3505, %r8902, 4;
	add.s64 	%rd3506, %rd2, %rd3505;
	st.global.f32 	[%rd3506], %f1751;
$L__BB4_5362:
	add.s32 	%r3675, %r3673, %r2151;
	setp.gt.u32 	%p3614, %r3675, 31;
	@%p3614 bra 	$L__BB4_5389;
	add.s32 	%r3676, %r3674, %r2151;
	setp.ge.s32 	%p3615, %r3676, %r4296;
	@%p3615 bra 	$L__BB4_5365;
	mad.lo.s32 	%r8903, %r3675, 132, %r3628;
	ld.shared.f32 	%f1752, [%r8903];
	add.s32 	%r8904, %r3676, %r3629;
	mul.wide.s32 	%rd3507, %r8904, 4;
	add.s64 	%rd3508, %rd2, %rd3507;
	st.global.f32 	[%rd3508], %f1752;
$L__BB4_5365:
	add.s32 	%r3677, %r3675, %r2151;
	setp.gt.u32 	%p3616, %r3677, 31;
	@%p3616 bra 	$L__BB4_5389;
	add.s32 	%r3678, %r3676, %r2151;
	setp.ge.s32 	%p3617, %r3678, %r4296;
	@%p3617 bra 	$L__BB4_5368;
	mad.lo.s32 	%r8905, %r3677, 132, %r3628;
	ld.shared.f32 	%f1753, [%r8905];
	add.s32 	%r8906, %r3678, %r3629;
	mul.wide.s32 	%rd3509, %r8906, 4;
	add.s64 	%rd3510, %rd2, %rd3509;
	st.global.f32 	[%rd3510], %f1753;
$L__BB4_5368:
	add.s32 	%r3679, %r3677, %r2151;
	setp.gt.u32 	%p3618, %r3679, 31;
	@%p3618 bra 	$L__BB4_5389;
	add.s32 	%r3680, %r3678, %r2151;
	setp.ge.s32 	%p3619, %r3680, %r4296;
	@%p3619 bra 	$L__BB4_5371;
	mad.lo.s32 	%r8907, %r3679, 132, %r3628;
	ld.shared.f32 	%f1754, [%r8907];
	add.s32 	%r8908, %r3680, %r3629;
	mul.wide.s32 	%rd3511, %r8908, 4;
	add.s64 	%rd3512, %rd2, %rd3511;
	st.global.f32 	[%rd3512], %f1754;
$L__BB4_5371:
	add.s32 	%r3681, %r3679, %r2151;
	setp.gt.u32 	%p3620, %r3681, 31;
	@%p3620 bra 	$L__BB4_5389;
	add.s32 	%r3682, %r3680, %r2151;
	setp.ge.s32 	%p3621, %r3682, %r4296;
	@%p3621 bra 	$L__BB4_5374;
	mad.lo.s32 	%r8909, %r3681, 132, %r3628;
	ld.shared.f32 	%f1755, [%r8909];
	add.s32 	%r8910, %r3682, %r3629;
	mul.wide.s32 	%rd3513, %r8910, 4;
	add.s64 	%rd3514, %rd2, %rd3513;
	st.global.f32 	[%rd3514], %f1755;
$L__BB4_5374:
	add.s32 	%r3683, %r3681, %r2151;
	setp.gt.u32 	%p3622, %r3683, 31;
	@%p3622 bra 	$L__BB4_5389;
	add.s32 	%r3684, %r3682, %r2151;
	setp.ge.s32 	%p3623, %r3684, %r4296;
	@%p3623 bra 	$L__BB4_5377;
	mad.lo.s32 	%r8911, %r3683, 132, %r3628;
	ld.shared.f32 	%f1756, [%r8911];
	add.s32 	%r8912, %r3684, %r3629;
	mul.wide.s32 	%rd3515, %r8912, 4;
	add.s64 	%rd3516, %rd2, %rd3515;
	st.global.f32 	[%rd3516], %f1756;
$L__BB4_5377:
	add.s32 	%r3685, %r3683, %r2151;
	setp.gt.u32 	%p3624, %r3685, 31;
	@%p3624 bra 	$L__BB4_5389;
	add.s32 	%r3686, %r3684, %r2151;
	setp.ge.s32 	%p3625, %r3686, %r4296;
	@%p3625 bra 	$L__BB4_5380;
	mad.lo.s32 	%r8913, %r3685, 132, %r3628;
	ld.shared.f32 	%f1757, [%r8913];
	add.s32 	%r8914, %r3686, %r3629;
	mul.wide.s32 	%rd3517, %r8914, 4;
	add.s64 	%rd3518, %rd2, %rd3517;
	st.global.f32 	[%rd3518], %f1757;
$L__BB4_5380:
	add.s32 	%r3687, %r3685, %r2151;
	setp.gt.u32 	%p3626, %r3687, 31;
	@%p3626 bra 	$L__BB4_5389;
	add.s32 	%r3688, %r3686, %r2151;
	setp.ge.s32 	%p3627, %r3688, %r4296;
	@%p3627 bra 	$L__BB4_5383;
	mad.lo.s32 	%r8915, %r3687, 132, %r3628;
	ld.shared.f32 	%f1758, [%r8915];
	add.s32 	%r8916, %r3688, %r3629;
	mul.wide.s32 	%rd3519, %r8916, 4;
	add.s64 	%rd3520, %rd2, %rd3519;
	st.global.f32 	[%rd3520], %f1758;
$L__BB4_5383:
	add.s32 	%r3689, %r3687, %r2151;
	setp.gt.u32 	%p3628, %r3689, 31;
	@%p3628 bra 	$L__BB4_5389;
	add.s32 	%r3690, %r3688, %r2151;
	setp.ge.s32 	%p3629, %r3690, %r4296;
	@%p3629 bra 	$L__BB4_5386;
	mad.lo.s32 	%r8917, %r3689, 132, %r3628;
	ld.shared.f32 	%f1759, [%r8917];
	add.s32 	%r8918, %r3690, %r3629;
	mul.wide.s32 	%rd3521, %r8918, 4;
	add.s64 	%rd3522, %rd2, %rd3521;
	st.global.f32 	[%rd3522], %f1759;
$L__BB4_5386:
	add.s32 	%r3691, %r3689, %r2151;
	setp.gt.u32 	%p3630, %r3691, 31;
	@%p3630 bra 	$L__BB4_5389;
	add.s32 	%r3692, %r3690, %r2151;
	setp.ge.s32 	%p3631, %r3692, %r4296;
	@%p3631 bra 	$L__BB4_5389;
	mad.lo.s32 	%r8919, %r3691, 132, %r3628;
	ld.shared.f32 	%f1760, [%r8919];
	add.s32 	%r8920, %r3692, %r3629;
	mul.wide.s32 	%rd3523, %r8920, 4;
	add.s64 	%rd3524, %rd2, %rd3523;
	st.global.f32 	[%rd3524], %f1760;
$L__BB4_5389:
	add.s32 	%r3693, %r3626, %r2152;
	setp.gt.u32 	%p3632, %r3693, 31;
	@%p3632 bra 	$L__BB4_6270;
	add.s32 	%r3694, %r3627, %r2152;
	setp.ge.s32 	%p3633, %r3694, %r4297;
	@%p3633 bra 	$L__BB4_6270;
	setp.gt.u32 	%p3634, %r2150, 31;
	@%p3634 bra 	$L__BB4_5487;
	shl.b32 	%r8921, %r3693, 2;
	add.s32 	%r3695, %r4300, %r8921;
	mul.lo.s32 	%r3696, %r3694, %r4296;
	add.s32 	%r3697, %r2150, %r1;
	setp.ge.s32 	%p3635, %r3697, %r4296;
	@%p3635 bra 	$L__BB4_5394;
	mad.lo.s32 	%r8923, %r2150, 132, %r3695;
	ld.shared.f32 	%f1761, [%r8923];
	add.s32 	%r8924, %r3697, %r3696;
	mul.wide.s32 	%rd3525, %r8924, 4;
	add.s64 	%rd3526, %rd2, %rd3525;
	st.global.f32 	[%rd3526], %f1761;
$L__BB4_5394:
	add.s32 	%r3698, %r2150, %r2151;
	setp.gt.u32 	%p3636, %r3698, 31;
	@%p3636 bra 	$L__BB4_5487;
	add.s32 	%r3699, %r3697, %r2151;
	setp.ge.s32 	%p3637, %r3699, %r4296;
	@%p3637 bra 	$L__BB4_5397;
	mad.lo.s32 	%r8925, %r3698, 132, %r3695;
	ld.shared.f32 	%f1762, [%r8925];
	add.s32 	%r8926, %r3699, %r3696;
	mul.wide.s32 	%rd3527, %r8926, 4;
	add.s64 	%rd3528, %rd2, %rd3527;
	st.global.f32 	[%rd3528], %f1762;
$L__BB4_5397:
	add.s32 	%r3700, %r3698, %r2151;
	setp.gt.u32 	%p3638, %r3700, 31;
	@%p3638 bra 	$L__BB4_5487;
	add.s32 	%r3701, %r3699, %r2151;
	setp.ge.s32 	%p3639, %r3701, %r4296;
	@%p3639 bra 	$L__BB4_5400;
	mad.lo.s32 	%r8927, %r3700, 132, %r3695;
	ld.shared.f32 	%f1763, [%r8927];
	add.s32 	%r8928, %r3701, %r3696;
	mul.wide.s32 	%rd3529, %r8928, 4;
	add.s64 	%rd3530, %rd2, %rd3529;
	st.global.f32 	[%rd3530], %f1763;
$L__BB4_5400:
	add.s32 	%r3702, %r3700, %r2151;
	setp.gt.u32 	%p3640, %r3702, 31;
	@%p3640 bra 	$L__BB4_5487;
	add.s32 	%r3703, %r3701, %r2151;
	setp.ge.s32 	%p3641, %r3703, %r4296;
	@%p3641 bra 	$L__BB4_5403;
	mad.lo.s32 	%r8929, %r3702, 132, %r3695;
	ld.shared.f32 	%f1764, [%r8929];
	add.s32 	%r8930, %r3703, %r3696;
	mul.wide.s32 	%rd3531, %r8930, 4;
	add.s64 	%rd3532, %rd2, %rd3531;
	st.global.f32 	[%rd3532], %f1764;
$L__BB4_5403:
	add.s32 	%r3704, %r3702, %r2151;
	setp.gt.u32 	%p3642, %r3704, 31;
	@%p3642 bra 	$L__BB4_5487;
	add.s32 	%r3705, %r3703, %r2151;
	setp.ge.s32 	%p3643, %r3705, %r4296;
	@%p3643 bra 	$L__BB4_5406;
	mad.lo.s32 	%r8931, %r3704, 132, %r3695;
	ld.shared.f32 	%f1765, [%r8931];
	add.s32 	%r8932, %r3705, %r3696;
	mul.wide.s32 	%rd3533, %r8932, 4;
	add.s64 	%rd3534, %rd2, %rd3533;
	st.global.f32 	[%rd3534], %f1765;
$L__BB4_5406:
	add.s32 	%r3706, %r3704, %r2151;
	setp.gt.u32 	%p3644, %r3706, 31;
	@%p3644 bra 	$L__BB4_5487;
	add.s32 	%r3707, %r3705, %r2151;
	setp.ge.s32 	%p3645, %r3707, %r4296;
	@%p3645 bra 	$L__BB4_5409;
	mad.lo.s32 	%r8933, %r3706, 132, %r3695;
	ld.shared.f32 	%f1766, [%r8933];
	add.s32 	%r8934, %r3707, %r3696;
	mul.wide.s32 	%rd3535, %r8934, 4;
	add.s64 	%rd3536, %rd2, %rd3535;
	st.global.f32 	[%rd3536], %f1766;
$L__BB4_5409:
	add.s32 	%r3708, %r3706, %r2151;
	setp.gt.u32 	%p3646, %r3708, 31;
	@%p3646 bra 	$L__BB4_5487;
	add.s32 	%r3709, %r3707, %r2151;
	setp.ge.s32 	%p3647, %r3709, %r4296;
	@%p3647 bra 	$L__BB4_5412;
	mad.lo.s32 	%r8935, %r3708, 132, %r3695;
	ld.shared.f32 	%f1767, [%r8935];
	add.s32 	%r8936, %r3709, %r3696;
	mul.wide.s32 	%rd3537, %r8936, 4;
	add.s64 	%rd3538, %rd2, %rd3537;
	st.global.f32 	[%rd3538], %f1767;
$L__BB4_5412:
	add.s32 	%r3710, %r3708, %r2151;
	setp.gt.u32 	%p3648, %r3710, 31;
	@%p3648 bra 	$L__BB4_5487;
	add.s32 	%r3711, %r3709, %r2151;
	setp.ge.s32 	%p3649, %r3711, %r4296;
	@%p3649 bra 	$L__BB4_5415;
	mad.lo.s32 	%r8937, %r3710, 132, %r3695;
	ld.shared.f32 	%f1768, [%r8937];
	add.s32 	%r8938, %r3711, %r3696;
	mul.wide.s32 	%rd3539, %r8938, 4;
	add.s64 	%rd3540, %rd2, %rd3539;
	st.global.f32 	[%rd3540], %f1768;
$L__BB4_5415:
	add.s32 	%r3712, %r3710, %r2151;
	setp.gt.u32 	%p3650, %r3712, 31;
	@%p3650 bra 	$L__BB4_5487;
	add.s32 	%r3713, %r3711, %r2151;
	setp.ge.s32 	%p3651, %r3713, %r4296;
	@%p3651 bra 	$L__BB4_5418;
	mad.lo.s32 	%r8939, %r3712, 132, %r3695;
	ld.shared.f32 	%f1769, [%r8939];
	add.s32 	%r8940, %r3713, %r3696;
	mul.wide.s32 	%rd3541, %r8940, 4;
	add.s64 	%rd3542, %rd2, %rd3541;
	st.global.f32 	[%rd3542], %f1769;
$L__BB4_5418:
	add.s32 	%r3714, %r3712, %r2151;
	setp.gt.u32 	%p3652, %r3714, 31;
	@%p3652 bra 	$L__BB4_5487;
	add.s32 	%r3715, %r3713, %r2151;
	setp.ge.s32 	%p3653, %r3715, %r4296;
	@%p3653 bra 	$L__BB4_5421;
	mad.lo.s32 	%r8941, %r3714, 132, %r3695;
	ld.shared.f32 	%f1770, [%r8941];
	add.s32 	%r8942, %r3715, %r3696;
	mul.wide.s32 	%rd3543, %r8942, 4;
	add.s64 	%rd3544, %rd2, %rd3543;
	st.global.f32 	[%rd3544], %f1770;
$L__BB4_5421:
	add.s32 	%r3716, %r3714, %r2151;
	setp.gt.u32 	%p3654, %r3716, 31;
	@%p3654 bra 	$L__BB4_5487;
	add.s32 	%r3717, %r3715, %r2151;
	setp.ge.s32 	%p3655, %r3717, %r4296;
	@%p3655 bra 	$L__BB4_5424;
	mad.lo.s32 	%r8943, %r3716, 132, %r3695;
	ld.shared.f32 	%f1771, [%r8943];
	add.s32 	%r8944, %r3717, %r3696;
	mul.wide.s32 	%rd3545, %r8944, 4;
	add.s64 	%rd3546, %rd2, %rd3545;
	st.global.f32 	[%rd3546], %f1771;
$L__BB4_5424:
	add.s32 	%r3718, %r3716, %r2151;
	setp.gt.u32 	%p3656, %r3718, 31;
	@%p3656 bra 	$L__BB4_5487;
	add.s32 	%r3719, %r3717, %r2151;
	setp.ge.s32 	%p3657, %r3719, %r4296;
	@%p3657 bra 	$L__BB4_5427;
	mad.lo.s32 	%r8945, %r3718, 132, %r3695;
	ld.shared.f32 	%f1772, [%r8945];
	add.s32 	%r8946, %r3719, %r3696;
	mul.wide.s32 	%rd3547, %r8946, 4;
	add.s64 	%rd3548, %rd2, %rd3547;
	st.global.f32 	[%rd3548], %f1772;
$L__BB4_5427:
	add.s32 	%r3720, %r3718, %r2151;
	setp.gt.u32 	%p3658, %r3720, 31;
	@%p3658 bra 	$L__BB4_5487;
	add.s32 	%r3721, %r3719, %r2151;
	setp.ge.s32 	%p3659, %r3721, %r4296;
	@%p3659 bra 	$L__BB4_5430;
	mad.lo.s32 	%r8947, %r3720, 132, %r3695;
	ld.shared.f32 	%f1773, [%r8947];
	add.s32 	%r8948, %r3721, %r3696;
	mul.wide.s32 	%rd3549, %r8948, 4;
	add.s64 	%rd3550, %rd2, %rd3549;
	st.global.f32 	[%rd3550], %f1773;
$L__BB4_5430:
	add.s32 	%r3722, %r3720, %r2151;
	setp.gt.u32 	%p3660, %r3722, 31;
	@%p3660 bra 	$L__BB4_5487;
	add.s32 	%r3723, %r3721, %r2151;
	setp.ge.s32 	%p3661, %r3723, %r4296;
	@%p3661 bra 	$L__BB4_5433;
	mad.lo.s32 	%r8949, %r3722, 132, %r3695;
	ld.shared.f32 	%f1774, [%r8949];
	add.s32 	%r8950, %r3723, %r3696;
	mul.wide.s32 	%rd3551, %r8950, 4;
	add.s64 	%rd3552, %rd2, %rd3551;
	st.global.f32 	[%rd3552], %f1774;
$L__BB4_5433:
	add.s32 	%r3724, %r3722, %r2151;
	setp.gt.u32 	%p3662, %r3724, 31;
	@%p3662 bra 	$L__BB4_5487;
	add.s32 	%r3725, %r3723, %r2151;
	setp.ge.s32 	%p3663, %r3725, %r4296;
	@%p3663 bra 	$L__BB4_5436;
	mad.lo.s32 	%r8951, %r3724, 132, %r3695;
	ld.shared.f32 	%f1775, [%r8951];
	add.s32 	%r8952, %r3725, %r3696;
	mul.wide.s32 	%rd3553, %r8952, 4;
	add.s64 	%rd3554, %rd2, %rd3553;
	st.global.f32 	[%rd3554], %f1775;
$L__BB4_5436:
	add.s32 	%r3726, %r3724, %r2151;
	setp.gt.u32 	%p3664, %r3726, 31;
	@%p3664 bra 	$L__BB4_5487;
	add.s32 	%r3727, %r3725, %r2151;
	setp.ge.s32 	%p3665, %r3727, %r4296;
	@%p3665 bra 	$L__BB4_5439;
	mad.lo.s32 	%r8953, %r3726, 132, %r3695;
	ld.shared.f32 	%f1776, [%r8953];
	add.s32 	%r8954, %r3727, %r3696;
	mul.wide.s32 	%rd3555, %r8954, 4;
	add.s64 	%rd3556, %rd2, %rd3555;
	st.global.f32 	[%rd3556], %f1776;
$L__BB4_5439:
	add.s32 	%r3728, %r3726, %r2151;
	setp.gt.u32 	%p3666, %r3728, 31;
	@%p3666 bra 	$L__BB4_5487;
	add.s32 	%r3729, %r3727, %r2151;
	setp.ge.s32 	%p3667, %r3729, %r4296;
	@%p3667 bra 	$L__BB4_5442;
	mad.lo.s32 	%r8955, %r3728, 132, %r3695;
	ld.shared.f32 	%f1777, [%r8955];
	add.s32 	%r8956, %r3729, %r3696;
	mul.wide.s32 	%rd3557, %r8956, 4;
	add.s64 	%rd3558, %rd2, %rd3557;
	st.global.f32 	[%rd3558], %f1777;
$L__BB4_5442:
	add.s32 	%r3730, %r3728, %r2151;
	setp.gt.u32 	%p3668, %r3730, 31;
	@%p3668 bra 	$L__BB4_5487;
	add.s32 	%r3731, %r3729, %r2151;
	setp.ge.s32 	%p3669, %r3731, %r4296;
	@%p3669 bra 	$L__BB4_5445;
	mad.lo.s32 	%r8957, %r3730, 132, %r3695;
	ld.shared.f32 	%f1778, [%r8957];
	add.s32 	%r8958, %r3731, %r3696;
	mul.wide.s32 	%rd3559, %r8958, 4;
	add.s64 	%rd3560, %rd2, %rd3559;
	st.global.f32 	[%rd3560], %f1778;
$L__BB4_5445:
	add.s32 	%r3732, %r3730, %r2151;
	setp.gt.u32 	%p3670, %r3732, 31;
	@%p3670 bra 	$L__BB4_5487;
	add.s32 	%r3733, %r3731, %r2151;
	setp.ge.s32 	%p3671, %r3733, %r4296;
	@%p3671 bra 	$L__BB4_5448;
	mad.lo.s32 	%r8959, %r3732, 132, %r3695;
	ld.shared.f32 	%f1779, [%r8959];
	add.s32 	%r8960, %r3733, %r3696;
	mul.wide.s32 	%rd3561, %r8960, 4;
	add.s64 	%rd3562, %rd2, %rd3561;
	st.global.f32 	[%rd3562], %f1779;
$L__BB4_5448:
	add.s32 	%r3734, %r3732, %r2151;
	setp.gt.u32 	%p3672, %r3734, 31;
	@%p3672 bra 	$L__BB4_5487;
	add.s32 	%r3735, %r3733, %r2151;
	setp.ge.s32 	%p3673, %r3735, %r4296;
	@%p3673 bra 	$L__BB4_5451;
	mad.lo.s32 	%r8961, %r3734, 132, %r3695;
	ld.shared.f32 	%f1780, [%r8961];
	add.s32 	%r8962, %r3735, %r3696;
	mul.wide.s32 	%rd3563, %r8962, 4;
	add.s64 	%rd3564, %rd2, %rd3563;
	st.global.f32 	[%rd3564], %f1780;
$L__BB4_5451:
	add.s32 	%r3736, %r3734, %r2151;
	setp.gt.u32 	%p3674, %r3736, 31;
	@%p3674 bra 	$L__BB4_5487;
	add.s32 	%r3737, %r3735, %r2151;
	setp.ge.s32 	%p3675, %r3737, %r4296;
	@%p3675 bra 	$L__BB4_5454;
	mad.lo.s32 	%r8963, %r3736, 132, %r3695;
	ld.shared.f32 	%f1781, [%r8963];
	add.s32 	%r8964, %r3737, %r3696;
	mul.wide.s32 	%rd3565, %r8964, 4;
	add.s64 	%rd3566, %rd2, %rd3565;
	st.global.f32 	[%rd3566], %f1781;
$L__BB4_5454:
	add.s32 	%r3738, %r3736, %r2151;
	setp.gt.u32 	%p3676, %r3738, 31;
	@%p3676 bra 	$L__BB4_5487;
	add.s32 	%r3739, %r3737, %r2151;
	setp.ge.s32 	%p3677, %r3739, %r4296;
	@%p3677 bra 	$L__BB4_5457;
	mad.lo.s32 	%r8965, %r3738, 132, %r3695;
	ld.shared.f32 	%f1782, [%r8965];
	add.s32 	%r8966, %r3739, %r3696;
	mul.wide.s32 	%rd3567, %r8966, 4;
	add.s64 	%rd3568, %rd2, %rd3567;
	st.global.f32 	[%rd3568], %f1782;
$L__BB4_5457:
	add.s32 	%r3740, %r3738, %r2151;
	setp.gt.u32 	%p3678, %r3740, 31;
	@%p3678 bra 	$L__BB4_5487;
	add.s32 	%r3741, %r3739, %r2151;
	setp.ge.s32 	%p3679, %r3741, %r4296;
	@%p3679 bra 	$L__BB4_5460;
	mad.lo.s32 	%r8967, %r3740, 132, %r3695;
	ld.shared.f32 	%f1783, [%r8967];
	add.s32 	%r8968, %r3741, %r3696;
	mul.wide.s32 	%rd3569, %r8968, 4;
	add.s64 	%rd3570, %rd2, %rd3569;
	st.global.f32 	[%rd3570], %f1783;
$L__BB4_5460:
	add.s32 	%r3742, %r3740, %r2151;
	setp.gt.u32 	%p3680, %r3742, 31;
	@%p3680 bra 	$L__BB4_5487;
	add.s32 	%r3743, %r3741, %r2151;
	setp.ge.s32 	%p3681, %r3743, %r4296;
	@%p3681 bra 	$L__BB4_5463;
	mad.lo.s32 	%r8969, %r3742, 132, %r3695;
	ld.shared.f32 	%f1784, [%r8969];
	add.s32 	%r8970, %r3743, %r3696;
	mul.wide.s32 	%rd3571, %r8970, 4;
	add.s64 	%rd3572, %rd2, %rd3571;
	st.global.f32 	[%rd3572], %f1784;
$L__BB4_5463:
	add.s32 	%r3744, %r3742, %r2151;
	setp.gt.u32 	%p3682, %r3744, 31;
	@%p3682 bra 	$L__BB4_5487;
	add.s32 	%r3745, %r3743, %r2151;
	setp.ge.s32 	%p3683, %r3745, %r4296;
	@%p3683 bra 	$L__BB4_5466;
	mad.lo.s32 	%r8971, %r3744, 132, %r3695;
	ld.shared.f32 	%f1785, [%r8971];
	add.s32 	%r8972, %r3745, %r3696;
	mul.wide.s32 	%rd3573, %r8972, 4;
	add.s64 	%rd3574, %rd2, %rd3573;
	st.global.f32 	[%rd3574], %f1785;
$L__BB4_5466:
	add.s32 	%r3746, %r3744, %r2151;
	setp.gt.u32 	%p3684, %r3746, 31;
	@%p3684 bra 	$L__BB4_5487;
	add.s32 	%r3747, %r3745, %r2151;
	setp.ge.s32 	%p3685, %r3747, %r4296;
	@%p3685 bra 	$L__BB4_5469;
	mad.lo.s32 	%r8973, %r3746, 132, %r3695;
	ld.shared.f32 	%f1786, [%r8973];
	add.s32 	%r8974, %r3747, %r3696;
	mul.wide.s32 	%rd3575, %r8974, 4;
	add.s64 	%rd3576, %rd2, %rd3575;
	st.global.f32 	[%rd3576], %f1786;
$L__BB4_5469:
	add.s32 	%r3748, %r3746, %r2151;
	setp.gt.u32 	%p3686, %r3748, 31;
	@%p3686 bra 	$L__BB4_5487;
	add.s32 	%r3749, %r3747, %r2151;
	setp.ge.s32 	%p3687, %r3749, %r4296;
	@%p3687 bra 	$L__BB4_5472;
	mad.lo.s32 	%r8975, %r3748, 132, %r3695;
	ld.shared.f32 	%f1787, [%r8975];
	add.s32 	%r8976, %r3749, %r3696;
	mul.wide.s32 	%rd3577, %r8976, 4;
	add.s64 	%rd3578, %rd2, %rd3577;
	st.global.f32 	[%rd3578], %f1787;
$L__BB4_5472:
	add.s32 	%r3750, %r3748, %r2151;
	setp.gt.u32 	%p3688, %r3750, 31;
	@%p3688 bra 	$L__BB4_5487;
	add.s32 	%r3751, %r3749, %r2151;
	setp.ge.s32 	%p3689, %r3751, %r4296;
	@%p3689 bra 	$L__BB4_5475;
	mad.lo.s32 	%r8977, %r3750, 132, %r3695;
	ld.shared.f32 	%f1788, [%r8977];
	add.s32 	%r8978, %r3751, %r3696;
	mul.wide.s32 	%rd3579, %r8978, 4;
	add.s64 	%rd3580, %rd2, %rd3579;
	st.global.f32 	[%rd3580], %f1788;
$L__BB4_5475:
	add.s32 	%r3752, %r3750, %r2151;
	setp.gt.u32 	%p3690, %r3752, 31;
	@%p3690 bra 	$L__BB4_5487;
	add.s32 	%r3753, %r3751, %r2151;
	setp.ge.s32 	%p3691, %r3753, %r4296;
	@%p3691 bra 	$L__BB4_5478;
	mad.lo.s32 	%r8979, %r3752, 132, %r3695;
	ld.shared.f32 	%f1789, [%r8979];
	add.s32 	%r8980, %r3753, %r3696;
	mul.wide.s32 	%rd3581, %r8980, 4;
	add.s64 	%rd3582, %rd2, %rd3581;
	st.global.f32 	[%rd3582], %f1789;
$L__BB4_5478:
	add.s32 	%r3754, %r3752, %r2151;
	setp.gt.u32 	%p3692, %r3754, 31;
	@%p3692 bra 	$L__BB4_5487;
	add.s32 	%r3755, %r3753, %r2151;
	setp.ge.s32 	%p3693, %r3755, %r4296;
	@%p3693 bra 	$L__BB4_5481;
	mad.lo.s32 	%r8981, %r3754, 132, %r3695;
	ld.shared.f32 	%f1790, [%r8981];
	add.s32 	%r8982, %r3755, %r3696;
	mul.wide.s32 	%rd3583, %r8982, 4;
	add.s64 	%rd3584, %rd2, %rd3583;
	st.global.f32 	[%rd3584], %f1790;
$L__BB4_5481:
	add.s32 	%r3756, %r3754, %r2151;
	setp.gt.u32 	%p3694, %r3756, 31;
	@%p3694 bra 	$L__BB4_5487;
	add.s32 	%r3757, %r3755, %r2151;
	setp.ge.s32 	%p3695, %r3757, %r4296;
	@%p3695 bra 	$L__BB4_5484;
	mad.lo.s32 	%r8983, %r3756, 132, %r3695;
	ld.shared.f32 	%f1791, [%r8983];
	add.s32 	%r8984, %r3757, %r3696;
	mul.wide.s32 	%rd3585, %r8984, 4;
	add.s64 	%rd3586, %rd2, %rd3585;
	st.global.f32 	[%rd3586], %f1791;
$L__BB4_5484:
	add.s32 	%r3758, %r3756, %r2151;
	setp.gt.u32 	%p3696, %r3758, 31;
	@%p3696 bra 	$L__BB4_5487;
	add.s32 	%r3759, %r3757, %r2151;
	setp.ge.s32 	%p3697, %r3759, %r4296;
	@%p3697 bra 	$L__BB4_5487;
	mad.lo.s32 	%r8985, %r3758, 132, %r3695;
	ld.shared.f32 	%f1792, [%r8985];
	add.s32 	%r8986, %r3759, %r3696;
	mul.wide.s32 	%rd3587, %r8986, 4;
	add.s64 	%rd3588, %rd2, %rd3587;
	st.global.f32 	[%rd3588], %f1792;
$L__BB4_5487:
	add.s32 	%r3760, %r3693, %r2152;
	setp.gt.u32 	%p3698, %r3760, 31;
	@%p3698 bra 	$L__BB4_6270;
	add.s32 	%r3761, %r3694, %r2152;
	setp.ge.s32 	%p3699, %r3761, %r4297;
	@%p3699 bra 	$L__BB4_6270;
	setp.gt.u32 	%p3700, %r2150, 31;
	@%p3700 bra 	$L__BB4_5585;
	shl.b32 	%r8987, %r3760, 2;
	add.s32 	%r3762, %r4300, %r8987;
	mul.lo.s32 	%r3763, %r3761, %r4296;
	add.s32 	%r3764, %r2150, %r1;
	setp.ge.s32 	%p3701, %r3764, %r4296;
	@%p3701 bra 	$L__BB4_5492;
	mad.lo.s32 	%r8989, %r2150, 132, %r3762;
	ld.shared.f32 	%f1793, [%r8989];
	add.s32 	%r8990, %r3764, %r3763;
	mul.wide.s32 	%rd3589, %r8990, 4;
	add.s64 	%rd3590, %rd2, %rd3589;
	st.global.f32 	[%rd3590], %f1793;
$L__BB4_5492:
	add.s32 	%r3765, %r2150, %r2151;
	setp.gt.u32 	%p3702, %r3765, 31;
	@%p3702 bra 	$L__BB4_5585;
	add.s32 	%r3766, %r3764, %r2151;
	setp.ge.s32 	%p3703, %r3766, %r4296;
	@%p3703 bra 	$L__BB4_5495;
	mad.lo.s32 	%r8991, %r3765, 132, %r3762;
	ld.shared.f32 	%f1794, [%r8991];
	add.s32 	%r8992, %r3766, %r3763;
	mul.wide.s32 	%rd3591, %r8992, 4;
	add.s64 	%rd3592, %rd2, %rd3591;
	st.global.f32 	[%rd3592], %f1794;
$L__BB4_5495:
	add.s32 	%r3767, %r3765, %r2151;
	setp.gt.u32 	%p3704, %r3767, 31;
	@%p3704 bra 	$L__BB4_5585;
	add.s32 	%r3768, %r3766, %r2151;
	setp.ge.s32 	%p3705, %r3768, %r4296;
	@%p3705 bra 	$L__BB4_5498;
	mad.lo.s32 	%r8993, %r3767, 132, %r3762;
	ld.shared.f32 	%f1795, [%r8993];
	add.s32 	%r8994, %r3768, %r3763;
	mul.wide.s32 	%rd3593, %r8994, 4;
	add.s64 	%rd3594, %rd2, %rd3593;
	st.global.f32 	[%rd3594], %f1795;
$L__BB4_5498:
	add.s32 	%r3769, %r3767, %r2151;
	setp.gt.u32 	%p3706, %r3769, 31;
	@%p3706 bra 	$L__BB4_5585;
	add.s32 	%r3770, %r3768, %r2151;
	setp.ge.s32 	%p3707, %r3770, %r4296;
	@%p3707 bra 	$L__BB4_5501;
	mad.lo.s32 	%r8995, %r3769, 132, %r3762;
	ld.shared.f32 	%f1796, [%r8995];
	add.s32 	%r8996, %r3770, %r3763;
	mul.wide.s32 	%rd3595, %r8996, 4;
	add.s64 	%rd3596, %rd2, %rd3595;
	st.global.f32 	[%rd3596], %f1796;
$L__BB4_5501:
	add.s32 	%r3771, %r3769, %r2151;
	setp.gt.u32 	%p3708, %r3771, 31;
	@%p3708 bra 	$L__BB4_5585;
	add.s32 	%r3772, %r3770, %r2151;
	setp.ge.s32 	%p3709, %r3772, %r4296;
	@%p3709 bra 	$L__BB4_5504;
	mad.lo.s32 	%r8997, %r3771, 132, %r3762;
	ld.shared.f32 	%f1797, [%r8997];
	add.s32 	%r8998, %r3772, %r3763;
	mul.wide.s32 	%rd3597, %r8998, 4;
	add.s64 	%rd3598, %rd2, %rd3597;
	st.global.f32 	[%rd3598], %f1797;
$L__BB4_5504:
	add.s32 	%r3773, %r3771, %r2151;
	setp.gt.u32 	%p3710, %r3773, 31;
	@%p3710 bra 	$L__BB4_5585;
	add.s32 	%r3774, %r3772, %r2151;
	setp.ge.s32 	%p3711, %r3774, %r4296;
	@%p3711 bra 	$L__BB4_5507;
	mad.lo.s32 	%r8999, %r3773, 132, %r3762;
	ld.shared.f32 	%f1798, [%r8999];
	add.s32 	%r9000, %r3774, %r3763;
	mul.wide.s32 	%rd3599, %r9000, 4;
	add.s64 	%rd3600, %rd2, %rd3599;
	st.global.f32 	[%rd3600], %f1798;
$L__BB4_5507:
	add.s32 	%r3775, %r3773, %r2151;
	setp.gt.u32 	%p3712, %r3775, 31;
	@%p3712 bra 	$L__BB4_5585;
	add.s32 	%r3776, %r3774, %r2151;
	setp.ge.s32 	%p3713, %r3776, %r4296;
	@%p3713 bra 	$L__BB4_5510;
	mad.lo.s32 	%r9001, %r3775, 132, %r3762;
	ld.shared.f32 	%f1799, [%r9001];
	add.s32 	%r9002, %r3776, %r3763;
	mul.wide.s32 	%rd3601, %r9002, 4;
	add.s64 	%rd3602, %rd2, %rd3601;
	st.global.f32 	[%rd3602], %f1799;
$L__BB4_5510:
	add.s32 	%r3777, %r3775, %r2151;
	setp.gt.u32 	%p3714, %r3777, 31;
	@%p3714 bra 	$L__BB4_5585;
	add.s32 	%r3778, %r3776, %r2151;
	setp.ge.s32 	%p3715, %r3778, %r4296;
	@%p3715 bra 	$L__BB4_5513;
	mad.lo.s32 	%r9003, %r3777, 132, %r3762;
	ld.shared.f32 	%f1800, [%r9003];
	add.s32 	%r9004, %r3778, %r3763;
	mul.wide.s32 	%rd3603, %r9004, 4;
	add.s64 	%rd3604, %rd2, %rd3603;
	st.global.f32 	[%rd3604], %f1800;
$L__BB4_5513:
	add.s32 	%r3779, %r3777, %r2151;
	setp.gt.u32 	%p3716, %r3779, 31;
	@%p3716 bra 	$L__BB4_5585;
	add.s32 	%r3780, %r3778, %r2151;
	setp.ge.s32 	%p3717, %r3780, %r4296;
	@%p3717 bra 	$L__BB4_5516;
	mad.lo.s32 	%r9005, %r3779, 132, %r3762;
	ld.shared.f32 	%f1801, [%r9005];
	add.s32 	%r9006, %r3780, %r3763;
	mul.wide.s32 	%rd3605, %r9006, 4;
	add.s64 	%rd3606, %rd2, %rd3605;
	st.global.f32 	[%rd3606], %f1801;
$L__BB4_5516:
	add.s32 	%r3781, %r3779, %r2151;
	setp.gt.u32 	%p3718, %r3781, 31;
	@%p3718 bra 	$L__BB4_5585;
	add.s32 	%r3782, %r3780, %r2151;
	setp.ge.s32 	%p3719, %r3782, %r4296;
	@%p3719 bra 	$L__BB4_5519;
	mad.lo.s32 	%r9007, %r3781, 132, %r3762;
	ld.shared.f32 	%f1802, [%r9007];
	add.s32 	%r9008, %r3782, %r3763;
	mul.wide.s32 	%rd3607, %r9008, 4;
	add.s64 	%rd3608, %rd2, %rd3607;
	st.global.f32 	[%rd3608], %f1802;
$L__BB4_5519:
	add.s32 	%r3783, %r3781, %r2151;
	setp.gt.u32 	%p3720, %r3783, 31;
	@%p3720 bra 	$L__BB4_5585;
	add.s32 	%r3784, %r3782, %r2151;
	setp.ge.s32 	%p3721, %r3784, %r4296;
	@%p3721 bra 	$L__BB4_5522;
	mad.lo.s32 	%r9009, %r3783, 132, %r3762;
	ld.shared.f32 	%f1803, [%r9009];
	add.s32 	%r9010, %r3784, %r3763;
	mul.wide.s32 	%rd3609, %r9010, 4;
	add.s64 	%rd3610, %rd2, %rd3609;
	st.global.f32 	[%rd3610], %f1803;
$L__BB4_5522:
	add.s32 	%r3785, %r3783, %r2151;
	setp.gt.u32 	%p3722, %r3785, 31;
	@%p3722 bra 	$L__BB4_5585;
	add.s32 	%r3786, %r3784, %r2151;
	setp.ge.s32 	%p3723, %r3786, %r4296;
	@%p3723 bra 	$L__BB4_5525;
	mad.lo.s32 	%r9011, %r3785, 132, %r3762;
	ld.shared.f32 	%f1804, [%r9011];
	add.s32 	%r9012, %r3786, %r3763;
	mul.wide.s32 	%rd3611, %r9012, 4;
	add.s64 	%rd3612, %rd2, %rd3611;
	st.global.f32 	[%rd3612], %f1804;
$L__BB4_5525:
	add.s32 	%r3787, %r3785, %r2151;
	setp.gt.u32 	%p3724, %r3787, 31;
	@%p3724 bra 	$L__BB4_5585;
	add.s32 	%r3788, %r3786, %r2151;
	setp.ge.s32 	%p3725, %r3788, %r4296;
	@%p3725 bra 	$L__BB4_5528;
	mad.lo.s32 	%r9013, %r3787, 132, %r3762;
	ld.shared.f32 	%f1805, [%r9013];
	add.s32 	%r9014, %r3788, %r3763;
	mul.wide.s32 	%rd3613, %r9014, 4;
	add.s64 	%rd3614, %rd2, %rd3613;
	st.global.f32 	[%rd3614], %f1805;
$L__BB4_5528:
	add.s32 	%r3789, %r3787, %r2151;
	setp.gt.u32 	%p3726, %r3789, 31;
	@%p3726 bra 	$L__BB4_5585;
	add.s32 	%r3790, %r3788, %r2151;
	setp.ge.s32 	%p3727, %r3790, %r4296;
	@%p3727 bra 	$L__BB4_5531;
	mad.lo.s32 	%r9015, %r3789, 132, %r3762;
	ld.shared.f32 	%f1806, [%r9015];
	add.s32 	%r9016, %r3790, %r3763;
	mul.wide.s32 	%rd3615, %r9016, 4;
	add.s64 	%rd3616, %rd2, %rd3615;
	st.global.f32 	[%rd3616], %f1806;
$L__BB4_5531:
	add.s32 	%r3791, %r3789, %r2151;
	setp.gt.u32 	%p3728, %r3791, 31;
	@%p3728 bra 	$L__BB4_5585;
	add.s32 	%r3792, %r3790, %r2151;
	setp.ge.s32 	%p3729, %r3792, %r4296;
	@%p3729 bra 	$L__BB4_5534;
	mad.lo.s32 	%r9017, %r3791, 132, %r3762;
	ld.shared.f32 	%f1807, [%r9017];
	add.s32 	%r9018, %r3792, %r3763;
	mul.wide.s32 	%rd3617, %r9018, 4;
	add.s64 	%rd3618, %rd2, %rd3617;
	st.global.f32 	[%rd3618], %f1807;
$L__BB4_5534:
	add.s32 	%r3793, %r3791, %r2151;
	setp.gt.u32 	%p3730, %r3793, 31;
	@%p3730 bra 	$L__BB4_5585;
	add.s32 	%r3794, %r3792, %r2151;
	setp.ge.s32 	%p3731, %r3794, %r4296;
	@%p3731 bra 	$L__BB4_5537;
	mad.lo.s32 	%r9019, %r3793, 132, %r3762;
	ld.shared.f32 	%f1808, [%r9019];
	add.s32 	%r9020, %r3794, %r3763;
	mul.wide.s32 	%rd3619, %r9020, 4;
	add.s64 	%rd3620, %rd2, %rd3619;
	st.global.f32 	[%rd3620], %f1808;
$L__BB4_5537:
	add.s32 	%r3795, %r3793, %r2151;
	setp.gt.u32 	%p3732, %r3795, 31;
	@%p3732 bra 	$L__BB4_5585;
	add.s32 	%r3796, %r3794, %r2151;
	setp.ge.s32 	%p3733, %r3796, %r4296;
	@%p3733 bra 	$L__BB4_5540;
	mad.lo.s32 	%r9021, %r3795, 132, %r3762;
	ld.shared.f32 	%f1809, [%r9021];
	add.s32 	%r9022, %r3796, %r3763;
	mul.wide.s32 	%rd3621, %r9022, 4;
	add.s64 	%rd3622, %rd2, %rd3621;
	st.global.f32 	[%rd3622], %f1809;
$L__BB4_5540:
	add.s32 	%r3797, %r3795, %r2151;
	setp.gt.u32 	%p3734, %r3797, 31;
	@%p3734 bra 	$L__BB4_5585;
	add.s32 	%r3798, %r3796, %r2151;
	setp.ge.s32 	%p3735, %r3798, %r4296;
	@%p3735 bra 	$L__BB4_5543;
	mad.lo.s32 	%r9023, %r3797, 132, %r3762;
	ld.shared.f32 	%f1810, [%r9023];
	add.s32 	%r9024, %r3798, %r3763;
	mul.wide.s32 	%rd3623, %r9024, 4;
	add.s64 	%rd3624, %rd2, %rd3623;
	st.global.f32 	[%rd3624], %f1810;
$L__BB4_5543:
	add.s32 	%r3799, %r3797, %r2151;
	setp.gt.u32 	%p3736, %r3799, 31;
	@%p3736 bra 	$L__BB4_5585;
	add.s32 	%r3800, %r3798, %r2151;
	setp.ge.s32 	%p3737, %r3800, %r4296;
	@%p3737 bra 	$L__BB4_5546;
	mad.lo.s32 	%r9025, %r3799, 132, %r3762;
	ld.shared.f32 	%f1811, [%r9025];
	add.s32 	%r9026, %r3800, %r3763;
	mul.wide.s32 	%rd3625, %r9026, 4;
	add.s64 	%rd3626, %rd2, %rd3625;
	st.global.f32 	[%rd3626], %f1811;
$L__BB4_5546:
	add.s32 	%r3801, %r3799, %r2151;
	setp.gt.u32 	%p3738, %r3801, 31;
	@%p3738 bra 	$L__BB4_5585;
	add.s32 	%r3802, %r3800, %r2151;
	setp.ge.s32 	%p3739, %r3802, %r4296;
	@%p3739 bra 	$L__BB4_5549;
	mad.lo.s32 	%r9027, %r3801, 132, %r3762;
	ld.shared.f32 	%f1812, [%r9027];
	add.s32 	%r9028, %r3802, %r3763;
	mul.wide.s32 	%rd3627, %r9028, 4;
	add.s64 	%rd3628, %rd2, %rd3627;
	st.global.f32 	[%rd3628], %f1812;
$L__BB4_5549:
	add.s32 	%r3803, %r3801, %r2151;
	setp.gt.u32 	%p3740, %r3803, 31;
	@%p3740 bra 	$L__BB4_5585;
	add.s32 	%r3804, %r3802, %r2151;
	setp.ge.s32 	%p3741, %r3804, %r4296;
	@%p3741 bra 	$L__BB4_5552;
	mad.lo.s32 	%r9029, %r3803, 132, %r3762;
	ld.shared.f32 	%f1813, [%r9029];
	add.s32 	%r9030, %r3804, %r3763;
	mul.wide.s32 	%rd3629, %r9030, 4;
	add.s64 	%rd3630, %rd2, %rd3629;
	st.global.f32 	[%rd3630], %f1813;
$L__BB4_5552:
	add.s32 	%r3805, %r3803, %r2151;
	setp.gt.u32 	%p3742, %r3805, 31;
	@%p3742 bra 	$L__BB4_5585;
	add.s32 	%r3806, %r3804, %r2151;
	setp.ge.s32 	%p3743, %r3806, %r4296;
	@%p3743 bra 	$L__BB4_5555;
	mad.lo.s32 	%r9031, %r3805, 132, %r3762;
	ld.shared.f32 	%f1814, [%r9031];
	add.s32 	%r9032, %r3806, %r3763;
	mul.wide.s32 	%rd3631, %r9032, 4;
	add.s64 	%rd3632, %rd2, %rd3631;
	st.global.f32 	[%rd3632], %f1814;
$L__BB4_5555:
	add.s32 	%r3807, %r3805, %r2151;
	setp.gt.u32 	%p3744, %r3807, 31;
	@%p3744 bra 	$L__BB4_5585;
	add.s32 	%r3808, %r3806, %r2151;
	setp.ge.s32 	%p3745, %r3808, %r4296;
	@%p3745 bra 	$L__BB4_5558;
	mad.lo.s32 	%r9033, %r3807, 132, %r3762;
	ld.shared.f32 	%f1815, [%r9033];
	add.s32 	%r9034, %r3808, %r3763;
	mul.wide.s32 	%rd3633, %r9034, 4;
	add.s64 	%rd3634, %rd2, %rd3633;
	st.global.f32 	[%rd3634], %f1815;
$L__BB4_5558:
	add.s32 	%r3809, %r3807, %r2151;
	setp.gt.u32 	%p3746, %r3809, 31;
	@%p3746 bra 	$L__BB4_5585;
	add.s32 	%r3810, %r3808, %r2151;
	setp.ge.s32 	%p3747, %r3810, %r4296;
	@%p3747 bra 	$L__BB4_5561;
	mad.lo.s32 	%r9035, %r3809, 132, %r3762;
	ld.shared.f32 	%f1816, [%r9035];
	add.s32 	%r9036, %r3810, %r3763;
	mul.wide.s32 	%rd3635, %r9036, 4;
	add.s64 	%rd3636, %rd2, %rd3635;
	st.global.f32 	[%rd3636], %f1816;
$L__BB4_5561:
	add.s32 	%r3811, %r3809, %r2151;
	setp.gt.u32 	%p3748, %r3811, 31;
	@%p3748 bra 	$L__BB4_5585;
	add.s32 	%r3812, %r3810, %r2151;
	setp.ge.s32 	%p3749, %r3812, %r4296;
	@%p3749 bra 	$L__BB4_5564;
	mad.lo.s32 	%r9037, %r3811, 132, %r3762;
	ld.shared.f32 	%f1817, [%r9037];
	add.s32 	%r9038, %r3812, %r3763;
	mul.wide.s32 	%rd3637, %r9038, 4;
	add.s64 	%rd3638, %rd2, %rd3637;
	st.global.f32 	[%rd3638], %f1817;
$L__BB4_5564:
	add.s32 	%r3813, %r3811, %r2151;
	setp.gt.u32 	%p3750, %r3813, 31;
	@%p3750 bra 	$L__BB4_5585;
	add.s32 	%r3814, %r3812, %r2151;
	setp.ge.s32 	%p3751, %r3814, %r4296;
	@%p3751 bra 	$L__BB4_5567;
	mad.lo.s32 	%r9039, %r3813, 132, %r3762;
	ld.shared.f32 	%f1818, [%r9039];
	add.s32 	%r9040, %r3814, %r3763;
	mul.wide.s32 	%rd3639, %r9040, 4;
	add.s64 	%rd3640, %rd2, %rd3639;
	st.global.f32 	[%rd3640], %f1818;
$L__BB4_5567:
	add.s32 	%r3815, %r3813, %r2151;
	setp.gt.u32 	%p3752, %r3815, 31;
	@%p3752 bra 	$L__BB4_5585;
	add.s32 	%r3816, %r3814, %r2151;
	setp.ge.s32 	%p3753, %r3816, %r4296;
	@%p3753 bra 	$L__BB4_5570;
	mad.lo.s32 	%r9041, %r3815, 132, %r3762;
	ld.shared.f32 	%f1819, [%r9041];
	add.s32 	%r9042, %r3816, %r3763;
	mul.wide.s32 	%rd3641, %r9042, 4;
	add.s64 	%rd3642, %rd2, %rd3641;
	st.global.f32 	[%rd3642], %f1819;
$L__BB4_5570:
	add.s32 	%r3817, %r3815, %r2151;
	setp.gt.u32 	%p3754, %r3817, 31;
	@%p3754 bra 	$L__BB4_5585;
	add.s32 	%r3818, %r3816, %r2151;
	setp.ge.s32 	%p3755, %r3818, %r4296;
	@%p3755 bra 	$L__BB4_5573;
	mad.lo.s32 	%r9043, %r3817, 132, %r3762;
	ld.shared.f32 	%f1820, [%r9043];
	add.s32 	%r9044, %r3818, %r3763;
	mul.wide.s32 	%rd3643, %r9044, 4;
	add.s64 	%rd3644, %rd2, %rd3643;
	st.global.f32 	[%rd3644], %f1820;
$L__BB4_5573:
	add.s32 	%r3819, %r3817, %r2151;
	setp.gt.u32 	%p3756, %r3819, 31;
	@%p3756 bra 	$L__BB4_5585;
	add.s32 	%r3820, %r3818, %r2151;
	setp.ge.s32 	%p3757, %r3820, %r4296;
	@%p3757 bra 	$L__BB4_5576;
	mad.lo.s32 	%r9045, %r3819, 132, %r3762;
	ld.shared.f32 	%f1821, [%r9045];
	add.s32 	%r9046, %r3820, %r3763;
	mul.wide.s32 	%rd3645, %r9046, 4;
	add.s64 	%rd3646, %rd2, %rd3645;
	st.global.f32 	[%rd3646], %f1821;
$L__BB4_5576:
	add.s32 	%r3821, %r3819, %r2151;
	setp.gt.u32 	%p3758, %r3821, 31;
	@%p3758 bra 	$L__BB4_5585;
	add.s32 	%r3822, %r3820, %r2151;
	setp.ge.s32 	%p3759, %r3822, %r4296;
	@%p3759 bra 	$L__BB4_5579;
	mad.lo.s32 	%r9047, %r3821, 132, %r3762;
	ld.shared.f32 	%f1822, [%r9047];
	add.s32 	%r9048, %r3822, %r3763;
	mul.wide.s32 	%rd3647, %r9048, 4;
	add.s64 	%rd3648, %rd2, %rd3647;
	st.global.f32 	[%rd3648], %f1822;
$L__BB4_5579:
	add.s32 	%r3823, %r3821, %r2151;
	setp.gt.u32 	%p3760, %r3823, 31;
	@%p3760 bra 	$L__BB4_5585;
	add.s32 	%r3824, %r3822, %r2151;
	setp.ge.s32 	%p3761, %r3824, %r4296;
	@%p3761 bra 	$L__BB4_5582;
	mad.lo.s32 	%r9049, %r3823, 132, %r3762;
	ld.shared.f32 	%f1823, [%r9049];
	add.s32 	%r9050, %r3824, %r3763;
	mul.wide.s32 	%rd3649, %r9050, 4;
	add.s64 	%rd3650, %rd2, %rd3649;
	st.global.f32 	[%rd3650], %f1823;
$L__BB4_5582:
	add.s32 	%r3825, %r3823, %r2151;
	setp.gt.u32 	%p3762, %r3825, 31;
	@%p3762 bra 	$L__BB4_5585;
	add.s32 	%r3826, %r3824, %r2151;
	setp.ge.s32 	%p3763, %r3826, %r4296;
	@%p3763 bra 	$L__BB4_5585;
	mad.lo.s32 	%r9051, %r3825, 132, %r3762;
	ld.shared.f32 	%f1824, [%r9051];
	add.s32 	%r9052, %r3826, %r3763;
	mul.wide.s32 	%rd3651, %r9052, 4;
	add.s64 	%rd3652, %rd2, %rd3651;
	st.global.f32 	[%rd3652], %f1824;
$L__BB4_5585:
	add.s32 	%r3827, %r3760, %r2152;
	setp.gt.u32 	%p3764, %r3827, 31;
	@%p3764 bra 	$L__BB4_6270;
	add.s32 	%r3828, %r3761, %r2152;
	setp.ge.s32 	%p3765, %r3828, %r4297;
	@%p3765 bra 	$L__BB4_6270;
	setp.gt.u32 	%p3766, %r2150, 31;
	@%p3766 bra 	$L__BB4_5683;
	shl.b32 	%r9053, %r3827, 2;
	add.s32 	%r3829, %r4300, %r9053;
	mul.lo.s32 	%r3830, %r3828, %r4296;
	add.s32 	%r3831, %r2150, %r1;
	setp.ge.s32 	%p3767, %r3831, %r4296;
	@%p3767 bra 	$L__BB4_5590;
	mad.lo.s32 	%r9055, %r2150, 132, %r3829;
	ld.shared.f32 	%f1825, [%r9055];
	add.s32 	%r9056, %r3831, %r3830;
	mul.wide.s32 	%rd3653, %r9056, 4;
	add.s64 	%rd3654, %rd2, %rd3653;
	st.global.f32 	[%rd3654], %f1825;
$L__BB4_5590:
	add.s32 	%r3832, %r2150, %r2151;
	setp.gt.u32 	%p3768, %r3832, 31;
	@%p3768 bra 	$L__BB4_5683;
	add.s32 	%r3833, %r3831, %r2151;
	setp.ge.s32 	%p3769, %r3833, %r4296;
	@%p3769 bra 	$L__BB4_5593;
	mad.lo.s32 	%r9057, %r3832, 132, %r3829;
	ld.shared.f32 	%f1826, [%r9057];
	add.s32 	%r9058, %r3833, %r3830;
	mul.wide.s32 	%rd3655, %r9058, 4;
	add.s64 	%rd3656, %rd2, %rd3655;
	st.global.f32 	[%rd3656], %f1826;
$L__BB4_5593:
	add.s32 	%r3834, %r3832, %r2151;
	setp.gt.u32 	%p3770, %r3834, 31;
	@%p3770 bra 	$L__BB4_5683;
	add.s32 	%r3835, %r3833, %r2151;
	setp.ge.s32 	%p3771, %r3835, %r4296;
	@%p3771 bra 	$L__BB4_5596;
	mad.lo.s32 	%r9059, %r3834, 132, %r3829;
	ld.shared.f32 	%f1827, [%r9059];
	add.s32 	%r9060, %r3835, %r3830;
	mul.wide.s32 	%rd3657, %r9060, 4;
	add.s64 	%rd3658, %rd2, %rd3657;
	st.global.f32 	[%rd3658], %f1827;
$L__BB4_5596:
	add.s32 	%r3836, %r3834, %r2151;
	setp.gt.u32 	%p3772, %r3836, 31;
	@%p3772 bra 	$L__BB4_5683;
	add.s32 	%r3837, %r3835, %r2151;
	setp.ge.s32 	%p3773, %r3837, %r4296;
	@%p3773 bra 	$L__BB4_5599;
	mad.lo.s32 	%r9061, %r3836, 132, %r3829;
	ld.shared.f32 	%f1828, [%r9061];
	add.s32 	%r9062, %r3837, %r3830;
	mul.wide.s32 	%rd3659, %r9062, 4;
	add.s64 	%rd3660, %rd2, %rd3659;
	st.global.f32 	[%rd3660], %f1828;
$L__BB4_5599:
	add.s32 	%r3838, %r3836, %r2151;
	setp.gt.u32 	%p3774, %r3838, 31;
	@%p3774 bra 	$L__BB4_5683;
	add.s32 	%r3839, %r3837, %r2151;
	setp.ge.s32 	%p3775, %r3839, %r4296;
	@%p3775 bra 	$L__BB4_5602;
	mad.lo.s32 	%r9063, %r3838, 132, %r3829;
	ld.shared.f32 	%f1829, [%r9063];
	add.s32 	%r9064, %r3839, %r3830;
	mul.wide.s32 	%rd3661, %r9064, 4;
	add.s64 	%rd3662, %rd2, %rd3661;
	st.global.f32 	[%rd3662], %f1829;
$L__BB4_5602:
	add.s32 	%r3840, %r3838, %r2151;
	setp.gt.u32 	%p3776, %r3840, 31;
	@%p3776 bra 	$L__BB4_5683;
	add.s32 	%r3841, %r3839, %r2151;
	setp.ge.s32 	%p3777, %r3841, %r4296;
	@%p3777 bra 	$L__BB4_5605;
	mad.lo.s32 	%r9065, %r3840, 132, %r3829;
	ld.shared.f32 	%f1830, [%r9065];
	add.s32 	%r9066, %r3841, %r3830;
	mul.wide.s32 	%rd3663, %r9066, 4;
	add.s64 	%rd3664, %rd2, %rd3663;
	st.global.f32 	[%rd3664], %f1830;
$L__BB4_5605:
	add.s32 	%r3842, %r3840, %r2151;
	setp.gt.u32 	%p3778, %r3842, 31;
	@%p3778 bra 	$L__BB4_5683;
	add.s32 	%r3843, %r3841, %r2151;
	setp.ge.s32 	%p3779, %r3843, %r4296;
	@%p3779 bra 	$L__BB4_5608;
	mad.lo.s32 	%r9067, %r3842, 132, %r3829;
	ld.shared.f32 	%f1831, [%r9067];
	add.s32 	%r9068, %r3843, %r3830;
	mul.wide.s32 	%rd3665, %r9068, 4;
	add.s64 	%rd3666, %rd2, %rd3665;
	st.global.f32 	[%rd3666], %f1831;
$L__BB4_5608:
	add.s32 	%r3844, %r3842, %r2151;
	setp.gt.u32 	%p3780, %r3844, 31;
	@%p3780 bra 	$L__BB4_5683;
	add.s32 	%r3845, %r3843, %r2151;
	setp.ge.s32 	%p3781, %r3845, %r4296;
	@%p3781 bra 	$L__BB4_5611;
	mad.lo.s32 	%r9069, %r3844, 132, %r3829;
	ld.shared.f32 	%f1832, [%r9069];
	add.s32 	%r9070, %r3845, %r3830;
	mul.wide.s32 	%rd3667, %r9070, 4;
	add.s64 	%rd3668, %rd2, %rd3667;
	st.global.f32 	[%rd3668], %f1832;
$L__BB4_5611:
	add.s32 	%r3846, %r3844, %r2151;
	setp.gt.u32 	%p3782, %r3846, 31;
	@%p3782 bra 	$L__BB4_5683;
	add.s32 	%r3847, %r3845, %r2151;
	setp.ge.s32 	%p3783, %r3847, %r4296;
	@%p3783 bra 	$L__BB4_5614;
	mad.lo.s32 	%r9071, %r3846, 132, %r3829;
	ld.shared.f32 	%f1833, [%r9071];
	add.s32 	%r9072, %r3847, %r3830;
	mul.wide.s32 	%rd3669, %r9072, 4;
	add.s64 	%rd3670, %rd2, %rd3669;
	st.global.f32 	[%rd3670], %f1833;
$L__BB4_5614:
	add.s32 	%r3848, %r3846, %r2151;
	setp.gt.u32 	%p3784, %r3848, 31;
	@%p3784 bra 	$L__BB4_5683;
	add.s32 	%r3849, %r3847, %r2151;
	setp.ge.s32 	%p3785, %r3849, %r4296;
	@%p3785 bra 	$L__BB4_5617;
	mad.lo.s32 	%r9073, %r3848, 132, %r3829;
	ld.shared.f32 	%f1834, [%r9073];
	add.s32 	%r9074, %r3849, %r3830;
	mul.wide.s32 	%rd3671, %r9074, 4;
	add.s64 	%rd3672, %rd2, %rd3671;
	st.global.f32 	[%rd3672], %f1834;
$L__BB4_5617:
	add.s32 	%r3850, %r3848, %r2151;
	setp.gt.u32 	%p3786, %r3850, 31;
	@%p3786 bra 	$L__BB4_5683;
	add.s32 	%r3851, %r3849, %r2151;
	setp.ge.s32 	%p3787, %r3851, %r4296;
	@%p3787 bra 	$L__BB4_5620;
	mad.lo.s32 	%r9075, %r3850, 132, %r3829;
	ld.shared.f32 	%f1835, [%r9075];
	add.s32 	%r9076, %r3851, %r3830;
	mul.wide.s32 	%rd3673, %r9076, 4;
	add.s64 	%rd3674, %rd2, %rd3673;
	st.global.f32 	[%rd3674], %f1835;
$L__BB4_5620:
	add.s32 	%r3852, %r3850, %r2151;
	setp.gt.u32 	%p3788, %r3852, 31;
	@%p3788 bra 	$L__BB4_5683;
	add.s32 	%r3853, %r3851, %r2151;
	setp.ge.s32 	%p3789, %r3853, %r4296;
	@%p3789 bra 	$L__BB4_5623;
	mad.lo.s32 	%r9077, %r3852, 132, %r3829;
	ld.shared.f32 	%f1836, [%r9077];
	add.s32 	%r9078, %r3853, %r3830;
	mul.wide.s32 	%rd3675, %r9078, 4;
	add.s64 	%rd3676, %rd2, %rd3675;
	st.global.f32 	[%rd3676], %f1836;
$L__BB4_5623:
	add.s32 	%r3854, %r3852, %r2151;
	setp.gt.u32 	%p3790, %r3854, 31;
	@%p3790 bra 	$L__BB4_5683;
	add.s32 	%r3855, %r3853, %r2151;
	setp.ge.s32 	%p3791, %r3855, %r4296;
	@%p3791 bra 	$L__BB4_5626;
	mad.lo.s32 	%r9079, %r3854, 132, %r3829;
	ld.shared.f32 	%f1837, [%r9079];
	add.s32 	%r9080, %r3855, %r3830;
	mul.wide.s32 	%rd3677, %r9080, 4;
	add.s64 	%rd3678, %rd2, %rd3677;
	st.global.f32 	[%rd3678], %f1837;
$L__BB4_5626:
	add.s32 	%r3856, %r3854, %r2151;
	setp.gt.u32 	%p3792, %r3856, 31;
	@%p3792 bra 	$L__BB4_5683;
	add.s32 	%r3857, %r3855, %r2151;
	setp.ge.s32 	%p3793, %r3857, %r4296;
	@%p3793 bra 	$L__BB4_5629;
	mad.lo.s32 	%r9081, %r3856, 132, %r3829;
	ld.shared.f32 	%f1838, [%r9081];
	add.s32 	%r9082, %r3857, %r3830;
	mul.wide.s32 	%rd3679, %r9082, 4;
	add.s64 	%rd3680, %rd2, %rd3679;
	st.global.f32 	[%rd3680], %f1838;
$L__BB4_5629:
	add.s32 	%r3858, %r3856, %r2151;
	setp.gt.u32 	%p3794, %r3858, 31;
	@%p3794 bra 	$L__BB4_5683;
	add.s32 	%r3859, %r3857, %r2151;
	setp.ge.s32 	%p3795, %r3859, %r4296;
	@%p3795 bra 	$L__BB4_5632;
	mad.lo.s32 	%r9083, %r3858, 132, %r3829;
	ld.shared.f32 	%f1839, [%r9083];
	add.s32 	%r9084, %r3859, %r3830;
	mul.wide.s32 	%rd3681, %r9084, 4;
	add.s64 	%rd3682, %rd2, %rd3681;
	st.global.f32 	[%rd3682], %f1839;
$L__BB4_5632:
	add.s32 	%r3860, %r3858, %r2151;
	setp.gt.u32 	%p3796, %r3860, 31;
	@%p3796 bra 	$L__BB4_5683;
	add.s32 	%r3861, %r3859, %r2151;
	setp.ge.s32 	%p3797, %r3861, %r4296;
	@%p3797 bra 	$L__BB4_5635;
	mad.lo.s32 	%r9085, %r3860, 132, %r3829;
	ld.shared.f32 	%f1840, [%r9085];
	add.s32 	%r9086, %r3861, %r3830;
	mul.wide.s32 	%rd3683, %r9086, 4;
	add.s64 	%rd3684, %rd2, %rd3683;
	st.global.f32 	[%rd3684], %f1840;
$L__BB4_5635:
	add.s32 	%r3862, %r3860, %r2151;
	setp.gt.u32 	%p3798, %r3862, 31;
	@%p3798 bra 	$L__BB4_5683;
	add.s32 	%r3863, %r3861, %r2151;
	setp.ge.s32 	%p3799, %r3863, %r4296;
	@%p3799 bra 	$L__BB4_5638;
	mad.lo.s32 	%r9087, %r3862, 132, %r3829;
	ld.shared.f32 	%f1841, [%r9087];
	add.s32 	%r9088, %r3863, %r3830;
	mul.wide.s32 	%rd3685, %r9088, 4;
	add.s64 	%rd3686, %rd2, %rd3685;
	st.global.f32 	[%rd3686], %f1841;
$L__BB4_5638:
	add.s32 	%r3864, %r3862, %r2151;
	setp.gt.u32 	%p3800, %r3864, 31;
	@%p3800 bra 	$L__BB4_5683;
	add.s32 	%r3865, %r3863, %r2151;
	setp.ge.s32 	%p3801, %r3865, %r4296;
	@%p3801 bra 	$L__BB4_5641;
	mad.lo.s32 	%r9089, %r3864, 132, %r3829;
	ld.shared.f32 	%f1842, [%r9089];
	add.s32 	%r9090, %r3865, %r3830;
	mul.wide.s32 	%rd3687, %r9090, 4;
	add.s64 	%rd3688, %rd2, %rd3687;
	st.global.f32 	[%rd3688], %f1842;
$L__BB4_5641:
	add.s32 	%r3866, %r3864, %r2151;
	setp.gt.u32 	%p3802, %r3866, 31;
	@%p3802 bra 	$L__BB4_5683;
	add.s32 	%r3867, %r3865, %r2151;
	setp.ge.s32 	%p3803, %r3867, %r4296;
	@%p3803 bra 	$L__BB4_5644;
	mad.lo.s32 	%r9091, %r3866, 132, %r3829;
	ld.shared.f32 	%f1843, [%r9091];
	add.s32 	%r9092, %r3867, %r3830;
	mul.wide.s32 	%rd3689, %r9092, 4;
	add.s64 	%rd3690, %rd2, %rd3689;
	st.global.f32 	[%rd3690], %f1843;
$L__BB4_5644:
	add.s32 	%r3868, %r3866, %r2151;
	setp.gt.u32 	%p3804, %r3868, 31;
	@%p3804 bra 	$L__BB4_5683;
	add.s32 	%r3869, %r3867, %r2151;
	setp.ge.s32 	%p3805, %r3869, %r4296;
	@%p3805 bra 	$L__BB4_5647;
	mad.lo.s32 	%r9093, %r3868, 132, %r3829;
	ld.shared.f32 	%f1844, [%r9093];
	add.s32 	%r9094, %r3869, %r3830;
	mul.wide.s32 	%rd3691, %r9094, 4;
	add.s64 	%rd3692, %rd2, %rd3691;
	st.global.f32 	[%rd3692], %f1844;
$L__BB4_5647:
	add.s32 	%r3870, %r3868, %r2151;
	setp.gt.u32 	%p3806, %r3870, 31;
	@%p3806 bra 	$L__BB4_5683;
	add.s32 	%r3871, %r3869, %r2151;
	setp.ge.s32 	%p3807, %r3871, %r4296;
	@%p3807 bra 	$L__BB4_5650;
	mad.lo.s32 	%r9095, %r3870, 132, %r3829;
	ld.shared.f32 	%f1845, [%r9095];
	add.s32 	%r9096, %r3871, %r3830;
	mul.wide.s32 	%rd3693, %r9096, 4;
	add.s64 	%rd3694, %rd2, %rd3693;
	st.global.f32 	[%rd3694], %f1845;
$L__BB4_5650:
	add.s32 	%r3872, %r3870, %r2151;
	setp.gt.u32 	%p3808, %r3872, 31;
	@%p3808 bra 	$L__BB4_5683;
	add.s32 	%r3873, %r3871, %r2151;
	setp.ge.s32 	%p3809, %r3873, %r4296;
	@%p3809 bra 	$L__BB4_5653;
	mad.lo.s32 	%r9097, %r3872, 132, %r3829;
	ld.shared.f32 	%f1846, [%r9097];
	add.s32 	%r9098, %r3873, %r3830;
	mul.wide.s32 	%rd3695, %r9098, 4;
	add.s64 	%rd3696, %rd2, %rd3695;
	st.global.f32 	[%rd3696], %f1846;
$L__BB4_5653:
	add.s32 	%r3874, %r3872, %r2151;
	setp.gt.u32 	%p3810, %r3874, 31;
	@%p3810 bra 	$L__BB4_5683;
	add.s32 	%r3875, %r3873, %r2151;
	setp.ge.s32 	%p3811, %r3875, %r4296;
	@%p3811 bra 	$L__BB4_5656;
	mad.lo.s32 	%r9099, %r3874, 132, %r3829;
	ld.shared.f32 	%f1847, [%r9099];
	add.s32 	%r9100, %r3875, %r3830;
	mul.wide.s32 	%rd3697, %r9100, 4;
	add.s64 	%rd3698, %rd2, %rd3697;
	st.global.f32 	[%rd3698], %f1847;
$L__BB4_5656:
	add.s32 	%r3876, %r3874, %r2151;
	setp.gt.u32 	%p3812, %r3876, 31;
	@%p3812 bra 	$L__BB4_5683;
	add.s32 	%r3877, %r3875, %r2151;
	setp.ge.s32 	%p3813, %r3877, %r4296;
	@%p3813 bra 	$L__BB4_5659;
	mad.lo.s32 	%r9101, %r3876, 132, %r3829;
	ld.shared.f32 	%f1848, [%r9101];
	add.s32 	%r9102, %r3877, %r3830;
	mul.wide.s32 	%rd3699, %r9102, 4;
	add.s64 	%rd3700, %rd2, %rd3699;
	st.global.f32 	[%rd3700], %f1848;
$L__BB4_5659:
	add.s32 	%r3878, %r3876, %r2151;
	setp.gt.u32 	%p3814, %r3878, 31;
	@%p3814 bra 	$L__BB4_5683;
	add.s32 	%r3879, %r3877, %r2151;
	setp.ge.s32 	%p3815, %r3879, %r4296;
	@%p3815 bra 	$L__BB4_5662;
	mad.lo.s32 	%r9103, %r3878, 132, %r3829;
	ld.shared.f32 	%f1849, [%r9103];
	add.s32 	%r9104, %r3879, %r3830;
	mul.wide.s32 	%rd3701, %r9104, 4;
	add.s64 	%rd3702, %rd2, %rd3701;
	st.global.f32 	[%rd3702], %f1849;
$L__BB4_5662:
	add.s32 	%r3880, %r3878, %r2151;
	setp.gt.u32 	%p3816, %r3880, 31;
	@%p3816 bra 	$L__BB4_5683;
	add.s32 	%r3881, %r3879, %r2151;
	setp.ge.s32 	%p3817, %r3881, %r4296;
	@%p3817 bra 	$L__BB4_5665;
	mad.lo.s32 	%r9105, %r3880, 132, %r3829;
	ld.shared.f32 	%f1850, [%r9105];
	add.s32 	%r9106, %r3881, %r3830;
	mul.wide.s32 	%rd3703, %r9106, 4;
	add.s64 	%rd3704, %rd2, %rd3703;
	st.global.f32 	[%rd3704], %f1850;
$L__BB4_5665:
	add.s32 	%r3882, %r3880, %r2151;
	setp.gt.u32 	%p3818, %r3882, 31;
	@%p3818 bra 	$L__BB4_5683;
	add.s32 	%r3883, %r3881, %r2151;
	setp.ge.s32 	%p3819, %r3883, %r4296;
	@%p3819 bra 	$L__BB4_5668;
	mad.lo.s32 	%r9107, %r3882, 132, %r3829;
	ld.shared.f32 	%f1851, [%r9107];
	add.s32 	%r9108, %r3883, %r3830;
	mul.wide.s32 	%rd3705, %r9108, 4;
	add.s64 	%rd3706, %rd2, %rd3705;
	st.global.f32 	[%rd3706], %f1851;
$L__BB4_5668:
	add.s32 	%r3884, %r3882, %r2151;
	setp.gt.u32 	%p3820, %r3884, 31;
	@%p3820 bra 	$L__BB4_5683;
	add.s32 	%r3885, %r3883, %r2151;
	setp.ge.s32 	%p3821, %r3885, %r4296;
	@%p3821 bra 	$L__BB4_5671;
	mad.lo.s32 	%r9109, %r3884, 132, %r3829;
	ld.shared.f32 	%f1852, [%r9109];
	add.s32 	%r9110, %r3885, %r3830;
	mul.wide.s32 	%rd3707, %r9110, 4;
	add.s64 	%rd3708, %rd2, %rd3707;
	st.global.f32 	[%rd3708], %f1852;
$L__BB4_5671:
	add.s32 	%r3886, %r3884, %r2151;
	setp.gt.u32 	%p3822, %r3886, 31;
	@%p3822 bra 	$L__BB4_5683;
	add.s32 	%r3887, %r3885, %r2151;
	setp.ge.s32 	%p3823, %r3887, %r4296;
	@%p3823 bra 	$L__BB4_5674;
	mad.lo.s32 	%r9111, %r3886, 132, %r3829;
	ld.shared.f32 	%f1853, [%r9111];
	add.s32 	%r9112, %r3887, %r3830;
	mul.wide.s32 	%rd3709, %r9112, 4;
	add.s64 	%rd3710, %rd2, %rd3709;
	st.global.f32 	[%rd3710], %f1853;
$L__BB4_5674:
	add.s32 	%r3888, %r3886, %r2151;
	setp.gt.u32 	%p3824, %r3888, 31;
	@%p3824 bra 	$L__BB4_5683;
	add.s32 	%r3889, %r3887, %r2151;
	setp.ge.s32 	%p3825, %r3889, %r4296;
	@%p3825 bra 	$L__BB4_5677;
	mad.lo.s32 	%r9113, %r3888, 132, %r3829;
	ld.shared.f32 	%f1854, [%r9113];
	add.s32 	%r9114, %r3889, %r3830;
	mul.wide.s32 	%rd3711, %r9114, 4;
	add.s64 	%rd3712, %rd2, %rd3711;
	st.global.f32 	[%rd3712], %f1854;
$L__BB4_5677:
	add.s32 	%r3890, %r3888, %r2151;
	setp.gt.u32 	%p3826, %r3890, 31;
	@%p3826 bra 	$L__BB4_5683;
	add.s32 	%r3891, %r3889, %r2151;
	setp.ge.s32 	%p3827, %r3891, %r4296;
	@%p3827 bra 	$L__BB4_5680;
	mad.lo.s32 	%r9115, %r3890, 132, %r3829;
	ld.shared.f32 	%f1855, [%r9115];
	add.s32 	%r9116, %r3891, %r3830;
	mul.wide.s32 	%rd3713, %r9116, 4;
	add.s64 	%rd3714, %rd2, %rd3713;
	st.global.f32 	[%rd3714], %f1855;
$L__BB4_5680:
	add.s32 	%r3892, %r3890, %r2151;
	setp.gt.u32 	%p3828, %r3892, 31;
	@%p3828 bra 	$L__BB4_5683;
	add.s32 	%r3893, %r3891, %r2151;
	setp.ge.s32 	%p3829, %r3893, %r4296;
	@%p3829 bra 	$L__BB4_5683;
	mad.lo.s32 	%r9117, %r3892, 132, %r3829;
	ld.shared.f32 	%f1856, [%r9117];
	add.s32 	%r9118, %r3893, %r3830;
	mul.wide.s32 	%rd3715, %r9118, 4;
	add.s64 	%rd3716, %rd2, %rd3715;
	st.global.f32 	[%rd3716], %f1856;
$L__BB4_5683:
	add.s32 	%r3894, %r3827, %r2152;
	setp.gt.u32 	%p3830, %r3894, 31;
	@%p3830 bra 	$L__BB4_6270;
	add.s32 	%r3895, %r3828, %r2152;
	setp.ge.s32 	%p3831, %r3895, %r4297;
	@%p3831 bra 	$L__BB4_6270;
	setp.gt.u32 	%p3832, %r2150, 31;
	@%p3832 bra 	$L__BB4_5781;
	shl.b32 	%r9119, %r3894, 2;
	add.s32 	%r3896, %r4300, %r9119;
	mul.lo.s32 	%r3897, %r3895, %r4296;
	add.s32 	%r3898, %r2150, %r1;
	setp.ge.s32 	%p3833, %r3898, %r4296;
	@%p3833 bra 	$L__BB4_5688;
	mad.lo.s32 	%r9121, %r2150, 132, %r3896;
	ld.shared.f32 	%f1857, [%r9121];
	add.s32 	%r9122, %r3898, %r3897;
	mul.wide.s32 	%rd3717, %r9122, 4;
	add.s64 	%rd3718, %rd2, %rd3717;
	st.global.f32 	[%rd3718], %f1857;
$L__BB4_5688:
	add.s32 	%r3899, %r2150, %r2151;
	setp.gt.u32 	%p3834, %r3899, 31;
	@%p3834 bra 	$L__BB4_5781;
	add.s32 	%r3900, %r3898, %r2151;
	setp.ge.s32 	%p3835, %r3900, %r4296;
	@%p3835 bra 	$L__BB4_5691;
	mad.lo.s32 	%r9123, %r3899, 132, %r3896;
	ld.shared.f32 	%f1858, [%r9123];
	add.s32 	%r9124, %r3900, %r3897;
	mul.wide.s32 	%rd3719, %r9124, 4;
	add.s64 	%rd3720, %rd2, %rd3719;
	st.global.f32 	[%rd3720], %f1858;
$L__BB4_5691:
	add.s32 	%r3901, %r3899, %r2151;
	setp.gt.u32 	%p3836, %r3901, 31;
	@%p3836 bra 	$L__BB4_5781;
	add.s32 	%r3902, %r3900, %r2151;
	setp.ge.s32 	%p3837, %r3902, %r4296;
	@%p3837 bra 	$L__BB4_5694;
	mad.lo.s32 	%r9125, %r3901, 132, %r3896;
	ld.shared.f32 	%f1859, [%r9125];
	add.s32 	%r9126, %r3902, %r3897;
	mul.wide.s32 	%rd3721, %r9126, 4;
	add.s64 	%rd3722, %rd2, %rd3721;
	st.global.f32 	[%rd3722], %f1859;
$L__BB4_5694:
	add.s32 	%r3903, %r3901, %r2151;
	setp.gt.u32 	%p3838, %r3903, 31;
	@%p3838 bra 	$L__BB4_5781;
	add.s32 	%r3904, %r3902, %r2151;
	setp.ge.s32 	%p3839, %r3904, %r4296;
	@%p3839 bra 	$L__BB4_5697;
	mad.lo.s32 	%r9127, %r3903, 132, %r3896;
	ld.shared.f32 	%f1860, [%r9127];
	add.s32 	%r9128, %r3904, %r3897;
	mul.wide.s32 	%rd3723, %r9128, 4;
	add.s64 	%rd3724, %rd2, %rd3723;
	st.global.f32 	[%rd3724], %f1860;
$L__BB4_5697:
	add.s32 	%r3905, %r3903, %r2151;
	setp.gt.u32 	%p3840, %r3905, 31;
	@%p3840 bra 	$L__BB4_5781;
	add.s32 	%r3906, %r3904, %r2151;
	setp.ge.s32 	%p3841, %r3906, %r4296;
	@%p3841 bra 	$L__BB4_5700;
	mad.lo.s32 	%r9129, %r3905, 132, %r3896;
	ld.shared.f32 	%f1861, [%r9129];
	add.s32 	%r9130, %r3906, %r3897;
	mul.wide.s32 	%rd3725, %r9130, 4;
	add.s64 	%rd3726, %rd2, %rd3725;
	st.global.f32 	[%rd3726], %f1861;
$L__BB4_5700:
	add.s32 	%r3907, %r3905, %r2151;
	setp.gt.u32 	%p3842, %r3907, 31;
	@%p3842 bra 	$L__BB4_5781;
	add.s32 	%r3908, %r3906, %r2151;
	setp.ge.s32 	%p3843, %r3908, %r4296;
	@%p3843 bra 	$L__BB4_5703;
	mad.lo.s32 	%r9131, %r3907, 132, %r3896;
	ld.shared.f32 	%f1862, [%r9131];
	add.s32 	%r9132, %r3908, %r3897;
	mul.wide.s32 	%rd3727, %r9132, 4;
	add.s64 	%rd3728, %rd2, %rd3727;
	st.global.f32 	[%rd3728], %f1862;
$L__BB4_5703:
	add.s32 	%r3909, %r3907, %r2151;
	setp.gt.u32 	%p3844, %r3909, 31;
	@%p3844 bra 	$L__BB4_5781;
	add.s32 	%r3910, %r3908, %r2151;
	setp.ge.s32 	%p3845, %r3910, %r4296;
	@%p3845 bra 	$L__BB4_5706;
	mad.lo.s32 	%r9133, %r3909, 132, %r3896;
	ld.shared.f32 	%f1863, [%r9133];
	add.s32 	%r9134, %r3910, %r3897;
	mul.wide.s32 	%rd3729, %r9134, 4;
	add.s64 	%rd3730, %rd2, %rd3729;
	st.global.f32 	[%rd3730], %f1863;
$L__BB4_5706:
	add.s32 	%r3911, %r3909, %r2151;
	setp.gt.u32 	%p3846, %r3911, 31;
	@%p3846 bra 	$L__BB4_5781;
	add.s32 	%r3912, %r3910, %r2151;
	setp.ge.s32 	%p3847, %r3912, %r4296;
	@%p3847 bra 	$L__BB4_5709;
	mad.lo.s32 	%r9135, %r3911, 132, %r3896;
	ld.shared.f32 	%f1864, [%r9135];
	add.s32 	%r9136, %r3912, %r3897;
	mul.wide.s32 	%rd3731, %r9136, 4;
	add.s64 	%rd3732, %rd2, %rd3731;
	st.global.f32 	[%rd3732], %f1864;
$L__BB4_5709:
	add.s32 	%r3913, %r3911, %r2151;
	setp.gt.u32 	%p3848, %r3913, 31;
	@%p3848 bra 	$L__BB4_5781;
	add.s32 	%r3914, %r3912, %r2151;
	setp.ge.s32 	%p3849, %r3914, %r4296;
	@%p3849 bra 	$L__BB4_5712;
	mad.lo.s32 	%r9137, %r3913, 132, %r3896;
	ld.shared.f32 	%f1865, [%r9137];
	add.s32 	%r9138, %r3914, %r3897;
	mul.wide.s32 	%rd3733, %r9138, 4;
	add.s64 	%rd3734, %rd2, %rd3733;
	st.global.f32 	[%rd3734], %f1865;
$L__BB4_5712:
	add.s32 	%r3915, %r3913, %r2151;
	setp.gt.u32 	%p3850, %r3915, 31;
	@%p3850 bra 	$L__BB4_5781;
	add.s32 	%r3916, %r3914, %r2151;
	setp.ge.s32 	%p3851, %r3916, %r4296;
	@%p3851 bra 	$L__BB4_5715;
	mad.lo.s32 	%r9139, %r3915, 132, %r3896;
	ld.shared.f32 	%f1866, [%r9139];
	add.s32 	%r9140, %r3916, %r3897;
	mul.wide.s32 	%rd3735, %r9140, 4;
	add.s64 	%rd3736, %rd2, %rd3735;
	st.global.f32 	[%rd3736], %f1866;
$L__BB4_5715:
	add.s32 	%r3917, %r3915, %r2151;
	setp.gt.u32 	%p3852, %r3917, 31;
	@%p3852 bra 	$L__BB4_5781;
	add.s32 	%r3918, %r3916, %r2151;
	setp.ge.s32 	%p3853, %r3918, %r4296;
	@%p3853 bra 	$L__BB4_5718;
	mad.lo.s32 	%r9141, %r3917, 132, %r3896;
	ld.shared.f32 	%f1867, [%r9141];
	add.s32 	%r9142, %r3918, %r3897;
	mul.wide.s32 	%rd3737, %r9142, 4;
	add.s64 	%rd3738, %rd2, %rd3737;
	st.global.f32 	[%rd3738], %f1867;
$L__BB4_5718:
	add.s32 	%r3919, %r3917, %r2151;
	setp.gt.u32 	%p3854, %r3919, 31;
	@%p3854 bra 	$L__BB4_5781;
	add.s32 	%r3920, %r3918, %r2151;
	setp.ge.s32 	%p3855, %r3920, %r4296;
	@%p3855 bra 	$L__BB4_5721;
	mad.lo.s32 	%r9143, %r3919, 132, %r3896;
	ld.shared.f32 	%f1868, [%r9143];
	add.s32 	%r9144, %r3920, %r3897;
	mul.wide.s32 	%rd3739, %r9144, 4;
	add.s64 	%rd3740, %rd2, %rd3739;
	st.global.f32 	[%rd3740], %f1868;
$L__BB4_5721:
	add.s32 	%r3921, %r3919, %r2151;
	setp.gt.u32 	%p3856, %r3921, 31;
	@%p3856 bra 	$L__BB4_5781;
	add.s32 	%r3922, %r3920, %r2151;
	setp.ge.s32 	%p3857, %r3922, %r4296;
	@%p3857 bra 	$L__BB4_5724;
	mad.lo.s32 	%r9145, %r3921, 132, %r3896;
	ld.shared.f32 	%f1869, [%r9145];
	add.s32 	%r9146, %r3922, %r3897;
	mul.wide.s32 	%rd3741, %r9146, 4;
	add.s64 	%rd3742, %rd2, %rd3741;
	st.global.f32 	[%rd3742], %f1869;
$L__BB4_5724:
	add.s32 	%r3923, %r3921, %r2151;
	setp.gt.u32 	%p3858, %r3923, 31;
	@%p3858 bra 	$L__BB4_5781;
	add.s32 	%r3924, %r3922, %r2151;
	setp.ge.s32 	%p3859, %r3924, %r4296;
	@%p3859 bra 	$L__BB4_5727;
	mad.lo.s32 	%r9147, %r3923, 132, %r3896;
	ld.shared.f32 	%f1870, [%r9147];
	add.s32 	%r9148, %r3924, %r3897;
	mul.wide.s32 	%rd3743, %r9148, 4;
	add.s64 	%rd3744, %rd2, %rd3743;
	st.global.f32 	[%rd3744], %f1870;
$L__BB4_5727:
	add.s32 	%r3925, %r3923, %r2151;
	setp.gt.u32 	%p3860, %r3925, 31;
	@%p3860 bra 	$L__BB4_5781;
	add.s32 	%r3926, %r3924, %r2151;
	setp.ge.s32 	%p3861, %r3926, %r4296;
	@%p3861 bra 	$L__BB4_5730;
	mad.lo.s32 	%r9149, %r3925, 132, %r3896;
	ld.shared.f32 	%f1871, [%r9149];
	add.s32 	%r9150, %r3926, %r3897;
	mul.wide.s32 	%rd3745, %r9150, 4;
	add.s64 	%rd3746, %rd2, %rd3745;
	st.global.f32 	[%rd3746], %f1871;
$L__BB4_5730:
	add.s32 	%r3927, %r3925, %r2151;
	setp.gt.u32 	%p3862, %r3927, 31;
	@%p3862 bra 	$L__BB4_5781;
	add.s32 	%r3928, %r3926, %r2151;
	setp.ge.s32 	%p3863, %r3928, %r4296;
	@%p3863 bra 	$L__BB4_5733;
	mad.lo.s32 	%r9151, %r3927, 132, %r3896;
	ld.shared.f32 	%f1872, [%r9151];
	add.s32 	%r9152, %r3928, %r3897;
	mul.wide.s32 	%rd3747, %r9152, 4;
	add.s64 	%rd3748, %rd2, %rd3747;
	st.global.f32 	[%rd3748], %f1872;
$L__BB4_5733:
	add.s32 	%r3929, %r3927, %r2151;
	setp.gt.u32 	%p3864, %r3929, 31;
	@%p3864 bra 	$L__BB4_5781;
	add.s32 	%r3930, %r3928, %r2151;
	setp.ge.s32 	%p3865, %r3930, %r4296;
	@%p3865 bra 	$L__BB4_5736;
	mad.lo.s32 	%r9153, %r3929, 132, %r3896;
	ld.shared.f32 	%f1873, [%r9153];
	add.s32 	%r9154, %r3930, %r3897;
	mul.wide.s32 	%rd3749, %r9154, 4;
	add.s64 	%rd3750, %rd2, %rd3749;
	st.global.f32 	[%rd3750], %f1873;
$L__BB4_5736:
	add.s32 	%r3931, %r3929, %r2151;
	setp.gt.u32 	%p3866, %r3931, 31;
	@%p3866 bra 	$L__BB4_5781;
	add.s32 	%r3932, %r3930, %r2151;
	setp.ge.s32 	%p3867, %r3932, %r4296;
	@%p3867 bra 	$L__BB4_5739;
	mad.lo.s32 	%r9155, %r3931, 132, %r3896;
	ld.shared.f32 	%f1874, [%r9155];
	add.s32 	%r9156, %r3932, %r3897;
	mul.wide.s32 	%rd3751, %r9156, 4;
	add.s64 	%rd3752, %rd2, %rd3751;
	st.global.f32 	[%rd3752], %f1874;
$L__BB4_5739:
	add.s32 	%r3933, %r3931, %r2151;
	setp.gt.u32 	%p3868, %r3933, 31;
	@%p3868 bra 	$L__BB4_5781;
	add.s32 	%r3934, %r3932, %r2151;
	setp.ge.s32 	%p3869, %r3934, %r4296;
	@%p3869 bra 	$L__BB4_5742;
	mad.lo.s32 	%r9157, %r3933, 132, %r3896;
	ld.shared.f32 	%f1875, [%r9157];
	add.s32 	%r9158, %r3934, %r3897;
	mul.wide.s32 	%rd3753, %r9158, 4;
	add.s64 	%rd3754, %rd2, %rd3753;
	st.global.f32 	[%rd3754], %f1875;
$L__BB4_5742:
	add.s32 	%r3935, %r3933, %r2151;
	setp.gt.u32 	%p3870, %r3935, 31;
	@%p3870 bra 	$L__BB4_5781;
	add.s32 	%r3936, %r3934, %r2151;
	setp.ge.s32 	%p3871, %r3936, %r4296;
	@%p3871 bra 	$L__BB4_5745;
	mad.lo.s32 	%r9159, %r3935, 132, %r3896;
	ld.shared.f32 	%f1876, [%r9159];
	add.s32 	%r9160, %r3936, %r3897;
	mul.wide.s32 	%rd3755, %r9160, 4;
	add.s64 	%rd3756, %rd2, %rd3755;
	st.global.f32 	[%rd3756], %f1876;
$L__BB4_5745:
	add.s32 	%r3937, %r3935, %r2151;
	setp.gt.u32 	%p3872, %r3937, 31;
	@%p3872 bra 	$L__BB4_5781;
	add.s32 	%r3938, %r3936, %r2151;
	setp.ge.s32 	%p3873, %r3938, %r4296;
	@%p3873 bra 	$L__BB4_5748;
	mad.lo.s32 	%r9161, %r3937, 132, %r3896;
	ld.shared.f32 	%f1877, [%r9161];
	add.s32 	%r9162, %r3938, %r3897;
	mul.wide.s32 	%rd3757, %r9162, 4;
	add.s64 	%rd3758, %rd2, %rd3757;
	st.global.f32 	[%rd3758], %f1877;
$L__BB4_5748:
	add.s32 	%r3939, %r3937, %r2151;
	setp.gt.u32 	%p3874, %r3939, 31;
	@%p3874 bra 	$L__BB4_5781;
	add.s32 	%r3940, %r3938, %r2151;
	setp.ge.s32 	%p3875, %r3940, %r4296;
	@%p3875 bra 	$L__BB4_5751;
	mad.lo.s32 	%r9163, %r3939, 132, %r3896;
	ld.shared.f32 	%f1878, [%r9163];
	add.s32 	%r9164, %r3940, %r3897;
	mul.wide.s32 	%rd3759, %r9164, 4;
	add.s64 	%rd3760, %rd2, %rd3759;
	st.global.f32 	[%rd3760], %f1878;
$L__BB4_5751:
	add.s32 	%r3941, %r3939, %r2151;
	setp.gt.u32 	%p3876, %r3941, 31;
	@%p3876 bra 	$L__BB4_5781;
	add.s32 	%r3942, %r3940, %r2151;
	setp.ge.s32 	%p3877, %r3942, %r4296;
	@%p3877 bra 	$L__BB4_5754;
	mad.lo.s32 	%r9165, %r3941, 132, %r3896;
	ld.shared.f32 	%f1879, [%r9165];
	add.s32 	%r9166, %r3942, %r3897;
	mul.wide.s32 	%rd3761, %r9166, 4;
	add.s64 	%rd3762, %rd2, %rd3761;
	st.global.f32 	[%rd3762], %f1879;
$L__BB4_5754:
	add.s32 	%r3943, %r3941, %r2151;
	setp.gt.u32 	%p3878, %r3943, 31;
	@%p3878 bra 	$L__BB4_5781;
	add.s32 	%r3944, %r3942, %r2151;
	setp.ge.s32 	%p3879, %r3944, %r4296;
	@%p3879 bra 	$L__BB4_5757;
	mad.lo.s32 	%r9167, %r3943, 132, %r3896;
	ld.shared.f32 	%f1880, [%r9167];
	add.s32 	%r9168, %r3944, %r3897;
	mul.wide.s32 	%rd3763, %r9168, 4;
	add.s64 	%rd3764, %rd2, %rd3763;
	st.global.f32 	[%rd3764], %f1880;
$L__BB4_5757:
	add.s32 	%r3945, %r3943, %r2151;
	setp.gt.u32 	%p3880, %r3945, 31;
	@%p3880 bra 	$L__BB4_5781;
	add.s32 	%r3946, %r3944, %r2151;
	setp.ge.s32 	%p3881, %r3946, %r4296;
	@%p3881 bra 	$L__BB4_5760;
	mad.lo.s32 	%r9169, %r3945, 132, %r3896;
	ld.shared.f32 	%f1881, [%r9169];
	add.s32 	%r9170, %r3946, %r3897;
	mul.wide.s32 	%rd3765, %r9170, 4;
	add.s64 	%rd3766, %rd2, %rd3765;
	st.global.f32 	[%rd3766], %f1881;
$L__BB4_5760:
	add.s32 	%r3947, %r3945, %r2151;
	setp.gt.u32 	%p3882, %r3947, 31;
	@%p3882 bra 	$L__BB4_5781;
	add.s32 	%r3948, %r3946, %r2151;
	setp.ge.s32 	%p3883, %r3948, %r4296;
	@%p3883 bra 	$L__BB4_5763;
	mad.lo.s32 	%r9171, %r3947, 132, %r3896;
	ld.shared.f32 	%f1882, [%r9171];
	add.s32 	%r9172, %r3948, %r3897;
	mul.wide.s32 	%rd3767, %r9172, 4;
	add.s64 	%rd3768, %rd2, %rd3767;
	st.global.f32 	[%rd3768], %f1882;
$L__BB4_5763:
	add.s32 	%r3949, %r3947, %r2151;
	setp.gt.u32 	%p3884, %r3949, 31;
	@%p3884 bra 	$L__BB4_5781;
	add.s32 	%r3950, %r3948, %r2151;
	setp.ge.s32 	%p3885, %r3950, %r4296;
	@%p3885 bra 	$L__BB4_5766;
	mad.lo.s32 	%r9173, %r3949, 132, %r3896;
	ld.shared.f32 	%f1883, [%r9173];
	add.s32 	%r9174, %r3950, %r3897;
	mul.wide.s32 	%rd3769, %r9174, 4;
	add.s64 	%rd3770, %rd2, %rd3769;
	st.global.f32 	[%rd3770], %f1883;
$L__BB4_5766:
	add.s32 	%r3951, %r3949, %r2151;
	setp.gt.u32 	%p3886, %r3951, 31;
	@%p3886 bra 	$L__BB4_5781;
	add.s32 	%r3952, %r3950, %r2151;
	setp.ge.s32 	%p3887, %r3952, %r4296;
	@%p3887 bra 	$L__BB4_5769;
	mad.lo.s32 	%r9175, %r3951, 132, %r3896;
	ld.shared.f32 	%f1884, [%r9175];
	add.s32 	%r9176, %r3952, %r3897;
	mul.wide.s32 	%rd3771, %r9176, 4;
	add.s64 	%rd3772, %rd2, %rd3771;
	st.global.f32 	[%rd3772], %f1884;
$L__BB4_5769:
	add.s32 	%r3953, %r3951, %r2151;
	setp.gt.u32 	%p3888, %r3953, 31;
	@%p3888 bra 	$L__BB4_5781;
	add.s32 	%r3954, %r3952, %r2151;
	setp.ge.s32 	%p3889, %r3954, %r4296;
	@%p3889 bra 	$L__BB4_5772;
	mad.lo.s32 	%r9177, %r3953, 132, %r3896;
	ld.shared.f32 	%f1885, [%r9177];
	add.s32 	%r9178, %r3954, %r3897;
	mul.wide.s32 	%rd3773, %r9178, 4;
	add.s64 	%rd3774, %rd2, %rd3773;
	st.global.f32 	[%rd3774], %f1885;
$L__BB4_5772:
	add.s32 	%r3955, %r3953, %r2151;
	setp.gt.u32 	%p3890, %r3955, 31;
	@%p3890 bra 	$L__BB4_5781;
	add.s32 	%r3956, %r3954, %r2151;
	setp.ge.s32 	%p3891, %r3956, %r4296;
	@%p3891 bra 	$L__BB4_5775;
	mad.lo.s32 	%r9179, %r3955, 132, %r3896;
	ld.shared.f32 	%f1886, [%r9179];
	add.s32 	%r9180, %r3956, %r3897;
	mul.wide.s32 	%rd3775, %r9180, 4;
	add.s64 	%rd3776, %rd2, %rd3775;
	st.global.f32 	[%rd3776], %f1886;
$L__BB4_5775:
	add.s32 	%r3957, %r3955, %r2151;
	setp.gt.u32 	%p3892, %r3957, 31;
	@%p3892 bra 	$L__BB4_5781;
	add.s32 	%r3958, %r3956, %r2151;
	setp.ge.s32 	%p3893, %r3958, %r4296;
	@%p3893 bra 	$L__BB4_5778;
	mad.lo.s32 	%r9181, %r3957, 132, %r3896;
	ld.shared.f32 	%f1887, [%r9181];
	add.s32 	%r9182, %r3958, %r3897;
	mul.wide.s32 	%rd3777, %r9182, 4;
	add.s64 	%rd3778, %rd2, %rd3777;
	st.global.f32 	[%rd3778], %f1887;
$L__BB4_5778:
	add.s32 	%r3959, %r3957, %r2151;
	setp.gt.u32 	%p3894, %r3959, 31;
	@%p3894 bra 	$L__BB4_5781;
	add.s32 	%r3960, %r3958, %r2151;
	setp.ge.s32 	%p3895, %r3960, %r4296;
	@%p3895 bra 	$L__BB4_5781;
	mad.lo.s32 	%r9183, %r3959, 132, %r3896;
	ld.shared.f32 	%f1888, [%r9183];
	add.s32 	%r9184, %r3960, %r3897;
	mul.wide.s32 	%rd3779, %r9184, 4;
	add.s64 	%rd3780, %rd2, %rd3779;
	st.global.f32 	[%rd3780], %f1888;
$L__BB4_5781:
	add.s32 	%r3961, %r3894, %r2152;
	setp.gt.u32 	%p3896, %r3961, 31;
	@%p3896 bra 	$L__BB4_6270;
	add.s32 	%r3962, %r3895, %r2152;
	setp.ge.s32 	%p3897, %r3962, %r4297;
	@%p3897 bra 	$L__BB4_6270;
	setp.gt.u32 	%p3898, %r2150, 31;
	@%p3898 bra 	$L__BB4_5879;
	shl.b32 	%r9185, %r3961, 2;
	add.s32 	%r3963, %r4300, %r9185;
	mul.lo.s32 	%r3964, %r3962, %r4296;
	add.s32 	%r3965, %r2150, %r1;
	setp.ge.s32 	%p3899, %r3965, %r4296;
	@%p3899 bra 	$L__BB4_5786;
	mad.lo.s32 	%r9187, %r2150, 132, %r3963;
	ld.shared.f32 	%f1889, [%r9187];
	add.s32 	%r9188, %r3965, %r3964;
	mul.wide.s32 	%rd3781, %r9188, 4;
	add.s64 	%rd3782, %rd2, %rd3781;
	st.global.f32 	[%rd3782], %f1889;
$L__BB4_5786:
	add.s32 	%r3966, %r2150, %r2151;
	setp.gt.u32 	%p3900, %r3966, 31;
	@%p3900 bra 	$L__BB4_5879;
	add.s32 	%r3967, %r3965, %r2151;
	setp.ge.s32 	%p3901, %r3967, %r4296;
	@%p3901 bra 	$L__BB4_5789;
	mad.lo.s32 	%r9189, %r3966, 132, %r3963;
	ld.shared.f32 	%f1890, [%r9189];
	add.s32 	%r9190, %r3967, %r3964;
	mul.wide.s32 	%rd3783, %r9190, 4;
	add.s64 	%rd3784, %rd2, %rd3783;
	st.global.f32 	[%rd3784], %f1890;
$L__BB4_5789:
	add.s32 	%r3968, %r3966, %r2151;
	setp.gt.u32 	%p3902, %r3968, 31;
	@%p3902 bra 	$L__BB4_5879;
	add.s32 	%r3969, %r3967, %r2151;
	setp.ge.s32 	%p3903, %r3969, %r4296;
	@%p3903 bra 	$L__BB4_5792;
	mad.lo.s32 	%r9191, %r3968, 132, %r3963;
	ld.shared.f32 	%f1891, [%r9191];
	add.s32 	%r9192, %r3969, %r3964;
	mul.wide.s32 	%rd3785, %r9192, 4;
	add.s64 	%rd3786, %rd2, %rd3785;
	st.global.f32 	[%rd3786], %f1891;
$L__BB4_5792:
	add.s32 	%r3970, %r3968, %r2151;
	setp.gt.u32 	%p3904, %r3970, 31;
	@%p3904 bra 	$L__BB4_5879;
	add.s32 	%r3971, %r3969, %r2151;
	setp.ge.s32 	%p3905, %r3971, %r4296;
	@%p3905 bra 	$L__BB4_5795;
	mad.lo.s32 	%r9193, %r3970, 132, %r3963;
	ld.shared.f32 	%f1892, [%r9193];
	add.s32 	%r9194, %r3971, %r3964;
	mul.wide.s32 	%rd3787, %r9194, 4;
	add.s64 	%rd3788, %rd2, %rd3787;
	st.global.f32 	[%rd3788], %f1892;
$L__BB4_5795:
	add.s32 	%r3972, %r3970, %r2151;
	setp.gt.u32 	%p3906, %r3972, 31;
	@%p3906 bra 	$L__BB4_5879;
	add.s32 	%r3973, %r3971, %r2151;
	setp.ge.s32 	%p3907, %r3973, %r4296;
	@%p3907 bra 	$L__BB4_5798;
	mad.lo.s32 	%r9195, %r3972, 132, %r3963;
	ld.shared.f32 	%f1893, [%r9195];
	add.s32 	%r9196, %r3973, %r3964;
	mul.wide.s32 	%rd3789, %r9196, 4;
	add.s64 	%rd3790, %rd2, %rd3789;
	st.global.f32 	[%rd3790], %f1893;
$L__BB4_5798:
	add.s32 	%r3974, %r3972, %r2151;
	setp.gt.u32 	%p3908, %r3974, 31;
	@%p3908 bra 	$L__BB4_5879;
	add.s32 	%r3975, %r3973, %r2151;
	setp.ge.s32 	%p3909, %r3975, %r4296;
	@%p3909 bra 	$L__BB4_5801;
	mad.lo.s32 	%r9197, %r3974, 132, %r3963;
	ld.shared.f32 	%f1894, [%r9197];
	add.s32 	%r9198, %r3975, %r3964;
	mul.wide.s32 	%rd3791, %r9198, 4;
	add.s64 	%rd3792, %rd2, %rd3791;
	st.global.f32 	[%rd3792], %f1894;
$L__BB4_5801:
	add.s32 	%r3976, %r3974, %r2151;
	setp.gt.u32 	%p3910, %r3976, 31;
	@%p3910 bra 	$L__BB4_5879;
	add.s32 	%r3977, %r3975, %r2151;
	setp.ge.s32 	%p3911, %r3977, %r4296;
	@%p3911 bra 	$L__BB4_5804;
	mad.lo.s32 	%r9199, %r3976, 132, %r3963;
	ld.shared.f32 	%f1895, [%r9199];
	add.s32 	%r9200, %r3977, %r3964;
	mul.wide.s32 	%rd3793, %r9200, 4;
	add.s64 	%rd3794, %rd2, %rd3793;
	st.global.f32 	[%rd3794], %f1895;
$L__BB4_5804:
	add.s32 	%r3978, %r3976, %r2151;
	setp.gt.u32 	%p3912, %r3978, 31;
	@%p3912 bra 	$L__BB4_5879;
	add.s32 	%r3979, %r3977, %r2151;
	setp.ge.s32 	%p3913, %r3979, %r4296;
	@%p3913 bra 	$L__BB4_5807;
	mad.lo.s32 	%r9201, %r3978, 132, %r3963;
	ld.shared.f32 	%f1896, [%r9201];
	add.s32 	%r9202, %r3979, %r3964;
	mul.wide.s32 	%rd3795, %r9202, 4;
	add.s64 	%rd3796, %rd2, %rd3795;
	st.global.f32 	[%rd3796], %f1896;
$L__BB4_5807:
	add.s32 	%r3980, %r3978, %r2151;
	setp.gt.u32 	%p3914, %r3980, 31;
	@%p3914 bra 	$L__BB4_5879;
	add.s32 	%r3981, %r3979, %r2151;
	setp.ge.s32 	%p3915, %r3981, %r4296;
	@%p3915 bra 	$L__BB4_5810;
	mad.lo.s32 	%r9203, %r3980, 132, %r3963;
	ld.shared.f32 	%f1897, [%r9203];
	add.s32 	%r9204, %r3981, %r3964;
	mul.wide.s32 	%rd3797, %r9204, 4;
	add.s64 	%rd3798, %rd2, %rd3797;
	st.global.f32 	[%rd3798], %f1897;
$L__BB4_5810:
	add.s32 	%r3982, %r3980, %r2151;
	setp.gt.u32 	%p3916, %r3982, 31;
	@%p3916 bra 	$L__BB4_5879;
	add.s32 	%r3983, %r3981, %r2151;
	setp.ge.s32 	%p3917, %r3983, %r4296;
	@%p3917 bra 	$L__BB4_5813;
	mad.lo.s32 	%r9205, %r3982, 132, %r3963;
	ld.shared.f32 	%f1898, [%r9205];
	add.s32 	%r9206, %r3983, %r3964;
	mul.wide.s32 	%rd3799, %r9206, 4;
	add.s64 	%rd3800, %rd2, %rd3799;
	st.global.f32 	[%rd3800], %f1898;
$L__BB4_5813:
	add.s32 	%r3984, %r3982, %r2151;
	setp.gt.u32 	%p3918, %r3984, 31;
	@%p3918 bra 	$L__BB4_5879;
	add.s32 	%r3985, %r3983, %r2151;
	setp.ge.s32 	%p3919, %r3985, %r4296;
	@%p3919 bra 	$L__BB4_5816;
	mad.lo.s32 	%r9207, %r3984, 132, %r3963;
	ld.shared.f32 	%f1899, [%r9207];
	add.s32 	%r9208, %r3985, %r3964;
	mul.wide.s32 	%rd3801, %r9208, 4;
	add.s64 	%rd3802, %rd2, %rd3801;
	st.global.f32 	[%rd3802], %f1899;
$L__BB4_5816:
	add.s32 	%r3986, %r3984, %r2151;
	setp.gt.u32 	%p3920, %r3986, 31;
	@%p3920 bra 	$L__BB4_5879;
	add.s32 	%r3987, %r3985, %r2151;
	setp.ge.s32 	%p3921, %r3987, %r4296;
	@%p3921 bra 	$L__BB4_5819;
	mad.lo.s32 	%r9209, %r3986, 132, %r3963;
	ld.shared.f32 	%f1900, [%r9209];
	add.s32 	%r9210, %r3987, %r3964;
	mul.wide.s32 	%rd3803, %r9210, 4;
	add.s64 	%rd3804, %rd2, %rd3803;
	st.global.f32 	[%rd3804], %f1900;
$L__BB4_5819:
	add.s32 	%r3988, %r3986, %r2151;
	setp.gt.u32 	%p3922, %r3988, 31;
	@%p3922 bra 	$L__BB4_5879;
	add.s32 	%r3989, %r3987, %r2151;
	setp.ge.s32 	%p3923, %r3989, %r4296;
	@%p3923 bra 	$L__BB4_5822;
	mad.lo.s32 	%r9211, %r3988, 132, %r3963;
	ld.shared.f32 	%f1901, [%r9211];
	add.s32 	%r9212, %r3989, %r3964;
	mul.wide.s32 	%rd3805, %r9212, 4;
	add.s64 	%rd3806, %rd2, %rd3805;
	st.global.f32 	[%rd3806], %f1901;
$L__BB4_5822:
	add.s32 	%r3990, %r3988, %r2151;
	setp.gt.u32 	%p3924, %r3990, 31;
	@%p3924 bra 	$L__BB4_5879;
	add.s32 	%r3991, %r3989, %r2151;
	setp.ge.s32 	%p3925, %r3991, %r4296;
	@%p3925 bra 	$L__BB4_5825;
	mad.lo.s32 	%r9213, %r3990, 132, %r3963;
	ld.shared.f32 	%f1902, [%r9213];
	add.s32 	%r9214, %r3991, %r3964;
	mul.wide.s32 	%rd3807, %r9214, 4;
	add.s64 	%rd3808, %rd2, %rd3807;
	st.global.f32 	[%rd3808], %f1902;
$L__BB4_5825:
	add.s32 	%r3992, %r3990, %r2151;
	setp.gt.u32 	%p3926, %r3992, 31;
	@%p3926 bra 	$L__BB4_5879;
	add.s32 	%r3993, %r3991, %r2151;
	setp.ge.s32 	%p3927, %r3993, %r4296;
	@%p3927 bra 	$L__BB4_5828;
	mad.lo.s32 	%r9215, %r3992, 132, %r3963;
	ld.shared.f32 	%f1903, [%r9215];
	add.s32 	%r9216, %r3993, %r3964;
	mul.wide.s32 	%rd3809, %r9216, 4;
	add.s64 	%rd3810, %rd2, %rd3809;
	st.global.f32 	[%rd3810], %f1903;
$L__BB4_5828:
	add.s32 	%r3994, %r3992, %r2151;
	setp.gt.u32 	%p3928, %r3994, 31;
	@%p3928 bra 	$L__BB4_5879;
	add.s32 	%r3995, %r3993, %r2151;
	setp.ge.s32 	%p3929, %r3995, %r4296;
	@%p3929 bra 	$L__BB4_5831;
	mad.lo.s32 	%r9217, %r3994, 132, %r3963;
	ld.shared.f32 	%f1904, [%r9217];
	add.s32 	%r9218, %r3995, %r3964;
	mul.wide.s32 	%rd3811, %r9218, 4;
	add.s64 	%rd3812, %rd2, %rd3811;
	st.global.f32 	[%rd3812], %f1904;
$L__BB4_5831:
	add.s32 	%r3996, %r3994, %r2151;
	setp.gt.u32 	%p3930, %r3996, 31;
	@%p3930 bra 	$L__BB4_5879;
	add.s32 	%r3997, %r3995, %r2151;
	setp.ge.s32 	%p3931, %r3997, %r4296;
	@%p3931 bra 	$L__BB4_5834;
	mad.lo.s32 	%r9219, %r3996, 132, %r3963;
	ld.shared.f32 	%f1905, [%r9219];
	add.s32 	%r9220, %r3997, %r3964;
	mul.wide.s32 	%rd3813, %r9220, 4;
	add.s64 	%rd3814, %rd2, %rd3813;
	st.global.f32 	[%rd3814], %f1905;
$L__BB4_5834:
	add.s32 	%r3998, %r3996, %r2151;
	setp.gt.u32 	%p3932, %r3998, 31;
	@%p3932 bra 	$L__BB4_5879;
	add.s32 	%r3999, %r3997, %r2151;
	setp.ge.s32 	%p3933, %r3999, %r4296;
	@%p3933 bra 	$L__BB4_5837;
	mad.lo.s32 	%r9221, %r3998, 132, %r3963;
	ld.shared.f32 	%f1906, [%r9221];
	add.s32 	%r9222, %r3999, %r3964;
	mul.wide.s32 	%rd3815, %r9222, 4;
	add.s64 	%rd3816, %rd2, %rd3815;
	st.global.f32 	[%rd3816], %f1906;
$L__BB4_5837:
	add.s32 	%r4000, %r3998, %r2151;
	setp.gt.u32 	%p3934, %r4000, 31;
	@%p3934 bra 	$L__BB4_5879;
	add.s32 	%r4001, %r3999, %r2151;
	setp.ge.s32 	%p3935, %r4001, %r4296;
	@%p3935 bra 	$L__BB4_5840;
	mad.lo.s32 	%r9223, %r4000, 132, %r3963;
	ld.shared.f32 	%f1907, [%r9223];
	add.s32 	%r9224, %r4001, %r3964;
	mul.wide.s32 	%rd3817, %r9224, 4;
	add.s64 	%rd3818, %rd2, %rd3817;
	st.global.f32 	[%rd3818], %f1907;
$L__BB4_5840:
	add.s32 	%r4002, %r4000, %r2151;
	setp.gt.u32 	%p3936, %r4002, 31;
	@%p3936 bra 	$L__BB4_5879;
	add.s32 	%r4003, %r4001, %r2151;
	setp.ge.s32 	%p3937, %r4003, %r4296;
	@%p3937 bra 	$L__BB4_5843;
	mad.lo.s32 	%r9225, %r4002, 132, %r3963;
	ld.shared.f32 	%f1908, [%r9225];
	add.s32 	%r9226, %r4003, %r3964;
	mul.wide.s32 	%rd3819, %r9226, 4;
	add.s64 	%rd3820, %rd2, %rd3819;
	st.global.f32 	[%rd3820], %f1908;
$L__BB4_5843:
	add.s32 	%r4004, %r4002, %r2151;
	setp.gt.u32 	%p3938, %r4004, 31;
	@%p3938 bra 	$L__BB4_5879;
	add.s32 	%r4005, %r4003, %r2151;
	setp.ge.s32 	%p3939, %r4005, %r4296;
	@%p3939 bra 	$L__BB4_5846;
	mad.lo.s32 	%r9227, %r4004, 132, %r3963;
	ld.shared.f32 	%f1909, [%r9227];
	add.s32 	%r9228, %r4005, %r3964;
	mul.wide.s32 	%rd3821, %r9228, 4;
	add.s64 	%rd3822, %rd2, %rd3821;
	st.global.f32 	[%rd3822], %f1909;
$L__BB4_5846:
	add.s32 	%r4006, %r4004, %r2151;
	setp.gt.u32 	%p3940, %r4006, 31;
	@%p3940 bra 	$L__BB4_5879;
	add.s32 	%r4007, %r4005, %r2151;
	setp.ge.s32 	%p3941, %r4007, %r4296;
	@%p3941 bra 	$L__BB4_5849;
	mad.lo.s32 	%r9229, %r4006, 132, %r3963;
	ld.shared.f32 	%f1910, [%r9229];
	add.s32 	%r9230, %r4007, %r3964;
	mul.wide.s32 	%rd3823, %r9230, 4;
	add.s64 	%rd3824, %rd2, %rd3823;
	st.global.f32 	[%rd3824], %f1910;
$L__BB4_5849:
	add.s32 	%r4008, %r4006, %r2151;
	setp.gt.u32 	%p3942, %r4008, 31;
	@%p3942 bra 	$L__BB4_5879;
	add.s32 	%r4009, %r4007, %r2151;
	setp.ge.s32 	%p3943, %r4009, %r4296;
	@%p3943 bra 	$L__BB4_5852;
	mad.lo.s32 	%r9231, %r4008, 132, %r3963;
	ld.shared.f32 	%f1911, [%r9231];
	add.s32 	%r9232, %r4009, %r3964;
	mul.wide.s32 	%rd3825, %r9232, 4;
	add.s64 	%rd3826, %rd2, %rd3825;
	st.global.f32 	[%rd3826], %f1911;
$L__BB4_5852:
	add.s32 	%r4010, %r4008, %r2151;
	setp.gt.u32 	%p3944, %r4010, 31;
	@%p3944 bra 	$L__BB4_5879;
	add.s32 	%r4011, %r4009, %r2151;
	setp.ge.s32 	%p3945, %r4011, %r4296;
	@%p3945 bra 	$L__BB4_5855;
	mad.lo.s32 	%r9233, %r4010, 132, %r3963;
	ld.shared.f32 	%f1912, [%r9233];
	add.s32 	%r9234, %r4011, %r3964;
	mul.wide.s32 	%rd3827, %r9234, 4;
	add.s64 	%rd3828, %rd2, %rd3827;
	st.global.f32 	[%rd3828], %f1912;
$L__BB4_5855:
	add.s32 	%r4012, %r4010, %r2151;
	setp.gt.u32 	%p3946, %r4012, 31;
	@%p3946 bra 	$L__BB4_5879;
	add.s32 	%r4013, %r4011, %r2151;
	setp.ge.s32 	%p3947, %r4013, %r4296;
	@%p3947 bra 	$L__BB4_5858;
	mad.lo.s32 	%r9235, %r4012, 132, %r3963;
	ld.shared.f32 	%f1913, [%r9235];
	add.s32 	%r9236, %r4013, %r3964;
	mul.wide.s32 	%rd3829, %r9236, 4;
	add.s64 	%rd3830, %rd2, %rd3829;
	st.global.f32 	[%rd3830], %f1913;
$L__BB4_5858:
	add.s32 	%r4014, %r4012, %r2151;
	setp.gt.u32 	%p3948, %r4014, 31;
	@%p3948 bra 	$L__BB4_5879;
	add.s32 	%r4015, %r4013, %r2151;
	setp.ge.s32 	%p3949, %r4015, %r4296;
	@%p3949 bra 	$L__BB4_5861;
	mad.lo.s32 	%r9237, %r4014, 132, %r3963;
	ld.shared.f32 	%f1914, [%r9237];
	add.s32 	%r9238, %r4015, %r3964;
	mul.wide.s32 	%rd3831, %r9238, 4;
	add.s64 	%rd3832, %rd2, %rd3831;
	st.global.f32 	[%rd3832], %f1914;
$L__BB4_5861:
	add.s32 	%r4016, %r4014, %r2151;
	setp.gt.u32 	%p3950, %r4016, 31;
	@%p3950 bra 	$L__BB4_5879;
	add.s32 	%r4017, %r4015, %r2151;
	setp.ge.s32 	%p3951, %r4017, %r4296;
	@%p3951 bra 	$L__BB4_5864;
	mad.lo.s32 	%r9239, %r4016, 132, %r3963;
	ld.shared.f32 	%f1915, [%r9239];
	add.s32 	%r9240, %r4017, %r3964;
	mul.wide.s32 	%rd3833, %r9240, 4;
	add.s64 	%rd3834, %rd2, %rd3833;
	st.global.f32 	[%rd3834], %f1915;
$L__BB4_5864:
	add.s32 	%r4018, %r4016, %r2151;
	setp.gt.u32 	%p3952, %r4018, 31;
	@%p3952 bra 	$L__BB4_5879;
	add.s32 	%r4019, %r4017, %r2151;
	setp.ge.s32 	%p3953, %r4019, %r4296;
	@%p3953 bra 	$L__BB4_5867;
	mad.lo.s32 	%r9241, %r4018, 132, %r3963;
	ld.shared.f32 	%f1916, [%r9241];
	add.s32 	%r9242, %r4019, %r3964;
	mul.wide.s32 	%rd3835, %r9242, 4;
	add.s64 	%rd3836, %rd2, %rd3835;
	st.global.f32 	[%rd3836], %f1916;
$L__BB4_5867:
	add.s32 	%r4020, %r4018, %r2151;
	setp.gt.u32 	%p3954, %r4020, 31;
	@%p3954 bra 	$L__BB4_5879;
	add.s32 	%r4021, %r4019, %r2151;
	setp.ge.s32 	%p3955, %r4021, %r4296;
	@%p3955 bra 	$L__BB4_5870;
	mad.lo.s32 	%r9243, %r4020, 132, %r3963;
	ld.shared.f32 	%f1917, [%r9243];
	add.s32 	%r9244, %r4021, %r3964;
	mul.wide.s32 	%rd3837, %r9244, 4;
	add.s64 	%rd3838, %rd2, %rd3837;
	st.global.f32 	[%rd3838], %f1917;
$L__BB4_5870:
	add.s32 	%r4022, %r4020, %r2151;
	setp.gt.u32 	%p3956, %r4022, 31;
	@%p3956 bra 	$L__BB4_5879;
	add.s32 	%r4023, %r4021, %r2151;
	setp.ge.s32 	%p3957, %r4023, %r4296;
	@%p3957 bra 	$L__BB4_5873;
	mad.lo.s32 	%r9245, %r4022, 132, %r3963;
	ld.shared.f32 	%f1918, [%r9245];
	add.s32 	%r9246, %r4023, %r3964;
	mul.wide.s32 	%rd3839, %r9246, 4;
	add.s64 	%rd3840, %rd2, %rd3839;
	st.global.f32 	[%rd3840], %f1918;
$L__BB4_5873:
	add.s32 	%r4024, %r4022, %r2151;
	setp.gt.u32 	%p3958, %r4024, 31;
	@%p3958 bra 	$L__BB4_5879;
	add.s32 	%r4025, %r4023, %r2151;
	setp.ge.s32 	%p3959, %r4025, %r4296;
	@%p3959 bra 	$L__BB4_5876;
	mad.lo.s32 	%r9247, %r4024, 132, %r3963;
	ld.shared.f32 	%f1919, [%r9247];
	add.s32 	%r9248, %r4025, %r3964;
	mul.wide.s32 	%rd3841, %r9248, 4;
	add.s64 	%rd3842, %rd2, %rd3841;
	st.global.f32 	[%rd3842], %f1919;
$L__BB4_5876:
	add.s32 	%r4026, %r4024, %r2151;
	setp.gt.u32 	%p3960, %r4026, 31;
	@%p3960 bra 	$L__BB4_5879;
	add.s32 	%r4027, %r4025, %r2151;
	setp.ge.s32 	%p3961, %r4027, %r4296;
	@%p3961 bra 	$L__BB4_5879;
	mad.lo.s32 	%r9249, %r4026, 132, %r3963;
	ld.shared.f32 	%f1920, [%r9249];
	add.s32 	%r9250, %r4027, %r3964;
	mul.wide.s32 	%rd3843, %r9250, 4;
	add.s64 	%rd3844, %rd2, %rd3843;
	st.global.f32 	[%rd3844], %f1920;
$L__BB4_5879:
	add.s32 	%r4028, %r3961, %r2152;
	setp.gt.u32 	%p3962, %r4028, 31;
	@%p3962 bra 	$L__BB4_6270;
	add.s32 	%r4029, %r3962, %r2152;
	setp.ge.s32 	%p3963, %r4029, %r4297;
	@%p3963 bra 	$L__BB4_6270;
	setp.gt.u32 	%p3964, %r2150, 31;
	@%p3964 bra 	$L__BB4_5977;
	shl.b32 	%r9251, %r4028, 2;
	add.s32 	%r4030, %r4300, %r9251;
	mul.lo.s32 	%r4031, %r4029, %r4296;
	add.s32 	%r4032, %r2150, %r1;
	setp.ge.s32 	%p3965, %r4032, %r4296;
	@%p3965 bra 	$L__BB4_5884;
	mad.lo.s32 	%r9253, %r2150, 132, %r4030;
	ld.shared.f32 	%f1921, [%r9253];
	add.s32 	%r9254, %r4032, %r4031;
	mul.wide.s32 	%rd3845, %r9254, 4;
	add.s64 	%rd3846, %rd2, %rd3845;
	st.global.f32 	[%rd3846], %f1921;
$L__BB4_5884:
	add.s32 	%r4033, %r2150, %r2151;
	setp.gt.u32 	%p3966, %r4033, 31;
	@%p3966 bra 	$L__BB4_5977;
	add.s32 	%r4034, %r4032, %r2151;
	setp.ge.s32 	%p3967, %r4034, %r4296;
	@%p3967 bra 	$L__BB4_5887;
	mad.lo.s32 	%r9255, %r4033, 132, %r4030;
	ld.shared.f32 	%f1922, [%r9255];
	add.s32 	%r9256, %r4034, %r4031;
	mul.wide.s32 	%rd3847, %r9256, 4;
	add.s64 	%rd3848, %rd2, %rd3847;
	st.global.f32 	[%rd3848], %f1922;
$L__BB4_5887:
	add.s32 	%r4035, %r4033, %r2151;
	setp.gt.u32 	%p3968, %r4035, 31;
	@%p3968 bra 	$L__BB4_5977;
	add.s32 	%r4036, %r4034, %r2151;
	setp.ge.s32 	%p3969, %r4036, %r4296;
	@%p3969 bra 	$L__BB4_5890;
	mad.lo.s32 	%r9257, %r4035, 132, %r4030;
	ld.shared.f32 	%f1923, [%r9257];
	add.s32 	%r9258, %r4036, %r4031;
	mul.wide.s32 	%rd3849, %r9258, 4;
	add.s64 	%rd3850, %rd2, %rd3849;
	st.global.f32 	[%rd3850], %f1923;
$L__BB4_5890:
	add.s32 	%r4037, %r4035, %r2151;
	setp.gt.u32 	%p3970, %r4037, 31;
	@%p3970 bra 	$L__BB4_5977;
	add.s32 	%r4038, %r4036, %r2151;
	setp.ge.s32 	%p3971, %r4038, %r4296;
	@%p3971 bra 	$L__BB4_5893;
	mad.lo.s32 	%r9259, %r4037, 132, %r4030;
	ld.shared.f32 	%f1924, [%r9259];
	add.s32 	%r9260, %r4038, %r4031;
	mul.wide.s32 	%rd3851, %r9260, 4;
	add.s64 	%rd3852, %rd2, %rd3851;
	st.global.f32 	[%rd3852], %f1924;
$L__BB4_5893:
	add.s32 	%r4039, %r4037, %r2151;
	setp.gt.u32 	%p3972, %r4039, 31;
	@%p3972 bra 	$L__BB4_5977;
	add.s32 	%r4040, %r4038, %r2151;
	setp.ge.s32 	%p3973, %r4040, %r4296;
	@%p3973 bra 	$L__BB4_5896;
	mad.lo.s32 	%r9261, %r4039, 132, %r4030;
	ld.shared.f32 	%f1925, [%r9261];
	add.s32 	%r9262, %r4040, %r4031;
	mul.wide.s32 	%rd3853, %r9262, 4;
	add.s64 	%rd3854, %rd2, %rd3853;
	st.global.f32 	[%rd3854], %f1925;
$L__BB4_5896:
	add.s32 	%r4041, %r4039, %r2151;
	setp.gt.u32 	%p3974, %r4041, 31;
	@%p3974 bra 	$L__BB4_5977;
	add.s32 	%r4042, %r4040, %r2151;
	setp.ge.s32 	%p3975, %r4042, %r4296;
	@%p3975 bra 	$L__BB4_5899;
	mad.lo.s32 	%r9263, %r4041, 132, %r4030;
	ld.shared.f32 	%f1926, [%r9263];
	add.s32 	%r9264, %r4042, %r4031;
	mul.wide.s32 	%rd3855, %r9264, 4;
	add.s64 	%rd3856, %rd2, %rd3855;
	st.global.f32 	[%rd3856], %f1926;
$L__BB4_5899:
	add.s32 	%r4043, %r4041, %r2151;
	setp.gt.u32 	%p3976, %r4043, 31;
	@%p3976 bra 	$L__BB4_5977;
	add.s32 	%r4044, %r4042, %r2151;
	setp.ge.s32 	%p3977, %r4044, %r4296;
	@%p3977 bra 	$L__BB4_5902;
	mad.lo.s32 	%r9265, %r4043, 132, %r4030;
	ld.shared.f32 	%f1927, [%r9265];
	add.s32 	%r9266, %r4044, %r4031;
	mul.wide.s32 	%rd3857, %r9266, 4;
	add.s64 	%rd3858, %rd2, %rd3857;
	st.global.f32 	[%rd3858], %f1927;
$L__BB4_5902:
	add.s32 	%r4045, %r4043, %r2151;
	setp.gt.u32 	%p3978, %r4045, 31;
	@%p3978 bra 	$L__BB4_5977;
	add.s32 	%r4046, %r4044, %r2151;
	setp.ge.s32 	%p3979, %r4046, %r4296;
	@%p3979 bra 	$L__BB4_5905;
	mad.lo.s32 	%r9267, %r4045, 132, %r4030;
	ld.shared.f32 	%f1928, [%r9267];
	add.s32 	%r9268, %r4046, %r4031;
	mul.wide.s32 	%rd3859, %r9268, 4;
	add.s64 	%rd3860, %rd2, %rd3859;
	st.global.f32 	[%rd3860], %f1928;
$L__BB4_5905:
	add.s32 	%r4047, %r4045, %r2151;
	setp.gt.u32 	%p3980, %r4047, 31;
	@%p3980 bra 	$L__BB4_5977;
	add.s32 	%r4048, %r4046, %r2151;
	setp.ge.s32 	%p3981, %r4048, %r4296;
	@%p3981 bra 	$L__BB4_5908;
	mad.lo.s32 	%r9269, %r4047, 132, %r4030;
	ld.shared.f32 	%f1929, [%r9269];
	add.s32 	%r9270, %r4048, %r4031;
	mul.wide.s32 	%rd3861, %r9270, 4;
	add.s64 	%rd3862, %rd2, %rd3861;
	st.global.f32 	[%rd3862], %f1929;
$L__BB4_5908:
	add.s32 	%r4049, %r4047, %r2151;
	setp.gt.u32 	%p3982, %r4049, 31;
	@%p3982 bra 	$L__BB4_5977;
	add.s32 	%r4050, %r4048, %r2151;
	setp.ge.s32 	%p3983, %r4050, %r4296;
	@%p3983 bra 	$L__BB4_5911;
	mad.lo.s32 	%r9271, %r4049, 132, %r4030;
	ld.shared.f32 	%f1930, [%r9271];
	add.s32 	%r9272, %r4050, %r4031;
	mul.wide.s32 	%rd3863, %r9272, 4;
	add.s64 	%rd3864, %rd2, %rd3863;
	st.global.f32 	[%rd3864], %f1930;
$L__BB4_5911:
	add.s32 	%r4051, %r4049, %r2151;
	setp.gt.u32 	%p3984, %r4051, 31;
	@%p3984 bra 	$L__BB4_5977;
	add.s32 	%r4052, %r4050, %r2151;
	setp.ge.s32 	%p3985, %r4052, %r4296;
	@%p3985 bra 	$L__BB4_5914;
	mad.lo.s32 	%r9273, %r4051, 132, %r4030;
	ld.shared.f32 	%f1931, [%r9273];
	add.s32 	%r9274, %r4052, %r4031;
	mul.wide.s32 	%rd3865, %r9274, 4;
	add.s64 	%rd3866, %rd2, %rd3865;
	st.global.f32 	[%rd3866], %f1931;
$L__BB4_5914:
	add.s32 	%r4053, %r4051, %r2151;
	setp.gt.u32 	%p3986, %r4053, 31;
	@%p3986 bra 	$L__BB4_5977;
	add.s32 	%r4054, %r4052, %r2151;
	setp.ge.s32 	%p3987, %r4054, %r4296;
	@%p3987 bra 	$L__BB4_5917;
	mad.lo.s32 	%r9275, %r4053, 132, %r4030;
	ld.shared.f32 	%f1932, [%r9275];
	add.s32 	%r9276, %r4054, %r4031;
	mul.wide.s32 	%rd3867, %r9276, 4;
	add.s64 	%rd3868, %rd2, %rd3867;
	st.global.f32 	[%rd3868], %f1932;
$L__BB4_5917:
	add.s32 	%r4055, %r4053, %r2151;
	setp.gt.u32 	%p3988, %r4055, 31;
	@%p3988 bra 	$L__BB4_5977;
	add.s32 	%r4056, %r4054, %r2151;
	setp.ge.s32 	%p3989, %r4056, %r4296;
	@%p3989 bra 	$L__BB4_5920;
	mad.lo.s32 	%r9277, %r4055, 132, %r4030;
	ld.shared.f32 	%f1933, [%r9277];
	add.s32 	%r9278, %r4056, %r4031;
	mul.wide.s32 	%rd3869, %r9278, 4;
	add.s64 	%rd3870, %rd2, %rd3869;
	st.global.f32 	[%rd3870], %f1933;
$L__BB4_5920:
	add.s32 	%r4057, %r4055, %r2151;
	setp.gt.u32 	%p3990, %r4057, 31;
	@%p3990 bra 	$L__BB4_5977;
	add.s32 	%r4058, %r4056, %r2151;
	setp.ge.s32 	%p3991, %r4058, %r4296;
	@%p3991 bra 	$L__BB4_5923;
	mad.lo.s32 	%r9279, %r4057, 132, %r4030;
	ld.shared.f32 	%f1934, [%r9279];
	add.s32 	%r9280, %r4058, %r4031;
	mul.wide.s32 	%rd3871, %r9280, 4;
	add.s64 	%rd3872, %rd2, %rd3871;
	st.global.f32 	[%rd3872], %f1934;
$L__BB4_5923:
	add.s32 	%r4059, %r4057, %r2151;
	setp.gt.u32 	%p3992, %r4059, 31;
	@%p3992 bra 	$L__BB4_5977;
	add.s32 	%r4060, %r4058, %r2151;
	setp.ge.s32 	%p3993, %r4060, %r4296;
	@%p3993 bra 	$L__BB4_5926;
	mad.lo.s32 	%r9281, %r4059, 132, %r4030;
	ld.shared.f32 	%f1935, [%r9281];
	add.s32 	%r9282, %r4060, %r4031;
	mul.wide.s32 	%rd3873, %r9282, 4;
	add.s64 	%rd3874, %rd2, %rd3873;
	st.global.f32 	[%rd3874], %f1935;
$L__BB4_5926:
	add.s32 	%r4061, %r4059, %r2151;
	setp.gt.u32 	%p3994, %r4061, 31;
	@%p3994 bra 	$L__BB4_5977;
	add.s32 	%r4062, %r4060, %r2151;
	setp.ge.s32 	%p3995, %r4062, %r4296;
	@%p3995 bra 	$L__BB4_5929;
	mad.lo.s32 	%r9283, %r4061, 132, %r4030;
	ld.shared.f32 	%f1936, [%r9283];
	add.s32 	%r9284, %r4062, %r4031;
	mul.wide.s32 	%rd3875, %r9284, 4;
	add.s64 	%rd3876, %rd2, %rd3875;
	st.global.f32 	[%rd3876], %f1936;
$L__BB4_5929:
	add.s32 	%r4063, %r4061, %r2151;
	setp.gt.u32 	%p3996, %r4063, 31;
	@%p3996 bra 	$L__BB4_5977;
	add.s32 	%r4064, %r4062, %r2151;
	setp.ge.s32 	%p3997, %r4064, %r4296;
	@%p3997 bra 	$L__BB4_5932;
	mad.lo.s32 	%r9285, %r4063, 132, %r4030;
	ld.shared.f32 	%f1937, [%r9285];
	add.s32 	%r9286, %r4064, %r4031;
	mul.wide.s32 	%rd3877, %r9286, 4;
	add.s64 	%rd3878, %rd2, %rd3877;
	st.global.f32 	[%rd3878], %f1937;
$L__BB4_5932:
	add.s32 	%r4065, %r4063, %r2151;
	setp.gt.u32 	%p3998, %r4065, 31;
	@%p3998 bra 	$L__BB4_5977;
	add.s32 	%r4066, %r4064, %r2151;
	setp.ge.s32 	%p3999, %r4066, %r4296;
	@%p3999 bra 	$L__BB4_5935;
	mad.lo.s32 	%r9287, %r4065, 132, %r4030;
	ld.shared.f32 	%f1938, [%r9287];
	add.s32 	%r9288, %r4066, %r4031;
	mul.wide.s32 	%rd3879, %r9288, 4;
	add.s64 	%rd3880, %rd2, %rd3879;
	st.global.f32 	[%rd3880], %f1938;
$L__BB4_5935:
	add.s32 	%r4067, %r4065, %r2151;
	setp.gt.u32 	%p4000, %r4067, 31;
	@%p4000 bra 	$L__BB4_5977;
	add.s32 	%r4068, %r4066, %r2151;
	setp.ge.s32 	%p4001, %r4068, %r4296;
	@%p4001 bra 	$L__BB4_5938;
	mad.lo.s32 	%r9289, %r4067, 132, %r4030;
	ld.shared.f32 	%f1939, [%r9289];
	add.s32 	%r9290, %r4068, %r4031;
	mul.wide.s32 	%rd3881, %r9290, 4;
	add.s64 	%rd3882, %rd2, %rd3881;
	st.global.f32 	[%rd3882], %f1939;
$L__BB4_5938:
	add.s32 	%r4069, %r4067, %r2151;
	setp.gt.u32 	%p4002, %r4069, 31;
	@%p4002 bra 	$L__BB4_5977;
	add.s32 	%r4070, %r4068, %r2151;
	setp.ge.s32 	%p4003, %r4070, %r4296;
	@%p4003 bra 	$L__BB4_5941;
	mad.lo.s32 	%r9291, %r4069, 132, %r4030;
	ld.shared.f32 	%f1940, [%r9291];
	add.s32 	%r9292, %r4070, %r4031;
	mul.wide.s32 	%rd3883, %r9292, 4;
	add.s64 	%rd3884, %rd2, %rd3883;
	st.global.f32 	[%rd3884], %f1940;
$L__BB4_5941:
	add.s32 	%r4071, %r4069, %r2151;
	setp.gt.u32 	%p4004, %r4071, 31;
	@%p4004 bra 	$L__BB4_5977;
	add.s32 	%r4072, %r4070, %r2151;
	setp.ge.s32 	%p4005, %r4072, %r4296;
	@%p4005 bra 	$L__BB4_5944;
	mad.lo.s32 	%r9293, %r4071, 132, %r4030;
	ld.shared.f32 	%f1941, [%r9293];
	add.s32 	%r9294, %r4072, %r4031;
	mul.wide.s32 	%rd3885, %r9294, 4;
	add.s64 	%rd3886, %rd2, %rd3885;
	st.global.f32 	[%rd3886], %f1941;
$L__BB4_5944:
	add.s32 	%r4073, %r4071, %r2151;
	setp.gt.u32 	%p4006, %r4073, 31;
	@%p4006 bra 	$L__BB4_5977;
	add.s32 	%r4074, %r4072, %r2151;
	setp.ge.s32 	%p4007, %r4074, %r4296;
	@%p4007 bra 	$L__BB4_5947;
	mad.lo.s32 	%r9295, %r4073, 132, %r4030;
	ld.shared.f32 	%f1942, [%r9295];
	add.s32 	%r9296, %r4074, %r4031;
	mul.wide.s32 	%rd3887, %r9296, 4;
	add.s64 	%rd3888, %rd2, %rd3887;
	st.global.f32 	[%rd3888], %f1942;
$L__BB4_5947:
	add.s32 	%r4075, %r4073, %r2151;
	setp.gt.u32 	%p4008, %r4075, 31;
	@%p4008 bra 	$L__BB4_5977;
	add.s32 	%r4076, %r4074, %r2151;
	setp.ge.s32 	%p4009, %r4076, %r4296;
	@%p4009 bra 	$L__BB4_5950;
	mad.lo.s32 	%r9297, %r4075, 132, %r4030;
	ld.shared.f32 	%f1943, [%r9297];
	add.s32 	%r9298, %r4076, %r4031;
	mul.wide.s32 	%rd3889, %r9298, 4;
	add.s64 	%rd3890, %rd2, %rd3889;
	st.global.f32 	[%rd3890], %f1943;
$L__BB4_5950:
	add.s32 	%r4077, %r4075, %r2151;
	setp.gt.u32 	%p4010, %r4077, 31;
	@%p4010 bra 	$L__BB4_5977;
	add.s32 	%r4078, %r4076, %r2151;
	setp.ge.s32 	%p4011, %r4078, %r4296;
	@%p4011 bra 	$L__BB4_5953;
	mad.lo.s32 	%r9299, %r4077, 132, %r4030;
	ld.shared.f32 	%f1944, [%r9299];
	add.s32 	%r9300, %r4078, %r4031;
	mul.wide.s32 	%rd3891, %r9300, 4;
	add.s64 	%rd3892, %rd2, %rd3891;
	st.global.f32 	[%rd3892], %f1944;
$L__BB4_5953:
	add.s32 	%r4079, %r4077, %r2151;
	setp.gt.u32 	%p4012, %r4079, 31;
	@%p4012 bra 	$L__BB4_5977;
	add.s32 	%r4080, %r4078, %r2151;
	setp.ge.s32 	%p4013, %r4080, %r4296;
	@%p4013 bra 	$L__BB4_5956;
	mad.lo.s32 	%r9301, %r4079, 132, %r4030;
	ld.shared.f32 	%f1945, [%r9301];
	add.s32 	%r9302, %r4080, %r4031;
	mul.wide.s32 	%rd3893, %r9302, 4;
	add.s64 	%rd3894, %rd2, %rd3893;
	st.global.f32 	[%rd3894], %f1945;
$L__BB4_5956:
	add.s32 	%r4081, %r4079, %r2151;
	setp.gt.u32 	%p4014, %r4081, 31;
	@%p4014 bra 	$L__BB4_5977;
	add.s32 	%r4082, %r4080, %r2151;
	setp.ge.s32 	%p4015, %r4082, %r4296;
	@%p4015 bra 	$L__BB4_5959;
	mad.lo.s32 	%r9303, %r4081, 132, %r4030;
	ld.shared.f32 	%f1946, [%r9303];
	add.s32 	%r9304, %r4082, %r4031;
	mul.wide.s32 	%rd3895, %r9304, 4;
	add.s64 	%rd3896, %rd2, %rd3895;
	st.global.f32 	[%rd3896], %f1946;
$L__BB4_5959:
	add.s32 	%r4083, %r4081, %r2151;
	setp.gt.u32 	%p4016, %r4083, 31;
	@%p4016 bra 	$L__BB4_5977;
	add.s32 	%r4084, %r4082, %r2151;
	setp.ge.s32 	%p4017, %r4084, %r4296;
	@%p4017 bra 	$L__BB4_5962;
	mad.lo.s32 	%r9305, %r4083, 132, %r4030;
	ld.shared.f32 	%f1947, [%r9305];
	add.s32 	%r9306, %r4084, %r4031;
	mul.wide.s32 	%rd3897, %r9306, 4;
	add.s64 	%rd3898, %rd2, %rd3897;
	st.global.f32 	[%rd3898], %f1947;
$L__BB4_5962:
	add.s32 	%r4085, %r4083, %r2151;
	setp.gt.u32 	%p4018, %r4085, 31;
	@%p4018 bra 	$L__BB4_5977;
	add.s32 	%r4086, %r4084, %r2151;
	setp.ge.s32 	%p4019, %r4086, %r4296;
	@%p4019 bra 	$L__BB4_5965;
	mad.lo.s32 	%r9307, %r4085, 132, %r4030;
	ld.shared.f32 	%f1948, [%r9307];
	add.s32 	%r9308, %r4086, %r4031;
	mul.wide.s32 	%rd3899, %r9308, 4;
	add.s64 	%rd3900, %rd2, %rd3899;
	st.global.f32 	[%rd3900], %f1948;
$L__BB4_5965:
	add.s32 	%r4087, %r4085, %r2151;
	setp.gt.u32 	%p4020, %r4087, 31;
	@%p4020 bra 	$L__BB4_5977;
	add.s32 	%r4088, %r4086, %r2151;
	setp.ge.s32 	%p4021, %r4088, %r4296;
	@%p4021 bra 	$L__BB4_5968;
	mad.lo.s32 	%r9309, %r4087, 132, %r4030;
	ld.shared.f32 	%f1949, [%r9309];
	add.s32 	%r9310, %r4088, %r4031;
	mul.wide.s32 	%rd3901, %r9310, 4;
	add.s64 	%rd3902, %rd2, %rd3901;
	st.global.f32 	[%rd3902], %f1949;
$L__BB4_5968:
	add.s32 	%r4089, %r4087, %r2151;
	setp.gt.u32 	%p4022, %r4089, 31;
	@%p4022 bra 	$L__BB4_5977;
	add.s32 	%r4090, %r4088, %r2151;
	setp.ge.s32 	%p4023, %r4090, %r4296;
	@%p4023 bra 	$L__BB4_5971;
	mad.lo.s32 	%r9311, %r4089, 132, %r4030;
	ld.shared.f32 	%f1950, [%r9311];
	add.s32 	%r9312, %r4090, %r4031;
	mul.wide.s32 	%rd3903, %r9312, 4;
	add.s64 	%rd3904, %rd2, %rd3903;
	st.global.f32 	[%rd3904], %f1950;
$L__BB4_5971:
	add.s32 	%r4091, %r4089, %r2151;
	setp.gt.u32 	%p4024, %r4091, 31;
	@%p4024 bra 	$L__BB4_5977;
	add.s32 	%r4092, %r4090, %r2151;
	setp.ge.s32 	%p4025, %r4092, %r4296;
	@%p4025 bra 	$L__BB4_5974;
	mad.lo.s32 	%r9313, %r4091, 132, %r4030;
	ld.shared.f32 	%f1951, [%r9313];
	add.s32 	%r9314, %r4092, %r4031;
	mul.wide.s32 	%rd3905, %r9314, 4;
	add.s64 	%rd3906, %rd2, %rd3905;
	st.global.f32 	[%rd3906], %f1951;
$L__BB4_5974:
	add.s32 	%r4093, %r4091, %r2151;
	setp.gt.u32 	%p4026, %r4093, 31;
	@%p4026 bra 	$L__BB4_5977;
	add.s32 	%r4094, %r4092, %r2151;
	setp.ge.s32 	%p4027, %r4094, %r4296;
	@%p4027 bra 	$L__BB4_5977;
	mad.lo.s32 	%r9315, %r4093, 132, %r4030;
	ld.shared.f32 	%f1952, [%r9315];
	add.s32 	%r9316, %r4094, %r4031;
	mul.wide.s32 	%rd3907, %r9316, 4;
	add.s64 	%rd3908, %rd2, %rd3907;
	st.global.f32 	[%rd3908], %f1952;
$L__BB4_5977:
	add.s32 	%r4095, %r4028, %r2152;
	setp.gt.u32 	%p4028, %r4095, 31;
	@%p4028 bra 	$L__BB4_6270;
	add.s32 	%r4096, %r4029, %r2152;
	setp.ge.s32 	%p4029, %r4096, %r4297;
	@%p4029 bra 	$L__BB4_6270;
	setp.gt.u32 	%p4030, %r2150, 31;
	@%p4030 bra 	$L__BB4_6075;
	shl.b32 	%r9317, %r4095, 2;
	add.s32 	%r4097, %r4300, %r9317;
	mul.lo.s32 	%r4098, %r4096, %r4296;
	add.s32 	%r4099, %r2150, %r1;
	setp.ge.s32 	%p4031, %r4099, %r4296;
	@%p4031 bra 	$L__BB4_5982;
	mad.lo.s32 	%r9319, %r2150, 132, %r4097;
	ld.shared.f32 	%f1953, [%r9319];
	add.s32 	%r9320, %r4099, %r4098;
	mul.wide.s32 	%rd3909, %r9320, 4;
	add.s64 	%rd3910, %rd2, %rd3909;
	st.global.f32 	[%rd3910], %f1953;
$L__BB4_5982:
	add.s32 	%r4100, %r2150, %r2151;
	setp.gt.u32 	%p4032, %r4100, 31;
	@%p4032 bra 	$L__BB4_6075;
	add.s32 	%r4101, %r4099, %r2151;
	setp.ge.s32 	%p4033, %r4101, %r4296;
	@%p4033 bra 	$L__BB4_5985;
	mad.lo.s32 	%r9321, %r4100, 132, %r4097;
	ld.shared.f32 	%f1954, [%r9321];
	add.s32 	%r9322, %r4101, %r4098;
	mul.wide.s32 	%rd3911, %r9322, 4;
	add.s64 	%rd3912, %rd2, %rd3911;
	st.global.f32 	[%rd3912], %f1954;
$L__BB4_5985:
	add.s32 	%r4102, %r4100, %r2151;
	setp.gt.u32 	%p4034, %r4102, 31;
	@%p4034 bra 	$L__BB4_6075;
	add.s32 	%r4103, %r4101, %r2151;
	setp.ge.s32 	%p4035, %r4103, %r4296;
	@%p4035 bra 	$L__BB4_5988;
	mad.lo.s32 	%r9323, %r4102, 132, %r4097;
	ld.shared.f32 	%f1955, [%r9323];
	add.s32 	%r9324, %r4103, %r4098;
	mul.wide.s32 	%rd3913, %r9324, 4;
	add.s64 	%rd3914, %rd2, %rd3913;
	st.global.f32 	[%rd3914], %f1955;
$L__BB4_5988:
	add.s32 	%r4104, %r4102, %r2151;
	setp.gt.u32 	%p4036, %r4104, 31;
	@%p4036 bra 	$L__BB4_6075;
	add.s32 	%r4105, %r4103, %r2151;
	setp.ge.s32 	%p4037, %r4105, %r4296;
	@%p4037 bra 	$L__BB4_5991;
	mad.lo.s32 	%r9325, %r4104, 132, %r4097;
	ld.shared.f32 	%f1956, [%r9325];
	add.s32 	%r9326, %r4105, %r4098;
	mul.wide.s32 	%rd3915, %r9326, 4;
	add.s64 	%rd3916, %rd2, %rd3915;
	st.global.f32 	[%rd3916], %f1956;
$L__BB4_5991:
	add.s32 	%r4106, %r4104, %r2151;
	setp.gt.u32 	%p4038, %r4106, 31;
	@%p4038 bra 	$L__BB4_6075;
	add.s32 	%r4107, %r4105, %r2151;
	setp.ge.s32 	%p4039, %r4107, %r4296;
	@%p4039 bra 	$L__BB4_5994;
	mad.lo.s32 	%r9327, %r4106, 132, %r4097;
	ld.shared.f32 	%f1957, [%r9327];
	add.s32 	%r9328, %r4107, %r4098;
	mul.wide.s32 	%rd3917, %r9328, 4;
	add.s64 	%rd3918, %rd2, %rd3917;
	st.global.f32 	[%rd3918], %f1957;
$L__BB4_5994:
	add.s32 	%r4108, %r4106, %r2151;
	setp.gt.u32 	%p4040, %r4108, 31;
	@%p4040 bra 	$L__BB4_6075;
	add.s32 	%r4109, %r4107, %r2151;
	setp.ge.s32 	%p4041, %r4109, %r4296;
	@%p4041 bra 	$L__BB4_5997;
	mad.lo.s32 	%r9329, %r4108, 132, %r4097;
	ld.shared.f32 	%f1958, [%r9329];
	add.s32 	%r9330, %r4109, %r4098;
	mul.wide.s32 	%rd3919, %r9330, 4;
	add.s64 	%rd3920, %rd2, %rd3919;
	st.global.f32 	[%rd3920], %f1958;
$L__BB4_5997:
	add.s32 	%r4110, %r4108, %r2151;
	setp.gt.u32 	%p4042, %r4110, 31;
	@%p4042 bra 	$L__BB4_6075;
	add.s32 	%r4111, %r4109, %r2151;
	setp.ge.s32 	%p4043, %r4111, %r4296;
	@%p4043 bra 	$L__BB4_6000;
	mad.lo.s32 	%r9331, %r4110, 132, %r4097;
	ld.shared.f32 	%f1959, [%r9331];
	add.s32 	%r9332, %r4111, %r4098;
	mul.wide.s32 	%rd3921, %r9332, 4;
	add.s64 	%rd3922, %rd2, %rd3921;
	st.global.f32 	[%rd3922], %f1959;
$L__BB4_6000:
	add.s32 	%r4112, %r4110, %r2151;
	setp.gt.u32 	%p4044, %r4112, 31;
	@%p4044 bra 	$L__BB4_6075;
	add.s32 	%r4113, %r4111, %r2151;
	setp.ge.s32 	%p4045, %r4113, %r4296;
	@%p4045 bra 	$L__BB4_6003;
	mad.lo.s32 	%r9333, %r4112, 132, %r4097;
	ld.shared.f32 	%f1960, [%r9333];
	add.s32 	%r9334, %r4113, %r4098;
	mul.wide.s32 	%rd3923, %r9334, 4;
	add.s64 	%rd3924, %rd2, %rd3923;
	st.global.f32 	[%rd3924], %f1960;
$L__BB4_6003:
	add.s32 	%r4114, %r4112, %r2151;
	setp.gt.u32 	%p4046, %r4114, 31;
	@%p4046 bra 	$L__BB4_6075;
	add.s32 	%r4115, %r4113, %r2151;
	setp.ge.s32 	%p4047, %r4115, %r4296;
	@%p4047 bra 	$L__BB4_6006;
	mad.lo.s32 	%r9335, %r4114, 132, %r4097;
	ld.shared.f32 	%f1961, [%r9335];
	add.s32 	%r9336, %r4115, %r4098;
	mul.wide.s32 	%rd3925, %r9336, 4;
	add.s64 	%rd3926, %rd2, %rd3925;
	st.global.f32 	[%rd3926], %f1961;
$L__BB4_6006:
	add.s32 	%r4116, %r4114, %r2151;
	setp.gt.u32 	%p4048, %r4116, 31;
	@%p4048 bra 	$L__BB4_6075;
	add.s32 	%r4117, %r4115, %r2151;
	setp.ge.s32 	%p4049, %r4117, %r4296;
	@%p4049 bra 	$L__BB4_6009;
	mad.lo.s32 	%r9337, %r4116, 132, %r4097;
	ld.shared.f32 	%f1962, [%r9337];
	add.s32 	%r9338, %r4117, %r4098;
	mul.wide.s32 	%rd3927, %r9338, 4;
	add.s64 	%rd3928, %rd2, %rd3927;
	st.global.f32 	[%rd3928], %f1962;
$L__BB4_6009:
	add.s32 	%r4118, %r4116, %r2151;
	setp.gt.u32 	%p4050, %r4118, 31;
	@%p4050 bra 	$L__BB4_6075;
	add.s32 	%r4119, %r4117, %r2151;
	setp.ge.s32 	%p4051, %r4119, %r4296;
	@%p4051 bra 	$L__BB4_6012;
	mad.lo.s32 	%r9339, %r4118, 132, %r4097;
	ld.shared.f32 	%f1963, [%r9339];
	add.s32 	%r9340, %r4119, %r4098;
	mul.wide.s32 	%rd3929, %r9340, 4;
	add.s64 	%rd3930, %rd2, %rd3929;
	st.global.f32 	[%rd3930], %f1963;
$L__BB4_6012:
	add.s32 	%r4120, %r4118, %r2151;
	setp.gt.u32 	%p4052, %r4120, 31;
	@%p4052 bra 	$L__BB4_6075;
	add.s32 	%r4121, %r4119, %r2151;
	setp.ge.s32 	%p4053, %r4121, %r4296;
	@%p4053 bra 	$L__BB4_6015;
	mad.lo.s32 	%r9341, %r4120, 132, %r4097;
	ld.shared.f32 	%f1964, [%r9341];
	add.s32 	%r9342, %r4121, %r4098;
	mul.wide.s32 	%rd3931, %r9342, 4;
	add.s64 	%rd3932, %rd2, %rd3931;
	st.global.f32 	[%rd3932], %f1964;
$L__BB4_6015:
	add.s32 	%r4122, %r4120, %r2151;
	setp.gt.u32 	%p4054, %r4122, 31;
	@%p4054 bra 	$L__BB4_6075;
	add.s32 	%r4123, %r4121, %r2151;
	setp.ge.s32 	%p4055, %r4123, %r4296;
	@%p4055 bra 	$L__BB4_6018;
	mad.lo.s32 	%r9343, %r4122, 132, %r4097;
	ld.shared.f32 	%f1965, [%r9343];
	add.s32 	%r9344, %r4123, %r4098;
	mul.wide.s32 	%rd3933, %r9344, 4;
	add.s64 	%rd3934, %rd2, %rd3933;
	st.global.f32 	[%rd3934], %f1965;
$L__BB4_6018:
	add.s32 	%r4124, %r4122, %r2151;
	setp.gt.u32 	%p4056, %r4124, 31;
	@%p4056 bra 	$L__BB4_6075;
	add.s32 	%r4125, %r4123, %r2151;
	setp.ge.s32 	%p4057, %r4125, %r4296;
	@%p4057 bra 	$L__BB4_6021;
	mad.lo.s32 	%r9345, %r4124, 132, %r4097;
	ld.shared.f32 	%f1966, [%r9345];
	add.s32 	%r9346, %r4125, %r4098;
	mul.wide.s32 	%rd3935, %r9346, 4;
	add.s64 	%rd3936, %rd2, %rd3935;
	st.global.f32 	[%rd3936], %f1966;
$L__BB4_6021:
	add.s32 	%r4126, %r4124, %r2151;
	setp.gt.u32 	%p4058, %r4126, 31;
	@%p4058 bra 	$L__BB4_6075;
	add.s32 	%r4127, %r4125, %r2151;
	setp.ge.s32 	%p4059, %r4127, %r4296;
	@%p4059 bra 	$L__BB4_6024;
	mad.lo.s32 	%r9347, %r4126, 132, %r4097;
	ld.shared.f32 	%f1967, [%r9347];
	add.s32 	%r9348, %r4127, %r4098;
	mul.wide.s32 	%rd3937, %r9348, 4;
	add.s64 	%rd3938, %rd2, %rd3937;
	st.global.f32 	[%rd3938], %f1967;
$L__BB4_6024:
	add.s32 	%r4128, %r4126, %r2151;
	setp.gt.u32 	%p4060, %r4128, 31;
	@%p4060 bra 	$L__BB4_6075;
	add.s32 	%r4129, %r4127, %r2151;
	setp.ge.s32 	%p4061, %r4129, %r4296;
	@%p4061 bra 	$L__BB4_6027;
	mad.lo.s32 	%r9349, %r4128, 132, %r4097;
	ld.shared.f32 	%f1968, [%r9349];
	add.s32 	%r9350, %r4129, %r4098;
	mul.wide.s32 	%rd3939, %r9350, 4;
	add.s64 	%rd3940, %rd2, %rd3939;
	st.global.f32 	[%rd3940], %f1968;
$L__BB4_6027:
	add.s32 	%r4130, %r4128, %r2151;
	setp.gt.u32 	%p4062, %r4130, 31;
	@%p4062 bra 	$L__BB4_6075;
	add.s32 	%r4131, %r4129, %r2151;
	setp.ge.s32 	%p4063, %r4131, %r4296;
	@%p4063 bra 	$L__BB4_6030;
	mad.lo.s32 	%r9351, %r4130, 132, %r4097;
	ld.shared.f32 	%f1969, [%r9351];
	add.s32 	%r9352, %r4131, %r4098;
	mul.wide.s32 	%rd3941, %r9352, 4;
	add.s64 	%rd3942, %rd2, %rd3941;
	st.global.f32 	[%rd3942], %f1969;
$L__BB4_6030:
	add.s32 	%r4132, %r4130, %r2151;
	setp.gt.u32 	%p4064, %r4132, 31;
	@%p4064 bra 	$L__BB4_6075;
	add.s32 	%r4133, %r4131, %r2151;
	setp.ge.s32 	%p4065, %r4133, %r4296;
	@%p4065 bra 	$L__BB4_6033;
	mad.lo.s32 	%r9353, %r4132, 132, %r4097;
	ld.shared.f32 	%f1970, [%r9353];
	add.s32 	%r9354, %r4133, %r4098;
	mul.wide.s32 	%rd3943, %r9354, 4;
	add.s64 	%rd3944, %rd2, %rd3943;
	st.global.f32 	[%rd3944], %f1970;
$L__BB4_6033:
	add.s32 	%r4134, %r4132, %r2151;
	setp.gt.u32 	%p4066, %r4134, 31;
	@%p4066 bra 	$L__BB4_6075;
	add.s32 	%r4135, %r4133, %r2151;
	setp.ge.s32 	%p4067, %r4135, %r4296;
	@%p4067 bra 	$L__BB4_6036;
	mad.lo.s32 	%r9355, %r4134, 132, %r4097;
	ld.shared.f32 	%f1971, [%r9355];
	add.s32 	%r9356, %r4135, %r4098;
	mul.wide.s32 	%rd3945, %r9356, 4;
	add.s64 	%rd3946, %rd2, %rd3945;
	st.global.f32 	[%rd3946], %f1971;
$L__BB4_6036:
	add.s32 	%r4136, %r4134, %r2151;
	setp.gt.u32 	%p4068, %r4136, 31;
	@%p4068 bra 	$L__BB4_6075;
	add.s32 	%r4137, %r4135, %r2151;
	setp.ge.s32 	%p4069, %r4137, %r4296;
	@%p4069 bra 	$L__BB4_6039;
	mad.lo.s32 	%r9357, %r4136, 132, %r4097;
	ld.shared.f32 	%f1972, [%r9357];
	add.s32 	%r9358, %r4137, %r4098;
	mul.wide.s32 	%rd3947, %r9358, 4;
	add.s64 	%rd3948, %rd2, %rd3947;
	st.global.f32 	[%rd3948], %f1972;
$L__BB4_6039:
	add.s32 	%r4138, %r4136, %r2151;
	setp.gt.u32 	%p4070, %r4138, 31;
	@%p4070 bra 	$L__BB4_6075;
	add.s32 	%r4139, %r4137, %r2151;
	setp.ge.s32 	%p4071, %r4139, %r4296;
	@%p4071 bra 	$L__BB4_6042;
	mad.lo.s32 	%r9359, %r4138, 132, %r4097;
	ld.shared.f32 	%f1973, [%r9359];
	add.s32 	%r9360, %r4139, %r4098;
	mul.wide.s32 	%rd3949, %r9360, 4;
	add.s64 	%rd3950, %rd2, %rd3949;
	st.global.f32 	[%rd3950], %f1973;
$L__BB4_6042:
	add.s32 	%r4140, %r4138, %r2151;
	setp.gt.u32 	%p4072, %r4140, 31;
	@%p4072 bra 	$L__BB4_6075;
	add.s32 	%r4141, %r4139, %r2151;
	setp.ge.s32 	%p4073, %r4141, %r4296;
	@%p4073 bra 	$L__BB4_6045;
	mad.lo.s32 	%r9361, %r4140, 132, %r4097;
	ld.shared.f32 	%f1974, [%r9361];
	add.s32 	%r9362, %r4141, %r4098;
	mul.wide.s32 	%rd3951, %r9362, 4;
	add.s64 	%rd3952, %rd2, %rd3951;
	st.global.f32 	[%rd3952], %f1974;
$L__BB4_6045:
	add.s32 	%r4142, %r4140, %r2151;
	setp.gt.u32 	%p4074, %r4142, 31;
	@%p4074 bra 	$L__BB4_6075;
	add.s32 	%r4143, %r4141, %r2151;
	setp.ge.s32 	%p4075, %r4143, %r4296;
	@%p4075 bra 	$L__BB4_6048;
	mad.lo.s32 	%r9363, %r4142, 132, %r4097;
	ld.shared.f32 	%f1975, [%r9363];
	add.s32 	%r9364, %r4143, %r4098;
	mul.wide.s32 	%rd3953, %r9364, 4;
	add.s64 	%rd3954, %rd2, %rd3953;
	st.global.f32 	[%rd3954], %f1975;
$L__BB4_6048:
	add.s32 	%r4144, %r4142, %r2151;
	setp.gt.u32 	%p4076, %r4144, 31;
	@%p4076 bra 	$L__BB4_6075;
	add.s32 	%r4145, %r4143, %r2151;
	setp.ge.s32 	%p4077, %r4145, %r4296;
	@%p4077 bra 	$L__BB4_6051;
	mad.lo.s32 	%r9365, %r4144, 132, %r4097;
	ld.shared.f32 	%f1976, [%r9365];
	add.s32 	%r9366, %r4145, %r4098;
	mul.wide.s32 	%rd3955, %r9366, 4;
	add.s64 	%rd3956, %rd2, %rd3955;
	st.global.f32 	[%rd3956], %f1976;
$L__BB4_6051:
	add.s32 	%r4146, %r4144, %r2151;
	setp.gt.u32 	%p4078, %r4146, 31;
	@%p4078 bra 	$L__BB4_6075;
	add.s32 	%r4147, %r4145, %r2151;
	setp.ge.s32 	%p4079, %r4147, %r4296;
	@%p4079 bra 	$L__BB4_6054;
	mad.lo.s32 	%r9367, %r4146, 132, %r4097;
	ld.shared.f32 	%f1977, [%r9367];
	add.s32 	%r9368, %r4147, %r4098;
	mul.wide.s32 	%rd3957, %r9368, 4;
	add.s64 	%rd3958, %rd2, %rd3957;
	st.global.f32 	[%rd3958], %f1977;
$L__BB4_6054:
	add.s32 	%r4148, %r4146, %r2151;
	setp.gt.u32 	%p4080, %r4148, 31;
	@%p4080 bra 	$L__BB4_6075;
	add.s32 	%r4149, %r4147, %r2151;
	setp.ge.s32 	%p4081, %r4149, %r4296;
	@%p4081 bra 	$L__BB4_6057;
	mad.lo.s32 	%r9369, %r4148, 132, %r4097;
	ld.shared.f32 	%f1978, [%r9369];
	add.s32 	%r9370, %r4149, %r4098;
	mul.wide.s32 	%rd3959, %r9370, 4;
	add.s64 	%rd3960, %rd2, %rd3959;
	st.global.f32 	[%rd3960], %f1978;
$L__BB4_6057:
	add.s32 	%r4150, %r4148, %r2151;
	setp.gt.u32 	%p4082, %r4150, 31;
	@%p4082 bra 	$L__BB4_6075;
	add.s32 	%r4151, %r4149, %r2151;
	setp.ge.s32 	%p4083, %r4151, %r4296;
	@%p4083 bra 	$L__BB4_6060;
	mad.lo.s32 	%r9371, %r4150, 132, %r4097;
	ld.shared.f32 	%f1979, [%r9371];
	add.s32 	%r9372, %r4151, %r4098;
	mul.wide.s32 	%rd3961, %r9372, 4;
	add.s64 	%rd3962, %rd2, %rd3961;
	st.global.f32 	[%rd3962], %f1979;
$L__BB4_6060:
	add.s32 	%r4152, %r4150, %r2151;
	setp.gt.u32 	%p4084, %r4152, 31;
	@%p4084 bra 	$L__BB4_6075;
	add.s32 	%r4153, %r4151, %r2151;
	setp.ge.s32 	%p4085, %r4153, %r4296;
	@%p4085 bra 	$L__BB4_6063;
	mad.lo.s32 	%r9373, %r4152, 132, %r4097;
	ld.shared.f32 	%f1980, [%r9373];
	add.s32 	%r9374, %r4153, %r4098;
	mul.wide.s32 	%rd3963, %r9374, 4;
	add.s64 	%rd3964, %rd2, %rd3963;
	st.global.f32 	[%rd3964], %f1980;
$L__BB4_6063:
	add.s32 	%r4154, %r4152, %r2151;
	setp.gt.u32 	%p4086, %r4154, 31;
	@%p4086 bra 	$L__BB4_6075;
	add.s32 	%r4155, %r4153, %r2151;
	setp.ge.s32 	%p4087, %r4155, %r4296;
	@%p4087 bra 	$L__BB4_6066;
	mad.lo.s32 	%r9375, %r4154, 132, %r4097;
	ld.shared.f32 	%f1981, [%r9375];
	add.s32 	%r9376, %r4155, %r4098;
	mul.wide.s32 	%rd3965, %r9376, 4;
	add.s64 	%rd3966, %rd2, %rd3965;
	st.global.f32 	[%rd3966], %f1981;
$L__BB4_6066:
	add.s32 	%r4156, %r4154, %r2151;
	setp.gt.u32 	%p4088, %r4156, 31;
	@%p4088 bra 	$L__BB4_6075;
	add.s32 	%r4157, %r4155, %r2151;
	setp.ge.s32 	%p4089, %r4157, %r4296;
	@%p4089 bra 	$L__BB4_6069;
	mad.lo.s32 	%r9377, %r4156, 132, %r4097;
	ld.shared.f32 	%f1982, [%r9377];
	add.s32 	%r9378, %r4157, %r4098;
	mul.wide.s32 	%rd3967, %r9378, 4;
	add.s64 	%rd3968, %rd2, %rd3967;
	st.global.f32 	[%rd3968], %f1982;
$L__BB4_6069:
	add.s32 	%r4158, %r4156, %r2151;
	setp.gt.u32 	%p4090, %r4158, 31;
	@%p4090 bra 	$L__BB4_6075;
	add.s32 	%r4159, %r4157, %r2151;
	setp.ge.s32 	%p4091, %r4159, %r4296;
	@%p4091 bra 	$L__BB4_6072;
	mad.lo.s32 	%r9379, %r4158, 132, %r4097;
	ld.shared.f32 	%f1983, [%r9379];
	add.s32 	%r9380, %r4159, %r4098;
	mul.wide.s32 	%rd3969, %r9380, 4;
	add.s64 	%rd3970, %rd2, %rd3969;
	st.global.f32 	[%rd3970], %f1983;
$L__BB4_6072:
	add.s32 	%r4160, %r4158, %r2151;
	setp.gt.u32 	%p4092, %r4160, 31;
	@%p4092 bra 	$L__BB4_6075;
	add.s32 	%r4161, %r4159, %r2151;
	setp.ge.s32 	%p4093, %r4161, %r4296;
	@%p4093 bra 	$L__BB4_6075;
	mad.lo.s32 	%r9381, %r4160, 132, %r4097;
	ld.shared.f32 	%f1984, [%r9381];
	add.s32 	%r9382, %r4161, %r4098;
	mul.wide.s32 	%rd3971, %r9382, 4;
	add.s64 	%rd3972, %rd2, %rd3971;
	st.global.f32 	[%rd3972], %f1984;
$L__BB4_6075:
	add.s32 	%r4162, %r4095, %r2152;
	setp.gt.u32 	%p4094, %r4162, 31;
	@%p4094 bra 	$L__BB4_6270;
	add.s32 	%r4163, %r4096, %r2152;
	setp.ge.s32 	%p4095, %r4163, %r4297;
	@%p4095 bra 	$L__BB4_6270;
	setp.gt.u32 	%p4096, %r2150, 31;
	@%p4096 bra 	$L__BB4_6173;
	shl.b32 	%r9383, %r4162, 2;
	add.s32 	%r4164, %r4300, %r9383;
	mul.lo.s32 	%r4165, %r4163, %r4296;
	add.s32 	%r4166, %r2150, %r1;
	setp.ge.s32 	%p4097, %r4166, %r4296;
	@%p4097 bra 	$L__BB4_6080;
	mad.lo.s32 	%r9385, %r2150, 132, %r4164;
	ld.shared.f32 	%f1985, [%r9385];
	add.s32 	%r9386, %r4166, %r4165;
	mul.wide.s32 	%rd3973, %r9386, 4;
	add.s64 	%rd3974, %rd2, %rd3973;
	st.global.f32 	[%rd3974], %f1985;
$L__BB4_6080:
	add.s32 	%r4167, %r2150, %r2151;
	setp.gt.u32 	%p4098, %r4167, 31;
	@%p4098 bra 	$L__BB4_6173;
	add.s32 	%r4168, %r4166, %r2151;
	setp.ge.s32 	%p4099, %r4168, %r4296;
	@%p4099 bra 	$L__BB4_6083;
	mad.lo.s32 	%r9387, %r4167, 132, %r4164;
	ld.shared.f32 	%f1986, [%r9387];
	add.s32 	%r9388, %r4168, %r4165;
	mul.wide.s32 	%rd3975, %r9388, 4;
	add.s64 	%rd3976, %rd2, %rd3975;
	st.global.f32 	[%rd3976], %f1986;
$L__BB4_6083:
	add.s32 	%r4169, %r4167, %r2151;
	setp.gt.u32 	%p4100, %r4169, 31;
	@%p4100 bra 	$L__BB4_6173;
	add.s32 	%r4170, %r4168, %r2151;
	setp.ge.s32 	%p4101, %r4170, %r4296;
	@%p4101 bra 	$L__BB4_6086;
	mad.lo.s32 	%r9389, %r4169, 132, %r4164;
	ld.shared.f32 	%f1987, [%r9389];
	add.s32 	%r9390, %r4170, %r4165;
	mul.wide.s32 	%rd3977, %r9390, 4;
	add.s64 	%rd3978, %rd2, %rd3977;
	st.global.f32 	[%rd3978], %f1987;
$L__BB4_6086:
	add.s32 	%r4171, %r4169, %r2151;
	setp.gt.u32 	%p4102, %r4171, 31;
	@%p4102 bra 	$L__BB4_6173;
	add.s32 	%r4172, %r4170, %r2151;
	setp.ge.s32 	%p4103, %r4172, %r4296;
	@%p4103 bra 	$L__BB4_6089;
	mad.lo.s32 	%r9391, %r4171, 132, %r4164;
	ld.shared.f32 	%f1988, [%r9391];
	add.s32 	%r9392, %r4172, %r4165;
	mul.wide.s32 	%rd3979, %r9392, 4;
	add.s64 	%rd3980, %rd2, %rd3979;
	st.global.f32 	[%rd3980], %f1988;
$L__BB4_6089:
	add.s32 	%r4173, %r4171, %r2151;
	setp.gt.u32 	%p4104, %r4173, 31;
	@%p4104 bra 	$L__BB4_6173;
	add.s32 	%r4174, %r4172, %r2151;
	setp.ge.s32 	%p4105, %r4174, %r4296;
	@%p4105 bra 	$L__BB4_6092;
	mad.lo.s32 	%r9393, %r4173, 132, %r4164;
	ld.shared.f32 	%f1989, [%r9393];
	add.s32 	%r9394, %r4174, %r4165;
	mul.wide.s32 	%rd3981, %r9394, 4;
	add.s64 	%rd3982, %rd2, %rd3981;
	st.global.f32 	[%rd3982], %f1989;
$L__BB4_6092:
	add.s32 	%r4175, %r4173, %r2151;
	setp.gt.u32 	%p4106, %r4175, 31;
	@%p4106 bra 	$L__BB4_6173;
	add.s32 	%r4176, %r4174, %r2151;
	setp.ge.s32 	%p4107, %r4176, %r4296;
	@%p4107 bra 	$L__BB4_6095;
	mad.lo.s32 	%r9395, %r4175, 132, %r4164;
	ld.shared.f32 	%f1990, [%r9395];
	add.s32 	%r9396, %r4176, %r4165;
	mul.wide.s32 	%rd3983, %r9396, 4;
	add.s64 	%rd3984, %rd2, %rd3983;
	st.global.f32 	[%rd3984], %f1990;
$L__BB4_6095:
	add.s32 	%r4177, %r4175, %r2151;
	setp.gt.u32 	%p4108, %r4177, 31;
	@%p4108 bra 	$L__BB4_6173;
	add.s32 	%r4178, %r4176, %r2151;
	setp.ge.s32 	%p4109, %r4178, %r4296;
	@%p4109 bra 	$L__BB4_6098;
	mad.lo.s32 	%r9397, %r4177, 132, %r4164;
	ld.shared.f32 	%f1991, [%r9397];
	add.s32 	%r9398, %r4178, %r4165;
	mul.wide.s32 	%rd3985, %r9398, 4;
	add.s64 	%rd3986, %rd2, %rd3985;
	st.global.f32 	[%rd3986], %f1991;
$L__BB4_6098:
	add.s32 	%r4179, %r4177, %r2151;
	setp.gt.u32 	%p4110, %r4179, 31;
	@%p4110 bra 	$L__BB4_6173;
	add.s32 	%r4180, %r4178, %r2151;
	setp.ge.s32 	%p4111, %r4180, %r4296;
	@%p4111 bra 	$L__BB4_6101;
	mad.lo.s32 	%r9399, %r4179, 132, %r4164;
	ld.shared.f32 	%f1992, [%r9399];
	add.s32 	%r9400, %r4180, %r4165;
	mul.wide.s32 	%rd3987, %r9400, 4;
	add.s64 	%rd3988, %rd2, %rd3987;
	st.global.f32 	[%rd3988], %f1992;
$L__BB4_6101:
	add.s32 	%r4181, %r4179, %r2151;
	setp.gt.u32 	%p4112, %r4181, 31;
	@%p4112 bra 	$L__BB4_6173;
	add.s32 	%r4182, %r4180, %r2151;
	setp.ge.s32 	%p4113, %r4182, %r4296;
	@%p4113 bra 	$L__BB4_6104;
	mad.lo.s32 	%r9401, %r4181, 132, %r4164;
	ld.shared.f32 	%f1993, [%r9401];
	add.s32 	%r9402, %r4182, %r4165;
	mul.wide.s32 	%rd3989, %r9402, 4;
	add.s64 	%rd3990, %rd2, %rd3989;
	st.global.f32 	[%rd3990], %f1993;
$L__BB4_6104:
	add.s32 	%r4183, %r4181, %r2151;
	setp.gt.u32 	%p4114, %r4183, 31;
	@%p4114 bra 	$L__BB4_6173;
	add.s32 	%r4184, %r4182, %r2151;
	setp.ge.s32 	%p4115, %r4184, %r4296;
	@%p4115 bra 	$L__BB4_6107;
	mad.lo.s32 	%r9403, %r4183, 132, %r4164;
	ld.shared.f32 	%f1994, [%r9403];
	add.s32 	%r9404, %r4184, %r4165;
	mul.wide.s32 	%rd3991, %r9404, 4;
	add.s64 	%rd3992, %rd2, %rd3991;
	st.global.f32 	[%rd3992], %f1994;
$L__BB4_6107:
	add.s32 	%r4185, %r4183, %r2151;
	setp.gt.u32 	%p4116, %r4185, 31;
	@%p4116 bra 	$L__BB4_6173;
	add.s32 	%r4186, %r4184, %r2151;
	setp.ge.s32 	%p4117, %r4186, %r4296;
	@%p4117 bra 	$L__BB4_6110;
	mad.lo.s32 	%r9405, %r4185, 132, %r4164;
	ld.shared.f32 	%f1995, [%r9405];
	add.s32 	%r9406, %r4186, %r4165;
	mul.wide.s32 	%rd3993, %r9406, 4;
	add.s64 	%rd3994, %rd2, %rd3993;
	st.global.f32 	[%rd3994], %f1995;
$L__BB4_6110:
	add.s32 	%r4187, %r4185, %r2151;
	setp.gt.u32 	%p4118, %r4187, 31;
	@%p4118 bra 	$L__BB4_6173;
	add.s32 	%r4188, %r4186, %r2151;
	setp.ge.s32 	%p4119, %r4188, %r4296;
	@%p4119 bra 	$L__BB4_6113;
	mad.lo.s32 	%r9407, %r4187, 132, %r4164;
	ld.shared.f32 	%f1996, [%r9407];
	add.s32 	%r9408, %r4188, %r4165;
	mul.wide.s32 	%rd3995, %r9408, 4;
	add.s64 	%rd3996, %rd2, %rd3995;
	st.global.f32 	[%rd3996], %f1996;
$L__BB4_6113:
	add.s32 	%r4189, %r4187, %r2151;
	setp.gt.u32 	%p4120, %r4189, 31;
	@%p4120 bra 	$L__BB4_6173;
	add.s32 	%r4190, %r4188, %r2151;
	setp.ge.s32 	%p4121, %r4190, %r4296;
	@%p4121 bra 	$L__BB4_6116;
	mad.lo.s32 	%r9409, %r4189, 132, %r4164;
	ld.shared.f32 	%f1997, [%r9409];
	add.s32 	%r9410, %r4190, %r4165;
	mul.wide.s32 	%rd3997, %r9410, 4;
	add.s64 	%rd3998, %rd2, %rd3997;
	st.global.f32 	[%rd3998], %f1997;
$L__BB4_6116:
	add.s32 	%r4191, %r4189, %r2151;
	setp.gt.u32 	%p4122, %r4191, 31;
	@%p4122 bra 	$L__BB4_6173;
	add.s32 	%r4192, %r4190, %r2151;
	setp.ge.s32 	%p4123, %r4192, %r4296;
	@%p4123 bra 	$L__BB4_6119;
	mad.lo.s32 	%r9411, %r4191, 132, %r4164;
	ld.shared.f32 	%f1998, [%r9411];
	add.s32 	%r9412, %r4192, %r4165;
	mul.wide.s32 	%rd3999, %r9412, 4;
	add.s64 	%rd4000, %rd2, %rd3999;
	st.global.f32 	[%rd4000], %f1998;
$L__BB4_6119:
	add.s32 	%r4193, %r4191, %r2151;
	setp.gt.u32 	%p4124, %r4193, 31;
	@%p4124 bra 	$L__BB4_6173;
	add.s32 	%r4194, %r4192, %r2151;
	setp.ge.s32 	%p4125, %r4194, %r4296;
	@%p4125 bra 	$L__BB4_6122;
	mad.lo.s32 	%r9413, %r4193, 132, %r4164;
	ld.shared.f32 	%f1999, [%r9413];
	add.s32 	%r9414, %r4194, %r4165;
	mul.wide.s32 	%rd4001, %r9414, 4;
	add.s64 	%rd4002, %rd2, %rd4001;
	st.global.f32 	[%rd4002], %f1999;
$L__BB4_6122:
	add.s32 	%r4195, %r4193, %r2151;
	setp.gt.u32 	%p4126, %r4195, 31;
	@%p4126 bra 	$L__BB4_6173;
	add.s32 	%r4196, %r4194, %r2151;
	setp.ge.s32 	%p4127, %r4196, %r4296;
	@%p4127 bra 	$L__BB4_6125;
	mad.lo.s32 	%r9415, %r4195, 132, %r4164;
	ld.shared.f32 	%f2000, [%r9415];
	add.s32 	%r9416, %r4196, %r4165;
	mul.wide.s32 	%rd4003, %r9416, 4;
	add.s64 	%rd4004, %rd2, %rd4003;
	st.global.f32 	[%rd4004], %f2000;
$L__BB4_6125:
	add.s32 	%r4197, %r4195, %r2151;
	setp.gt.u32 	%p4128, %r4197, 31;
	@%p4128 bra 	$L__BB4_6173;
	add.s32 	%r4198, %r4196, %r2151;
	setp.ge.s32 	%p4129, %r4198, %r4296;
	@%p4129 bra 	$L__BB4_6128;
	mad.lo.s32 	%r9417, %r4197, 132, %r4164;
	ld.shared.f32 	%f2001, [%r9417];
	add.s32 	%r9418, %r4198, %r4165;
	mul.wide.s32 	%rd4005, %r9418, 4;
	add.s64 	%rd4006, %rd2, %rd4005;
	st.global.f32 	[%rd4006], %f2001;
$L__BB4_6128:
	add.s32 	%r4199, %r4197, %r2151;
	setp.gt.u32 	%p4130, %r4199, 31;
	@%p4130 bra 	$L__BB4_6173;
	add.s32 	%r4200, %r4198, %r2151;
	setp.ge.s32 	%p4131, %r4200, %r4296;
	@%p4131 bra 	$L__BB4_6131;
	mad.lo.s32 	%r9419, %r4199, 132, %r4164;
	ld.shared.f32 	%f2002, [%r9419];
	add.s32 	%r9420, %r4200, %r4165;
	mul.wide.s32 	%rd4007, %r9420, 4;
	add.s64 	%rd4008, %rd2, %rd4007;
	st.global.f32 	[%rd4008], %f2002;
$L__BB4_6131:
	add.s32 	%r4201, %r4199, %r2151;
	setp.gt.u32 	%p4132, %r4201, 31;
	@%p4132 bra 	$L__BB4_6173;
	add.s32 	%r4202, %r4200, %r2151;
	setp.ge.s32 	%p4133, %r4202, %r4296;
	@%p4133 bra 	$L__BB4_6134;
	mad.lo.s32 	%r9421, %r4201, 132, %r4164;
	ld.shared.f32 	%f2003, [%r9421];
	add.s32 	%r9422, %r4202, %r4165;
	mul.wide.s32 	%rd4009, %r9422, 4;
	add.s64 	%rd4010, %rd2, %rd4009;
	st.global.f32 	[%rd4010], %f2003;
$L__BB4_6134:
	add.s32 	%r4203, %r4201, %r2151;
	setp.gt.u32 	%p4134, %r4203, 31;
	@%p4134 bra 	$L__BB4_6173;
	add.s32 	%r4204, %r4202, %r2151;
	setp.ge.s32 	%p4135, %r4204, %r4296;
	@%p4135 bra 	$L__BB4_6137;
	mad.lo.s32 	%r9423, %r4203, 132, %r4164;
	ld.shared.f32 	%f2004, [%r9423];
	add.s32 	%r9424, %r4204, %r4165;
	mul.wide.s32 	%rd4011, %r9424, 4;
	add.s64 	%rd4012, %rd2, %rd4011;
	st.global.f32 	[%rd4012], %f2004;
$L__BB4_6137:
	add.s32 	%r4205, %r4203, %r2151;
	setp.gt.u32 	%p4136, %r4205, 31;
	@%p4136 bra 	$L__BB4_6173;
	add.s32 	%r4206, %r4204, %r2151;
	setp.ge.s32 	%p4137, %r4206, %r4296;
	@%p4137 bra 	$L__BB4_6140;
	mad.lo.s32 	%r9425, %r4205, 132, %r4164;
	ld.shared.f32 	%f2005, [%r9425];
	add.s32 	%r9426, %r4206, %r4165;
	mul.wide.s32 	%rd4013, %r9426, 4;
	add.s64 	%rd4014, %rd2, %rd4013;
	st.global.f32 	[%rd4014], %f2005;
$L__BB4_6140:
	add.s32 	%r4207, %r4205, %r2151;
	setp.gt.u32 	%p4138, %r4207, 31;
	@%p4138 bra 	$L__BB4_6173;
	add.s32 	%r4208, %r4206, %r2151;
	setp.ge.s32 	%p4139, %r4208, %r4296;
	@%p4139 bra 	$L__BB4_6143;
	mad.lo.s32 	%r9427, %r4207, 132, %r4164;
	ld.shared.f32 	%f2006, [%r9427];
	add.s32 	%r9428, %r4208, %r4165;
	mul.wide.s32 	%rd4015, %r9428, 4;
	add.s64 	%rd4016, %rd2, %rd4015;
	st.global.f32 	[%rd4016], %f2006;
$L__BB4_6143:
	add.s32 	%r4209, %r4207, %r2151;
	setp.gt.u32 	%p4140, %r4209, 31;
	@%p4140 bra 	$L__BB4_6173;
	add.s32 	%r4210, %r4208, %r2151;
	setp.ge.s32 	%p4141, %r4210, %r4296;
	@%p4141 bra 	$L__BB4_6146;
	mad.lo.s32 	%r9429, %r4209, 132, %r4164;
	ld.shared.f32 	%f2007, [%r9429];
	add.s32 	%r9430, %r4210, %r4165;
	mul.wide.s32 	%rd4017, %r9430, 4;
	add.s64 	%rd4018, %rd2, %rd4017;
	st.global.f32 	[%rd4018], %f2007;
$L__BB4_6146:
	add.s32 	%r4211, %r4209, %r2151;
	setp.gt.u32 	%p4142, %r4211, 31;
	@%p4142 bra 	$L__BB4_6173;
	add.s32 	%r4212, %r4210, %r2151;
	setp.ge.s32 	%p4143, %r4212, %r4296;
	@%p4143 bra 	$L__BB4_6149;
	mad.lo.s32 	%r9431, %r4211, 132, %r4164;
	ld.shared.f32 	%f2008, [%r9431];
	add.s32 	%r9432, %r4212, %r4165;
	mul.wide.s32 	%rd4019, %r9432, 4;
	add.s64 	%rd4020, %rd2, %rd4019;
	st.global.f32 	[%rd4020], %f2008;
$L__BB4_6149:
	add.s32 	%r4213, %r4211, %r2151;
	setp.gt.u32 	%p4144, %r4213, 31;
	@%p4144 bra 	$L__BB4_6173;
	add.s32 	%r4214, %r4212, %r2151;
	setp.ge.s32 	%p4145, %r4214, %r4296;
	@%p4145 bra 	$L__BB4_6152;
	mad.lo.s32 	%r9433, %r4213, 132, %r4164;
	ld.shared.f32 	%f2009, [%r9433];
	add.s32 	%r9434, %r4214, %r4165;
	mul.wide.s32 	%rd4021, %r9434, 4;
	add.s64 	%rd4022, %rd2, %rd4021;
	st.global.f32 	[%rd4022], %f2009;
$L__BB4_6152:
	add.s32 	%r4215, %r4213, %r2151;
	setp.gt.u32 	%p4146, %r4215, 31;
	@%p4146 bra 	$L__BB4_6173;
	add.s32 	%r4216, %r4214, %r2151;
	setp.ge.s32 	%p4147, %r4216, %r4296;
	@%p4147 bra 	$L__BB4_6155;
	mad.lo.s32 	%r9435, %r4215, 132, %r4164;
	ld.shared.f32 	%f2010, [%r9435];
	add.s32 	%r9436, %r4216, %r4165;
	mul.wide.s32 	%rd4023, %r9436, 4;
	add.s64 	%rd4024, %rd2, %rd4023;
	st.global.f32 	[%rd4024], %f2010;
$L__BB4_6155:
	add.s32 	%r4217, %r4215, %r2151;
	setp.gt.u32 	%p4148, %r4217, 31;
	@%p4148 bra 	$L__BB4_6173;
	add.s32 	%r4218, %r4216, %r2151;
	setp.ge.s32 	%p4149, %r4218, %r4296;
	@%p4149 bra 	$L__BB4_6158;
	mad.lo.s32 	%r9437, %r4217, 132, %r4164;
	ld.shared.f32 	%f2011, [%r9437];
	add.s32 	%r9438, %r4218, %r4165;
	mul.wide.s32 	%rd4025, %r9438, 4;
	add.s64 	%rd4026, %rd2, %rd4025;
	st.global.f32 	[%rd4026], %f2011;
$L__BB4_6158:
	add.s32 	%r4219, %r4217, %r2151;
	setp.gt.u32 	%p4150, %r4219, 31;
	@%p4150 bra 	$L__BB4_6173;
	add.s32 	%r4220, %r4218, %r2151;
	setp.ge.s32 	%p4151, %r4220, %r4296;
	@%p4151 bra 	$L__BB4_6161;
	mad.lo.s32 	%r9439, %r4219, 132, %r4164;
	ld.shared.f32 	%f2012, [%r9439];
	add.s32 	%r9440, %r4220, %r4165;
	mul.wide.s32 	%rd4027, %r9440, 4;
	add.s64 	%rd4028, %rd2, %rd4027;
	st.global.f32 	[%rd4028], %f2012;
$L__BB4_6161:
	add.s32 	%r4221, %r4219, %r2151;
	setp.gt.u32 	%p4152, %r4221, 31;
	@%p4152 bra 	$L__BB4_6173;
	add.s32 	%r4222, %r4220, %r2151;
	setp.ge.s32 	%p4153, %r4222, %r4296;
	@%p4153 bra 	$L__BB4_6164;
	mad.lo.s32 	%r9441, %r4221, 132, %r4164;
	ld.shared.f32 	%f2013, [%r9441];
	add.s32 	%r9442, %r4222, %r4165;
	mul.wide.s32 	%rd4029, %r9442, 4;
	add.s64 	%rd4030, %rd2, %rd4029;
	st.global.f32 	[%rd4030], %f2013;
$L__BB4_6164:
	add.s32 	%r4223, %r4221, %r2151;
	setp.gt.u32 	%p4154, %r4223, 31;
	@%p4154 bra 	$L__BB4_6173;
	add.s32 	%r4224, %r4222, %r2151;
	setp.ge.s32 	%p4155, %r4224, %r4296;
	@%p4155 bra 	$L__BB4_6167;
	mad.lo.s32 	%r9443, %r4223, 132, %r4164;
	ld.shared.f32 	%f2014, [%r9443];
	add.s32 	%r9444, %r4224, %r4165;
	mul.wide.s32 	%rd4031, %r9444, 4;
	add.s64 	%rd4032, %rd2, %rd4031;
	st.global.f32 	[%rd4032], %f2014;
$L__BB4_6167:
	add.s32 	%r4225, %r4223, %r2151;
	setp.gt.u32 	%p4156, %r4225, 31;
	@%p4156 bra 	$L__BB4_6173;
	add.s32 	%r4226, %r4224, %r2151;
	setp.ge.s32 	%p4157, %r4226, %r4296;
	@%p4157 bra 	$L__BB4_6170;
	mad.lo.s32 	%r9445, %r4225, 132, %r4164;
	ld.shared.f32 	%f2015, [%r9445];
	add.s32 	%r9446, %r4226, %r4165;
	mul.wide.s32 	%rd4033, %r9446, 4;
	add.s64 	%rd4034, %rd2, %rd4033;
	st.global.f32 	[%rd4034], %f2015;
$L__BB4_6170:
	add.s32 	%r4227, %r4225, %r2151;
	setp.gt.u32 	%p4158, %r4227, 31;
	@%p4158 bra 	$L__BB4_6173;
	add.s32 	%r4228, %r4226, %r2151;
	setp.ge.s32 	%p4159, %r4228, %r4296;
	@%p4159 bra 	$L__BB4_6173;
	mad.lo.s32 	%r9447, %r4227, 132, %r4164;
	ld.shared.f32 	%f2016, [%r9447];
	add.s32 	%r9448, %r4228, %r4165;
	mul.wide.s32 	%rd4035, %r9448, 4;
	add.s64 	%rd4036, %rd2, %rd4035;
	st.global.f32 	[%rd4036], %f2016;
$L__BB4_6173:
	add.s32 	%r4229, %r4162, %r2152;
	setp.gt.u32 	%p4160, %r4229, 31;
	@%p4160 bra 	$L__BB4_6270;
	setp.gt.u32 	%p4161, %r2150, 31;
	add.s32 	%r4230, %r4163, %r2152;
	setp.ge.s32 	%p4162, %r4230, %r4297;
	or.pred  	%p4163, %p4162, %p4161;
	@%p4163 bra 	$L__BB4_6270;
	shl.b32 	%r9450, %r4229, 2;
	add.s32 	%r4231, %r4300, %r9450;
	mul.lo.s32 	%r4232, %r4230, %r4296;
	add.s32 	%r4233, %r2150, %r1;
	setp.ge.s32 	%p4164, %r4233, %r4296;
	@%p4164 bra 	$L__BB4_6177;
	mad.lo.s32 	%r9452, %r2150, 132, %r4231;
	ld.shared.f32 	%f2017, [%r9452];
	add.s32 	%r9453, %r4233, %r4232;
	mul.wide.s32 	%rd4037, %r9453, 4;
	add.s64 	%rd4038, %rd2, %rd4037;
	st.global.f32 	[%rd4038], %f2017;
$L__BB4_6177:
	add.s32 	%r4234, %r2150, %r2151;
	setp.gt.u32 	%p4165, %r4234, 31;
	@%p4165 bra 	$L__BB4_6270;
	add.s32 	%r4235, %r4233, %r2151;
	setp.ge.s32 	%p4166, %r4235, %r4296;
	@%p4166 bra 	$L__BB4_6180;
	mad.lo.s32 	%r9454, %r4234, 132, %r4231;
	ld.shared.f32 	%f2018, [%r9454];
	add.s32 	%r9455, %r4235, %r4232;
	mul.wide.s32 	%rd4039, %r9455, 4;
	add.s64 	%rd4040, %rd2, %rd4039;
	st.global.f32 	[%rd4040], %f2018;
$L__BB4_6180:
	add.s32 	%r4236, %r4234, %r2151;
	setp.gt.u32 	%p4167, %r4236, 31;
	@%p4167 bra 	$L__BB4_6270;
	add.s32 	%r4237, %r4235, %r2151;
	setp.ge.s32 	%p4168, %r4237, %r4296;
	@%p4168 bra 	$L__BB4_6183;
	mad.lo.s32 	%r9456, %r4236, 132, %r4231;
	ld.shared.f32 	%f2019, [%r9456];
	add.s32 	%r9457, %r4237, %r4232;
	mul.wide.s32 	%rd4041, %r9457, 4;
	add.s64 	%rd4042, %rd2, %rd4041;
	st.global.f32 	[%rd4042], %f2019;
$L__BB4_6183:
	add.s32 	%r4238, %r4236, %r2151;
	setp.gt.u32 	%p4169, %r4238, 31;
	@%p4169 bra 	$L__BB4_6270;
	add.s32 	%r4239, %r4237, %r2151;
	setp.ge.s32 	%p4170, %r4239, %r4296;
	@%p4170 bra 	$L__BB4_6186;
	mad.lo.s32 	%r9458, %r4238, 132, %r4231;
	ld.shared.f32 	%f2020, [%r9458];
	add.s32 	%r9459, %r4239, %r4232;
	mul.wide.s32 	%rd4043, %r9459, 4;
	add.s64 	%rd4044, %rd2, %rd4043;
	st.global.f32 	[%rd4044], %f2020;
$L__BB4_6186:
	add.s32 	%r4240, %r4238, %r2151;
	setp.gt.u32 	%p4171, %r4240, 31;
	@%p4171 bra 	$L__BB4_6270;
	add.s32 	%r4241, %r4239, %r2151;
	setp.ge.s32 	%p4172, %r4241, %r4296;
	@%p4172 bra 	$L__BB4_6189;
	mad.lo.s32 	%r9460, %r4240, 132, %r4231;
	ld.shared.f32 	%f2021, [%r9460];
	add.s32 	%r9461, %r4241, %r4232;
	mul.wide.s32 	%rd4045, %r9461, 4;
	add.s64 	%rd4046, %rd2, %rd4045;
	st.global.f32 	[%rd4046], %f2021;
$L__BB4_6189:
	add.s32 	%r4242, %r4240, %r2151;
	setp.gt.u32 	%p4173, %r4242, 31;
	@%p4173 bra 	$L__BB4_6270;
	add.s32 	%r4243, %r4241, %r2151;
	setp.ge.s32 	%p4174, %r4243, %r4296;
	@%p4174 bra 	$L__BB4_6192;
	mad.lo.s32 	%r9462, %r4242, 132, %r4231;
	ld.shared.f32 	%f2022, [%r9462];
	add.s32 	%r9463, %r4243, %r4232;
	mul.wide.s32 	%rd4047, %r9463, 4;
	add.s64 	%rd4048, %rd2, %rd4047;
	st.global.f32 	[%rd4048], %f2022;
$L__BB4_6192:
	add.s32 	%r4244, %r4242, %r2151;
	setp.gt.u32 	%p4175, %r4244, 31;
	@%p4175 bra 	$L__BB4_6270;
	add.s32 	%r4245, %r4243, %r2151;
	setp.ge.s32 	%p4176, %r4245, %r4296;
	@%p4176 bra 	$L__BB4_6195;
	mad.lo.s32 	%r9464, %r4244, 132, %r4231;
	ld.shared.f32 	%f2023, [%r9464];
	add.s32 	%r9465, %r4245, %r4232;
	mul.wide.s32 	%rd4049, %r9465, 4;
	add.s64 	%rd4050, %rd2, %rd4049;
	st.global.f32 	[%rd4050], %f2023;
$L__BB4_6195:
	add.s32 	%r4246, %r4244, %r2151;
	setp.gt.u32 	%p4177, %r4246, 31;
	@%p4177 bra 	$L__BB4_6270;
	add.s32 	%r4247, %r4245, %r2151;
	setp.ge.s32 	%p4178, %r4247, %r4296;
	@%p4178 bra 	$L__BB4_6198;
	mad.lo.s32 	%r9466, %r4246, 132, %r4231;
	ld.shared.f32 	%f2024, [%r9466];
	add.s32 	%r9467, %r4247, %r4232;
	mul.wide.s32 	%rd4051, %r9467, 4;
	add.s64 	%rd4052, %rd2, %rd4051;
	st.global.f32 	[%rd4052], %f2024;
$L__BB4_6198:
	add.s32 	%r4248, %r4246, %r2151;
	setp.gt.u32 	%p4179, %r4248, 31;
	@%p4179 bra 	$L__BB4_6270;
	add.s32 	%r4249, %r4247, %r2151;
	setp.ge.s32 	%p4180, %r4249, %r4296;
	@%p4180 bra 	$L__BB4_6201;
	mad.lo.s32 	%r9468, %r4248, 132, %r4231;
	ld.shared.f32 	%f2025, [%r9468];
	add.s32 	%r9469, %r4249, %r4232;
	mul.wide.s32 	%rd4053, %r9469, 4;
	add.s64 	%rd4054, %rd2, %rd4053;
	st.global.f32 	[%rd4054], %f2025;
$L__BB4_6201:
	add.s32 	%r4250, %r4248, %r2151;
	setp.gt.u32 	%p4181, %r4250, 31;
	@%p4181 bra 	$L__BB4_6270;
	add.s32 	%r4251, %r4249, %r2151;
	setp.ge.s32 	%p4182, %r4251, %r4296;
	@%p4182 bra 	$L__BB4_6204;
	mad.lo.s32 	%r9470, %r4250, 132, %r4231;
	ld.shared.f32 	%f2026, [%r9470];
	add.s32 	%r9471, %r4251, %r4232;
	mul.wide.s32 	%rd4055, %r9471, 4;
	add.s64 	%rd4056, %rd2, %rd4055;
	st.global.f32 	[%rd4056], %f2026;
$L__BB4_6204:
	add.s32 	%r4252, %r4250, %r2151;
	setp.gt.u32 	%p4183, %r4252, 31;
	@%p4183 bra 	$L__BB4_6270;
	add.s32 	%r4253, %r4251, %r2151;
	setp.ge.s32 	%p4184, %r4253, %r4296;
	@%p4184 bra 	$L__BB4_6207;
	mad.lo.s32 	%r9472, %r4252, 132, %r4231;
	ld.shared.f32 	%f2027, [%r9472];
	add.s32 	%r9473, %r4253, %r4232;
	mul.wide.s32 	%rd4057, %r9473, 4;
	add.s64 	%rd4058, %rd2, %rd4057;
	st.global.f32 	[%rd4058], %f2027;
$L__BB4_6207:
	add.s32 	%r4254, %r4252, %r2151;
	setp.gt.u32 	%p4185, %r4254, 31;
	@%p4185 bra 	$L__BB4_6270;
	add.s32 	%r4255, %r4253, %r2151;
	setp.ge.s32 	%p4186, %r4255, %r4296;
	@%p4186 bra 	$L__BB4_6210;
	mad.lo.s32 	%r9474, %r4254, 132, %r4231;
	ld.shared.f32 	%f2028, [%r9474];
	add.s32 	%r9475, %r4255, %r4232;
	mul.wide.s32 	%rd4059, %r9475, 4;
	add.s64 	%rd4060, %rd2, %rd4059;
	st.global.f32 	[%rd4060], %f2028;
$L__BB4_6210:
	add.s32 	%r4256, %r4254, %r2151;
	setp.gt.u32 	%p4187, %r4256, 31;
	@%p4187 bra 	$L__BB4_6270;
	add.s32 	%r4257, %r4255, %r2151;
	setp.ge.s32 	%p4188, %r4257, %r4296;
	@%p4188 bra 	$L__BB4_6213;
	mad.lo.s32 	%r9476, %r4256, 132, %r4231;
	ld.shared.f32 	%f2029, [%r9476];
	add.s32 	%r9477, %r4257, %r4232;
	mul.wide.s32 	%rd4061, %r9477, 4;
	add.s64 	%rd4062, %rd2, %rd4061;
	st.global.f32 	[%rd4062], %f2029;
$L__BB4_6213:
	add.s32 	%r4258, %r4256, %r2151;
	setp.gt.u32 	%p4189, %r4258, 31;
	@%p4189 bra 	$L__BB4_6270;
	add.s32 	%r4259, %r4257, %r2151;
	setp.ge.s32 	%p4190, %r4259, %r4296;
	@%p4190 bra 	$L__BB4_6216;
	mad.lo.s32 	%r9478, %r4258, 132, %r4231;
	ld.shared.f32 	%f2030, [%r9478];
	add.s32 	%r9479, %r4259, %r4232;
	mul.wide.s32 	%rd4063, %r9479, 4;
	add.s64 	%rd4064, %rd2, %rd4063;
	st.global.f32 	[%rd4064], %f2030;
$L__BB4_6216:
	add.s32 	%r4260, %r4258, %r2151;
	setp.gt.u32 	%p4191, %r4260, 31;
	@%p4191 bra 	$L__BB4_6270;
	add.s32 	%r4261, %r4259, %r2151;
	setp.ge.s32 	%p4192, %r4261, %r4296;
	@%p4192 bra 	$L__BB4_6219;
	mad.lo.s32 	%r9480, %r4260, 132, %r4231;
	ld.shared.f32 	%f2031, [%r9480];
	add.s32 	%r9481, %r4261, %r4232;
	mul.wide.s32 	%rd4065, %r9481, 4;
	add.s64 	%rd4066, %rd2, %rd4065;
	st.global.f32 	[%rd4066], %f2031;
$L__BB4_6219:
	add.s32 	%r4262, %r4260, %r2151;
	setp.gt.u32 	%p4193, %r4262, 31;
	@%p4193 bra 	$L__BB4_6270;
	add.s32 	%r4263, %r4261, %r2151;
	setp.ge.s32 	%p4194, %r4263, %r4296;
	@%p4194 bra 	$L__BB4_6222;
	mad.lo.s32 	%r9482, %r4262, 132, %r4231;
	ld.shared.f32 	%f2032, [%r9482];
	add.s32 	%r9483, %r4263, %r4232;
	mul.wide.s32 	%rd4067, %r9483, 4;
	add.s64 	%rd4068, %rd2, %rd4067;
	st.global.f32 	[%rd4068], %f2032;
$L__BB4_6222:
	add.s32 	%r4264, %r4262, %r2151;
	setp.gt.u32 	%p4195, %r4264, 31;
	@%p4195 bra 	$L__BB4_6270;
	add.s32 	%r4265, %r4263, %r2151;
	setp.ge.s32 	%p4196, %r4265, %r4296;
	@%p4196 bra 	$L__BB4_6225;
	mad.lo.s32 	%r9484, %r4264, 132, %r4231;
	ld.shared.f32 	%f2033, [%r9484];
	add.s32 	%r9485, %r4265, %r4232;
	mul.wide.s32 	%rd4069, %r9485, 4;
	add.s64 	%rd4070, %rd2, %rd4069;
	st.global.f32 	[%rd4070], %f2033;
$L__BB4_6225:
	add.s32 	%r4266, %r4264, %r2151;
	setp.gt.u32 	%p4197, %r4266, 31;
	@%p4197 bra 	$L__BB4_6270;
	add.s32 	%r4267, %r4265, %r2151;
	setp.ge.s32 	%p4198, %r4267, %r4296;
	@%p4198 bra 	$L__BB4_6228;
	mad.lo.s32 	%r9486, %r4266, 132, %r4231;
	ld.shared.f32 	%f2034, [%r9486];
	add.s32 	%r9487, %r4267, %r4232;
	mul.wide.s32 	%rd4071, %r9487, 4;
	add.s64 	%rd4072, %rd2, %rd4071;
	st.global.f32 	[%rd4072], %f2034;
$L__BB4_6228:
	add.s32 	%r4268, %r4266, %r2151;
	setp.gt.u32 	%p4199, %r4268, 31;
	@%p4199 bra 	$L__BB4_6270;
	add.s32 	%r4269, %r4267, %r2151;
	setp.ge.s32 	%p4200, %r4269, %r4296;
	@%p4200 bra 	$L__BB4_6231;
	mad.lo.s32 	%r9488, %r4268, 132, %r4231;
	ld.shared.f32 	%f2035, [%r9488];
	add.s32 	%r9489, %r4269, %r4232;
	mul.wide.s32 	%rd4073, %r9489, 4;
	add.s64 	%rd4074, %rd2, %rd4073;
	st.global.f32 	[%rd4074], %f2035;
$L__BB4_6231:
	add.s32 	%r4270, %r4268, %r2151;
	setp.gt.u32 	%p4201, %r4270, 31;
	@%p4201 bra 	$L__BB4_6270;
	add.s32 	%r4271, %r4269, %r2151;
	setp.ge.s32 	%p4202, %r4271, %r4296;
	@%p4202 bra 	$L__BB4_6234;
	mad.lo.s32 	%r9490, %r4270, 132, %r4231;
	ld.shared.f32 	%f2036, [%r9490];
	add.s32 	%r9491, %r4271, %r4232;
	mul.wide.s32 	%rd4075, %r9491, 4;
	add.s64 	%rd4076, %rd2, %rd4075;
	st.global.f32 	[%rd4076], %f2036;
$L__BB4_6234:
	add.s32 	%r4272, %r4270, %r2151;
	setp.gt.u32 	%p4203, %r4272, 31;
	@%p4203 bra 	$L__BB4_6270;
	add.s32 	%r4273, %r4271, %r2151;
	setp.ge.s32 	%p4204, %r4273, %r4296;
	@%p4204 bra 	$L__BB4_6237;
	mad.lo.s32 	%r9492, %r4272, 132, %r4231;
	ld.shared.f32 	%f2037, [%r9492];
	add.s32 	%r9493, %r4273, %r4232;
	mul.wide.s32 	%rd4077, %r9493, 4;
	add.s64 	%rd4078, %rd2, %rd4077;
	st.global.f32 	[%rd4078], %f2037;
$L__BB4_6237:
	add.s32 	%r4274, %r4272, %r2151;
	setp.gt.u32 	%p4205, %r4274, 31;
	@%p4205 bra 	$L__BB4_6270;
	add.s32 	%r4275, %r4273, %r2151;
	setp.ge.s32 	%p4206, %r4275, %r4296;
	@%p4206 bra 	$L__BB4_6240;
	mad.lo.s32 	%r9494, %r4274, 132, %r4231;
	ld.shared.f32 	%f2038, [%r9494];
	add.s32 	%r9495, %r4275, %r4232;
	mul.wide.s32 	%rd4079, %r9495, 4;
	add.s64 	%rd4080, %rd2, %rd4079;
	st.global.f32 	[%rd4080], %f2038;
$L__BB4_6240:
	add.s32 	%r4276, %r4274, %r2151;
	setp.gt.u32 	%p4207, %r4276, 31;
	@%p4207 bra 	$L__BB4_6270;
	add.s32 	%r4277, %r4275, %r2151;
	setp.ge.s32 	%p4208, %r4277, %r4296;
	@%p4208 bra 	$L__BB4_6243;
	mad.lo.s32 	%r9496, %r4276, 132, %r4231;
	ld.shared.f32 	%f2039, [%r9496];
	add.s32 	%r9497, %r4277, %r4232;
	mul.wide.s32 	%rd4081, %r9497, 4;
	add.s64 	%rd4082, %rd2, %rd4081;
	st.global.f32 	[%rd4082], %f2039;
$L__BB4_6243:
	add.s32 	%r4278, %r4276, %r2151;
	setp.gt.u32 	%p4209, %r4278, 31;
	@%p4209 bra 	$L__BB4_6270;
	add.s32 	%r4279, %r4277, %r2151;
	setp.ge.s32 	%p4210, %r4279, %r4296;
	@%p4210 bra 	$L__BB4_6246;
	mad.lo.s32 	%r9498, %r4278, 132, %r4231;
	ld.shared.f32 	%f2040, [%r9498];
	add.s32 	%r9499, %r4279, %r4232;
	mul.wide.s32 	%rd4083, %r9499, 4;
	add.s64 	%rd4084, %rd2, %rd4083;
	st.global.f32 	[%rd4084], %f2040;
$L__BB4_6246:
	add.s32 	%r4280, %r4278, %r2151;
	setp.gt.u32 	%p4211, %r4280, 31;
	@%p4211 bra 	$L__BB4_6270;
	add.s32 	%r4281, %r4279, %r2151;
	setp.ge.s32 	%p4212, %r4281, %r4296;
	@%p4212 bra 	$L__BB4_6249;
	mad.lo.s32 	%r9500, %r4280, 132, %r4231;
	ld.shared.f32 	%f2041, [%r9500];
	add.s32 	%r9501, %r4281, %r4232;
	mul.wide.s32 	%rd4085, %r9501, 4;
	add.s64 	%rd4086, %rd2, %rd4085;
	st.global.f32 	[%rd4086], %f2041;
$L__BB4_6249:
	add.s32 	%r4282, %r4280, %r2151;
	setp.gt.u32 	%p4213, %r4282, 31;
	@%p4213 bra 	$L__BB4_6270;
	add.s32 	%r4283, %r4281, %r2151;
	setp.ge.s32 	%p4214, %r4283, %r4296;
	@%p4214 bra 	$L__BB4_6252;
	mad.lo.s32 	%r9502, %r4282, 132, %r4231;
	ld.shared.f32 	%f2042, [%r9502];
	add.s32 	%r9503, %r4283, %r4232;
	mul.wide.s32 	%rd4087, %r9503, 4;
	add.s64 	%rd4088, %rd2, %rd4087;
	st.global.f32 	[%rd4088], %f2042;
$L__BB4_6252:
	add.s32 	%r4284, %r4282, %r2151;
	setp.gt.u32 	%p4215, %r4284, 31;
	@%p4215 bra 	$L__BB4_6270;
	add.s32 	%r4285, %r4283, %r2151;
	setp.ge.s32 	%p4216, %r4285, %r4296;
	@%p4216 bra 	$L__BB4_6255;
	mad.lo.s32 	%r9504, %r4284, 132, %r4231;
	ld.shared.f32 	%f2043, [%r9504];
	add.s32 	%r9505, %r4285, %r4232;
	mul.wide.s32 	%rd4089, %r9505, 4;
	add.s64 	%rd4090, %rd2, %rd4089;
	st.global.f32 	[%rd4090], %f2043;
$L__BB4_6255:
	add.s32 	%r4286, %r4284, %r2151;
	setp.gt.u32 	%p4217, %r4286, 31;
	@%p4217 bra 	$L__BB4_6270;
	add.s32 	%r4287, %r4285, %r2151;
	setp.ge.s32 	%p4218, %r4287, %r4296;
	@%p4218 bra 	$L__BB4_6258;
	mad.lo.s32 	%r9506, %r4286, 132, %r4231;
	ld.shared.f32 	%f2044, [%r9506];
	add.s32 	%r9507, %r4287, %r4232;
	mul.wide.s32 	%rd4091, %r9507, 4;
	add.s64 	%rd4092, %rd2, %rd4091;
	st.global.f32 	[%rd4092], %f2044;
$L__BB4_6258:
	add.s32 	%r4288, %r4286, %r2151;
	setp.gt.u32 	%p4219, %r4288, 31;
	@%p4219 bra 	$L__BB4_6270;
	add.s32 	%r4289, %r4287, %r2151;
	setp.ge.s32 	%p4220, %r4289, %r4296;
	@%p4220 bra 	$L__BB4_6261;
	mad.lo.s32 	%r9508, %r4288, 132, %r4231;
	ld.shared.f32 	%f2045, [%r9508];
	add.s32 	%r9509, %r4289, %r4232;
	mul.wide.s32 	%rd4093, %r9509, 4;
	add.s64 	%rd4094, %rd2, %rd4093;
	st.global.f32 	[%rd4094], %f2045;
$L__BB4_6261:
	add.s32 	%r4290, %r4288, %r2151;
	setp.gt.u32 	%p4221, %r4290, 31;
	@%p4221 bra 	$L__BB4_6270;
	add.s32 	%r4291, %r4289, %r2151;
	setp.ge.s32 	%p4222, %r4291, %r4296;
	@%p4222 bra 	$L__BB4_6264;
	mad.lo.s32 	%r9510, %r4290, 132, %r4231;
	ld.shared.f32 	%f2046, [%r9510];
	add.s32 	%r9511, %r4291, %r4232;
	mul.wide.s32 	%rd4095, %r9511, 4;
	add.s64 	%rd4096, %rd2, %rd4095;
	st.global.f32 	[%rd4096], %f2046;
$L__BB4_6264:
	add.s32 	%r4292, %r4290, %r2151;
	setp.gt.u32 	%p4223, %r4292, 31;
	@%p4223 bra 	$L__BB4_6270;
	add.s32 	%r4293, %r4291, %r2151;
	setp.ge.s32 	%p4224, %r4293, %r4296;
	@%p4224 bra 	$L__BB4_6267;
	mad.lo.s32 	%r9512, %r4292, 132, %r4231;
	ld.shared.f32 	%f2047, [%r9512];
	add.s32 	%r9513, %r4293, %r4232;
	mul.wide.s32 	%rd4097, %r9513, 4;
	add.s64 	%rd4098, %rd2, %rd4097;
	st.global.f32 	[%rd4098], %f2047;
$L__BB4_6267:
	add.s32 	%r4294, %r4292, %r2151;
	setp.gt.u32 	%p4225, %r4294, 31;
	@%p4225 bra 	$L__BB4_6270;
	add.s32 	%r4295, %r4293, %r2151;
	setp.ge.s32 	%p4226, %r4295, %r4296;
	@%p4226 bra 	$L__BB4_6270;
	mad.lo.s32 	%r9514, %r4294, 132, %r4231;
	ld.shared.f32 	%f2048, [%r9514];
	add.s32 	%r9515, %r4295, %r4232;
	mul.wide.s32 	%rd4099, %r9515, 4;
	add.s64 	%rd4100, %rd2, %rd4099;
	st.global.f32 	[%rd4100], %f2048;
$L__BB4_6270:
	ret;

}
	// .globl	_Z24transposeSharedSwizzlingILi32ELi32EEvPfS0_ii
.visible .entry _Z24transposeSharedSwizzlingILi32ELi32EEvPfS0_ii(
	.param .u64 .ptr .align 1 _Z24transposeSharedSwizzlingILi32ELi32EEvPfS0_ii_param_0,
	.param .u64 .ptr .align 1 _Z24transposeSharedSwizzlingILi32ELi32EEvPfS0_ii_param_1,
	.param .u32 _Z24transposeSharedSwizzlingILi32ELi32EEvPfS0_ii_param_2,
	.param .u32 _Z24transposeSharedSwizzlingILi32ELi32EEvPfS0_ii_param_3
)
{
	.reg .pred 	%p<4227>;
	.reg .b32 	%r<18003>;
	.reg .b32 	%f<2049>;
	.reg .b64 	%rd<4102>;
	// demoted variable
	.shared .align 4 .b8 _ZZ24transposeSharedSwizzlingILi32ELi32EEvPfS0_iiE4tile[4096];
	ld.param.u64 	%rd4, [_Z24transposeSharedSwizzlingILi32ELi32EEvPfS0_ii_param_0];
	cvta.to.global.u64 	%rd1, %rd4;
	mov.u32 	%r3315, %ctaid.y;
	shl.b32 	%r1, %r3315, 5;
	mov.u32 	%r3316, %ctaid.x;
	shl.b32 	%r2, %r3316, 5;
	mov.u32 	%r3, %tid.y;
	setp.gt.u32 	%p1, %r3, 31;
	@%p1 bra 	$L__BB5_3135;
	ld.param.u32 	%r15891, [_Z24transposeSharedSwizzlingILi32ELi32EEvPfS0_ii_param_2];
	mov.u32 	%r4, %tid.x;
	mov.u32 	%r5, %ntid.x;
	mov.u32 	%r6, %ntid.y;
	add.s32 	%r7, %r3, %r1;
	setp.ge.s32 	%p2, %r7, %r15891;
	@%p2 bra 	$L__BB5_3135;
	setp.gt.u32 	%p3, %r4, 31;
	@%p3 bra 	$L__BB5_98;
	ld.param.u32 	%r16947, [_Z24transposeSharedSwizzlingILi32ELi32EEvPfS0_ii_param_3];
	mul.lo.s32 	%r8, %r7, %r16947;
	shl.b32 	%r3317, %r3, 7;
	mov.u32 	%r3318, _ZZ24transposeSharedSwizzlingILi32ELi32EEvPfS0_iiE4tile;
	add.s32 	%r9, %r3318, %r3317;
	add.s32 	%r10, %r4, %r2;
	setp.ge.s32 	%p4, %r10, %r16947;
	@%p4 bra 	$L__BB5_5;
	add.s32 	%r3319, %r10, %r8;
	mul.wide.s32 	%rd5, %r3319, 4;
	add.s64 	%rd6, %rd1, %rd5;
	ld.global.f32 	%f1, [%rd6];
	xor.b32  	%r3320, %r4, %r3;
	shl.b32 	%r3321, %r3320, 2;
	add.s32 	%r3322, %r9, %r3321;
	st.shared.f32 	[%r3322], %f1;
$L__BB5_5:
	add.s32 	%r11, %r4, %r5;
	setp.gt.u32 	%p5, %r11, 31;
	@%p5 bra 	$L__BB5_98;
	ld.param.u32 	%r16948, [_Z24transposeSharedSwizzlingILi32ELi32EEvPfS0_ii_param_3];
	add.s32 	%r12, %r10, %r5;
	setp.ge.s32 	%p6, %r12, %r16948;
	@%p6 bra 	$L__BB5_8;
	add.s32 	%r3323, %r12, %r8;
	mul.wide.s32 	%rd7, %r3323, 4;
	add.s64 	%rd8, %rd1, %rd7;
	ld.global.f32 	%f2, [%rd8];
	xor.b32  	%r3324, %r11, %r3;
	shl.b32 	%r3325, %r3324, 2;
	add.s32 	%r3326, %r9, %r3325;
	st.shared.f32 	[%r3326], %f2;
$L__BB5_8:
	add.s32 	%r13, %r11, %r5;
	setp.gt.u32 	%p7, %r13, 31;
	@%p7 bra 	$L__BB5_98;
	ld.param.u32 	%r16949, [_Z24transposeSharedSwizzlingILi32ELi32EEvPfS0_ii_param_3];
	add.s32 	%r14, %r12, %r5;
	setp.ge.s32 	%p8, %r14, %r16949;
	@%p8 bra 	$L__BB5_11;
	add.s32 	%r3327, %r14, %r8;
	mul.wide.s32 	%rd9, %r3327, 4;
	add.s64 	%rd10, %rd1, %rd9;
	ld.global.f32 	%f3, [%rd10];
	xor.b32  	%r3328, %r13, %r3;
	shl.b32 	%r3329, %r3328, 2;
	add.s32 	%r3330, %r9, %r3329;
	st.shared.f32 	[%r3330], %f3;
$L__BB5_11:
	add.s32 	%r15, %r13, %r5;
	setp.gt.u32 	%p9, %r15, 31;
	@%p9 bra 	$L__BB5_98;
	ld.param.u32 	%r16950, [_Z24transposeSharedSwizzlingILi32ELi32EEvPfS0_ii_param_3];
	add.s32 	%r16, %r14, %r5;
	setp.ge.s32 	%p10, %r16, %r16950;
	@%p10 bra 	$L__BB5_14;
	add.s32 	%r3331, %r16, %r8;
	mul.wide.s32 	%rd11, %r3331, 4;
	add.s64 	%rd12, %rd1, %rd11;
	ld.global.f32 	%f4, [%rd12];
	xor.b32  	%r3332, %r15, %r3;
	shl.b32 	%r3333, %r3332, 2;
	add.s32 	%r3334, %r9, %r3333;
	st.shared.f32 	[%r3334], %f4;
$L__BB5_14:
	add.s32 	%r17, %r15, %r5;
	setp.gt.u32 	%p11, %r17, 31;
	@%p11 bra 	$L__BB5_98;
	ld.param.u32 	%r16951, [_Z24transposeSharedSwizzlingILi32ELi32EEvPfS0_ii_param_3];
	add.s32 	%r18, %r16, %r5;
	setp.ge.s32 	%p12, %r18, %r16951;
	@%p12 bra 	$L__BB5_17;
	add.s32 	%r3335, %r18, %r8;
	mul.wide.s32 	%rd13, %r3335, 4;
	add.s64 	%rd14, %rd1, %rd13;
	ld.global.f32 	%f5, [%rd14];
	xor.b32  	%r3336, %r17, %r3;
	shl.b32 	%r3337, %r3336, 2;
	add.s32 	%r3338, %r9, %r3337;
	st.shared.f32 	[%r3338], %f5;
$L__BB5_17:
	add.s32 	%r19, %r17, %r5;
	setp.gt.u32 	%p13, %r19, 31;
	@%p13 bra 	$L__BB5_98;
	ld.param.u32 	%r16952, [_Z24transposeSharedSwizzlingILi32ELi32EEvPfS0_ii_param_3];
	add.s32 	%r20, %r18, %r5;
	setp.ge.s32 	%p14, %r20, %r16952;
	@%p14 bra 	$L__BB5_20;
	add.s32 	%r3339, %r20, %r8;
	mul.wide.s32 	%rd15, %r3339, 4;
	add.s64 	%rd16, %rd1, %rd15;
	ld.global.f32 	%f6, [%rd16];
	xor.b32  	%r3340, %r19, %r3;
	shl.b32 	%r3341, %r3340, 2;
	add.s32 	%r3342, %r9, %r3341;
	st.shared.f32 	[%r3342], %f6;
$L__BB5_20:
	add.s32 	%r21, %r19, %r5;
	setp.gt.u32 	%p15, %r21, 31;
	@%p15 bra 	$L__BB5_98;
	ld.param.u32 	%r16953, [_Z24transposeSharedSwizzlingILi32ELi32EEvPfS0_ii_param_3];
	add.s32 	%r22, %r20, %r5;
	setp.ge.s32 	%p16, %r22, %r16953;
	@%p16 bra 	$L__BB5_23;
	add.s32 	%r3343, %r22, %r8;
	mul.wide.s32 	%rd17, %r3343, 4;
	add.s64 	%rd18, %rd1, %rd17;
	ld.global.f32 	%f7, [%rd18];
	xor.b32  	%r3344, %r21, %r3;
	shl.b32 	%r3345, %r3344, 2;
	add.s32 	%r3346, %r9, %r3345;
	st.shared.f32 	[%r3346], %f7;
$L__BB5_23:
	add.s32 	%r23, %r21, %r5;
	setp.gt.u32 	%p17, %r23, 31;
	@%p17 bra 	$L__BB5_98;
	ld.param.u32 	%r16954, [_Z24transposeSharedSwizzlingILi32ELi32EEvPfS0_ii_param_3];
	add.s32 	%r24, %r22, %r5;
	setp.ge.s32 	%p18, %r24, %r16954;
	@%p18 bra 	$L__BB5_26;
	add.s32 	%r3347, %r24, %r8;
	mul.wide.s32 	%rd19, %r3347, 4;
	add.s64 	%rd20, %rd1, %rd19;
	ld.global.f32 	%f8, [%rd20];
	xor.b32  	%r3348, %r23, %r3;
	shl.b32 	%r3349, %r3348, 2;
	add.s32 	%r3350, %r9, %r3349;
	st.shared.f32 	[%r3350], %f8;
$L__BB5_26:
	add.s32 	%r25, %r23, %r5;
	setp.gt.u32 	%p19, %r25, 31;
	@%p19 bra 	$L__BB5_98;
	ld.param.u32 	%r16955, [_Z24transposeSharedSwizzlingILi32ELi32EEvPfS0_ii_param_3];
	add.s32 	%r26, %r24, %r5;
	setp.ge.s32 	%p20, %r26, %r16955;
	@%p20 bra 	$L__BB5_29;
	add.s32 	%r3351, %r26, %r8;
	mul.wide.s32 	%rd21, %r3351, 4;
	add.s64 	%rd22, %rd1, %rd21;
	ld.global.f32 	%f9, [%rd22];
	xor.b32  	%r3352, %r25, %r3;
	shl.b32 	%r3353, %r3352, 2;
	add.s32 	%r3354, %r9, %r3353;
	st.shared.f32 	[%r3354], %f9;
$L__BB5_29:
	add.s32 	%r27, %r25, %r5;
	setp.gt.u32 	%p21, %r27, 31;
	@%p21 bra 	$L__BB5_98;
	ld.param.u32 	%r16956, [_Z24transposeSharedSwizzlingILi32ELi32EEvPfS0_ii_param_3];
	add.s32 	%r28, %r26, %r5;
	setp.ge.s32 	%p22, %r28, %r16956;
	@%p22 bra 	$L__BB5_32;
	add.s32 	%r3355, %r28, %r8;
	mul.wide.s32 	%rd23, %r3355, 4;
	add.s64 	%rd24, %rd1, %rd23;
	ld.global.f32 	%f10, [%rd24];
	xor.b32  	%r3356, %r27, %r3;
	shl.b32 	%r3357, %r3356, 2;
	add.s32 	%r3358, %r9, %r3357;
	st.shared.f32 	[%r3358], %f10;
$L__BB5_32:
	add.s32 	%r29, %r27, %r5;
	setp.gt.u32 	%p23, %r29, 31;
	@%p23 bra 	$L__BB5_98;
	ld.param.u32 	%r16957, [_Z24transposeSharedSwizzlingILi32ELi32EEvPfS0_ii_param_3];
	add.s32 	%r30, %r28, %r5;
	setp.ge.s32 	%p24, %r30, %r16957;
	@%p24 bra 	$L__BB5_35;
	add.s32 	%r3359, %r30, %r8;
	mul.wide.s32 	%rd25, %r3359, 4;
	add.s64 	%rd26, %rd1, %rd25;
	ld.global.f32 	%f11, [%rd26];
	xor.b32  	%r3360, %r29, %r3;
	shl.b32 	%r3361, %r3360, 2;
	add.s32 	%r3362, %r9, %r3361;
	st.shared.f32 	[%r3362], %f11;
$L__BB5_35:
	add.s32 	%r31, %r29, %r5;
	setp.gt.u32 	%p25, %r31, 31;
	@%p25 bra 	$L__BB5_98;
	ld.param.u32 	%r16958, [_Z24transposeSharedSwizzlingILi32ELi32EEvPfS0_ii_param_3];
	add.s32 	%r32, %r30, %r5;
	setp.ge.s32 	%p26, %r32, %r16958;
	@%p26 bra 	$L__BB5_38;
	add.s32 	%r3363, %r32, %r8;
	mul.wide.s32 	%rd27, %r3363, 4;
	add.s64 	%rd28, %rd1, %rd27;
	ld.global.f32 	%f12, [%rd28];
	xor.b32  	%r3364, %r31, %r3;
	shl.b32 	%r3365, %r3364, 2;
	add.s32 	%r3366, %r9, %r3365;
	st.shared.f32 	[%r3366], %f12;
$L__BB5_38:
	add.s32 	%r33, %r31, %r5;
	setp.gt.u32 	%p27, %r33, 31;
	@%p27 bra 	$L__BB5_98;
	ld.param.u32 	%r16959, [_Z24transposeSharedSwizzlingILi32ELi32EEvPfS0_ii_param_3];
	add.s32 	%r34, %r32, %r5;
	setp.ge.s32 	%p28, %r34, %r16959;
	@%p28 bra 	$L__BB5_41;
	add.s32 	%r3367, %r34, %r8;
	mul.wide.s32 	%rd29, %r3367, 4;
	add.s64 	%rd30, %rd1, %rd29;
	ld.global.f32 	%f13, [%rd30];
	xor.b32  	%r3368, %r33, %r3;
	shl.b32 	%r3369, %r3368, 2;
	add.s32 	%r3370, %r9, %r3369;
	st.shared.f32 	[%r3370], %f13;
$L__BB5_41:
	add.s32 	%r35, %r33, %r5;
	setp.gt.u32 	%p29, %r35, 31;
	@%p29 bra 	$L__BB5_98;
	ld.param.u32 	%r16960, [_Z24transposeSharedSwizzlingILi32ELi32EEvPfS0_ii_param_3];
	add.s32 	%r36, %r34, %r5;
	setp.ge.s32 	%p30, %r36, %r16960;
	@%p30 bra 	$L__BB5_44;
	add.s32 	%r3371, %r36, %r8;
	mul.wide.s32 	%rd31, %r3371, 4;
	add.s64 	%rd32, %rd1, %rd31;
	ld.global.f32 	%f14, [%rd32];
	xor.b32  	%r3372, %r35, %r3;
	shl.b32 	%r3373, %r3372, 2;
	add.s32 	%r3374, %r9, %r3373;
	st.shared.f32 	[%r3374], %f14;
$L__BB5_44:
	add.s32 	%r37, %r35, %r5;
	setp.gt.u32 	%p31, %r37, 31;
	@%p31 bra 	$L__BB5_98;
	ld.param.u32 	%r16961, [_Z24transposeSharedSwizzlingILi32ELi32EEvPfS0_ii_param_3];
	add.s32 	%r38, %r36, %r5;
	setp.ge.s32 	%p32, %r38, %r16961;
	@%p32 bra 	$L__BB5_47;
	add.s32 	%r3375, %r38, %r8;
	mul.wide.s32 	%rd33, %r3375, 4;
	add.s64 	%rd34, %rd1, %rd33;
	ld.global.f32 	%f15, [%rd34];
	xor.b32  	%r3376, %r37, %r3;
	shl.b32 	%r3377, %r3376, 2;
	add.s32 	%r3378, %r9, %r3377;
	st.shared.f32 	[%r3378], %f15;
$L__BB5_47:
	add.s32 	%r39, %r37, %r5;
	setp.gt.u32 	%p33, %r39, 31;
	@%p33 bra 	$L__BB5_98;
	ld.param.u32 	%r16962, [_Z24transposeSharedSwizzlingILi32ELi32EEvPfS0_ii_param_3];
	add.s32 	%r40, %r38, %r5;
	setp.ge.s32 	%p34, %r40, %r16962;
	@%p34 bra 	$L__BB5_50;
	add.s32 	%r3379, %r40, %r8;
	mul.wide.s32 	%rd35, %r3379, 4;
	add.s64 	%rd36, %rd1, %rd35;
	ld.global.f32 	%f16, [%rd36];
	xor.b32  	%r3380, %r39, %r3;
	shl.b32 	%r3381, %r3380, 2;
	add.s32 	%r3382, %r9, %r3381;
	st.shared.f32 	[%r3382], %f16;
$L__BB5_50:
	add.s32 	%r41, %r39, %r5;
	setp.gt.u32 	%p35, %r41, 31;
	@%p35 bra 	$L__BB5_98;
	ld.param.u32 	%r16963, [_Z24transposeSharedSwizzlingILi32ELi32EEvPfS0_ii_param_3];
	add.s32 	%r42, %r40, %r5;
	setp.ge.s32 	%p36, %r42, %r16963;
	@%p36 bra 	$L__BB5_53;
	add.s32 	%r3383, %r42, %r8;
	mul.wide.s32 	%rd37, %r3383, 4;
	add.s64 	%rd38, %rd1, %rd37;
	ld.global.f32 	%f17, [%rd38];
	xor.b32  	%r3384, %r41, %r3;
	shl.b32 	%r3385, %r3384, 2;
	add.s32 	%r3386, %r9, %r3385;
	st.shared.f32 	[%r3386], %f17;
$L__BB5_53:
	add.s32 	%r43, %r41, %r5;
	setp.gt.u32 	%p37, %r43, 31;
	@%p37 bra 	$L__BB5_98;
	ld.param.u32 	%r16964, [_Z24transposeSharedSwizzlingILi32ELi32EEvPfS0_ii_param_3];
	add.s32 	%r44, %r42, %r5;
	setp.ge.s32 	%p38, %r44, %r16964;
	@%p38 bra 	$L__BB5_56;
	add.s32 	%r3387, %r44, %r8;
	mul.wide.s32 	%rd39, %r3387, 4;
	add.s64 	%rd40, %rd1, %rd39;
	ld.global.f32 	%f18, [%rd40];
	xor.b32  	%r3388, %r43, %r3;
	shl.b32 	%r3389, %r3388, 2;
	add.s32 	%r3390, %r9, %r3389;
	st.shared.f32 	[%r3390], %f18;
$L__BB5_56:
	add.s32 	%r45, %r43, %r5;
	setp.gt.u32 	%p39, %r45, 31;
	@%p39 bra 	$L__BB5_98;
	ld.param.u32 	%r16965, [_Z24transposeSharedSwizzlingILi32ELi32EEvPfS0_ii_param_3];
	add.s32 	%r46, %r44, %r5;
	setp.ge.s32 	%p40, %r46, %r16965;
	@%p40 bra 	$L__BB5_59;
	add.s32 	%r3391, %r46, %r8;
	mul.wide.s32 	%rd41, %r3391, 4;
	add.s64 	%rd42, %rd1, %rd41;
	ld.global.f32 	%f19, [%rd42];
	xor.b32  	%r3392, %r45, %r3;
	shl.b32 	%r3393, %r3392, 2;
	add.s32 	%r3394, %r9, %r3393;
	st.shared.f32 	[%r3394], %f19;
$L__BB5_59:
	add.s32 	%r47, %r45, %r5;
	setp.gt.u32 	%p41, %r47, 31;
	@%p41 bra 	$L__BB5_98;
	ld.param.u32 	%r16966, [_Z24transposeSharedSwizzlingILi32ELi32EEvPfS0_ii_param_3];
	add.s32 	%r48, %r46, %r5;
	setp.ge.s32 	%p42, %r48, %r16966;
	@%p42 bra 	$L__BB5_62;
	add.s32 	%r3395, %r48, %r8;
	mul.wide.s32 	%rd43, %r3395, 4;
	add.s64 	%rd44, %rd1, %rd43;
	ld.global.f32 	%f20, [%rd44];
	xor.b32  	%r3396, %r47, %r3;
	shl.b32 	%r3397, %r3396, 2;
	add.s32 	%r3398, %r9, %r3397;
	st.shared.f32 	[%r3398], %f20;
$L__BB5_62:
	add.s32 	%r49, %r47, %r5;
	setp.gt.u32 	%p43, %r49, 31;
	@%p43 bra 	$L__BB5_98;
	ld.param.u32 	%r16967, [_Z24transposeSharedSwizzlingILi32ELi32EEvPfS0_ii_param_3];
	add.s32 	%r50, %r48, %r5;
	setp.ge.s32 	%p44, %r50, %r16967;
	@%p44 bra 	$L__BB5_65;
	add.s32 	%r3399, %r50, %r8;
	mul.wide.s32 	%rd45, %r3399, 4;
	add.s64 	%rd46, %rd1, %rd45;
	ld.global.f32 	%f21, [%rd46];
	xor.b32  	%r3400, %r49, %r3;
	shl.b32 	%r3401, %r3400, 2;
	add.s32 	%r3402, %r9, %r3401;
	st.shared.f32 	[%r3402], %f21;
$L__BB5_65:
	add.s32 	%r51, %r49, %r5;
	setp.gt.u32 	%p45, %r51, 31;
	@%p45 bra 	$L__BB5_98;
	ld.param.u32 	%r16968, [_Z24transposeSharedSwizzlingILi32ELi32EEvPfS0_ii_param_3];
	add.s32 	%r52, %r50, %r5;
	setp.ge.s32 	%p46, %r52, %r16968;
	@%p46 bra 	$L__BB5_68;
	add.s32 	%r3403, %r52, %r8;
	mul.wide.s32 	%rd47, %r3403, 4;
	add.s64 	%rd48, %rd1, %rd47;
	ld.global.f32 	%f22, [%rd48];
	xor.b32  	%r3404, %r51, %r3;
	shl.b32 	%r3405, %r3404, 2;
	add.s32 	%r3406, %r9, %r3405;
	st.shared.f32 	[%r3406], %f22;
$L__BB5_68:
	add.s32 	%r53, %r51, %r5;
	setp.gt.u32 	%p47, %r53, 31;
	@%p47 bra 	$L__BB5_98;
	ld.param.u32 	%r16969, [_Z24transposeSharedSwizzlingILi32ELi32EEvPfS0_ii_param_3];
	add.s32 	%r54, %r52, %r5;
	setp.ge.s32 	%p48, %r54, %r16969;
	@%p48 bra 	$L__BB5_71;
	add.s32 	%r3407, %r54, %r8;
	mul.wide.s32 	%rd49, %r3407, 4;
	add.s64 	%rd50, %rd1, %rd49;
	ld.global.f32 	%f23, [%rd50];
	xor.b32  	%r3408, %r53, %r3;
	shl.b32 	%r3409, %r3408, 2;
	add.s32 	%r3410, %r9, %r3409;
	st.shared.f32 	[%r3410], %f23;
$L__BB5_71:
	add.s32 	%r55, %r53, %r5;
	setp.gt.u32 	%p49, %r55, 31;
	@%p49 bra 	$L__BB5_98;
	ld.param.u32 	%r16970, [_Z24transposeSharedSwizzlingILi32ELi32EEvPfS0_ii_param_3];
	add.s32 	%r56, %r54, %r5;
	setp.ge.s32 	%p50, %r56, %r16970;
	@%p50 bra 	$L__BB5_74;
	add.s32 	%r3411, %r56, %r8;
	mul.wide.s32 	%rd51, %r3411, 4;
	add.s64 	%rd52, %rd1, %rd51;
	ld.global.f32 	%f24, [%rd52];
	xor.b32  	%r3412, %r55, %r3;
	shl.b32 	%r3413, %r3412, 2;
	add.s32 	%r3414, %r9, %r3413;
	st.shared.f32 	[%r3414], %f24;
$L__BB5_74:
	add.s32 	%r57, %r55, %r5;
	setp.gt.u32 	%p51, %r57, 31;
	@%p51 bra 	$L__BB5_98;
	ld.param.u32 	%r16971, [_Z24transposeSharedSwizzlingILi32ELi32EEvPfS0_ii_param_3];
	add.s32 	%r58, %r56, %r5;
	setp.ge.s32 	%p52, %r58, %r16971;
	@%p52 bra 	$L__BB5_77;
	add.s32 	%r3415, %r58, %r8;
	mul.wide.s32 	%rd53, %r3415, 4;
	add.s64 	%rd54, %rd1, %rd53;
	ld.global.f32 	%f25, [%rd54];
	xor.b32  	%r3416, %r57, %r3;
	shl.b32 	%r3417, %r3416, 2;
	add.s32 	%r3418, %r9, %r3417;
	st.shared.f32 	[%r3418], %f25;
$L__BB5_77:
	add.s32 	%r59, %r57, %r5;
	setp.gt.u32 	%p53, %r59, 31;
	@%p53 bra 	$L__BB5_98;
	ld.param.u32 	%r16972, [_Z24transposeSharedSwizzlingILi32ELi32EEvPfS0_ii_param_3];
	add.s32 	%r60, %r58, %r5;
	setp.ge.s32 	%p54, %r60, %r16972;
	@%p54 bra 	$L__BB5_80;
	add.s32 	%r3419, %r60, %r8;
	mul.wide.s32 	%rd55, %r3419, 4;
	add.s64 	%rd56, %rd1, %rd55;
	ld.global.f32 	%f26, [%rd56];
	xor.b32  	%r3420, %r59, %r3;
	shl.b32 	%r3421, %r3420, 2;
	add.s32 	%r3422, %r9, %r3421;
	st.shared.f32 	[%r3422], %f26;
$L__BB5_80:
	add.s32 	%r61, %r59, %r5;
	setp.gt.u32 	%p55, %r61, 31;
	@%p55 bra 	$L__BB5_98;
	ld.param.u32 	%r16973, [_Z24transposeSharedSwizzlingILi32ELi32EEvPfS0_ii_param_3];
	add.s32 	%r62, %r60, %r5;
	setp.ge.s32 	%p56, %r62, %r16973;
	@%p56 bra 	$L__BB5_83;
	add.s32 	%r3423, %r62, %r8;
	mul.wide.s32 	%rd57, %r3423, 4;
	add.s64 	%rd58, %rd1, %rd57;
	ld.global.f32 	%f27, [%rd58];
	xor.b32  	%r3424, %r61, %r3;
	shl.b32 	%r3425, %r3424, 2;
	add.s32 	%r3426, %r9, %r3425;
	st.shared.f32 	[%r3426], %f27;
$L__BB5_83:
	add.s32 	%r63, %r61, %r5;
	setp.gt.u32 	%p57, %r63, 31;
	@%p57 bra 	$L__BB5_98;
	ld.param.u32 	%r16974, [_Z24transposeSharedSwizzlingILi32ELi32EEvPfS0_ii_param_3];
	add.s32 	%r64, %r62, %r5;
	setp.ge.s32 	%p58, %r64, %r16974;
	@%p58 bra 	$L__BB5_86;
	add.s32 	%r3427, %r64, %r8;
	mul.wide.s32 	%rd59, %r3427, 4;
	add.s64 	%rd60, %rd1, %rd59;
	ld.global.f32 	%f28, [%rd60];
	xor.b32  	%r3428, %r63, %r3;
	shl.b32 	%r3429, %r3428, 2;
	add.s32 	%r3430, %r9, %r3429;
	st.shared.f32 	[%r3430], %f28;
$L__BB5_86:
	add.s32 	%r65, %r63, %r5;
	setp.gt.u32 	%p59, %r65, 31;
	@%p59 bra 	$L__BB5_98;
	ld.param.u32 	%r16975, [_Z24transposeSharedSwizzlingILi32ELi32EEvPfS0_ii_param_3];
	add.s32 	%r66, %r64, %r5;
	setp.ge.s32 	%p60, %r66, %r16975;
	@%p60 bra 	$L__BB5_89;
	add.s32 	%r3431, %r66, %r8;
	mul.wide.s32 	%rd61, %r3431, 4;
	add.s64 	%rd62, %rd1, %rd61;
	ld.global.f32 	%f29, [%rd62];
	xor.b32  	%r3432, %r65, %r3;
	shl.b32 	%r3433, %r3432, 2;
	add.s32 	%r3434, %r9, %r3433;
	st.shared.f32 	[%r3434], %f29;
$L__BB5_89:
	add.s32 	%r67, %r65, %r5;
	setp.gt.u32 	%p61, %r67, 31;
	@%p61 bra 	$L__BB5_98;
	ld.param.u32 	%r16976, [_Z24transposeSharedSwizzlingILi32ELi32EEvPfS0_ii_param_3];
	add.s32 	%r68, %r66, %r5;
	setp.ge.s32 	%p62, %r68, %r16976;
	@%p62 bra 	$L__BB5_92;
	add.s32 	%r3435, %r68, %r8;
	mul.wide.s32 	%rd63, %r3435, 4;
	add.s64 	%rd64, %rd1, %rd63;
	ld.global.f32 	%f30, [%rd64];
	xor.b32  	%r3436, %r67, %r3;
	shl.b32 	%r3437, %r3436, 2;
	add.s32 	%r3438, %r9, %r3437;
	st.shared.f32 	[%r3438], %f30;
$L__BB5_92:
	add.s32 	%r69, %r67, %r5;
	setp.gt.u32 	%p63, %r69, 31;
	@%p63 bra 	$L__BB5_98;
	ld.param.u32 	%r16977, [_Z24transposeSharedSwizzlingILi32ELi32EEvPfS0_ii_param_3];
	add.s32 	%r70, %r68, %r5;
	setp.ge.s32 	%p64, %r70, %r16977;
	@%p64 bra 	$L__BB5_95;
	add.s32 	%r3439, %r70, %r8;
	mul.wide.s32 	%rd65, %r3439, 4;
	add.s64 	%rd66, %rd1, %rd65;
	ld.global.f32 	%f31, [%rd66];
	xor.b32  	%r3440, %r69, %r3;
	shl.b32 	%r3441, %r3440, 2;
	add.s32 	%r3442, %r9, %r3441;
	st.shared.f32 	[%r3442], %f31;
$L__BB5_95:
	add.s32 	%r71, %r69, %r5;
	setp.gt.u32 	%p65, %r71, 31;
	@%p65 bra 	$L__BB5_98;
	ld.param.u32 	%r16978, [_Z24transposeSharedSwizzlingILi32ELi32EEvPfS0_ii_param_3];
	add.s32 	%r72, %r70, %r5;
	setp.ge.s32 	%p66, %r72, %r16978;
	@%p66 bra 	$L__BB5_98;
	add.s32 	%r3443, %r72, %r8;
	mul.wide.s32 	%rd67, %r3443, 4;
	add.s64 	%rd68, %rd1, %rd67;
	ld.global.f32 	%f32, [%rd68];
	xor.b32  	%r3444, %r71, %r3;
	shl.b32 	%r3445, %r3444, 2;
	add.s32 	%r3446, %r9, %r3445;
	st.shared.f32 	[%r3446], %f32;
$L__BB5_98:
	add.s32 	%r73, %r3, %r6;
	setp.gt.u32 	%p67, %r73, 31;
	@%p67 bra 	$L__BB5_3135;
	ld.param.u32 	%r15892, [_Z24transposeSharedSwizzlingILi32ELi32EEvPfS0_ii_param_2];
	add.s32 	%r74, %r7, %r6;
	setp.ge.u32 	%p68, %r74, %r15892;
	@%p68 bra 	$L__BB5_3135;
	setp.gt.u32 	%p69, %r4, 31;
	@%p69 bra 	$L__BB5_196;
	ld.param.u32 	%r16979, [_Z24transposeSharedSwizzlingILi32ELi32EEvPfS0_ii_param_3];
	mul.lo.s32 	%r75, %r74, %r16979;
	shl.b32 	%r3447, %r73, 7;
	mov.u32 	%r3448, _ZZ24transposeSharedSwizzlingILi32ELi32EEvPfS0_iiE4tile;
	add.s32 	%r76, %r3448, %r3447;
	add.s32 	%r77, %r4, %r2;
	setp.ge.s32 	%p70, %r77, %r16979;
	@%p70 bra 	$L__BB5_103;
	add.s32 	%r3449, %r77, %r75;
	mul.wide.s32 	%rd69, %r3449, 4;
	add.s64 	%rd70, %rd1, %rd69;
	ld.global.f32 	%f33, [%rd70];
	xor.b32  	%r3450, %r4, %r73;
	shl.b32 	%r3451, %r3450, 2;
	add.s32 	%r3452, %r76, %r3451;
	st.shared.f32 	[%r3452], %f33;
$L__BB5_103:
	add.s32 	%r78, %r4, %r5;
	setp.gt.u32 	%p71, %r78, 31;
	@%p71 bra 	$L__BB5_196;
	ld.param.u32 	%r16980, [_Z24transposeSharedSwizzlingILi32ELi32EEvPfS0_ii_param_3];
	add.s32 	%r79, %r77, %r5;
	setp.ge.s32 	%p72, %r79, %r16980;
	@%p72 bra 	$L__BB5_106;
	add.s32 	%r3453, %r79, %r75;
	mul.wide.s32 	%rd71, %r3453, 4;
	add.s64 	%rd72, %rd1, %rd71;
	ld.global.f32 	%f34, [%rd72];
	xor.b32  	%r3454, %r78, %r73;
	shl.b32 	%r3455, %r3454, 2;
	add.s32 	%r3456, %r76, %r3455;
	st.shared.f32 	[%r3456], %f34;
$L__BB5_106:
	add.s32 	%r80, %r78, %r5;
	setp.gt.u32 	%p73, %r80, 31;
	@%p73 bra 	$L__BB5_196;
	ld.param.u32 	%r16981, [_Z24transposeSharedSwizzlingILi32ELi32EEvPfS0_ii_param_3];
	add.s32 	%r81, %r79, %r5;
	setp.ge.s32 	%p74, %r81, %r16981;
	@%p74 bra 	$L__BB5_109;
	add.s32 	%r3457, %r81, %r75;
	mul.wide.s32 	%rd73, %r3457, 4;
	add.s64 	%rd74, %rd1, %rd73;
	ld.global.f32 	%f35, [%rd74];
	xor.b32  	%r3458, %r80, %r73;
	shl.b32 	%r3459, %r3458, 2;
	add.s32 	%r3460, %r76, %r3459;
	st.shared.f32 	[%r3460], %f35;
$L__BB5_109:
	add.s32 	%r82, %r80, %r5;
	setp.gt.u32 	%p75, %r82, 31;
	@%p75 bra 	$L__BB5_196;
	ld.param.u32 	%r16982, [_Z24transposeSharedSwizzlingILi32ELi32EEvPfS0_ii_param_3];
	add.s32 	%r83, %r81, %r5;
	setp.ge.s32 	%p76, %r83, %r16982;
	@%p76 bra 	$L__BB5_112;
	add.s32 	%r3461, %r83, %r75;
	mul.wide.s32 	%rd75, %r3461, 4;
	add.s64 	%rd76, %rd1, %rd75;
	ld.global.f32 	%f36, [%rd76];
	xor.b32  	%r3462, %r82, %r73;
	shl.b32 	%r3463, %r3462, 2;
	add.s32 	%r3464, %r76, %r3463;
	st.shared.f32 	[%r3464], %f36;
$L__BB5_112:
	add.s32 	%r84, %r82, %r5;
	setp.gt.u32 	%p77, %r84, 31;
	@%p77 bra 	$L__BB5_196;
	ld.param.u32 	%r16983, [_Z24transposeSharedSwizzlingILi32ELi32EEvPfS0_ii_param_3];
	add.s32 	%r85, %r83, %r5;
	setp.ge.s32 	%p78, %r85, %r16983;
	@%p78 bra 	$L__BB5_115;
	add.s32 	%r3465, %r85, %r75;
	mul.wide.s32 	%rd77, %r3465, 4;
	add.s64 	%rd78, %rd1, %rd77;
	ld.global.f32 	%f37, [%rd78];
	xor.b32  	%r3466, %r84, %r73;
	shl.b32 	%r3467, %r3466, 2;
	add.s32 	%r3468, %r76, %r3467;
	st.shared.f32 	[%r3468], %f37;
$L__BB5_115:
	add.s32 	%r86, %r84, %r5;
	setp.gt.u32 	%p79, %r86, 31;
	@%p79 bra 	$L__BB5_196;
	ld.param.u32 	%r16984, [_Z24transposeSharedSwizzlingILi32ELi32EEvPfS0_ii_param_3];
	add.s32 	%r87, %r85, %r5;
	setp.ge.s32 	%p80, %r87, %r16984;
	@%p80 bra 	$L__BB5_118;
	add.s32 	%r3469, %r87, %r75;
	mul.wide.s32 	%rd79, %r3469, 4;
	add.s64 	%rd80, %rd1, %rd79;
	ld.global.f32 	%f38, [%rd80];
	xor.b32  	%r3470, %r86, %r73;
	shl.b32 	%r3471, %r3470, 2;
	add.s32 	%r3472, %r76, %r3471;
	st.shared.f32 	[%r3472], %f38;
$L__BB5_118:
	add.s32 	%r88, %r86, %r5;
	setp.gt.u32 	%p81, %r88, 31;
	@%p81 bra 	$L__BB5_196;
	ld.param.u32 	%r16985, [_Z24transposeSharedSwizzlingILi32ELi32EEvPfS0_ii_param_3];
	add.s32 	%r89, %r87, %r5;
	setp.ge.s32 	%p82, %r89, %r16985;
	@%p82 bra 	$L__BB5_121;
	add.s32 	%r3473, %r89, %r75;
	mul.wide.s32 	%rd81, %r3473, 4;
	add.s64 	%rd82, %rd1, %rd81;
	ld.global.f32 	%f39, [%rd82];
	xor.b32  	%r3474, %r88, %r73;
	shl.b32 	%r3475, %r3474, 2;
	add.s32 	%r3476, %r76, %r3475;
	st.shared.f32 	[%r3476], %f39;
$L__BB5_121:
	add.s32 	%r90, %r88, %r5;
	setp.gt.u32 	%p83, %r90, 31;
	@%p83 bra 	$L__BB5_196;
	ld.param.u32 	%r16986, [_Z24transposeSharedSwizzlingILi32ELi32EEvPfS0_ii_param_3];
	add.s32 	%r91, %r89, %r5;
	setp.ge.s32 	%p84, %r91, %r16986;
	@%p84 bra 	$L__BB5_124;
	add.s32 	%r3477, %r91, %r75;
	mul.wide.s32 	%rd83, %r3477, 4;
	add.s64 	%rd84, %rd1, %rd83;
	ld.global.f32 	%f40, [%rd84];
	xor.b32  	%r3478, %r90, %r73;
	shl.b32 	%r3479, %r3478, 2;
	add.s32 	%r3480, %r76, %r3479;
	st.shared.f32 	[%r3480], %f40;
$L__BB5_124:
	add.s32 	%r92, %r90, %r5;
	setp.gt.u32 	%p85, %r92, 31;
	@%p85 bra 	$L__BB5_196;
	ld.param.u32 	%r16987, [_Z24transposeSharedSwizzlingILi32ELi32EEvPfS0_ii_param_3];
	add.s32 	%r93, %r91, %r5;
	setp.ge.s32 	%p86, %r93, %r16987;
	@%p86 bra 	$L__BB5_127;
	add.s32 	%r3481, %r93, %r75;
	mul.wide.s32 	%rd85, %r3481, 4;
	add.s64 	%rd86, %rd1, %rd85;
	ld.global.f32 	%f41, [%rd86];
	xor.b32  	%r3482, %r92, %r73;
	shl.b32 	%r3483, %r3482, 2;
	add.s32 	%r3484, %r76, %r3483;
	st.shared.f32 	[%r3484], %f41;
$L__BB5_127:
	add.s32 	%r94, %r92, %r5;
	setp.gt.u32 	%p87, %r94, 31;
	@%p87 bra 	$L__BB5_196;
	ld.param.u32 	%r16988, [_Z24transposeSharedSwizzlingILi32ELi32EEvPfS0_ii_param_3];
	add.s32 	%r95, %r93, %r5;
	setp.ge.s32 	%p88, %r95, %r16988;
	@%p88 bra 	$L__BB5_130;
	add.s32 	%r3485, %r95, %r75;
	mul.wide.s32 	%rd87, %r3485, 4;
	add.s64 	%rd88, %rd1, %rd87;
	ld.global.f32 	%f42, [%rd88];
	xor.b32  	%r3486, %r94, %r73;
	shl.b32 	%r3487, %r3486, 2;
	add.s32 	%r3488, %r76, %r3487;
	st.shared.f32 	[%r3488], %f42;
$L__BB5_130:
	add.s32 	%r96, %r94, %r5;
	setp.gt.u32 	%p89, %r96, 31;
	@%p89 bra 	$L__BB5_196;
	ld.param.u32 	%r16989, [_Z24transposeSharedSwizzlingILi32ELi32EEvPfS0_ii_param_3];
	add.s32 	%r97, %r95, %r5;
	setp.ge.s32 	%p90, %r97, %r16989;
	@%p90 bra 	$L__BB5_133;
	add.s32 	%r3489, %r97, %r75;
	mul.wide.s32 	%rd89, %r3489, 4;
	add.s64 	%rd90, %rd1, %rd89;
	ld.global.f32 	%f43, [%rd90];
	xor.b32  	%r3490, %r96, %r73;
	shl.b32 	%r3491, %r3490, 2;
	add.s32 	%r3492, %r76, %r3491;
	st.shared.f32 	[%r3492], %f43;
$L__BB5_133:
	add.s32 	%r98, %r96, %r5;
	setp.gt.u32 	%p91, %r98, 31;
	@%p91 bra 	$L__BB5_196;
	ld.param.u32 	%r16990, [_Z24transposeSharedSwizzlingILi32ELi32EEvPfS0_ii_param_3];
	add.s32 	%r99, %r97, %r5;
	setp.ge.s32 	%p92, %r99, %r16990;
	@%p92 bra 	$L__BB5_136;
	add.s32 	%r3493, %r99, %r75;
	mul.wide.s32 	%rd91, %r3493, 4;
	add.s64 	%rd92, %rd1, %rd91;
	ld.global.f32 	%f44, [%rd92];
	xor.b32  	%r3494, %r98, %r73;
	shl.b32 	%r3495, %r3494, 2;
	add.s32 	%r3496, %r76, %r3495;
	st.shared.f32 	[%r3496], %f44;
$L__BB5_136:
	add.s32 	%r100, %r98, %r5;
	setp.gt.u32 	%p93, %r100, 31;
	@%p93 bra 	$L__BB5_196;
	ld.param.u32 	%r16991, [_Z24transposeSharedSwizzlingILi32ELi32EEvPfS0_ii_param_3];
	add.s32 	%r101, %r99, %r5;
	setp.ge.s32 	%p94, %r101, %r16991;
	@%p94 bra 	$L__BB5_139;
	add.s32 	%r3497, %r101, %r75;
	mul.wide.s32 	%rd93, %r3497, 4;
	add.s64 	%rd94, %rd1, %rd93;
	ld.global.f32 	%f45, [%rd94];
	xor.b32  	%r3498, %r100, %r73;
	shl.b32 	%r3499, %r3498, 2;
	add.s32 	%r3500, %r76, %r3499;
	st.shared.f32 	[%r3500], %f45;
$L__BB5_139:
	add.s32 	%r102, %r100, %r5;
	setp.gt.u32 	%p95, %r102, 31;
	@%p95 bra 	$L__BB5_196;
	ld.param.u32 	%r16992, [_Z24transposeSharedSwizzlingILi32ELi32EEvPfS0_ii_param_3];
	add.s32 	%r103, %r101, %r5;
	setp.ge.s32 	%p96, %r103, %r16992;
	@%p96 bra 	$L__BB5_142;
	add.s32 	%r3501, %r103, %r75;
	mul.wide.s32 	%rd95, %r3501, 4;
	add.s64 	%rd96, %rd1, %rd95;
	ld.global.f32 	%f46, [%rd96];
	xor.b32  	%r3502, %r102, %r73;
	shl.b32 	%r3503, %r3502, 2;
	add.s32 	%r3504, %r76, %r3503;
	st.shared.f32 	[%r3504], %f46;
$L__BB5_142:
	add.s32 	%r104, %r102, %r5;
	setp.gt.u32 	%p97, %r104, 31;
	@%p97 bra 	$L__BB5_196;
	ld.param.u32 	%r16993, [_Z24transposeSharedSwizzlingILi32ELi32EEvPfS0_ii_param_3];
	add.s32 	%r105, %r103, %r5;
	setp.ge.s32 	%p98, %r105, %r16993;
	@%p98 bra 	$L__BB5_145;
	add.s32 	%r3505, %r105, %r75;
	mul.wide.s32 	%rd97, %r3505, 4;
	add.s64 	%rd98, %rd1, %rd97;
	ld.global.f32 	%f47, [%rd98];
	xor.b32  	%r3506, %r104, %r73;
	shl.b32 	%r3507, %r3506, 2;
	add.s32 	%r3508, %r76, %r3507;
	st.shared.f32 	[%r3508], %f47;
$L__BB5_145:
	add.s32 	%r106, %r104, %r5;
	setp.gt.u32 	%p99, %r106, 31;
	@%p99 bra 	$L__BB5_196;
	ld.param.u32 	%r16994, [_Z24transposeSharedSwizzlingILi32ELi32EEvPfS0_ii_param_3];
	add.s32 	%r107, %r105, %r5;
	setp.ge.s32 	%p100, %r107, %r16994;
	@%p100 bra 	$L__BB5_148;
	add.s32 	%r3509, %r107, %r75;
	mul.wide.s32 	%rd99, %r3509, 4;
	add.s64 	%rd100, %rd1, %rd99;
	ld.global.f32 	%f48, [%rd100];
	xor.b32  	%r3510, %r106, %r73;
	shl.b32 	%r3511, %r3510, 2;
	add.s32 	%r3512, %r76, %r3511;
	st.shared.f32 	[%r3512], %f48;
$L__BB5_148:
	add.s32 	%r108, %r106, %r5;
	setp.gt.u32 	%p101, %r108, 31;
	@%p101 bra 	$L__BB5_196;
	ld.param.u32 	%r16995, [_Z24transposeSharedSwizzlingILi32ELi32EEvPfS0_ii_param_3];
	add.s32 	%r109, %r107, %r5;
	setp.ge.s32 	%p102, %r109, %r16995;
	@%p102 bra 	$L__BB5_151;
	add.s32 	%r3513, %r109, %r75;
	mul.wide.s32 	%rd101, %r3513, 4;
	add.s64 	%rd102, %rd1, %rd101;
	ld.global.f32 	%f49, [%rd102];
	xor.b32  	%r3514, %r108, %r73;
	shl.b32 	%r3515, %r3514, 2;
	add.s32 	%r3516, %r76, %r3515;
	st.shared.f32 	[%r3516], %f49;
$L__BB5_151:
	add.s32 	%r110, %r108, %r5;
	setp.gt.u32 	%p103, %r110, 31;
	@%p103 bra 	$L__BB5_196;
	ld.param.u32 	%r16996, [_Z24transposeSharedSwizzlingILi32ELi32EEvPfS0_ii_param_3];
	add.s32 	%r111, %r109, %r5;
	setp.ge.s32 	%p104, %r111, %r16996;
	@%p104 bra 	$L__BB5_154;
	add.s32 	%r3517, %r111, %r75;
	mul.wide.s32 	%rd103, %r3517, 4;
	add.s64 	%rd104, %rd1, %rd103;
	ld.global.f32 	%f50, [%rd104];
	xor.b32  	%r3518, %r110, %r73;
	shl.b32 	%r3519, %r3518, 2;
	add.s32 	%r3520, %r76, %r3519;
	st.shared.f32 	[%r3520], %f50;
$L__BB5_154:
	add.s32 	%r112, %r110, %r5;
	setp.gt.u32 	%p105, %r112, 31;
	@%p105 bra 	$L__BB5_196;
	ld.param.u32 	%r16997, [_Z24transposeSharedSwizzlingILi32ELi32EEvPfS0_ii_param_3];
	add.s32 	%r113, %r111, %r5;
	setp.ge.s32 	%p106, %r113, %r16997;
	@%p106 bra 	$L__BB5_157;
	add.s32 	%r3521, %r113, %r75;
	mul.wide.s32 	%rd105, %r3521, 4;
	add.s64 	%rd106, %rd1, %rd105;
	ld.global.f32 	%f51, [%rd106];
	xor.b32  	%r3522, %r112, %r73;
	shl.b32 	%r3523, %r3522, 2;
	add.s32 	%r3524, %r76, %r3523;
	st.shared.f32 	[%r3524], %f51;
$L__BB5_157:
	add.s32 	%r114, %r112, %r5;
	setp.gt.u32 	%p107, %r114, 31;
	@%p107 bra 	$L__BB5_196;
	ld.param.u32 	%r16998, [_Z24transposeSharedSwizzlingILi32ELi32EEvPfS0_ii_param_3];
	add.s32 	%r115, %r113, %r5;
	setp.ge.s32 	%p108, %r115, %r16998;
	@%p108 bra 	$L__BB5_160;
	add.s32 	%r3525, %r115, %r75;
	mul.wide.s32 	%rd107, %r3525, 4;
	add.s64 	%rd108, %rd1, %rd107;
	ld.global.f32 	%f52, [%rd108];
	xor.b32  	%r3526, %r114, %r73;
	shl.b32 	%r3527, %r3526, 2;
	add.s32 	%r3528, %r76, %r3527;
	st.shared.f32 	[%r3528], %f52;
$L__BB5_160:
	add.s32 	%r116, %r114, %r5;
	setp.gt.u32 	%p109, %r116, 31;
	@%p109 bra 	$L__BB5_196;
	ld.param.u32 	%r16999, [_Z24transposeSharedSwizzlingILi32ELi32EEvPfS0_ii_param_3];
	add.s32 	%r117, %r115, %r5;
	setp.ge.s32 	%p110, %r117, %r16999;
	@%p110 bra 	$L__BB5_163;
	add.s32 	%r3529, %r117, %r75;
	mul.wide.s32 	%rd109, %r3529, 4;
	add.s64 	%rd110, %rd1, %rd109;
	ld.global.f32 	%f53, [%rd110];
	xor.b32  	%r3530, %r116, %r73;
	shl.b32 	%r3531, %r3530, 2;
	add.s32 	%r3532, %r76, %r3531;
	st.shared.f32 	[%r3532], %f53;
$L__BB5_163:
	add.s32 	%r118, %r116, %r5;
	setp.gt.u32 	%p111, %r118, 31;
	@%p111 bra 	$L__BB5_196;
	ld.param.u32 	%r17000, [_Z24transposeSharedSwizzlingILi32ELi32EEvPfS0_ii_param_3];
	add.s32 	%r119, %r117, %r5;
	setp.ge.s32 	%p112, %r119, %r17000;
	@%p112 bra 	$L__BB5_166;
	add.s32 	%r3533, %r119, %r75;
	mul.wide.s32 	%rd111, %r3533, 4;
	add.s64 	%rd112, %rd1, %rd111;
	ld.global.f32 	%f54, [%rd112];
	xor.b32  	%r3534, %r118, %r73;
	shl.b32 	%r3535, %r3534, 2;
	add.s32 	%r3536, %r76, %r3535;
	st.shared.f32 	[%r3536], %f54;
$L__BB5_166:
	add.s32 	%r120, %r118, %r5;
	setp.gt.u32 	%p113, %r120, 31;
	@%p113 bra 	$L__BB5_196;
	ld.param.u32 	%r17001, [_Z24transposeSharedSwizzlingILi32ELi32EEvPfS0_ii_param_3];
	add.s32 	%r121, %r119, %r5;
	setp.ge.s32 	%p114, %r121, %r17001;
	@%p114 bra 	$L__BB5_169;
	add.s32 	%r3537, %r121, %r75;
	mul.wide.s32 	%rd113, %r3537, 4;
	add.s64 	%rd114, %rd1, %rd113;
	ld.global.f32 	%f55, [%rd114];
	xor.b32  	%r3538, %r120, %r73;
	shl.b32 	%r3539, %r3538, 2;
	add.s32 	%r3540, %r76, %r3539;
	st.shared.f32 	[%r3540], %f55;
$L__BB5_169:
	add.s32 	%r122, %r120, %r5;
	setp.gt.u32 	%p115, %r122, 31;
	@%p115 bra 	$L__BB5_196;
	ld.param.u32 	%r17002, [_Z24transposeSharedSwizzlingILi32ELi32EEvPfS0_ii_param_3];
	add.s32 	%r123, %r121, %r5;
	setp.ge.s32 	%p116, %r123, %r17002;
	@%p116 bra 	$L__BB5_172;
	add.s32 	%r3541, %r123, %r75;
	mul.wide.s32 	%rd115, %r3541, 4;
	add.s64 	%rd116, %rd1, %rd115;
	ld.global.f32 	%f56, [%rd116];
	xor.b32  	%r3542, %r122, %r73;
	shl.b32 	%r3543, %r3542, 2;
	add.s32 	%r3544, %r76, %r3543;
	st.shared.f32 	[%r3544], %f56;
$L__BB5_172:
	add.s32 	%r124, %r122, %r5;
	setp.gt.u32 	%p117, %r124, 31;
	@%p117 bra 	$L__BB5_196;
	ld.param.u32 	%r17003, [_Z24transposeSharedSwizzlingILi32ELi32EEvPfS0_ii_param_3];
	add.s32 	%r125, %r123, %r5;
	setp.ge.s32 	%p118, %r125, %r17003;
	@%p118 bra 	$L__BB5_175;
	add.s32 	%r3545, %r125, %r75;
	mul.wide.s32 	%rd117, %r3545, 4;
	add.s64 	%rd118, %rd1, %rd117;
	ld.global.f32 	%f57, [%rd118];
	xor.b32  	%r3546, %r124, %r73;
	shl.b32 	%r3547, %r3546, 2;
	add.s32 	%r3548, %r76, %r3547;
	st.shared.f32 	[%r3548], %f57;
$L__BB5_175:
	add.s32 	%r126, %r124, %r5;
	setp.gt.u32 	%p119, %r126, 31;
	@%p119 bra 	$L__BB5_196;
	ld.param.u32 	%r17004, [_Z24transposeSharedSwizzlingILi32ELi32EEvPfS0_ii_param_3];
	add.s32 	%r127, %r125, %r5;
	setp.ge.s32 	%p120, %r127, %r17004;
	@%p120 bra 	$L__BB5_178;
	add.s32 	%r3549, %r127, %r75;
	mul.wide.s32 	%rd119, %r3549, 4;
	add.s64 	%rd120, %rd1, %rd119;
	ld.global.f32 	%f58, [%rd120];
	xor.b32  	%r3550, %r126, %r73;
	shl.b32 	%r3551, %r3550, 2;
	add.s32 	%r3552, %r76, %r3551;
	st.shared.f32 	[%r3552], %f58;
$L__BB5_178:
	add.s32 	%r128, %r126, %r5;
	setp.gt.u32 	%p121, %r128, 31;
	@%p121 bra 	$L__BB5_196;
	ld.param.u32 	%r17005, [_Z24transposeSharedSwizzlingILi32ELi32EEvPfS0_ii_param_3];
	add.s32 	%r129, %r127, %r5;
	setp.ge.s32 	%p122, %r129, %r17005;
	@%p122 bra 	$L__BB5_181;
	add.s32 	%r3553, %r129, %r75;
	mul.wide.s32 	%rd121, %r3553, 4;
	add.s64 	%rd122, %rd1, %rd121;
	ld.global.f32 	%f59, [%rd122];
	xor.b32  	%r3554, %r128, %r73;
	shl.b32 	%r3555, %r3554, 2;
	add.s32 	%r3556, %r76, %r3555;
	st.shared.f32 	[%r3556], %f59;
$L__BB5_181:
	add.s32 	%r130, %r128, %r5;
	setp.gt.u32 	%p123, %r130, 31;
	@%p123 bra 	$L__BB5_196;
	ld.param.u32 	%r17006, [_Z24transposeSharedSwizzlingILi32ELi32EEvPfS0_ii_param_3];
	add.s32 	%r131, %r129, %r5;
	setp.ge.s32 	%p124, %r131, %r17006;
	@%p124 bra 	$L__BB5_184;
	add.s32 	%r3557, %r131, %r75;
	mul.wide.s32 	%rd123, %r3557, 4;
	add.s64 	%rd124, %rd1, %rd123;
	ld.global.f32 	%f60, [%rd124];
	xor.b32  	%r3558, %r130, %r73;
	shl.b32 	%r3559, %r3558, 2;
	add.s32 	%r3560, %r76, %r3559;
	st.shared.f32 	[%r3560], %f60;
$L__BB5_184:
	add.s32 	%r132, %r130, %r5;
	setp.gt.u32 	%p125, %r132, 31;
	@%p125 bra 	$L__BB5_196;
	ld.param.u32 	%r17007, [_Z24transposeSharedSwizzlingILi32ELi32EEvPfS0_ii_param_3];
	add.s32 	%r133, %r131, %r5;
	setp.ge.s32 	%p126, %r133, %r17007;
	@%p126 bra 	$L__BB5_187;
	add.s32 	%r3561, %r133, %r75;
	mul.wide.s32 	%rd125, %r3561, 4;
	add.s64 	%rd126, %rd1, %rd125;
	ld.global.f32 	%f61, [%rd126];
	xor.b32  	%r3562, %r132, %r73;
	shl.b32 	%r3563, %r3562, 2;
	add.s32 	%r3564, %r76, %r3563;
	st.shared.f32 	[%r3564], %f61;
$L__BB5_187:
	add.s32 	%r134, %r132, %r5;
	setp.gt.u32 	%p127, %r134, 31;
	@%p127 bra 	$L__BB5_196;
	ld.param.u32 	%r17008, [_Z24transposeSharedSwizzlingILi32ELi32EEvPfS0_ii_param_3];
	add.s32 	%r135, %r133, %r5;
	setp.ge.s32 	%p128, %r135, %r17008;
	@%p128 bra 	$L__BB5_190;
	add.s32 	%r3565, %r135, %r75;
	mul.wide.s32 	%rd127, %r3565, 4;
	add.s64 	%rd128, %rd1, %rd127;
	ld.global.f32 	%f62, [%rd128];
	xor.b32  	%r3566, %r134, %r73;
	shl.b32 	%r3567, %r3566, 2;
	add.s32 	%r3568, %r76, %r3567;
	st.shared.f32 	[%r3568], %f62;
$L__BB5_190:
	add.s32 	%r136, %r134, %r5;
	setp.gt.u32 	%p129, %r136, 31;
	@%p129 bra 	$L__BB5_196;
	ld.param.u32 	%r17009, [_Z24transposeSharedSwizzlingILi32ELi32EEvPfS0_ii_param_3];
	add.s32 	%r137, %r135, %r5;
	setp.ge.s32 	%p130, %r137, %r17009;
	@%p130 bra 	$L__BB5_193;
	add.s32 	%r3569, %r137, %r75;
	mul.wide.s32 	%rd129, %r3569, 4;
	add.s64 	%rd130, %rd1, %rd129;
	ld.global.f32 	%f63, [%rd130];
	xor.b32  	%r3570, %r136, %r73;
	shl.b32 	%r3571, %r3570, 2;
	add.s32 	%r3572, %r76, %r3571;
	st.shared.f32 	[%r3572], %f63;
$L__BB5_193:
	add.s32 	%r138, %r136, %r5;
	setp.gt.u32 	%p131, %r138, 31;
	@%p131 bra 	$L__BB5_196;
	ld.param.u32 	%r17010, [_Z24transposeSharedSwizzlingILi32ELi32EEvPfS0_ii_param_3];
	add.s32 	%r139, %r137, %r5;
	setp.ge.s32 	%p132, %r139, %r17010;
	@%p132 bra 	$L__BB5_196;
	add.s32 	%r3573, %r139, %r75;
	mul.wide.s32 	%rd131, %r3573, 4;
	add.s64 	%rd132, %rd1, %rd131;
	ld.global.f32 	%f64, [%rd132];
	xor.b32  	%r3574, %r138, %r73;
	shl.b32 	%r3575, %r3574, 2;
	add.s32 	%r3576, %r76, %r3575;
	st.shared.f32 	[%r3576], %f64;
$L__BB5_196:
	add.s32 	%r140, %r73, %r6;
	setp.gt.u32 	%p133, %r140, 31;
	@%p133 bra 	$L__BB5_3135;
	ld.param.u32 	%r15893, [_Z24transposeSharedSwizzlingILi32ELi32EEvPfS0_ii_param_2];
	add.s32 	%r141, %r74, %r6;
	setp.ge.u32 	%p134, %r141, %r15893;
	@%p134 bra 	$L__BB5_3135;
	setp.gt.u32 	%p135, %r4, 31;
	@%p135 bra 	$L__BB5_294;
	ld.param.u32 	%r17011, [_Z24transposeSharedSwizzlingILi32ELi32EEvPfS0_ii_param_3];
	mul.lo.s32 	%r142, %r141, %r17011;
	shl.b32 	%r3577, %r140, 7;
	mov.u32 	%r3578, _ZZ24transposeSharedSwizzlingILi32ELi32EEvPfS0_iiE4tile;
	add.s32 	%r143, %r3578, %r3577;
	add.s32 	%r144, %r4, %r2;
	setp.ge.s32 	%p136, %r144, %r17011;
	@%p136 bra 	$L__BB5_201;
	add.s32 	%r3579, %r144, %r142;
	mul.wide.s32 	%rd133, %r3579, 4;
	add.s64 	%rd134, %rd1, %rd133;
	ld.global.f32 	%f65, [%rd134];
	xor.b32  	%r3580, %r4, %r140;
	shl.b32 	%r3581, %r3580, 2;
	add.s32 	%r3582, %r143, %r3581;
	st.shared.f32 	[%r3582], %f65;
$L__BB5_201:
	add.s32 	%r145, %r4, %r5;
	setp.gt.u32 	%p137, %r145, 31;
	@%p137 bra 	$L__BB5_294;
	ld.param.u32 	%r17012, [_Z24transposeSharedSwizzlingILi32ELi32EEvPfS0_ii_param_3];
	add.s32 	%r146, %r144, %r5;
	setp.ge.s32 	%p138, %r146, %r17012;
	@%p138 bra 	$L__BB5_204;
	add.s32 	%r3583, %r146, %r142;
	mul.wide.s32 	%rd135, %r3583, 4;
	add.s64 	%rd136, %rd1, %rd135;
	ld.global.f32 	%f66, [%rd136];
	xor.b32  	%r3584, %r145, %r140;
	shl.b32 	%r3585, %r3584, 2;
	add.s32 	%r3586, %r143, %r3585;
	st.shared.f32 	[%r3586], %f66;
$L__BB5_204:
	add.s32 	%r147, %r145, %r5;
	setp.gt.u32 	%p139, %r147, 31;
	@%p139 bra 	$L__BB5_294;
	ld.param.u32 	%r17013, [_Z24transposeSharedSwizzlingILi32ELi32EEvPfS0_ii_param_3];
	add.s32 	%r148, %r146, %r5;
	setp.ge.s32 	%p140, %r148, %r17013;
	@%p140 bra 	$L__BB5_207;
	add.s32 	%r3587, %r148, %r142;
	mul.wide.s32 	%rd137, %r3587, 4;
	add.s64 	%rd138, %rd1, %rd137;
	ld.global.f32 	%f67, [%rd138];
	xor.b32  	%r3588, %r147, %r140;
	shl.b32 	%r3589, %r3588, 2;
	add.s32 	%r3590, %r143, %r3589;
	st.shared.f32 	[%r3590], %f67;
$L__BB5_207:
	add.s32 	%r149, %r147, %r5;
	setp.gt.u32 	%p141, %r149, 31;
	@%p141 bra 	$L__BB5_294;
	ld.param.u32 	%r17014, [_Z24transposeSharedSwizzlingILi32ELi32EEvPfS0_ii_param_3];
	add.s32 	%r150, %r148, %r5;
	setp.ge.s32 	%p142, %r150, %r17014;
	@%p142 bra 	$L__BB5_210;
	add.s32 	%r3591, %r150, %r142;
	mul.wide.s32 	%rd139, %r3591, 4;
	add.s64 	%rd140, %rd1, %rd139;
	ld.global.f32 	%f68, [%rd140];
	xor.b32  	%r3592, %r149, %r140;
	shl.b32 	%r3593, %r3592, 2;
	add.s32 	%r3594, %r143, %r3593;
	st.shared.f32 	[%r3594], %f68;
$L__BB5_210:
	add.s32 	%r151, %r149, %r5;
	setp.gt.u32 	%p143, %r151, 31;
	@%p143 bra 	$L__BB5_294;
	ld.param.u32 	%r17015, [_Z24transposeSharedSwizzlingILi32ELi32EEvPfS0_ii_param_3];
	add.s32 	%r152, %r150, %r5;
	setp.ge.s32 	%p144, %r152, %r17015;
	@%p144 bra 	$L__BB5_213;
	add.s32 	%r3595, %r152, %r142;
	mul.wide.s32 	%rd141, %r3595, 4;
	add.s64 	%rd142, %rd1, %rd141;
	ld.global.f32 	%f69, [%rd142];
	xor.b32  	%r3596, %r151, %r140;
	shl.b32 	%r3597, %r3596, 2;
	add.s32 	%r3598, %r143, %r3597;
	st.shared.f32 	[%r3598], %f69;
$L__BB5_213:
	add.s32 	%r153, %r151, %r5;
	setp.gt.u32 	%p145, %r153, 31;
	@%p145 bra 	$L__BB5_294;
	ld.param.u32 	%r17016, [_Z24transposeSharedSwizzlingILi32ELi32EEvPfS0_ii_param_3];
	add.s32 	%r154, %r152, %r5;
	setp.ge.s32 	%p146, %r154, %r17016;
	@%p146 bra 	$L__BB5_216;
	add.s32 	%r3599, %r154, %r142;
	mul.wide.s32 	%rd143, %r3599, 4;
	add.s64 	%rd144, %rd1, %rd143;
	ld.global.f32 	%f70, [%rd144];
	xor.b32  	%r3600, %r153, %r140;
	shl.b32 	%r3601, %r3600, 2;
	add.s32 	%r3602, %r143, %r3601;
	st.shared.f32 	[%r3602], %f70;
$L__BB5_216:
	add.s32 	%r155, %r153, %r5;
	setp.gt.u32 	%p147, %r155, 31;
	@%p147 bra 	$L__BB5_294;
	ld.param.u32 	%r17017, [_Z24transposeSharedSwizzlingILi32ELi32EEvPfS0_ii_param_3];
	add.s32 	%r156, %r154, %r5;
	setp.ge.s32 	%p148, %r156, %r17017;
	@%p148 bra 	$L__BB5_219;
	add.s32 	%r3603, %r156, %r142;
	mul.wide.s32 	%rd145, %r3603, 4;
	add.s64 	%rd146, %rd1, %rd145;
	ld.global.f32 	%f71, [%rd146];
	xor.b32  	%r3604, %r155, %r140;
	shl.b32 	%r3605, %r3604, 2;
	add.s32 	%r3606, %r143, %r3605;
	st.shared.f32 	[%r3606], %f71;
$L__BB5_219:
	add.s32 	%r157, %r155, %r5;
	setp.gt.u32 	%p149, %r157, 31;
	@%p149 bra 	$L__BB5_294;
	ld.param.u32 	%r17018, [_Z24transposeSharedSwizzlingILi32ELi32EEvPfS0_ii_param_3];
	add.s32 	%r158, %r156, %r5;
	setp.ge.s32 	%p150, %r158, %r17018;
	@%p150 bra 	$L__BB5_222;
	add.s32 	%r3607, %r158, %r142;
	mul.wide.s32 	%rd147, %r3607, 4;
	add.s64 	%rd148, %rd1, %rd147;
	ld.global.f32 	%f72, [%rd148];
	xor.b32  	%r3608, %r157, %r140;
	shl.b32 	%r3609, %r3608, 2;
	add.s32 	%r3610, %r143, %r3609;
	st.shared.f32 	[%r3610], %f72;
$L__BB5_222:
	add.s32 	%r159, %r157, %r5;
	setp.gt.u32 	%p151, %r159, 31;
	@%p151 bra 	$L__BB5_294;
	ld.param.u32 	%r17019, [_Z24transposeSharedSwizzlingILi32ELi32EEvPfS0_ii_param_3];
	add.s32 	%r160, %r158, %r5;
	setp.ge.s32 	%p152, %r160, %r17019;
	@%p152 bra 	$L__BB5_225;
	add.s32 	%r3611, %r160, %r142;
	mul.wide.s32 	%rd149, %r3611, 4;
	add.s64 	%rd150, %rd1, %rd149;
	ld.global.f32 	%f73, [%rd150];
	xor.b32  	%r3612, %r159, %r140;
	shl.b32 	%r3613, %r3612, 2;
	add.s32 	%r3614, %r143, %r3613;
	st.shared.f32 	[%r3614], %f73;
$L__BB5_225:
	add.s32 	%r161, %r159, %r5;
	setp.gt.u32 	%p153, %r161, 31;
	@%p153 bra 	$L__BB5_294;
	ld.param.u32 	%r17020, [_Z24transposeSharedSwizzlingILi32ELi32EEvPfS0_ii_param_3];
	add.s32 	%r162, %r160, %r5;
	setp.ge.s32 	%p154, %r162, %r17020;
	@%p154 bra 	$L__BB5_228;
	add.s32 	%r3615, %r162, %r142;
	mul.wide.s32 	%rd151, %r3615, 4;
	add.s64 	%rd152, %rd1, %rd151;
	ld.global.f32 	%f74, [%rd152];
	xor.b32  	%r3616, %r161, %r140;
	shl.b32 	%r3617, %r3616, 2;
	add.s32 	%r3618, %r143, %r3617;
	st.shared.f32 	[%r3618], %f74;
$L__BB5_228:
	add.s32 	%r163, %r161, %r5;
	setp.gt.u32 	%p155, %r163, 31;
	@%p155 bra 	$L__BB5_294;
	ld.param.u32 	%r17021, [_Z24transposeSharedSwizzlingILi32ELi32EEvPfS0_ii_param_3];
	add.s32 	%r164, %r162, %r5;
	setp.ge.s32 	%p156, %r164, %r17021;
	@%p156 bra 	$L__BB5_231;
	add.s32 	%r3619, %r164, %r142;
	mul.wide.s32 	%rd153, %r3619, 4;
	add.s64 	%rd154, %rd1, %rd153;
	ld.global.f32 	%f75, [%rd154];
	xor.b32  	%r3620, %r163, %r140;
	shl.b32 	%r3621, %r3620, 2;
	add.s32 	%r3622, %r143, %r3621;
	st.shared.f32 	[%r3622], %f75;
$L__BB5_231:
	add.s32 	%r165, %r163, %r5;
	setp.gt.u32 	%p157, %r165, 31;
	@%p157 bra 	$L__BB5_294;
	ld.param.u32 	%r17022, [_Z24transposeSharedSwizzlingILi32ELi32EEvPfS0_ii_param_3];
	add.s32 	%r166, %r164, %r5;
	setp.ge.s32 	%p158, %r166, %r17022;
	@%p158 bra 	$L__BB5_234;
	add.s32 	%r3623, %r166, %r142;
	mul.wide.s32 	%rd155, %r3623, 4;
	add.s64 	%rd156, %rd1, %rd155;
	ld.global.f32 	%f76, [%rd156];
	xor.b32  	%r3624, %r165, %r140;
	shl.b32 	%r3625, %r3624, 2;
	add.s32 	%r3626, %r143, %r3625;
	st.shared.f32 	[%r3626], %f76;
$L__BB5_234:
	add.s32 	%r167, %r165, %r5;
	setp.gt.u32 	%p159, %r167, 31;
	@%p159 bra 	$L__BB5_294;
	ld.param.u32 	%r17023, [_Z24transposeSharedSwizzlingILi32ELi32EEvPfS0_ii_param_3];
	add.s32 	%r168, %r166, %r5;
	setp.ge.s32 	%p160, %r168, %r17023;
	@%p160 bra 	$L__BB5_237;
	add.s32 	%r3627, %r168, %r142;
	mul.wide.s32 	%rd157, %r3627, 4;
	add.s64 	%rd158, %rd1, %rd157;
	ld.global.f32 	%f77, [%rd158];
	xor.b32  	%r3628, %r167, %r140;
	shl.b32 	%r3629, %r3628, 2;
	add.s32 	%r3630, %r143, %r3629;
	st.shared.f32 	[%r3630], %f77;
$L__BB5_237:
	add.s32 	%r169, %r167, %r5;
	setp.gt.u32 	%p161, %r169, 31;
	@%p161 bra 	$L__BB5_294;
	ld.param.u32 	%r17024, [_Z24transposeSharedSwizzlingILi32ELi32EEvPfS0_ii_param_3];
	add.s32 	%r170, %r168, %r5;
	setp.ge.s32 	%p162, %r170, %r17024;
	@%p162 bra 	$L__BB5_240;
	add.s32 	%r3631, %r170, %r142;
	mul.wide.s32 	%rd159, %r3631, 4;
	add.s64 	%rd160, %rd1, %rd159;
	ld.global.f32 	%f78, [%rd160];
	xor.b32  	%r3632, %r169, %r140;
	shl.b32 	%r3633, %r3632, 2;
	add.s32 	%r3634, %r143, %r3633;
	st.shared.f32 	[%r3634], %f78;
$L__BB5_240:
	add.s32 	%r171, %r169, %r5;
	setp.gt.u32 	%p163, %r171, 31;
	@%p163 bra 	$L__BB5_294;
	ld.param.u32 	%r17025, [_Z24transposeSharedSwizzlingILi32ELi32EEvPfS0_ii_param_3];
	add.s32 	%r172, %r170, %r5;
	setp.ge.s32 	%p164, %r172, %r17025;
	@%p164 bra 	$L__BB5_243;
	add.s32 	%r3635, %r172, %r142;
	mul.wide.s32 	%rd161, %r3635, 4;
	add.s64 	%rd162, %rd1, %rd161;
	ld.global.f32 	%f79, [%rd162];
	xor.b32  	%r3636, %r171, %r140;
	shl.b32 	%r3637, %r3636, 2;
	add.s32 	%r3638, %r143, %r3637;
	st.shared.f32 	[%r3638], %f79;
$L__BB5_243:
	add.s32 	%r173, %r171, %r5;
	setp.gt.u32 	%p165, %r173, 31;
	@%p165 bra 	$L__BB5_294;
	ld.param.u32 	%r17026, [_Z24transposeSharedSwizzlingILi32ELi32EEvPfS0_ii_param_3];
	add.s32 	%r174, %r172, %r5;
	setp.ge.s32 	%p166, %r174, %r17026;
	@%p166 bra 	$L__BB5_246;
	add.s32 	%r3639, %r174, %r142;
	mul.wide.s32 	%rd163, %r3639, 4;
	add.s64 	%rd164, %rd1, %rd163;
	ld.global.f32 	%f80, [%rd164];
	xor.b32  	%r3640, %r173, %r140;
	shl.b32 	%r3641, %r3640, 2;
	add.s32 	%r3642, %r143, %r3641;
	st.shared.f32 	[%r3642], %f80;
$L__BB5_246:
	add.s32 	%r175, %r173, %r5;
	setp.gt.u32 	%p167, %r175, 31;
	@%p167 bra 	$L__BB5_294;
	ld.param.u32 	%r17027, [_Z24transposeSharedSwizzlingILi32ELi32EEvPfS0_ii_param_3];
	add.s32 	%r176, %r174, %r5;
	setp.ge.s32 	%p168, %r176, %r17027;
	@%p168 bra 	$L__BB5_249;
	add.s32 	%r3643, %r176, %r142;
	mul.wide.s32 	%rd165, %r3643, 4;
	add.s64 	%rd166, %rd1, %rd165;
	ld.global.f32 	%f81, [%rd166];
	xor.b32  	%r3644, %r175, %r140;
	shl.b32 	%r3645, %r3644, 2;
	add.s32 	%r3646, %r143, %r3645;
	st.shared.f32 	[%r3646], %f81;
$L__BB5_249:
	add.s32 	%r177, %r175, %r5;
	setp.gt.u32 	%p169, %r177, 31;
	@%p169 bra 	$L__BB5_294;
	ld.param.u32 	%r17028, [_Z24transposeSharedSwizzlingILi32ELi32EEvPfS0_ii_param_3];
	add.s32 	%r178, %r176, %r5;
	setp.ge.s32 	%p170, %r178, %r17028;
	@%p170 bra 	$L__BB5_252;
	add.s32 	%r3647, %r178, %r142;
	mul.wide.s32 	%rd167, %r3647, 4;
	add.s64 	%rd168, %rd1, %rd167;
	ld.global.f32 	%f82, [%rd168];
	xor.b32  	%r3648, %r177, %r140;
	shl.b32 	%r3649, %r3648, 2;
	add.s32 	%r3650, %r143, %r3649;
	st.shared.f32 	[%r3650], %f82;
$L__BB5_252:
	add.s32 	%r179, %r177, %r5;
	setp.gt.u32 	%p171, %r179, 31;
	@%p171 bra 	$L__BB5_294;
	ld.param.u32 	%r17029, [_Z24transposeSharedSwizzlingILi32ELi32EEvPfS0_ii_param_3];
	add.s32 	%r180, %r178, %r5;
	setp.ge.s32 	%p172, %r180, %r17029;
	@%p172 bra 	$L__BB5_255;
	add.s32 	%r3651, %r180, %r142;
	mul.wide.s32 	%rd169, %r3651, 4;
	add.s64 	%rd170, %rd1, %rd169;
	ld.global.f32 	%f83, [%rd170];
	xor.b32  	%r3652, %r179, %r140;
	shl.b32 	%r3653, %r3652, 2;
	add.s32 	%r3654, %r143, %r3653;
	st.shared.f32 	[%r3654], %f83;
$L__BB5_255:
	add.s32 	%r181, %r179, %r5;
	setp.gt.u32 	%p173, %r181, 31;
	@%p173 bra 	$L__BB5_294;
	ld.param.u32 	%r17030, [_Z24transposeSharedSwizzlingILi32ELi32EEvPfS0_ii_param_3];
	add.s32 	%r182, %r180, %r5;
	setp.ge.s32 	%p174, %r182, %r17030;
	@%p174 bra 	$L__BB5_258;
	add.s32 	%r3655, %r182, %r142;
	mul.wide.s32 	%rd171, %r3655, 4;
	add.s64 	%rd172, %rd1, %rd171;
	ld.global.f32 	%f84, [%rd172];
	xor.b32  	%r3656, %r181, %r140;
	shl.b32 	%r3657, %r3656, 2;
	add.s32 	%r3658, %r143, %r3657;
	st.shared.f32 	[%r3658], %f84;
$L__BB5_258:
	add.s32 	%r183, %r181, %r5;
	setp.gt.u32 	%p175, %r183, 31;
	@%p175 bra 	$L__BB5_294;
	ld.param.u32 	%r17031, [_Z24transposeSharedSwizzlingILi32ELi32EEvPfS0_ii_param_3];
	add.s32 	%r184, %r182, %r5;
	setp.ge.s32 	%p176, %r184, %r17031;
	@%p176 bra 	$L__BB5_261;
	add.s32 	%r3659, %r184, %r142;
	mul.wide.s32 	%rd173, %r3659, 4;
	add.s64 	%rd174, %rd1, %rd173;
	ld.global.f32 	%f85, [%rd174];
	xor.b32  	%r3660, %r183, %r140;
	shl.b32 	%r3661, %r3660, 2;
	add.s32 	%r3662, %r143, %r3661;
	st.shared.f32 	[%r3662], %f85;
$L__BB5_261:
	add.s32 	%r185, %r183, %r5;
	setp.gt.u32 	%p177, %r185, 31;
	@%p177 bra 	$L__BB5_294;
	ld.param.u32 	%r17032, [_Z24transposeSharedSwizzlingILi32ELi32EEvPfS0_ii_param_3];
	add.s32 	%r186, %r184, %r5;
	setp.ge.s32 	%p178, %r186, %r17032;
	@%p178 bra 	$L__BB5_264;
	add.s32 	%r3663, %r186, %r142;
	mul.wide.s32 	%rd175, %r3663, 4;
	add.s64 	%rd176, %rd1, %rd175;
	ld.global.f32 	%f86, [%rd176];
	xor.b32  	%r3664, %r185, %r140;
	shl.b32 	%r3665, %r3664, 2;
	add.s32 	%r3666, %r143, %r3665;
	st.shared.f32 	[%r3666], %f86;
$L__BB5_264:
	add.s32 	%r187, %r185, %r5;
	setp.gt.u32 	%p179, %r187, 31;
	@%p179 bra 	$L__BB5_294;
	ld.param.u32 	%r17033, [_Z24transposeSharedSwizzlingILi32ELi32EEvPfS0_ii_param_3];
	add.s32 	%r188, %r186, %r5;
	setp.ge.s32 	%p180, %r188, %r17033;
	@%p180 bra 	$L__BB5_267;
	add.s32 	%r3667, %r188, %r142;
	mul.wide.s32 	%rd177, %r3667, 4;
	add.s64 	%rd178, %rd1, %rd177;
	ld.global.f32 	%f87, [%rd178];
	xor.b32  	%r3668, %r187, %r140;
	shl.b32 	%r3669, %r3668, 2;
	add.s32 	%r3670, %r143, %r3669;
	st.shared.f32 	[%r3670], %f87;
$L__BB5_267:
	add.s32 	%r189, %r187, %r5;
	setp.gt.u32 	%p181, %r189, 31;
	@%p181 bra 	$L__BB5_294;
	ld.param.u32 	%r17034, [_Z24transposeSharedSwizzlingILi32ELi32EEvPfS0_ii_param_3];
	add.s32 	%r190, %r188, %r5;
	setp.ge.s32 	%p182, %r190, %r17034;
	@%p182 bra 	$L__BB5_270;
	add.s32 	%r3671, %r190, %r142;
	mul.wide.s32 	%rd179, %r3671, 4;
	add.s64 	%rd180, %rd1, %rd179;
	ld.global.f32 	%f88, [%rd180];
	xor.b32  	%r3672, %r189, %r140;
	shl.b32 	%r3673, %r3672, 2;
	add.s32 	%r3674, %r143, %r3673;
	st.shared.f32 	[%r3674], %f88;
$L__BB5_270:
	add.s32 	%r191, %r189, %r5;
	setp.gt.u32 	%p183, %r191, 31;
	@%p183 bra 	$L__BB5_294;
	ld.param.u32 	%r17035, [_Z24transposeSharedSwizzlingILi32ELi32EEvPfS0_ii_param_3];
	add.s32 	%r192, %r190, %r5;
	setp.ge.s32 	%p184, %r192, %r17035;
	@%p184 bra 	$L__BB5_273;
	add.s32 	%r3675, %r192, %r142;
	mul.wide.s32 	%rd181, %r3675, 4;
	add.s64 	%rd182, %rd1, %rd181;
	ld.global.f32 	%f89, [%rd182];
	xor.b32  	%r3676, %r191, %r140;
	shl.b32 	%r3677, %r3676, 2;
	add.s32 	%r3678, %r143, %r3677;
	st.shared.f32 	[%r3678], %f89;
$L__BB5_273:
	add.s32 	%r193, %r191, %r5;
	setp.gt.u32 	%p185, %r193, 31;
	@%p185 bra 	$L__BB5_294;
	ld.param.u32 	%r17036, [_Z24transposeSharedSwizzlingILi32ELi32EEvPfS0_ii_param_3];
	add.s32 	%r194, %r192, %r5;
	setp.ge.s32 	%p186, %r194, %r17036;
	@%p186 bra 	$L__BB5_276;
	add.s32 	%r3679, %r194, %r142;
	mul.wide.s32 	%rd183, %r3679, 4;
	add.s64 	%rd184, %rd1, %rd183;
	ld.global.f32 	%f90, [%rd184];
	xor.b32  	%r3680, %r193, %r140;
	shl.b32 	%r3681, %r3680, 2;
	add.s32 	%r3682, %r143, %r3681;
	st.shared.f32 	[%r3682], %f90;
$L__BB5_276:
	add.s32 	%r195, %r193, %r5;
	setp.gt.u32 	%p187, %r195, 31;
	@%p187 bra 	$L__BB5_294;
	ld.param.u32 	%r17037, [_Z24transposeSharedSwizzlingILi32ELi32EEvPfS0_ii_param_3];
	add.s32 	%r196, %r194, %r5;
	setp.ge.s32 	%p188, %r196, %r17037;
	@%p188 bra 	$L__BB5_279;
	add.s32 	%r3683, %r196, %r142;
	mul.wide.s32 	%rd185, %r3683, 4;
	add.s64 	%rd186, %rd1, %rd185;
	ld.global.f32 	%f91, [%rd186];
	xor.b32  	%r3684, %r195, %r140;
	shl.b32 	%r3685, %r3684, 2;
	add.s32 	%r3686, %r143, %r3685;
	st.shared.f32 	[%r3686], %f91;
$L__BB5_279:
	add.s32 	%r197, %r195, %r5;
	setp.gt.u32 	%p189, %r197, 31;
	@%p189 bra 	$L__BB5_294;
	ld.param.u32 	%r17038, [_Z24transposeSharedSwizzlingILi32ELi32EEvPfS0_ii_param_3];
	add.s32 	%r198, %r196, %r5;
	setp.ge.s32 	%p190, %r198, %r17038;
	@%p190 bra 	$L__BB5_282;
	add.s32 	%r3687, %r198, %r142;
	mul.wide.s32 	%rd187, %r3687, 4;
	add.s64 	%rd188, %rd1, %rd187;
	ld.global.f32 	%f92, [%rd188];
	xor.b32  	%r3688, %r197, %r140;
	shl.b32 	%r3689, %r3688, 2;
	add.s32 	%r3690, %r143, %r3689;
	st.shared.f32 	[%r3690], %f92;
$L__BB5_282:
	add.s32 	%r199, %r197, %r5;
	setp.gt.u32 	%p191, %r199, 31;
	@%p191 bra 	$L__BB5_294;
	ld.param.u32 	%r17039, [_Z24transposeSharedSwizzlingILi32ELi32EEvPfS0_ii_param_3];
	add.s32 	%r200, %r198, %r5;
	setp.ge.s32 	%p192, %r200, %r17039;
	@%p192 bra 	$L__BB5_285;
	add.s32 	%r3691, %r200, %r142;
	mul.wide.s32 	%rd189, %r3691, 4;
	add.s64 	%rd190, %rd1, %rd189;
	ld.global.f32 	%f93, [%rd190];
	xor.b32  	%r3692, %r199, %r140;
	shl.b32 	%r3693, %r3692, 2;
	add.s32 	%r3694, %r143, %r3693;
	st.shared.f32 	[%r3694], %f93;
$L__BB5_285:
	add.s32 	%r201, %r199, %r5;
	setp.gt.u32 	%p193, %r201, 31;
	@%p193 bra 	$L__BB5_294;
	ld.param.u32 	%r17040, [_Z24transposeSharedSwizzlingILi32ELi32EEvPfS0_ii_param_3];
	add.s32 	%r202, %r200, %r5;
	setp.ge.s32 	%p194, %r202, %r17040;
	@%p194 bra 	$L__BB5_288;
	add.s32 	%r3695, %r202, %r142;
	mul.wide.s32 	%rd191, %r3695, 4;
	add.s64 	%rd192, %rd1, %rd191;
	ld.global.f32 	%f94, [%rd192];
	xor.b32  	%r3696, %r201, %r140;
	shl.b32 	%r3697, %r3696, 2;
	add.s32 	%r3698, %r143, %r3697;
	st.shared.f32 	[%r3698], %f94;
$L__BB5_288:
	add.s32 	%r203, %r201, %r5;
	setp.gt.u32 	%p195, %r203, 31;
	@%p195 bra 	$L__BB5_294;
	ld.param.u32 	%r17041, [_Z24transposeSharedSwizzlingILi32ELi32EEvPfS0_ii_param_3];
	add.s32 	%r204, %r202, %r5;
	setp.ge.s32 	%p196, %r204, %r17041;
	@%p196 bra 	$L__BB5_291;
	add.s32 	%r3699, %r204, %r142;
	mul.wide.s32 	%rd193, %r3699, 4;
	add.s64 	%rd194, %rd1, %rd193;
	ld.global.f32 	%f95, [%rd194];
	xor.b32  	%r3700, %r203, %r140;
	shl.b32 	%r3701, %r3700, 2;
	add.s32 	%r3702, %r143, %r3701;
	st.shared.f32 	[%r3702], %f95;
$L__BB5_291:
	add.s32 	%r205, %r203, %r5;
	setp.gt.u32 	%p197, %r205, 31;
	@%p197 bra 	$L__BB5_294;
	ld.param.u32 	%r17042, [_Z24transposeSharedSwizzlingILi32ELi32EEvPfS0_ii_param_3];
	add.s32 	%r206, %r204, %r5;
	setp.ge.s32 	%p198, %r206, %r17042;
	@%p198 bra 	$L__BB5_294;
	add.s32 	%r3703, %r206, %r142;
	mul.wide.s32 	%rd195, %r3703, 4;
	add.s64 	%rd196, %rd1, %rd195;
	ld.global.f32 	%f96, [%rd196];
	xor.b32  	%r3704, %r205, %r140;
	shl.b32 	%r3705, %r3704, 2;
	add.s32 	%r3706, %r143, %r3705;
	st.shared.f32 	[%r3706], %f96;
$L__BB5_294:
	add.s32 	%r207, %r140, %r6;
	setp.gt.u32 	%p199, %r207, 31;
	@%p199 bra 	$L__BB5_3135;
	ld.param.u32 	%r15894, [_Z24transposeSharedSwizzlingILi32ELi32EEvPfS0_ii_param_2];
	add.s32 	%r208, %r141, %r6;
	setp.ge.u32 	%p200, %r208, %r15894;
	@%p200 bra 	$L__BB5_3135;
	setp.gt.u32 	%p201, %r4, 31;
	@%p201 bra 	$L__BB5_392;
	ld.param.u32 	%r17043, [_Z24transposeSharedSwizzlingILi32ELi32EEvPfS0_ii_param_3];
	mul.lo.s32 	%r209, %r208, %r17043;
	shl.b32 	%r3707, %r207, 7;
	mov.u32 	%r3708, _ZZ24transposeSharedSwizzlingILi32ELi32EEvPfS0_iiE4tile;
	add.s32 	%r210, %r3708, %r3707;
	add.s32 	%r211, %r4, %r2;
	setp.ge.s32 	%p202, %r211, %r17043;
	@%p202 bra 	$L__BB5_299;
	add.s32 	%r3709, %r211, %r209;
	mul.wide.s32 	%rd197, %r3709, 4;
	add.s64 	%rd198, %rd1, %rd197;
	ld.global.f32 	%f97, [%rd198];
	xor.b32  	%r3710, %r4, %r207;
	shl.b32 	%r3711, %r3710, 2;
	add.s32 	%r3712, %r210, %r3711;
	st.shared.f32 	[%r3712], %f97;
$L__BB5_299:
	add.s32 	%r212, %r4, %r5;
	setp.gt.u32 	%p203, %r212, 31;
	@%p203 bra 	$L__BB5_392;
	ld.param.u32 	%r17044, [_Z24transposeSharedSwizzlingILi32ELi32EEvPfS0_ii_param_3];
	add.s32 	%r213, %r211, %r5;
	setp.ge.s32 	%p204, %r213, %r17044;
	@%p204 bra 	$L__BB5_302;
	add.s32 	%r3713, %r213, %r209;
	mul.wide.s32 	%rd199, %r3713, 4;
	add.s64 	%rd200, %rd1, %rd199;
	ld.global.f32 	%f98, [%rd200];
	xor.b32  	%r3714, %r212, %r207;
	shl.b32 	%r3715, %r3714, 2;
	add.s32 	%r3716, %r210, %r3715;
	st.shared.f32 	[%r3716], %f98;
$L__BB5_302:
	add.s32 	%r214, %r212, %r5;
	setp.gt.u32 	%p205, %r214, 31;
	@%p205 bra 	$L__BB5_392;
	ld.param.u32 	%r17045, [_Z24transposeSharedSwizzlingILi32ELi32EEvPfS0_ii_param_3];
	add.s32 	%r215, %r213, %r5;
	setp.ge.s32 	%p206, %r215, %r17045;
	@%p206 bra 	$L__BB5_305;
	add.s32 	%r3717, %r215, %r209;
	mul.wide.s32 	%rd201, %r3717, 4;
	add.s64 	%rd202, %rd1, %rd201;
	ld.global.f32 	%f99, [%rd202];
	xor.b32  	%r3718, %r214, %r207;
	shl.b32 	%r3719, %r3718, 2;
	add.s32 	%r3720, %r210, %r3719;
	st.shared.f32 	[%r3720], %f99;
$L__BB5_305:
	add.s32 	%r216, %r214, %r5;
	setp.gt.u32 	%p207, %r216, 31;
	@%p207 bra 	$L__BB5_392;
	ld.param.u32 	%r17046, [_Z24transposeSharedSwizzlingILi32ELi32EEvPfS0_ii_param_3];
	add.s32 	%r217, %r215, %r5;
	setp.ge.s32 	%p208, %r217, %r17046;
	@%p208 bra 	$L__BB5_308;
	add.s32 	%r3721, %r217, %r209;
	mul.wide.s32 	%rd203, %r3721, 4;
	add.s64 	%rd204, %rd1, %rd203;
	ld.global.f32 	%f100, [%rd204];
	xor.b32  	%r3722, %r216, %r207;
	shl.b32 	%r3723, %r3722, 2;
	add.s32 	%r3724, %r210, %r3723;
	st.shared.f32 	[%r3724], %f100;
$L__BB5_308:
	add.s32 	%r218, %r216, %r5;
	setp.gt.u32 	%p209, %r218, 31;
	@%p209 bra 	$L__BB5_392;
	ld.param.u32 	%r17047, [_Z24transposeSharedSwizzlingILi32ELi32EEvPfS0_ii_param_3];
	add.s32 	%r219, %r217, %r5;
	setp.ge.s32 	%p210, %r219, %r17047;
	@%p210 bra 	$L__BB5_311;
	add.s32 	%r3725, %r219, %r209;
	mul.wide.s32 	%rd205, %r3725, 4;
	add.s64 	%rd206, %rd1, %rd205;
	ld.global.f32 	%f101, [%rd206];
	xor.b32  	%r3726, %r218, %r207;
	shl.b32 	%r3727, %r3726, 2;
	add.s32 	%r3728, %r210, %r3727;
	st.shared.f32 	[%r3728], %f101;
$L__BB5_311:
	add.s32 	%r220, %r218, %r5;
	setp.gt.u32 	%p211, %r220, 31;
	@%p211 bra 	$L__BB5_392;
	ld.param.u32 	%r17048, [_Z24transposeSharedSwizzlingILi32ELi32EEvPfS0_ii_param_3];
	add.s32 	%r221, %r219, %r5;
	setp.ge.s32 	%p212, %r221, %r17048;
	@%p212 bra 	$L__BB5_314;
	add.s32 	%r3729, %r221, %r209;
	mul.wide.s32 	%rd207, %r3729, 4;
	add.s64 	%rd208, %rd1, %rd207;
	ld.global.f32 	%f102, [%rd208];
	xor.b32  	%r3730, %r220, %r207;
	shl.b32 	%r3731, %r3730, 2;
	add.s32 	%r3732, %r210, %r3731;
	st.shared.f32 	[%r3732], %f102;
$L__BB5_314:
	add.s32 	%r222, %r220, %r5;
	setp.gt.u32 	%p213, %r222, 31;
	@%p213 bra 	$L__BB5_392;
	ld.param.u32 	%r17049, [_Z24transposeSharedSwizzlingILi32ELi32EEvPfS0_ii_param_3];
	add.s32 	%r223, %r221, %r5;
	setp.ge.s32 	%p214, %r223, %r17049;
	@%p214 bra 	$L__BB5_317;
	add.s32 	%r3733, %r223, %r209;
	mul.wide.s32 	%rd209, %r3733, 4;
	add.s64 	%rd210, %rd1, %rd209;
	ld.global.f32 	%f103, [%rd210];
	xor.b32  	%r3734, %r222, %r207;
	shl.b32 	%r3735, %r3734, 2;
	add.s32 	%r3736, %r210, %r3735;
	st.shared.f32 	[%r3736], %f103;
$L__BB5_317:
	add.s32 	%r224, %r222, %r5;
	setp.gt.u32 	%p215, %r224, 31;
	@%p215 bra 	$L__BB5_392;
	ld.param.u32 	%r17050, [_Z24transposeSharedSwizzlingILi32ELi32EEvPfS0_ii_param_3];
	add.s32 	%r225, %r223, %r5;
	setp.ge.s32 	%p216, %r225, %r17050;
	@%p216 bra 	$L__BB5_320;
	add.s32 	%r3737, %r225, %r209;
	mul.wide.s32 	%rd211, %r3737, 4;
	add.s64 	%rd212, %rd1, %rd211;
	ld.global.f32 	%f104, [%rd212];
	xor.b32  	%r3738, %r224, %r207;
	shl.b32 	%r3739, %r3738, 2;
	add.s32 	%r3740, %r210, %r3739;
	st.shared.f32 	[%r3740], %f104;
$L__BB5_320:
	add.s32 	%r226, %r224, %r5;
	setp.gt.u32 	%p217, %r226, 31;
	@%p217 bra 	$L__BB5_392;
	ld.param.u32 	%r17051, [_Z24transposeSharedSwizzlingILi32ELi32EEvPfS0_ii_param_3];
	add.s32 	%r227, %r225, %r5;
	setp.ge.s32 	%p218, %r227, %r17051;
	@%p218 bra 	$L__BB5_323;
	add.s32 	%r3741, %r227, %r209;
	mul.wide.s32 	%rd213, %r3741, 4;
	add.s64 	%rd214, %rd1, %rd213;
	ld.global.f32 	%f105, [%rd214];
	xor.b32  	%r3742, %r226, %r207;
	shl.b32 	%r3743, %r3742, 2;
	add.s32 	%r3744, %r210, %r3743;
	st.shared.f32 	[%r3744], %f105;
$L__BB5_323:
	add.s32 	%r228, %r226, %r5;
	setp.gt.u32 	%p219, %r228, 31;
	@%p219 bra 	$L__BB5_392;
	ld.param.u32 	%r17052, [_Z24transposeSharedSwizzlingILi32ELi32EEvPfS0_ii_param_3];
	add.s32 	%r229, %r227, %r5;
	setp.ge.s32 	%p220, %r229, %r17052;
	@%p220 bra 	$L__BB5_326;
	add.s32 	%r3745, %r229, %r209;
	mul.wide.s32 	%rd215, %r3745, 4;
	add.s64 	%rd216, %rd1, %rd215;
	ld.global.f32 	%f106, [%rd216];
	xor.b32  	%r3746, %r228, %r207;
	shl.b32 	%r3747, %r3746, 2;
	add.s32 	%r3748, %r210, %r3747;
	st.shared.f32 	[%r3748], %f106;
$L__BB5_326:
	add.s32 	%r230, %r228, %r5;
	setp.gt.u32 	%p221, %r230, 31;
	@%p221 bra 	$L__BB5_392;
	ld.param.u32 	%r17053, [_Z24transposeSharedSwizzlingILi32ELi32EEvPfS0_ii_param_3];
	add.s32 	%r231, %r229, %r5;
	setp.ge.s32 	%p222, %r231, %r17053;
	@%p222 bra 	$L__BB5_329;
	add.s32 	%r3749, %r231, %r209;
	mul.wide.s32 	%rd217, %r3749, 4;
	add.s64 	%rd218, %rd1, %rd217;
	ld.global.f32 	%f107, [%rd218];
	xor.b32  	%r3750, %r230, %r207;
	shl.b32 	%r3751, %r3750, 2;
	add.s32 	%r3752, %r210, %r3751;
	st.shared.f32 	[%r3752], %f107;
$L__BB5_329:
	add.s32 	%r232, %r230, %r5;
	setp.gt.u32 	%p223, %r232, 31;
	@%p223 bra 	$L__BB5_392;
	ld.param.u32 	%r17054, [_Z24transposeSharedSwizzlingILi32ELi32EEvPfS0_ii_param_3];
	add.s32 	%r233, %r231, %r5;
	setp.ge.s32 	%p224, %r233, %r17054;
	@%p224 bra 	$L__BB5_332;
	add.s32 	%r3753, %r233, %r209;
	mul.wide.s32 	%rd219, %r3753, 4;
	add.s64 	%rd220, %rd1, %rd219;
	ld.global.f32 	%f108, [%rd220];
	xor.b32  	%r3754, %r232, %r207;
	shl.b32 	%r3755, %r3754, 2;
	add.s32 	%r3756, %r210, %r3755;
	st.shared.f32 	[%r3756], %f108;
$L__BB5_332:
	add.s32 	%r234, %r232, %r5;
	setp.gt.u32 	%p225, %r234, 31;
	@%p225 bra 	$L__BB5_392;
	ld.param.u32 	%r17055, [_Z24transposeSharedSwizzlingILi32ELi32EEvPfS0_ii_param_3];
	add.s32 	%r235, %r233, %r5;
	setp.ge.s32 	%p226, %r235, %r17055;
	@%p226 bra 	$L__BB5_335;
	add.s32 	%r3757, %r235, %r209;
	mul.wide.s32 	%rd221, %r3757, 4;
	add.s64 	%rd222, %rd1, %rd221;
	ld.global.f32 	%f109, [%rd222];
	xor.b32  	%r3758, %r234, %r207;
	shl.b32 	%r3759, %r3758, 2;
	add.s32 	%r3760, %r210, %r3759;
	st.shared.f32 	[%r3760], %f109;
$L__BB5_335:
	add.s32 	%r236, %r234, %r5;
	setp.gt.u32 	%p227, %r236, 31;
	@%p227 bra 	$L__BB5_392;
	ld.param.u32 	%r17056, [_Z24transposeSharedSwizzlingILi32ELi32EEvPfS0_ii_param_3];
	add.s32 	%r237, %r235, %r5;
	setp.ge.s32 	%p228, %r237, %r17056;
	@%p228 bra 	$L__BB5_338;
	add.s32 	%r3761, %r237, %r209;
	mul.wide.s32 	%rd223, %r3761, 4;
	add.s64 	%rd224, %rd1, %rd223;
	ld.global.f32 	%f110, [%rd224];
	xor.b32  	%r3762, %r236, %r207;
	shl.b32 	%r3763, %r3762, 2;
	add.s32 	%r3764, %r210, %r3763;
	st.shared.f32 	[%r3764], %f110;
$L__BB5_338:
	add.s32 	%r238, %r236, %r5;
	setp.gt.u32 	%p229, %r238, 31;
	@%p229 bra 	$L__BB5_392;
	ld.param.u32 	%r17057, [_Z24transposeSharedSwizzlingILi32ELi32EEvPfS0_ii_param_3];
	add.s32 	%r239, %r237, %r5;
	setp.ge.s32 	%p230, %r239, %r17057;
	@%p230 bra 	$L__BB5_341;
	add.s32 	%r3765, %r239, %r209;
	mul.wide.s32 	%rd225, %r3765, 4;
	add.s64 	%rd226, %rd1, %rd225;
	ld.global.f32 	%f111, [%rd226];
	xor.b32  	%r3766, %r238, %r207;
	shl.b32 	%r3767, %r3766, 2;
	add.s32 	%r3768, %r210, %r3767;
	st.shared.f32 	[%r3768], %f111;
$L__BB5_341:
	add.s32 	%r240, %r238, %r5;
	setp.gt.u32 	%p231, %r240, 31;
	@%p231 bra 	$L__BB5_392;
	ld.param.u32 	%r17058, [_Z24transposeSharedSwizzlingILi32ELi32EEvPfS0_ii_param_3];
	add.s32 	%r241, %r239, %r5;
	setp.ge.s32 	%p232, %r241, %r17058;
	@%p232 bra 	$L__BB5_344;
	add.s32 	%r3769, %r241, %r209;
	mul.wide.s32 	%rd227, %r3769, 4;
	add.s64 	%rd228, %rd1, %rd227;
	ld.global.f32 	%f112, [%rd228];
	xor.b32  	%r3770, %r240, %r207;
	shl.b32 	%r3771, %r3770, 2;
	add.s32 	%r3772, %r210, %r3771;
	st.shared.f32 	[%r3772], %f112;
$L__BB5_344:
	add.s32 	%r242, %r240, %r5;
	setp.gt.u32 	%p233, %r242, 31;
	@%p233 bra 	$L__BB5_392;
	ld.param.u32 	%r17059, [_Z24transposeSharedSwizzlingILi32ELi32EEvPfS0_ii_param_3];
	add.s32 	%r243, %r241, %r5;
	setp.ge.s32 	%p234, %r243, %r17059;
	@%p234 bra 	$L__BB5_347;
	add.s32 	%r3773, %r243, %r209;
	mul.wide.s32 	%rd229, %r3773, 4;
	add.s64 	%rd230, %rd1, %rd229;
	ld.global.f32 	%f113, [%rd230];
	xor.b32  	%r3774, %r242, %r207;
	shl.b32 	%r3775, %r3774, 2;
	add.s32 	%r3776, %r210, %r3775;
	st.shared.f32 	[%r3776], %f113;
$L__BB5_347:
	add.s32 	%r244, %r242, %r5;
	setp.gt.u32 	%p235, %r244, 31;
	@%p235 bra 	$L__BB5_392;
	ld.param.u32 	%r17060, [_Z24transposeSharedSwizzlingILi32ELi32EEvPfS0_ii_param_3];
	add.s32 	%r245, %r243, %r5;
	setp.ge.s32 	%p236, %r245, %r17060;
	@%p236 bra 	$L__BB5_350;
	add.s32 	%r3777, %r245, %r209;
	mul.wide.s32 	%rd231, %r3777, 4;
	add.s64 	%rd232, %rd1, %rd231;
	ld.global.f32 	%f114, [%rd232];
	xor.b32  	%r3778, %r244, %r207;
	shl.b32 	%r3779, %r3778, 2;
	add.s32 	%r3780, %r210, %r3779;
	st.shared.f32 	[%r3780], %f114;
$L__BB5_350:
	add.s32 	%r246, %r244, %r5;
	setp.gt.u32 	%p237, %r246, 31;
	@%p237 bra 	$L__BB5_392;
	ld.param.u32 	%r17061, [_Z24transposeSharedSwizzlingILi32ELi32EEvPfS0_ii_param_3];
	add.s32 	%r247, %r245, %r5;
	setp.ge.s32 	%p238, %r247, %r17061;
	@%p238 bra 	$L__BB5_353;
	add.s32 	%r3781, %r247, %r209;
	mul.wide.s32 	%rd233, %r3781, 4;
	add.s64 	%rd234, %rd1, %rd233;
	ld.global.f32 	%f115, [%rd234];
	xor.b32  	%r3782, %r246, %r207;
	shl.b32 	%r3783, %r3782, 2;
	add.s32 	%r3784, %r210, %r3783;
	st.shared.f32 	[%r3784], %f115;
$L__BB5_353:
	add.s32 	%r248, %r246, %r5;
	setp.gt.u32 	%p239, %r248, 31;
	@%p239 bra 	$L__BB5_392;
	ld.param.u32 	%r17062, [_Z24transposeSharedSwizzlingILi32ELi32EEvPfS0_ii_param_3];
	add.s32 	%r249, %r247, %r5;
	setp.ge.s32 	%p240, %r249, %r17062;
	@%p240 bra 	$L__BB5_356;
	add.s32 	%r3785, %r249, %r209;
	mul.wide.s32 	%rd235, %r3785, 4;
	add.s64 	%rd236, %rd1, %rd235;
	ld.global.f32 	%f116, [%rd236];
	xor.b32  	%r3786, %r248, %r207;
	shl.b32 	%r3787, %r3786, 2;
	add.s32 	%r3788, %r210, %r3787;
	st.shared.f32 	[%r3788], %f116;
$L__BB5_356:
	add.s32 	%r250, %r248, %r5;
	setp.gt.u32 	%p241, %r250, 31;
	@%p241 bra 	$L__BB5_392;
	ld.param.u32 	%r17063, [_Z24transposeSharedSwizzlingILi32ELi32EEvPfS0_ii_param_3];
	add.s32 	%r251, %r249, %r5;
	setp.ge.s32 	%p242, %r251, %r17063;
	@%p242 bra 	$L__BB5_359;
	add.s32 	%r3789, %r251, %r209;
	mul.wide.s32 	%rd237, %r3789, 4;
	add.s64 	%rd238, %rd1, %rd237;
	ld.global.f32 	%f117, [%rd238];
	xor.b32  	%r3790, %r250, %r207;
	shl.b32 	%r3791, %r3790, 2;
	add.s32 	%r3792, %r210, %r3791;
	st.shared.f32 	[%r3792], %f117;
$L__BB5_359:
	add.s32 	%r252, %r250, %r5;
	setp.gt.u32 	%p243, %r252, 31;
	@%p243 bra 	$L__BB5_392;
	ld.param.u32 	%r17064, [_Z24transposeSharedSwizzlingILi32ELi32EEvPfS0_ii_param_3];
	add.s32 	%r253, %r251, %r5;
	setp.ge.s32 	%p244, %r253, %r17064;
	@%p244 bra 	$L__BB5_362;
	add.s32 	%r3793, %r253, %r209;
	mul.wide.s32 	%rd239, %r3793, 4;
	add.s64 	%rd240, %rd1, %rd239;
	ld.global.f32 	%f118, [%rd240];
	xor.b32  	%r3794, %r252, %r207;
	shl.b32 	%r3795, %r3794, 2;
	add.s32 	%r3796, %r210, %r3795;
	st.shared.f32 	[%r3796], %f118;
$L__BB5_362:
	add.s32 	%r254, %r252, %r5;
	setp.gt.u32 	%p245, %r254, 31;
	@%p245 bra 	$L__BB5_392;
	ld.param.u32 	%r17065, [_Z24transposeSharedSwizzlingILi32ELi32EEvPfS0_ii_param_3];
	add.s32 	%r255, %r253, %r5;
	setp.ge.s32 	%p246, %r255, %r17065;
	@%p246 bra 	$L__BB5_365;
	add.s32 	%r3797, %r255, %r209;
	mul.wide.s32 	%rd241, %r3797, 4;
	add.s64 	%rd242, %rd1, %rd241;
	ld.global.f32 	%f119, [%rd242];
	xor.b32  	%r3798, %r254, %r207;
	shl.b32 	%r3799, %r3798, 2;
	add.s32 	%r3800, %r210, %r3799;
	st.shared.f32 	[%r3800], %f119;
$L__BB5_365:
	add.s32 	%r256, %r254, %r5;
	setp.gt.u32 	%p247, %r256, 31;
	@%p247 bra 	$L__BB5_392;
	ld.param.u32 	%r17066, [_Z24transposeSharedSwizzlingILi32ELi32EEvPfS0_ii_param_3];
	add.s32 	%r257, %r255, %r5;
	setp.ge.s32 	%p248, %r257, %r17066;
	@%p248 bra 	$L__BB5_368;
	add.s32 	%r3801, %r257, %r209;
	mul.wide.s32 	%rd243, %r3801, 4;
	add.s64 	%rd244, %rd1, %rd243;
	ld.global.f32 	%f120, [%rd244];
	xor.b32  	%r3802, %r256, %r207;
	shl.b32 	%r3803, %r3802, 2;
	add.s32 	%r3804, %r210, %r3803;
	st.shared.f32 	[%r3804], %f120;
$L__BB5_368:
	add.s32 	%r258, %r256, %r5;
	setp.gt.u32 	%p249, %r258, 31;
	@%p249 bra 	$L__BB5_392;
	ld.param.u32 	%r17067, [_Z24transposeSharedSwizzlingILi32ELi32EEvPfS0_ii_param_3];
	add.s32 	%r259, %r257, %r5;
	setp.ge.s32 	%p250, %r259, %r17067;
	@%p250 bra 	$L__BB5_371;
	add.s32 	%r3805, %r259, %r209;
	mul.wide.s32 	%rd245, %r3805, 4;
	add.s64 	%rd246, %rd1, %rd245;
	ld.global.f32 	%f121, [%rd246];
	xor.b32  	%r3806, %r258, %r207;
	shl.b32 	%r3807, %r3806, 2;
	add.s32 	%r3808, %r210, %r3807;
	st.shared.f32 	[%r3808], %f121;
$L__BB5_371:
	add.s32 	%r260, %r258, %r5;
	setp.gt.u32 	%p251, %r260, 31;
	@%p251 bra 	$L__BB5_392;
	ld.param.u32 	%r17068, [_Z24transposeSharedSwizzlingILi32ELi32EEvPfS0_ii_param_3];
	add.s32 	%r261, %r259, %r5;
	setp.ge.s32 	%p252, %r261, %r17068;
	@%p252 bra 	$L__BB5_374;
	add.s32 	%r3809, %r261, %r209;
	mul.wide.s32 	%rd247, %r3809, 4;
	add.s64 	%rd248, %rd1, %rd247;
	ld.global.f32 	%f122, [%rd248];
	xor.b32  	%r3810, %r260, %r207;
	shl.b32 	%r3811, %r3810, 2;
	add.s32 	%r3812, %r210, %r3811;
	st.shared.f32 	[%r3812], %f122;
$L__BB5_374:
	add.s32 	%r262, %r260, %r5;
	setp.gt.u32 	%p253, %r262, 31;
	@%p253 bra 	$L__BB5_392;
	ld.param.u32 	%r17069, [_Z24transposeSharedSwizzlingILi32ELi32EEvPfS0_ii_param_3];
	add.s32 	%r263, %r261, %r5;
	setp.ge.s32 	%p254, %r263, %r17069;
	@%p254 bra 	$L__BB5_377;
	add.s32 	%r3813, %r263, %r209;
	mul.wide.s32 	%rd249, %r3813, 4;
	add.s64 	%rd250, %rd1, %rd249;
	ld.global.f32 	%f123, [%rd250];
	xor.b32  	%r3814, %r262, %r207;
	shl.b32 	%r3815, %r3814, 2;
	add.s32 	%r3816, %r210, %r3815;
	st.shared.f32 	[%r3816], %f123;
$L__BB5_377:
	add.s32 	%r264, %r262, %r5;
	setp.gt.u32 	%p255, %r264, 31;
	@%p255 bra 	$L__BB5_392;
	ld.param.u32 	%r17070, [_Z24transposeSharedSwizzlingILi32ELi32EEvPfS0_ii_param_3];
	add.s32 	%r265, %r263, %r5;
	setp.ge.s32 	%p256, %r265, %r17070;
	@%p256 bra 	$L__BB5_380;
	add.s32 	%r3817, %r265, %r209;
	mul.wide.s32 	%rd251, %r3817, 4;
	add.s64 	%rd252, %rd1, %rd251;
	ld.global.f32 	%f124, [%rd252];
	xor.b32  	%r3818, %r264, %r207;
	shl.b32 	%r3819, %r3818, 2;
	add.s32 	%r3820, %r210, %r3819;
	st.shared.f32 	[%r3820], %f124;
$L__BB5_380:
	add.s32 	%r266, %r264, %r5;
	setp.gt.u32 	%p257, %r266, 31;
	@%p257 bra 	$L__BB5_392;
	ld.param.u32 	%r17071, [_Z24transposeSharedSwizzlingILi32ELi32EEvPfS0_ii_param_3];
	add.s32 	%r267, %r265, %r5;
	setp.ge.s32 	%p258, %r267, %r17071;
	@%p258 bra 	$L__BB5_383;
	add.s32 	%r3821, %r267, %r209;
	mul.wide.s32 	%rd253, %r3821, 4;
	add.s64 	%rd254, %rd1, %rd253;
	ld.global.f32 	%f125, [%rd254];
	xor.b32  	%r3822, %r266, %r207;
	shl.b32 	%r3823, %r3822, 2;
	add.s32 	%r3824, %r210, %r3823;
	st.shared.f32 	[%r3824], %f125;
$L__BB5_383:
	add.s32 	%r268, %r266, %r5;
	setp.gt.u32 	%p259, %r268, 31;
	@%p259 bra 	$L__BB5_392;
	ld.param.u32 	%r17072, [_Z24transposeSharedSwizzlingILi32ELi32EEvPfS0_ii_param_3];
	add.s32 	%r269, %r267, %r5;
	setp.ge.s32 	%p260, %r269, %r17072;
	@%p260 bra 	$L__BB5_386;
	add.s32 	%r3825, %r269, %r209;
	mul.wide.s32 	%rd255, %r3825, 4;
	add.s64 	%rd256, %rd1, %rd255;
	ld.global.f32 	%f126, [%rd256];
	xor.b32  	%r3826, %r268, %r207;
	shl.b32 	%r3827, %r3826, 2;
	add.s32 	%r3828, %r210, %r3827;
	st.shared.f32 	[%r3828], %f126;
$L__BB5_386:
	add.s32 	%r270, %r268, %r5;
	setp.gt.u32 	%p261, %r270, 31;
	@%p261 bra 	$L__BB5_392;
	ld.param.u32 	%r17073, [_Z24transposeSharedSwizzlingILi32ELi32EEvPfS0_ii_param_3];
	add.s32 	%r271, %r269, %r5;
	setp.ge.s32 	%p262, %r271, %r17073;
	@%p262 bra 	$L__BB5_389;
	add.s32 	%r3829, %r271, %r209;
	mul.wide.s32 	%rd257, %r3829, 4;
	add.s64 	%rd258, %rd1, %rd257;
	ld.global.f32 	%f127, [%rd258];
	xor.b32  	%r3830, %r270, %r207;
	shl.b32 	%r3831, %r3830, 2;
	add.s32 	%r3832, %r210, %r3831;
	st.shared.f32 	[%r3832], %f127;
$L__BB5_389:
	add.s32 	%r272, %r270, %r5;
	setp.gt.u32 	%p263, %r272, 31;
	@%p263 bra 	$L__BB5_392;
	ld.param.u32 	%r17074, [_Z24transposeSharedSwizzlingILi32ELi32EEvPfS0_ii_param_3];
	add.s32 	%r273, %r271, %r5;
	setp.ge.s32 	%p264, %r273, %r17074;
	@%p264 bra 	$L__BB5_392;
	add.s32 	%r3833, %r273, %r209;
	mul.wide.s32 	%rd259, %r3833, 4;
	add.s64 	%rd260, %rd1, %rd259;
	ld.global.f32 	%f128, [%rd260];
	xor.b32  	%r3834, %r272, %r207;
	shl.b32 	%r3835, %r3834, 2;
	add.s32 	%r3836, %r210, %r3835;
	st.shared.f32 	[%r3836], %f128;
$L__BB5_392:
	add.s32 	%r274, %r207, %r6;
	setp.gt.u32 	%p265, %r274, 31;
	@%p265 bra 	$L__BB5_3135;
	ld.param.u32 	%r15895, [_Z24transposeSharedSwizzlingILi32ELi32EEvPfS0_ii_param_2];
	add.s32 	%r275, %r208, %r6;
	setp.ge.u32 	%p266, %r275, %r15895;
	@%p266 bra 	$L__BB5_3135;
	setp.gt.u32 	%p267, %r4, 31;
	@%p267 bra 	$L__BB5_490;
	ld.param.u32 	%r17075, [_Z24transposeSharedSwizzlingILi32ELi32EEvPfS0_ii_param_3];
	mul.lo.s32 	%r276, %r275, %r17075;
	shl.b32 	%r3837, %r274, 7;
	mov.u32 	%r3838, _ZZ24transposeSharedSwizzlingILi32ELi32EEvPfS0_iiE4tile;
	add.s32 	%r277, %r3838, %r3837;
	add.s32 	%r278, %r4, %r2;
	setp.ge.s32 	%p268, %r278, %r17075;
	@%p268 bra 	$L__BB5_397;
	add.s32 	%r3839, %r278, %r276;
	mul.wide.s32 	%rd261, %r3839, 4;
	add.s64 	%rd262, %rd1, %rd261;
	ld.global.f32 	%f129, [%rd262];
	xor.b32  	%r3840, %r4, %r274;
	shl.b32 	%r3841, %r3840, 2;
	add.s32 	%r3842, %r277, %r3841;
	st.shared.f32 	[%r3842], %f129;
$L__BB5_397:
	add.s32 	%r279, %r4, %r5;
	setp.gt.u32 	%p269, %r279, 31;
	@%p269 bra 	$L__BB5_490;
	ld.param.u32 	%r17076, [_Z24transposeSharedSwizzlingILi32ELi32EEvPfS0_ii_param_3];
	add.s32 	%r280, %r278, %r5;
	setp.ge.s32 	%p270, %r280, %r17076;
	@%p270 bra 	$L__BB5_400;
	add.s32 	%r3843, %r280, %r276;
	mul.wide.s32 	%rd263, %r3843, 4;
	add.s64 	%rd264, %rd1, %rd263;
	ld.global.f32 	%f130, [%rd264];
	xor.b32  	%r3844, %r279, %r274;
	shl.b32 	%r3845, %r3844, 2;
	add.s32 	%r3846, %r277, %r3845;
	st.shared.f32 	[%r3846], %f130;
$L__BB5_400:
	add.s32 	%r281, %r279, %r5;
	setp.gt.u32 	%p271, %r281, 31;
	@%p271 bra 	$L__BB5_490;
	ld.param.u32 	%r17077, [_Z24transposeSharedSwizzlingILi32ELi32EEvPfS0_ii_param_3];
	add.s32 	%r282, %r280, %r5;
	setp.ge.s32 	%p272, %r282, %r17077;
	@%p272 bra 	$L__BB5_403;
	add.s32 	%r3847, %r282, %r276;
	mul.wide.s32 	%rd265, %r3847, 4;
	add.s64 	%rd266, %rd1, %rd265;
	ld.global.f32 	%f131, [%rd266];
	xor.b32  	%r3848, %r281, %r274;
	shl.b32 	%r3849, %r3848, 2;
	add.s32 	%r3850, %r277, %r3849;
	st.shared.f32 	[%r3850], %f131;
$L__BB5_403:
	add.s32 	%r283, %r281, %r5;
	setp.gt.u32 	%p273, %r283, 31;
	@%p273 bra 	$L__BB5_490;
	ld.param.u32 	%r17078, [_Z24transposeSharedSwizzlingILi32ELi32EEvPfS0_ii_param_3];
	add.s32 	%r284, %r282, %r5;
	setp.ge.s32 	%p274, %r284, %r17078;
	@%p274 bra 	$L__BB5_406;
	add.s32 	%r3851, %r284, %r276;
	mul.wide.s32 	%rd267, %r3851, 4;
	add.s64 	%rd268, %rd1, %rd267;
	ld.global.f32 	%f132, [%rd268];
	xor.b32  	%r3852, %r283, %r274;
	shl.b32 	%r3853, %r3852, 2;
	add.s32 	%r3854, %r277, %r3853;
	st.shared.f32 	[%r3854], %f132;
$L__BB5_406:
	add.s32 	%r285, %r283, %r5;
	setp.gt.u32 	%p275, %r285, 31;
	@%p275 bra 	$L__BB5_490;
	ld.param.u32 	%r17079, [_Z24transposeSharedSwizzlingILi32ELi32EEvPfS0_ii_param_3];
	add.s32 	%r286, %r284, %r5;
	setp.ge.s32 	%p276, %r286, %r17079;
	@%p276 bra 	$L__BB5_409;
	add.s32 	%r3855, %r286, %r276;
	mul.wide.s32 	%rd269, %r3855, 4;
	add.s64 	%rd270, %rd1, %rd269;
	ld.global.f32 	%f133, [%rd270];
	xor.b32  	%r3856, %r285, %r274;
	shl.b32 	%r3857, %r3856, 2;
	add.s32 	%r3858, %r277, %r3857;
	st.shared.f32 	[%r3858], %f133;
$L__BB5_409:
	add.s32 	%r287, %r285, %r5;
	setp.gt.u32 	%p277, %r287, 31;
	@%p277 bra 	$L__BB5_490;
	ld.param.u32 	%r17080, [_Z24transposeSharedSwizzlingILi32ELi32EEvPfS0_ii_param_3];
	add.s32 	%r288, %r286, %r5;
	setp.ge.s32 	%p278, %r288, %r17080;
	@%p278 bra 	$L__BB5_412;
	add.s32 	%r3859, %r288, %r276;
	mul.wide.s32 	%rd271, %r3859, 4;
	add.s64 	%rd272, %rd1, %rd271;
	ld.global.f32 	%f134, [%rd272];
	xor.b32  	%r3860, %r287, %r274;
	shl.b32 	%r3861, %r3860, 2;
	add.s32 	%r3862, %r277, %r3861;
	st.shared.f32 	[%r3862], %f134;
$L__BB5_412:
	add.s32 	%r289, %r287, %r5;
	setp.gt.u32 	%p279, %r289, 31;
	@%p279 bra 	$L__BB5_490;
	ld.param.u32 	%r17081, [_Z24transposeSharedSwizzlingILi32ELi32EEvPfS0_ii_param_3];
	add.s32 	%r290, %r288, %r5;
	setp.ge.s32 	%p280, %r290, %r17081;
	@%p280 bra 	$L__BB5_415;
	add.s32 	%r3863, %r290, %r276;
	mul.wide.s32 	%rd273, %r3863, 4;
	add.s64 	%rd274, %rd1, %rd273;
	ld.global.f32 	%f135, [%rd274];
	xor.b32  	%r3864, %r289, %r274;
	shl.b32 	%r3865, %r3864, 2;
	add.s32 	%r3866, %r277, %r3865;
	st.shared.f32 	[%r3866], %f135;
$L__BB5_415:
	add.s32 	%r291, %r289, %r5;
	setp.gt.u32 	%p281, %r291, 31;
	@%p281 bra 	$L__BB5_490;
	ld.param.u32 	%r17082, [_Z24transposeSharedSwizzlingILi32ELi32EEvPfS0_ii_param_3];
	add.s32 	%r292, %r290, %r5;
	setp.ge.s32 	%p282, %r292, %r17082;
	@%p282 bra 	$L__BB5_418;
	add.s32 	%r3867, %r292, %r276;
	mul.wide.s32 	%rd275, %r3867, 4;
	add.s64 	%rd276, %rd1, %rd275;
	ld.global.f32 	%f136, [%rd276];
	xor.b32  	%r3868, %r291, %r274;
	shl.b32 	%r3869, %r3868, 2;
	add.s32 	%r3870, %r277, %r3869;
	st.shared.f32 	[%r3870], %f136;
$L__BB5_418:
	add.s32 	%r293, %r291, %r5;
	setp.gt.u32 	%p283, %r293, 31;
	@%p283 bra 	$L__BB5_490;
	ld.param.u32 	%r17083, [_Z24transposeSharedSwizzlingILi32ELi32EEvPfS0_ii_param_3];
	add.s32 	%r294, %r292, %r5;
	setp.ge.s32 	%p284, %r294, %r17083;
	@%p284 bra 	$L__BB5_421;
	add.s32 	%r3871, %r294, %r276;
	mul.wide.s32 	%rd277, %r3871, 4;
	add.s64 	%rd278, %rd1, %rd277;
	ld.global.f32 	%f137, [%rd278];
	xor.b32  	%r3872, %r293, %r274;
	shl.b32 	%r3873, %r3872, 2;
	add.s32 	%r3874, %r277, %r3873;
	st.shared.f32 	[%r3874], %f137;
$L__BB5_421:
	add.s32 	%r295, %r293, %r5;
	setp.gt.u32 	%p285, %r295, 31;
	@%p285 bra 	$L__BB5_490;
	ld.param.u32 	%r17084, [_Z24transposeSharedSwizzlingILi32ELi32EEvPfS0_ii_param_3];
	add.s32 	%r296, %r294, %r5;
	setp.ge.s32 	%p286, %r296, %r17084;
	@%p286 bra 	$L__BB5_424;
	add.s32 	%r3875, %r296, %r276;
	mul.wide.s32 	%rd279, %r3875, 4;
	add.s64 	%rd280, %rd1, %rd279;
	ld.global.f32 	%f138, [%rd280];
	xor.b32  	%r3876, %r295, %r274;
	shl.b32 	%r3877, %r3876, 2;
	add.s32 	%r3878, %r277, %r3877;
	st.shared.f32 	[%r3878], %f138;
$L__BB5_424:
	add.s32 	%r297, %r295, %r5;
	setp.gt.u32 	%p287, %r297, 31;
	@%p287 bra 	$L__BB5_490;
	ld.param.u32 	%r17085, [_Z24transposeSharedSwizzlingILi32ELi32EEvPfS0_ii_param_3];
	add.s32 	%r298, %r296, %r5;
	setp.ge.s32 	%p288, %r298, %r17085;
	@%p288 bra 	$L__BB5_427;
	add.s32 	%r3879, %r298, %r276;
	mul.wide.s32 	%rd281, %r3879, 4;
	add.s64 	%rd282, %rd1, %rd281;
	ld.global.f32 	%f139, [%rd282];
	xor.b32  	%r3880, %r297, %r274;
	shl.b32 	%r3881, %r3880, 2;
	add.s32 	%r3882, %r277, %r3881;
	st.shared.f32 	[%r3882], %f139;
$L__BB5_427:
	add.s32 	%r299, %r297, %r5;
	setp.gt.u32 	%p289, %r299, 31;
	@%p289 bra 	$L__BB5_490;
	ld.param.u32 	%r17086, [_Z24transposeSharedSwizzlingILi32ELi32EEvPfS0_ii_param_3];
	add.s32 	%r300, %r298, %r5;
	setp.ge.s32 	%p290, %r300, %r17086;
	@%p290 bra 	$L__BB5_430;
	add.s32 	%r3883, %r300, %r276;
	mul.wide.s32 	%rd283, %r3883, 4;
	add.s64 	%rd284, %rd1, %rd283;
	ld.global.f32 	%f140, [%rd284];
	xor.b32  	%r3884, %r299, %r274;
	shl.b32 	%r3885, %r3884, 2;
	add.s32 	%r3886, %r277, %r3885;
	st.shared.f32 	[%r3886], %f140;
$L__BB5_430:
	add.s32 	%r301, %r299, %r5;
	setp.gt.u32 	%p291, %r301, 31;
	@%p291 bra 	$L__BB5_490;
	ld.param.u32 	%r17087, [_Z24transposeSharedSwizzlingILi32ELi32EEvPfS0_ii_param_3];
	add.s32 	%r302, %r300, %r5;
	setp.ge.s32 	%p292, %r302, %r17087;
	@%p292 bra 	$L__BB5_433;
	add.s32 	%r3887, %r302, %r276;
	mul.wide.s32 	%rd285, %r3887, 4;
	add.s64 	%rd286, %rd1, %rd285;
	ld.global.f32 	%f141, [%rd286];
	xor.b32  	%r3888, %r301, %r274;
	shl.b32 	%r3889, %r3888, 2;
	add.s32 	%r3890, %r277, %r3889;
	st.shared.f32 	[%r3890], %f141;
$L__BB5_433:
	add.s32 	%r303, %r301, %r5;
	setp.gt.u32 	%p293, %r303, 31;
	@%p293 bra 	$L__BB5_490;
	ld.param.u32 	%r17088, [_Z24transposeSharedSwizzlingILi32ELi32EEvPfS0_ii_param_3];
	add.s32 	%r304, %r302, %r5;
	setp.ge.s32 	%p294, %r304, %r17088;
	@%p294 bra 	$L__BB5_436;
	add.s32 	%r3891, %r304, %r276;
	mul.wide.s32 	%rd287, %r3891, 4;
	add.s64 	%rd288, %rd1, %rd287;
	ld.global.f32 	%f142, [%rd288];
	xor.b32  	%r3892, %r303, %r274;
	shl.b32 	%r3893, %r3892, 2;
	add.s32 	%r3894, %r277, %r3893;
	st.shared.f32 	[%r3894], %f142;
$L__BB5_436:
	add.s32 	%r305, %r303, %r5;
	setp.gt.u32 	%p295, %r305, 31;
	@%p295 bra 	$L__BB5_490;
	ld.param.u32 	%r17089, [_Z24transposeSharedSwizzlingILi32ELi32EEvPfS0_ii_param_3];
	add.s32 	%r306, %r304, %r5;
	setp.ge.s32 	%p296, %r306, %r17089;
	@%p296 bra 	$L__BB5_439;
	add.s32 	%r3895, %r306, %r276;
	mul.wide.s32 	%rd289, %r3895, 4;
	add.s64 	%rd290, %rd1, %rd289;
	ld.global.f32 	%f143, [%rd290];
	xor.b32  	%r3896, %r305, %r274;
	shl.b32 	%r3897, %r3896, 2;
	add.s32 	%r3898, %r277, %r3897;
	st.shared.f32 	[%r3898], %f143;
$L__BB5_439:
	add.s32 	%r307, %r305, %r5;
	setp.gt.u32 	%p297, %r307, 31;
	@%p297 bra 	$L__BB5_490;
	ld.param.u32 	%r17090, [_Z24transposeSharedSwizzlingILi32ELi32EEvPfS0_ii_param_3];
	add.s32 	%r308, %r306, %r5;
	setp.ge.s32 	%p298, %r308, %r17090;
	@%p298 bra 	$L__BB5_442;
	add.s32 	%r3899, %r308, %r276;
	mul.wide.s32 	%rd291, %r3899, 4;
	add.s64 	%rd292, %rd1, %rd291;
	ld.global.f32 	%f144, [%rd292];
	xor.b32  	%r3900, %r307, %r274;
	shl.b32 	%r3901, %r3900, 2;
	add.s32 	%r3902, %r277, %r3901;
	st.shared.f32 	[%r3902], %f144;
$L__BB5_442:
	add.s32 	%r309, %r307, %r5;
	setp.gt.u32 	%p299, %r309, 31;
	@%p299 bra 	$L__BB5_490;
	ld.param.u32 	%r17091, [_Z24transposeSharedSwizzlingILi32ELi32EEvPfS0_ii_param_3];
	add.s32 	%r310, %r308, %r5;
	setp.ge.s32 	%p300, %r310, %r17091;
	@%p300 bra 	$L__BB5_445;
	add.s32 	%r3903, %r310, %r276;
	mul.wide.s32 	%rd293, %r3903, 4;
	add.s64 	%rd294, %rd1, %rd293;
	ld.global.f32 	%f145, [%rd294];
	xor.b32  	%r3904, %r309, %r274;
	shl.b32 	%r3905, %r3904, 2;
	add.s32 	%r3906, %r277, %r3905;
	st.shared.f32 	[%r3906], %f145;
$L__BB5_445:
	add.s32 	%r311, %r309, %r5;
	setp.gt.u32 	%p301, %r311, 31;
	@%p301 bra 	$L__BB5_490;
	ld.param.u32 	%r17092, [_Z24transposeSharedSwizzlingILi32ELi32EEvPfS0_ii_param_3];
	add.s32 	%r312, %r310, %r5;
	setp.ge.s32 	%p302, %r312, %r17092;
	@%p302 bra 	$L__BB5_448;
	add.s32 	%r3907, %r312, %r276;
	mul.wide.s32 	%rd295, %r3907, 4;
	add.s64 	%rd296, %rd1, %rd295;
	ld.global.f32 	%f146, [%rd296];
	xor.b32  	%r3908, %r311, %r274;
	shl.b32 	%r3909, %r3908, 2;
	add.s32 	%r3910, %r277, %r3909;
	st.shared.f32 	[%r3910], %f146;
$L__BB5_448:
	add.s32 	%r313, %r311, %r5;
	setp.gt.u32 	%p303, %r313, 31;
	@%p303 bra 	$L__BB5_490;
	ld.param.u32 	%r17093, [_Z24transposeSharedSwizzlingILi32ELi32EEvPfS0_ii_param_3];
	add.s32 	%r314, %r312, %r5;
	setp.ge.s32 	%p304, %r314, %r17093;
	@%p304 bra 	$L__BB5_451;
	add.s32 	%r3911, %r314, %r276;
	mul.wide.s32 	%rd297, %r3911, 4;
	add.s64 	%rd298, %rd1, %rd297;
	ld.global.f32 	%f147, [%rd298];
	xor.b32  	%r3912, %r313, %r274;
	shl.b32 	%r3913, %r3912, 2;
	add.s32 	%r3914, %r277, %r3913;
	st.shared.f32 	[%r3914], %f147;
$L__BB5_451:
	add.s32 	%r315, %r313, %r5;
	setp.gt.u32 	%p305, %r315, 31;
	@%p305 bra 	$L__BB5_490;
	ld.param.u32 	%r17094, [_Z24transposeSharedSwizzlingILi32ELi32EEvPfS0_ii_param_3];
	add.s32 	%r316, %r314, %r5;
	setp.ge.s32 	%p306, %r316, %r17094;
	@%p306 bra 	$L__BB5_454;
	add.s32 	%r3915, %r316, %r276;
	mul.wide.s32 	%rd299, %r3915, 4;
	add.s64 	%rd300, %rd1, %rd299;
	ld.global.f32 	%f148, [%rd300];
	xor.b32  	%r3916, %r315, %r274;
	shl.b32 	%r3917, %r3916, 2;
	add.s32 	%r3918, %r277, %r3917;
	st.shared.f32 	[%r3918], %f148;
$L__BB5_454:
	add.s32 	%r317, %r315, %r5;
	setp.gt.u32 	%p307, %r317, 31;
	@%p307 bra 	$L__BB5_490;
	ld.param.u32 	%r17095, [_Z24transposeSharedSwizzlingILi32ELi32EEvPfS0_ii_param_3];
	add.s32 	%r318, %r316, %r5;
	setp.ge.s32 	%p308, %r318, %r17095;
	@%p308 bra 	$L__BB5_457;
	add.s32 	%r3919, %r318, %r276;
	mul.wide.s32 	%rd301, %r3919, 4;
	add.s64 	%rd302, %rd1, %rd301;
	ld.global.f32 	%f149, [%rd302];
	xor.b32  	%r3920, %r317, %r274;
	shl.b32 	%r3921, %r3920, 2;
	add.s32 	%r3922, %r277, %r3921;
	st.shared.f32 	[%r3922], %f149;
$L__BB5_457:
	add.s32 	%r319, %r317, %r5;
	setp.gt.u32 	%p309, %r319, 31;
	@%p309 bra 	$L__BB5_490;
	ld.param.u32 	%r17096, [_Z24transposeSharedSwizzlingILi32ELi32EEvPfS0_ii_param_3];
	add.s32 	%r320, %r318, %r5;
	setp.ge.s32 	%p310, %r320, %r17096;
	@%p310 bra 	$L__BB5_460;
	add.s32 	%r3923, %r320, %r276;
	mul.wide.s32 	%rd303, %r3923, 4;
	add.s64 	%rd304, %rd1, %rd303;
	ld.global.f32 	%f150, [%rd304];
	xor.b32  	%r3924, %r319, %r274;
	shl.b32 	%r3925, %r3924, 2;
	add.s32 	%r3926, %r277, %r3925;
	st.shared.f32 	[%r3926], %f150;
$L__BB5_460:
	add.s32 	%r321, %r319, %r5;
	setp.gt.u32 	%p311, %r321, 31;
	@%p311 bra 	$L__BB5_490;
	ld.param.u32 	%r17097, [_Z24transposeSharedSwizzlingILi32ELi32EEvPfS0_ii_param_3];
	add.s32 	%r322, %r320, %r5;
	setp.ge.s32 	%p312, %r322, %r17097;
	@%p312 bra 	$L__BB5_463;
	add.s32 	%r3927, %r322, %r276;
	mul.wide.s32 	%rd305, %r3927, 4;
	add.s64 	%rd306, %rd1, %rd305;
	ld.global.f32 	%f151, [%rd306];
	xor.b32  	%r3928, %r321, %r274;
	shl.b32 	%r3929, %r3928, 2;
	add.s32 	%r3930, %r277, %r3929;
	st.shared.f32 	[%r3930], %f151;
$L__BB5_463:
	add.s32 	%r323, %r321, %r5;
	setp.gt.u32 	%p313, %r323, 31;
	@%p313 bra 	$L__BB5_490;
	ld.param.u32 	%r17098, [_Z24transposeSharedSwizzlingILi32ELi32EEvPfS0_ii_param_3];
	add.s32 	%r324, %r322, %r5;
	setp.ge.s32 	%p314, %r324, %r17098;
	@%p314 bra 	$L__BB5_466;
	add.s32 	%r3931, %r324, %r276;
	mul.wide.s32 	%rd307, %r3931, 4;
	add.s64 	%rd308, %rd1, %rd307;
	ld.global.f32 	%f152, [%rd308];
	xor.b32  	%r3932, %r323, %r274;
	shl.b32 	%r3933, %r3932, 2;
	add.s32 	%r3934, %r277, %r3933;
	st.shared.f32 	[%r3934], %f152;
$L__BB5_466:
	add.s32 	%r325, %r323, %r5;
	setp.gt.u32 	%p315, %r325, 31;
	@%p315 bra 	$L__BB5_490;
	ld.param.u32 	%r17099, [_Z24transposeSharedSwizzlingILi32ELi32EEvPfS0_ii_param_3];
	add.s32 	%r326, %r324, %r5;
	setp.ge.s32 	%p316, %r326, %r17099;
	@%p316 bra 	$L__BB5_469;
	add.s32 	%r3935, %r326, %r276;
	mul.wide.s32 	%rd309, %r3935, 4;
	add.s64 	%rd310, %rd1, %rd309;
	ld.global.f32 	%f153, [%rd310];
	xor.b32  	%r3936, %r325, %r274;
	shl.b32 	%r3937, %r3936, 2;
	add.s32 	%r3938, %r277, %r3937;
	st.shared.f32 	[%r3938], %f153;
$L__BB5_469:
	add.s32 	%r327, %r325, %r5;
	setp.gt.u32 	%p317, %r327, 31;
	@%p317 bra 	$L__BB5_490;
	ld.param.u32 	%r17100, [_Z24transposeSharedSwizzlingILi32ELi32EEvPfS0_ii_param_3];
	add.s32 	%r328, %r326, %r5;
	setp.ge.s32 	%p318, %r328, %r17100;
	@%p318 bra 	$L__BB5_472;
	add.s32 	%r3939, %r328, %r276;
	mul.wide.s32 	%rd311, %r3939, 4;
	add.s64 	%rd312, %rd1, %rd311;
	ld.global.f32 	%f154, [%rd312];
	xor.b32  	%r3940, %r327, %r274;
	shl.b32 	%r3941, %r3940, 2;
	add.s32 	%r3942, %r277, %r3941;
	st.shared.f32 	[%r3942], %f154;
$L__BB5_472:
	add.s32 	%r329, %r327, %r5;
	setp.gt.u32 	%p319, %r329, 31;
	@%p319 bra 	$L__BB5_490;
	ld.param.u32 	%r17101, [_Z24transposeSharedSwizzlingILi32ELi32EEvPfS0_ii_param_3];
	add.s32 	%r330, %r328, %r5;
	setp.ge.s32 	%p320, %r330, %r17101;
	@%p320 bra 	$L__BB5_475;
	add.s32 	%r3943, %r330, %r276;
	mul.wide.s32 	%rd313, %r3943, 4;
	add.s64 	%rd314, %rd1, %rd313;
	ld.global.f32 	%f155, [%rd314];
	xor.b32  	%r3944, %r329, %r274;
	shl.b32 	%r3945, %r3944, 2;
	add.s32 	%r3946, %r277, %r3945;
	st.shared.f32 	[%r3946], %f155;
$L__BB5_475:
	add.s32 	%r331, %r329, %r5;
	setp.gt.u32 	%p321, %r331, 31;
	@%p321 bra 	$L__BB5_490;
	ld.param.u32 	%r17102, [_Z24transposeSharedSwizzlingILi32ELi32EEvPfS0_ii_param_3];
	add.s32 	%r332, %r330, %r5;
	setp.ge.s32 	%p322, %r332, %r17102;
	@%p322 bra 	$L__BB5_478;
	add.s32 	%r3947, %r332, %r276;
	mul.wide.s32 	%rd315, %r3947, 4;
	add.s64 	%rd316, %rd1, %rd315;
	ld.global.f32 	%f156, [%rd316];
	xor.b32  	%r3948, %r331, %r274;
	shl.b32 	%r3949, %r3948, 2;
	add.s32 	%r3950, %r277, %r3949;
	st.shared.f32 	[%r3950], %f156;
$L__BB5_478:
	add.s32 	%r333, %r331, %r5;
	setp.gt.u32 	%p323, %r333, 31;
	@%p323 bra 	$L__BB5_490;
	ld.param.u32 	%r17103, [_Z24transposeSharedSwizzlingILi32ELi32EEvPfS0_ii_param_3];
	add.s32 	%r334, %r332, %r5;
	setp.ge.s32 	%p324, %r334, %r17103;
	@%p324 bra 	$L__BB5_481;
	add.s32 	%r3951, %r334, %r276;
	mul.wide.s32 	%rd317, %r3951, 4;
	add.s64 	%rd318, %rd1, %rd317;
	ld.global.f32 	%f157, [%rd318];
	xor.b32  	%r3952, %r333, %r274;
	shl.b32 	%r3953, %r3952, 2;
	add.s32 	%r3954, %r277, %r3953;
	st.shared.f32 	[%r3954], %f157;
$L__BB5_481:
	add.s32 	%r335, %r333, %r5;
	setp.gt.u32 	%p325, %r335, 31;
	@%p325 bra 	$L__BB5_490;
	ld.param.u32 	%r17104, [_Z24transposeSharedSwizzlingILi32ELi32EEvPfS0_ii_param_3];
	add.s32 	%r336, %r334, %r5;
	setp.ge.s32 	%p326, %r336, %r17104;
	@%p326 bra 	$L__BB5_484;
	add.s32 	%r3955, %r336, %r276;
	mul.wide.s32 	%rd319, %r3955, 4;
	add.s64 	%rd320, %rd1, %rd319;
	ld.global.f32 	%f158, [%rd320];
	xor.b32  	%r3956, %r335, %r274;
	shl.b32 	%r3957, %r3956, 2;
	add.s32 	%r3958, %r277, %r3957;
	st.shared.f32 	[%r3958], %f158;
$L__BB5_484:
	add.s32 	%r337, %r335, %r5;
	setp.gt.u32 	%p327, %r337, 31;
	@%p327 bra 	$L__BB5_490;
	ld.param.u32 	%r17105, [_Z24transposeSharedSwizzlingILi32ELi32EEvPfS0_ii_param_3];
	add.s32 	%r338, %r336, %r5;
	setp.ge.s32 	%p328, %r338, %r17105;
	@%p328 bra 	$L__BB5_487;
	add.s32 	%r3959, %r338, %r276;
	mul.wide.s32 	%rd321, %r3959, 4;
	add.s64 	%rd322, %rd1, %rd321;
	ld.global.f32 	%f159, [%rd322];
	xor.b32  	%r3960, %r337, %r274;
	shl.b32 	%r3961, %r3960, 2;
	add.s32 	%r3962, %r277, %r3961;
	st.shared.f32 	[%r3962], %f159;
$L__BB5_487:
	add.s32 	%r339, %r337, %r5;
	setp.gt.u32 	%p329, %r339, 31;
	@%p329 bra 	$L__BB5_490;
	ld.param.u32 	%r17106, [_Z24transposeSharedSwizzlingILi32ELi32EEvPfS0_ii_param_3];
	add.s32 	%r340, %r338, %r5;
	setp.ge.s32 	%p330, %r340, %r17106;
	@%p330 bra 	$L__BB5_490;
	add.s32 	%r3963, %r340, %r276;
	mul.wide.s32 	%rd323, %r3963, 4;
	add.s64 	%rd324, %rd1, %rd323;
	ld.global.f32 	%f160, [%rd324];
	xor.b32  	%r3964, %r339, %r274;
	shl.b32 	%r3965, %r3964, 2;
	add.s32 	%r3966, %r277, %r3965;
	st.shared.f32 	[%r3966], %f160;
$L__BB5_490:
	add.s32 	%r341, %r274, %r6;
	setp.gt.u32 	%p331, %r341, 31;
	@%p331 bra 	$L__BB5_3135;
	ld.param.u32 	%r15896, [_Z24transposeSharedSwizzlingILi32ELi32EEvPfS0_ii_param_2];
	add.s32 	%r342, %r275, %r6;
	setp.ge.u32 	%p332, %r342, %r15896;
	@%p332 bra 	$L__BB5_3135;
	setp.gt.u32 	%p333, %r4, 31;
	@%p333 bra 	$L__BB5_588;
	ld.param.u32 	%r17107, [_Z24transposeSharedSwizzlingILi32ELi32EEvPfS0_ii_param_3];
	mul.lo.s32 	%r343, %r342, %r17107;
	shl.b32 	%r3967, %r341, 7;
	mov.u32 	%r3968, _ZZ24transposeSharedSwizzlingILi32ELi32EEvPfS0_iiE4tile;
	add.s32 	%r344, %r3968, %r3967;
	add.s32 	%r345, %r4, %r2;
	setp.ge.s32 	%p334, %r345, %r17107;
	@%p334 bra 	$L__BB5_495;
	add.s32 	%r3969, %r345, %r343;
	mul.wide.s32 	%rd325, %r3969, 4;
	add.s64 	%rd326, %rd1, %rd325;
	ld.global.f32 	%f161, [%rd326];
	xor.b32  	%r3970, %r4, %r341;
	shl.b32 	%r3971, %r3970, 2;
	add.s32 	%r3972, %r344, %r3971;
	st.shared.f32 	[%r3972], %f161;
$L__BB5_495:
	add.s32 	%r346, %r4, %r5;
	setp.gt.u32 	%p335, %r346, 31;
	@%p335 bra 	$L__BB5_588;
	ld.param.u32 	%r17108, [_Z24transposeSharedSwizzlingILi32ELi32EEvPfS0_ii_param_3];
	add.s32 	%r347, %r345, %r5;
	setp.ge.s32 	%p336, %r347, %r17108;
	@%p336 bra 	$L__BB5_498;
	add.s32 	%r3973, %r347, %r343;
	mul.wide.s32 	%rd327, %r3973, 4;
	add.s64 	%rd328, %rd1, %rd327;
	ld.global.f32 	%f162, [%rd328];
	xor.b32  	%r3974, %r346, %r341;
	shl.b32 	%r3975, %r3974, 2;
	add.s32 	%r3976, %r344, %r3975;
	st.shared.f32 	[%r3976], %f162;
$L__BB5_498:
	add.s32 	%r348, %r346, %r5;
	setp.gt.u32 	%p337, %r348, 31;
	@%p337 bra 	$L__BB5_588;
	ld.param.u32 	%r17109, [_Z24transposeSharedSwizzlingILi32ELi32EEvPfS0_ii_param_3];
	add.s32 	%r349, %r347, %r5;
	setp.ge.s32 	%p338, %r349, %r17109;
	@%p338 bra 	$L__BB5_501;
	add.s32 	%r3977, %r349, %r343;
	mul.wide.s32 	%rd329, %r3977, 4;
	add.s64 	%rd330, %rd1, %rd329;
	ld.global.f32 	%f163, [%rd330];
	xor.b32  	%r3978, %r348, %r341;
	shl.b32 	%r3979, %r3978, 2;
	add.s32 	%r3980, %r344, %r3979;
	st.shared.f32 	[%r3980], %f163;
$L__BB5_501:
	add.s32 	%r350, %r348, %r5;
	setp.gt.u32 	%p339, %r350, 31;
	@%p339 bra 	$L__BB5_588;
	ld.param.u32 	%r17110, [_Z24transposeSharedSwizzlingILi32ELi32EEvPfS0_ii_param_3];
	add.s32 	%r351, %r349, %r5;
	setp.ge.s32 	%p340, %r351, %r17110;
	@%p340 bra 	$L__BB5_504;
	add.s32 	%r3981, %r351, %r343;
	mul.wide.s32 	%rd331, %r3981, 4;
	add.s64 	%rd332, %rd1, %rd331;
	ld.global.f32 	%f164, [%rd332];
	xor.b32  	%r3982, %r350, %r341;
	shl.b32 	%r3983, %r3982, 2;
	add.s32 	%r3984, %r344, %r3983;
	st.shared.f32 	[%r3984], %f164;
$L__BB5_504:
	add.s32 	%r352, %r350, %r5;
	setp.gt.u32 	%p341, %r352, 31;
	@%p341 bra 	$L__BB5_588;
	ld.param.u32 	%r17111, [_Z24transposeSharedSwizzlingILi32ELi32EEvPfS0_ii_param_3];
	add.s32 	%r353, %r351, %r5;
	setp.ge.s32 	%p342, %r353, %r17111;
	@%p342 bra 	$L__BB5_507;
	add.s32 	%r3985, %r353, %r343;
	mul.wide.s32 	%rd333, %r3985, 4;
	add.s64 	%rd334, %rd1, %rd333;
	ld.global.f32 	%f165, [%rd334];
	xor.b32  	%r3986, %r352, %r341;
	shl.b32 	%r3987, %r3986, 2;
	add.s32 	%r3988, %r344, %r3987;
	st.shared.f32 	[%r3988], %f165;
$L__BB5_507:
	add.s32 	%r354, %r352, %r5;
	setp.gt.u32 	%p343, %r354, 31;
	@%p343 bra 	$L__BB5_588;
	ld.param.u32 	%r17112, [_Z24transposeSharedSwizzlingILi32ELi32EEvPfS0_ii_param_3];
	add.s32 	%r355, %r353, %r5;
	setp.ge.s32 	%p344, %r355, %r17112;
	@%p344 bra 	$L__BB5_510;
	add.s32 	%r3989, %r355, %r343;
	mul.wide.s32 	%rd335, %r3989, 4;
	add.s64 	%rd336, %rd1, %rd335;
	ld.global.f32 	%f166, [%rd336];
	xor.b32  	%r3990, %r354, %r341;
	shl.b32 	%r3991, %r3990, 2;
	add.s32 	%r3992, %r344, %r3991;
	st.shared.f32 	[%r3992], %f166;
$L__BB5_510:
	add.s32 	%r356, %r354, %r5;
	setp.gt.u32 	%p345, %r356, 31;
	@%p345 bra 	$L__BB5_588;
	ld.param.u32 	%r17113, [_Z24transposeSharedSwizzlingILi32ELi32EEvPfS0_ii_param_3];
	add.s32 	%r357, %r355, %r5;
	setp.ge.s32 	%p346, %r357, %r17113;
	@%p346 bra 	$L__BB5_513;
	add.s32 	%r3993, %r357, %r343;
	mul.wide.s32 	%rd337, %r3993, 4;
	add.s64 	%rd338, %rd1, %rd337;
	ld.global.f32 	%f167, [%rd338];
	xor.b32  	%r3994, %r356, %r341;
	shl.b32 	%r3995, %r3994, 2;
	add.s32 	%r3996, %r344, %r3995;
	st.shared.f32 	[%r3996], %f167;
$L__BB5_513:
	add.s32 	%r358, %r356, %r5;
	setp.gt.u32 	%p347, %r358, 31;
	@%p347 bra 	$L__BB5_588;
	ld.param.u32 	%r17114, [_Z24transposeSharedSwizzlingILi32ELi32EEvPfS0_ii_param_3];
	add.s32 	%r359, %r357, %r5;
	setp.ge.s32 	%p348, %r359, %r17114;
	@%p348 bra 	$L__BB5_516;
	add.s32 	%r3997, %r359, %r343;
	mul.wide.s32 	%rd339, %r3997, 4;
	add.s64 	%rd340, %rd1, %rd339;
	ld.global.f32 	%f168, [%rd340];
	xor.b32  	%r3998, %r358, %r341;
	shl.b32 	%r3999, %r3998, 2;
	add.s32 	%r4000, %r344, %r3999;
	st.shared.f32 	[%r4000], %f168;
$L__BB5_516:
	add.s32 	%r360, %r358, %r5;
	setp.gt.u32 	%p349, %r360, 31;
	@%p349 bra 	$L__BB5_588;
	ld.param.u32 	%r17115, [_Z24transposeSharedSwizzlingILi32ELi32EEvPfS0_ii_param_3];
	add.s32 	%r361, %r359, %r5;
	setp.ge.s32 	%p350, %r361, %r17115;
	@%p350 bra 	$L__BB5_519;
	add.s32 	%r4001, %r361, %r343;
	mul.wide.s32 	%rd341, %r4001, 4;
	add.s64 	%rd342, %rd1, %rd341;
	ld.global.f32 	%f169, [%rd342];
	xor.b32  	%r4002, %r360, %r341;
	shl.b32 	%r4003, %r4002, 2;
	add.s32 	%r4004, %r344, %r4003;
	st.shared.f32 	[%r4004], %f169;
$L__BB5_519:
	add.s32 	%r362, %r360, %r5;
	setp.gt.u32 	%p351, %r362, 31;
	@%p351 bra 	$L__BB5_588;
	ld.param.u32 	%r17116, [_Z24transposeSharedSwizzlingILi32ELi32EEvPfS0_ii_param_3];
	add.s32 	%r363, %r361, %r5;
	setp.ge.s32 	%p352, %r363, %r17116;
	@%p352 bra 	$L__BB5_522;
	add.s32 	%r4005, %r363, %r343;
	mul.wide.s32 	%rd343, %r4005, 4;
	add.s64 	%rd344, %rd1, %rd343;
	ld.global.f32 	%f170, [%rd344];
	xor.b32  	%r4006, %r362, %r341;
	shl.b32 	%r4007, %r4006, 2;
	add.s32 	%r4008, %r344, %r4007;
	st.shared.f32 	[%r4008], %f170;
$L__BB5_522:
	add.s32 	%r364, %r362, %r5;
	setp.gt.u32 	%p353, %r364, 31;
	@%p353 bra 	$L__BB5_588;
	ld.param.u32 	%r17117, [_Z24transposeSharedSwizzlingILi32ELi32EEvPfS0_ii_param_3];
	add.s32 	%r365, %r363, %r5;
	setp.ge.s32 	%p354, %r365, %r17117;
	@%p354 bra 	$L__BB5_525;
	add.s32 	%r4009, %r365, %r343;
	mul.wide.s32 	%rd345, %r4009, 4;
	add.s64 	%rd346, %rd1, %rd345;
	ld.global.f32 	%f171, [%rd346];
	xor.b32  	%r4010, %r364, %r341;
	shl.b32 	%r4011, %r4010, 2;
	add.s32 	%r4012, %r344, %r4011;
	st.shared.f32 	[%r4012], %f171;
$L__BB5_525:
	add.s32 	%r366, %r364, %r5;
	setp.gt.u32 	%p355, %r366, 31;
	@%p355 bra 	$L__BB5_588;
	ld.param.u32 	%r17118, [_Z24transposeSharedSwizzlingILi32ELi32EEvPfS0_ii_param_3];
	add.s32 	%r367, %r365, %r5;
	setp.ge.s32 	%p356, %r367, %r17118;
	@%p356 bra 	$L__BB5_528;
	add.s32 	%r4013, %r367, %r343;
	mul.wide.s32 	%rd347, %r4013, 4;
	add.s64 	%rd348, %rd1, %rd347;
	ld.global.f32 	%f172, [%rd348];
	xor.b32  	%r4014, %r366, %r341;
	shl.b32 	%r4015, %r4014, 2;
	add.s32 	%r4016, %r344, %r4015;
	st.shared.f32 	[%r4016], %f172;
$L__BB5_528:
	add.s32 	%r368, %r366, %r5;
	setp.gt.u32 	%p357, %r368, 31;
	@%p357 bra 	$L__BB5_588;
	ld.param.u32 	%r17119, [_Z24transposeSharedSwizzlingILi32ELi32EEvPfS0_ii_param_3];
	add.s32 	%r369, %r367, %r5;
	setp.ge.s32 	%p358, %r369, %r17119;
	@%p358 bra 	$L__BB5_531;
	add.s32 	%r4017, %r369, %r343;
	mul.wide.s32 	%rd349, %r4017, 4;
	add.s64 	%rd350, %rd1, %rd349;
	ld.global.f32 	%f173, [%rd350];
	xor.b32  	%r4018, %r368, %r341;
	shl.b32 	%r4019, %r4018, 2;
	add.s32 	%r4020, %r344, %r4019;
	st.shared.f32 	[%r4020], %f173;
$L__BB5_531:
	add.s32 	%r370, %r368, %r5;
	setp.gt.u32 	%p359, %r370, 31;
	@%p359 bra 	$L__BB5_588;
	ld.param.u32 	%r17120, [_Z24transposeSharedSwizzlingILi32ELi32EEvPfS0_ii_param_3];
	add.s32 	%r371, %r369, %r5;
	setp.ge.s32 	%p360, %r371, %r17120;
	@%p360 bra 	$L__BB5_534;
	add.s32 	%r4021, %r371, %r343;
	mul.wide.s32 	%rd351, %r4021, 4;
	add.s64 	%rd352, %rd1, %rd351;
	ld.global.f32 	%f174, [%rd352];
	xor.b32  	%r4022, %r370, %r341;
	shl.b32 	%r4023, %r4022, 2;
	add.s32 	%r4024, %r344, %r4023;
	st.shared.f32 	[%r4024], %f174;
$L__BB5_534:
	add.s32 	%r372, %r370, %r5;
	setp.gt.u32 	%p361, %r372, 31;
	@%p361 bra 	$L__BB5_588;
	ld.param.u32 	%r17121, [_Z24transposeSharedSwizzlingILi32ELi32EEvPfS0_ii_param_3];
	add.s32 	%r373, %r371, %r5;
	setp.ge.s32 	%p362, %r373, %r17121;
	@%p362 bra 	$L__BB5_537;
	add.s32 	%r4025, %r373, %r343;
	mul.wide.s32 	%rd353, %r4025, 4;
	add.s64 	%rd354, %rd1, %rd353;
	ld.global.f32 	%f175, [%rd354];
	xor.b32  	%r4026, %r372, %r341;
	shl.b32 	%r4027, %r4026, 2;
	add.s32 	%r4028, %r344, %r4027;
	st.shared.f32 	[%r4028], %f175;
$L__BB5_537:
	add.s32 	%r374, %r372, %r5;
	setp.gt.u32 	%p363, %r374, 31;
	@%p363 bra 	$L__BB5_588;
	ld.param.u32 	%r17122, [_Z24transposeSharedSwizzlingILi32ELi32EEvPfS0_ii_param_3];
	add.s32 	%r375, %r373, %r5;
	setp.ge.s32 	%p364, %r375, %r17122;
	@%p364 bra 	$L__BB5_540;
	add.s32 	%r4029, %r375, %r343;
	mul.wide.s32 	%rd355, %r4029, 4;
	add.s64 	%rd356, %rd1, %rd355;
	ld.global.f32 	%f176, [%rd356];
	xor.b32  	%r4030, %r374, %r341;
	shl.b32 	%r4031, %r4030, 2;
	add.s32 	%r4032, %r344, %r4031;
	st.shared.f32 	[%r4032], %f176;
$L__BB5_540:
	add.s32 	%r376, %r374, %r5;
	setp.gt.u32 	%p365, %r376, 31;
	@%p365 bra 	$L__BB5_588;
	ld.param.u32 	%r17123, [_Z24transposeSharedSwizzlingILi32ELi32EEvPfS0_ii_param_3];
	add.s32 	%r377, %r375, %r5;
	setp.ge.s32 	%p366, %r377, %r17123;
	@%p366 bra 	$L__BB5_543;
	add.s32 	%r4033, %r377, %r343;
	mul.wide.s32 	%rd357, %r4033, 4;
	add.s64 	%rd358, %rd1, %rd357;
	ld.global.f32 	%f177, [%rd358];
	xor.b32  	%r4034, %r376, %r341;
	shl.b32 	%r4035, %r4034, 2;
	add.s32 	%r4036, %r344, %r4035;
	st.shared.f32 	[%r4036], %f177;
$L__BB5_543:
	add.s32 	%r378, %r376, %r5;
	setp.gt.u32 	%p367, %r378, 31;
	@%p367 bra 	$L__BB5_588;
	ld.param.u32 	%r17124, [_Z24transposeSharedSwizzlingILi32ELi32EEvPfS0_ii_param_3];
	add.s32 	%r379, %r377, %r5;
	setp.ge.s32 	%p368, %r379, %r17124;
	@%p368 bra 	$L__BB5_546;
	add.s32 	%r4037, %r379, %r343;
	mul.wide.s32 	%rd359, %r4037, 4;
	add.s64 	%rd360, %rd1, %rd359;
	ld.global.f32 	%f178, [%rd360];
	xor.b32  	%r4038, %r378, %r341;
	shl.b32 	%r4039, %r4038, 2;
	add.s32 	%r4040, %r344, %r4039;
	st.shared.f32 	[%r4040], %f178;
$L__BB5_546:
	add.s32 	%r380, %r378, %r5;
	setp.gt.u32 	%p369, %r380, 31;
	@%p369 bra 	$L__BB5_588;
	ld.param.u32 	%r17125, [_Z24transposeSharedSwizzlingILi32ELi32EEvPfS0_ii_param_3];
	add.s32 	%r381, %r379, %r5;
	setp.ge.s32 	%p370, %r381, %r17125;
	@%p370 bra 	$L__BB5_549;
	add.s32 	%r4041, %r381, %r343;
	mul.wide.s32 	%rd361, %r4041, 4;
	add.s64 	%rd362, %rd1, %rd361;
	ld.global.f32 	%f179, [%rd362];
	xor.b32  	%r4042, %r380, %r341;
	shl.b32 	%r4043, %r4042, 2;
	add.s32 	%r4044, %r344, %r4043;
	st.shared.f32 	[%r4044], %f179;
$L__BB5_549:
	add.s32 	%r382, %r380, %r5;
	setp.gt.u32 	%p371, %r382, 31;
	@%p371 bra 	$L__BB5_588;
	ld.param.u32 	%r17126, [_Z24transposeSharedSwizzlingILi32ELi32EEvPfS0_ii_param_3];
	add.s32 	%r383, %r381, %r5;
	setp.ge.s32 	%p372, %r383, %r17126;
	@%p372 bra 	$L__BB5_552;
	add.s32 	%r4045, %r383, %r343;
	mul.wide.s32 	%rd363, %r4045, 4;
	add.s64 	%rd364, %rd1, %rd363;
	ld.global.f32 	%f180, [%rd364];
	xor.b32  	%r4046, %r382, %r341;
	shl.b32 	%r4047, %r4046, 2;
	add.s32 	%r4048, %r344, %r4047;
	st.shared.f32 	[%r4048], %f180;
$L__BB5_552:
	add.s32 	%r384, %r382, %r5;
	setp.gt.u32 	%p373, %r384, 31;
	@%p373 bra 	$L__BB5_588;
	ld.param.u32 	%r17127, [_Z24transposeSharedSwizzlingILi32ELi32EEvPfS0_ii_param_3];
	add.s32 	%r385, %r383, %r5;
	setp.ge.s32 	%p374, %r385, %r17127;
	@%p374 bra 	$L__BB5_555;
	add.s32 	%r4049, %r385, %r343;
	mul.wide.s32 	%rd365, %r4049, 4;
	add.s64 	%rd366, %rd1, %rd365;
	ld.global.f32 	%f181, [%rd366];
	xor.b32  	%r4050, %r384, %r341;
	shl.b32 	%r4051, %r4050, 2;
	add.s32 	%r4052, %r344, %r4051;
	st.shared.f32 	[%r4052], %f181;
$L__BB5_555:
	add.s32 	%r386, %r384, %r5;
	setp.gt.u32 	%p375, %r386, 31;
	@%p375 bra 	$L__BB5_588;
	ld.param.u32 	%r17128, [_Z24transposeSharedSwizzlingILi32ELi32EEvPfS0_ii_param_3];
	add.s32 	%r387, %r385, %r5;
	setp.ge.s32 	%p376, %r387, %r17128;
	@%p376 bra 	$L__BB5_558;
	add.s32 	%r4053, %r387, %r343;
	mul.wide.s32 	%rd367, %r4053, 4;
	add.s64 	%rd368, %rd1, %rd367;
	ld.global.f32 	%f182, [%rd368];
	xor.b32  	%r4054, %r386, %r341;
	shl.b32 	%r4055, %r4054, 2;
	add.s32 	%r4056, %r344, %r4055;
	st.shared.f32 	[%r4056], %f182;
$L__BB5_558:
	add.s32 	%r388, %r386, %r5;
	setp.gt.u32 	%p377, %r388, 31;
	@%p377 bra 	$L__BB5_588;
	ld.param.u32 	%r17129, [_Z24transposeSharedSwizzlingILi32ELi32EEvPfS0_ii_param_3];
	add.s32 	%r389, %r387, %r5;
	setp.ge.s32 	%p378, %r389, %r17129;
	@%p378 bra 	$L__BB5_561;
	add.s32 	%r4057, %r389, %r343;
	mul.wide.s32 	%rd369, %r4057, 4;
	add.s64 	%rd370, %rd1, %rd369;
	ld.global.f32 	%f183, [%rd370];
	xor.b32  	%r4058, %r388, %r341;
	shl.b32 	%r4059, %r4058, 2;
	add.s32 	%r4060, %r344, %r4059;
	st.shared.f32 	[%r4060], %f183;
$L__BB5_561:
	add.s32 	%r390, %r388, %r5;
	setp.gt.u32 	%p379, %r390, 31;
	@%p379 bra 	$L__BB5_588;
	ld.param.u32 	%r17130, [_Z24transposeSharedSwizzlingILi32ELi32EEvPfS0_ii_param_3];
	add.s32 	%r391, %r389, %r5;
	setp.ge.s32 	%p380, %r391, %r17130;
	@%p380 bra 	$L__BB5_564;
	add.s32 	%r4061, %r391, %r343;
	mul.wide.s32 	%rd371, %r4061, 4;
	add.s64 	%rd372, %rd1, %rd371;
	ld.global.f32 	%f184, [%rd372];
	xor.b32  	%r4062, %r390, %r341;
	shl.b32 	%r4063, %r4062, 2;
	add.s32 	%r4064, %r344, %r4063;
	st.shared.f32 	[%r4064], %f184;
$L__BB5_564:
	add.s32 	%r392, %r390, %r5;
	setp.gt.u32 	%p381, %r392, 31;
	@%p381 bra 	$L__BB5_588;
	ld.param.u32 	%r17131, [_Z24transposeSharedSwizzlingILi32ELi32EEvPfS0_ii_param_3];
	add.s32 	%r393, %r391, %r5;
	setp.ge.s32 	%p382, %r393, %r17131;
	@%p382 bra 	$L__BB5_567;
	add.s32 	%r4065, %r393, %r343;
	mul.wide.s32 	%rd373, %r4065, 4;
	add.s64 	%rd374, %rd1, %rd373;
	ld.global.f32 	%f185, [%rd374];
	xor.b32  	%r4066, %r392, %r341;
	shl.b32 	%r4067, %r4066, 2;
	add.s32 	%r4068, %r344, %r4067;
	st.shared.f32 	[%r4068], %f185;
$L__BB5_567:
	add.s32 	%r394, %r392, %r5;
	setp.gt.u32 	%p383, %r394, 31;
	@%p383 bra 	$L__BB5_588;
	ld.param.u32 	%r17132, [_Z24transposeSharedSwizzlingILi32ELi32EEvPfS0_ii_param_3];
	add.s32 	%r395, %r393, %r5;
	setp.ge.s32 	%p384, %r395, %r17132;
	@%p384 bra 	$L__BB5_570;
	add.s32 	%r4069, %r395, %r343;
	mul.wide.s32 	%rd375, %r4069, 4;
	add.s64 	%rd376, %rd1, %rd375;
	ld.global.f32 	%f186, [%rd376];
	xor.b32  	%r4070, %r394, %r341;
	shl.b32 	%r4071, %r4070, 2;
	add.s32 	%r4072, %r344, %r4071;
	st.shared.f32 	[%r4072], %f186;
$L__BB5_570:
	add.s32 	%r396, %r394, %r5;
	setp.gt.u32 	%p385, %r396, 31;
	@%p385 bra 	$L__BB5_588;
	ld.param.u32 	%r17133, [_Z24transposeSharedSwizzlingILi32ELi32EEvPfS0_ii_param_3];
	add.s32 	%r397, %r395, %r5;
	setp.ge.s32 	%p386, %r397, %r17133;
	@%p386 bra 	$L__BB5_573;
	add.s32 	%r4073, %r397, %r343;
	mul.wide.s32 	%rd377, %r4073, 4;
	add.s64 	%rd378, %rd1, %rd377;
	ld.global.f32 	%f187, [%rd378];
	xor.b32  	%r4074, %r396, %r341;
	shl.b32 	%r4075, %r4074, 2;
	add.s32 	%r4076, %r344, %r4075;
	st.shared.f32 	[%r4076], %f187;
$L__BB5_573:
	add.s32 	%r398, %r396, %r5;
	setp.gt.u32 	%p387, %r398, 31;
	@%p387 bra 	$L__BB5_588;
	ld.param.u32 	%r17134, [_Z24transposeSharedSwizzlingILi32ELi32EEvPfS0_ii_param_3];
	add.s32 	%r399, %r397, %r5;
	setp.ge.s32 	%p388, %r399, %r17134;
	@%p388 bra 	$L__BB5_576;
	add.s32 	%r4077, %r399, %r343;
	mul.wide.s32 	%rd379, %r4077, 4;
	add.s64 	%rd380, %rd1, %rd379;
	ld.global.f32 	%f188, [%rd380];
	xor.b32  	%r4078, %r398, %r341;
	shl.b32 	%r4079, %r4078, 2;
	add.s32 	%r4080, %r344, %r4079;
	st.shared.f32 	[%r4080], %f188;
$L__BB5_576:
	add.s32 	%r400, %r398, %r5;
	setp.gt.u32 	%p389, %r400, 31;
	@%p389 bra 	$L__BB5_588;
	ld.param.u32 	%r17135, [_Z24transposeSharedSwizzlingILi32ELi32EEvPfS0_ii_param_3];
	add.s32 	%r401, %r399, %r5;
	setp.ge.s32 	%p390, %r401, %r17135;
	@%p390 bra 	$L__BB5_579;
	add.s32 	%r4081, %r401, %r343;
	mul.wide.s32 	%rd381, %r4081, 4;
	add.s64 	%rd382, %rd1, %rd381;
	ld.global.f32 	%f189, [%rd382];
	xor.b32  	%r4082, %r400, %r341;
	shl.b32 	%r4083, %r4082, 2;
	add.s32 	%r4084, %r344, %r4083;
	st.shared.f32 	[%r4084], %f189;
$L__BB5_579:
	add.s32 	%r402, %r400, %r5;
	setp.gt.u32 	%p391, %r402, 31;
	@%p391 bra 	$L__BB5_588;
	ld.param.u32 	%r17136, [_Z24transposeSharedSwizzlingILi32ELi32EEvPfS0_ii_param_3];
	add.s32 	%r403, %r401, %r5;
	setp.ge.s32 	%p392, %r403, %r17136;
	@%p392 bra 	$L__BB5_582;
	add.s32 	%r4085, %r403, %r343;
	mul.wide.s32 	%rd383, %r4085, 4;
	add.s64 	%rd384, %rd1, %rd383;
	ld.global.f32 	%f190, [%rd384];
	xor.b32  	%r4086, %r402, %r341;
	shl.b32 	%r4087, %r4086, 2;
	add.s32 	%r4088, %r344, %r4087;
	st.shared.f32 	[%r4088], %f190;
$L__BB5_582:
	add.s32 	%r404, %r402, %r5;
	setp.gt.u32 	%p393, %r404, 31;
	@%p393 bra 	$L__BB5_588;
	ld.param.u32 	%r17137, [_Z24transposeSharedSwizzlingILi32ELi32EEvPfS0_ii_param_3];
	add.s32 	%r405, %r403, %r5;
	setp.ge.s32 	%p394, %r405, %r17137;
	@%p394 bra 	$L__BB5_585;
	add.s32 	%r4089, %r405, %r343;
	mul.wide.s32 	%rd385, %r4089, 4;
	add.s64 	%rd386, %rd1, %rd385;
	ld.global.f32 	%f191, [%rd386];
	xor.b32  	%r4090, %r404, %r341;
	shl.b32 	%r4091, %r4090, 2;
	add.s32 	%r4092, %r344, %r4091;
	st.shared.f32 	[%r4092], %f191;
$L__BB5_585:
	add.s32 	%r406, %r404, %r5;
	setp.gt.u32 	%p395, %r406, 31;
	@%p395 bra 	$L__BB5_588;
	ld.param.u32 	%r17138, [_Z24transposeSharedSwizzlingILi32ELi32EEvPfS0_ii_param_3];
	add.s32 	%r407, %r405, %r5;
	setp.ge.s32 	%p396, %r407, %r17138;
	@%p396 bra 	$L__BB5_588;
	add.s32 	%r4093, %r407, %r343;
	mul.wide.s32 	%rd387, %r4093, 4;
	add.s64 	%rd388, %rd1, %rd387;
	ld.global.f32 	%f192, [%rd388];
	xor.b32  	%r4094, %r406, %r341;
	shl.b32 	%r4095, %r4094, 2;
	add.s32 	%r4096, %r344, %r4095;
	st.shared.f32 	[%r4096], %f192;
$L__BB5_588:
	add.s32 	%r408, %r341, %r6;
	setp.gt.u32 	%p397, %r408, 31;
	@%p397 bra 	$L__BB5_3135;
	ld.param.u32 	%r15897, [_Z24transposeSharedSwizzlingILi32ELi32EEvPfS0_ii_param_2];
	add.s32 	%r409, %r342, %r6;
	setp.ge.u32 	%p398, %r409, %r15897;
	@%p398 bra 	$L__BB5_3135;
	setp.gt.u32 	%p399, %r4, 31;
	@%p399 bra 	$L__BB5_686;
	ld.param.u32 	%r17139, [_Z24transposeSharedSwizzlingILi32ELi32EEvPfS0_ii_param_3];
	mul.lo.s32 	%r410, %r409, %r17139;
	shl.b32 	%r4097, %r408, 7;
	mov.u32 	%r4098, _ZZ24transposeSharedSwizzlingILi32ELi32EEvPfS0_iiE4tile;
	add.s32 	%r411, %r4098, %r4097;
	add.s32 	%r412, %r4, %r2;
	setp.ge.s32 	%p400, %r412, %r17139;
	@%p400 bra 	$L__BB5_593;
	add.s32 	%r4099, %r412, %r410;
	mul.wide.s32 	%rd389, %r4099, 4;
	add.s64 	%rd390, %rd1, %rd389;
	ld.global.f32 	%f193, [%rd390];
	xor.b32  	%r4100, %r4, %r408;
	shl.b32 	%r4101, %r4100, 2;
	add.s32 	%r4102, %r411, %r4101;
	st.shared.f32 	[%r4102], %f193;
$L__BB5_593:
	add.s32 	%r413, %r4, %r5;
	setp.gt.u32 	%p401, %r413, 31;
	@%p401 bra 	$L__BB5_686;
	ld.param.u32 	%r17140, [_Z24transposeSharedSwizzlingILi32ELi32EEvPfS0_ii_param_3];
	add.s32 	%r414, %r412, %r5;
	setp.ge.s32 	%p402, %r414, %r17140;
	@%p402 bra 	$L__BB5_596;
	add.s32 	%r4103, %r414, %r410;
	mul.wide.s32 	%rd391, %r4103, 4;
	add.s64 	%rd392, %rd1, %rd391;
	ld.global.f32 	%f194, [%rd392];
	xor.b32  	%r4104, %r413, %r408;
	shl.b32 	%r4105, %r4104, 2;
	add.s32 	%r4106, %r411, %r4105;
	st.shared.f32 	[%r4106], %f194;
$L__BB5_596:
	add.s32 	%r415, %r413, %r5;
	setp.gt.u32 	%p403, %r415, 31;
	@%p403 bra 	$L__BB5_686;
	ld.param.u32 	%r17141, [_Z24transposeSharedSwizzlingILi32ELi32EEvPfS0_ii_param_3];
	add.s32 	%r416, %r414, %r5;
	setp.ge.s32 	%p404, %r416, %r17141;
	@%p404 bra 	$L__BB5_599;
	add.s32 	%r4107, %r416, %r410;
	mul.wide.s32 	%rd393, %r4107, 4;
	add.s64 	%rd394, %rd1, %rd393;
	ld.global.f32 	%f195, [%rd394];
	xor.b32  	%r4108, %r415, %r408;
	shl.b32 	%r4109, %r4108, 2;
	add.s32 	%r4110, %r411, %r4109;
	st.shared.f32 	[%r4110], %f195;
$L__BB5_599:
	add.s32 	%r417, %r415, %r5;
	setp.gt.u32 	%p405, %r417, 31;
	@%p405 bra 	$L__BB5_686;
	ld.param.u32 	%r17142, [_Z24transposeSharedSwizzlingILi32ELi32EEvPfS0_ii_param_3];
	add.s32 	%r418, %r416, %r5;
	setp.ge.s32 	%p406, %r418, %r17142;
	@%p406 bra 	$L__BB5_602;
	add.s32 	%r4111, %r418, %r410;
	mul.wide.s32 	%rd395, %r4111, 4;
	add.s64 	%rd396, %rd1, %rd395;
	ld.global.f32 	%f196, [%rd396];
	xor.b32  	%r4112, %r417, %r408;
	shl.b32 	%r4113, %r4112, 2;
	add.s32 	%r4114, %r411, %r4113;
	st.shared.f32 	[%r4114], %f196;
$L__BB5_602:
	add.s32 	%r419, %r417, %r5;
	setp.gt.u32 	%p407, %r419, 31;
	@%p407 bra 	$L__BB5_686;
	ld.param.u32 	%r17143, [_Z24transposeSharedSwizzlingILi32ELi32EEvPfS0_ii_param_3];
	add.s32 	%r420, %r418, %r5;
	setp.ge.s32 	%p408, %r420, %r17143;
	@%p408 bra 	$L__BB5_605;
	add.s32 	%r4115, %r420, %r410;
	mul.wide.s32 	%rd397, %r4115, 4;
	add.s64 	%rd398, %rd1, %rd397;
	ld.global.f32 	%f197, [%rd398];
	xor.b32  	%r4116, %r419, %r408;
	shl.b32 	%r4117, %r4116, 2;
	add.s32 	%r4118, %r411, %r4117;
	st.shared.f32 	[%r4118], %f197;
$L__BB5_605:
	add.s32 	%r421, %r419, %r5;
	setp.gt.u32 	%p409, %r421, 31;
	@%p409 bra 	$L__BB5_686;
	ld.param.u32 	%r17144, [_Z24transposeSharedSwizzlingILi32ELi32EEvPfS0_ii_param_3];
	add.s32 	%r422, %r420, %r5;
	setp.ge.s32 	%p410, %r422, %r17144;
	@%p410 bra 	$L__BB5_608;
	add.s32 	%r4119, %r422, %r410;
	mul.wide.s32 	%rd399, %r4119, 4;
	add.s64 	%rd400, %rd1, %rd399;
	ld.global.f32 	%f198, [%rd400];
	xor.b32  	%r4120, %r421, %r408;
	shl.b32 	%r4121, %r4120, 2;
	add.s32 	%r4122, %r411, %r4121;
	st.shared.f32 	[%r4122], %f198;
$L__BB5_608:
	add.s32 	%r423, %r421, %r5;
	setp.gt.u32 	%p411, %r423, 31;
	@%p411 bra 	$L__BB5_686;
	ld.param.u32 	%r17145, [_Z24transposeSharedSwizzlingILi32ELi32EEvPfS0_ii_param_3];
	add.s32 	%r424, %r422, %r5;
	setp.ge.s32 	%p412, %r424, %r17145;
	@%p412 bra 	$L__BB5_611;
	add.s32 	%r4123, %r424, %r410;
	mul.wide.s32 	%rd401, %r4123, 4;
	add.s64 	%rd402, %rd1, %rd401;
	ld.global.f32 	%f199, [%rd402];
	xor.b32  	%r4124, %r423, %r408;
	shl.b32 	%r4125, %r4124, 2;
	add.s32 	%r4126, %r411, %r4125;
	st.shared.f32 	[%r4126], %f199;
$L__BB5_611:
	add.s32 	%r425, %r423, %r5;
	setp.gt.u32 	%p413, %r425, 31;
	@%p413 bra 	$L__BB5_686;
	ld.param.u32 	%r17146, [_Z24transposeSharedSwizzlingILi32ELi32EEvPfS0_ii_param_3];
	add.s32 	%r426, %r424, %r5;
	setp.ge.s32 	%p414, %r426, %r17146;
	@%p414 bra 	$L__BB5_614;
	add.s32 	%r4127, %r426, %r410;
	mul.wide.s32 	%rd403, %r4127, 4;
	add.s64 	%rd404, %rd1, %rd403;
	ld.global.f32 	%f200, [%rd404];
	xor.b32  	%r4128, %r425, %r408;
	shl.b32 	%r4129, %r4128, 2;
	add.s32 	%r4130, %r411, %r4129;
	st.shared.f32 	[%r4130], %f200;
$L__BB5_614:
	add.s32 	%r427, %r425, %r5;
	setp.gt.u32 	%p415, %r427, 31;
	@%p415 bra 	$L__BB5_686;
	ld.param.u32 	%r17147, [_Z24transposeSharedSwizzlingILi32ELi32EEvPfS0_ii_param_3];
	add.s32 	%r428, %r426, %r5;
	setp.ge.s32 	%p416, %r428, %r17147;
	@%p416 bra 	$L__BB5_617;
	add.s32 	%r4131, %r428, %r410;
	mul.wide.s32 	%rd405, %r4131, 4;
	add.s64 	%rd406, %rd1, %rd405;
	ld.global.f32 	%f201, [%rd406];
	xor.b32  	%r4132, %r427, %r408;
	shl.b32 	%r4133, %r4132, 2;
	add.s32 	%r4134, %r411, %r4133;
	st.shared.f32 	[%r4134], %f201;
$L__BB5_617:
	add.s32 	%r429, %r427, %r5;
	setp.gt.u32 	%p417, %r429, 31;
	@%p417 bra 	$L__BB5_686;
	ld.param.u32 	%r17148, [_Z24transposeSharedSwizzlingILi32ELi32EEvPfS0_ii_param_3];
	add.s32 	%r430, %r428, %r5;
	setp.ge.s32 	%p418, %r430, %r17148;
	@%p418 bra 	$L__BB5_620;
	add.s32 	%r4135, %r430, %r410;
	mul.wide.s32 	%rd407, %r4135, 4;
	add.s64 	%rd408, %rd1, %rd407;
	ld.global.f32 	%f202, [%rd408];
	xor.b32  	%r4136, %r429, %r408;
	shl.b32 	%r4137, %r4136, 2;
	add.s32 	%r4138, %r411, %r4137;
	st.shared.f32 	[%r4138], %f202;
$L__BB5_620:
	add.s32 	%r431, %r429, %r5;
	setp.gt.u32 	%p419, %r431, 31;
	@%p419 bra 	$L__BB5_686;
	ld.param.u32 	%r17149, [_Z24transposeSharedSwizzlingILi32ELi32EEvPfS0_ii_param_3];
	add.s32 	%r432, %r430, %r5;
	setp.ge.s32 	%p420, %r432, %r17149;
	@%p420 bra 	$L__BB5_623;
	add.s32 	%r4139, %r432, %r410;
	mul.wide.s32 	%rd409, %r4139, 4;
	add.s64 	%rd410, %rd1, %rd409;
	ld.global.f32 	%f203, [%rd410];
	xor.b32  	%r4140, %r431, %r408;
	shl.b32 	%r4141, %r4140, 2;
	add.s32 	%r4142, %r411, %r4141;
	st.shared.f32 	[%r4142], %f203;
$L__BB5_623:
	add.s32 	%r433, %r431, %r5;
	setp.gt.u32 	%p421, %r433, 31;
	@%p421 bra 	$L__BB5_686;
	ld.param.u32 	%r17150, [_Z24transposeSharedSwizzlingILi32ELi32EEvPfS0_ii_param_3];
	add.s32 	%r434, %r432, %r5;
	setp.ge.s32 	%p422, %r434, %r17150;
	@%p422 bra 	$L__BB5_626;
	add.s32 	%r4143, %r434, %r410;
	mul.wide.s32 	%rd411, %r4143, 4;
	add.s64 	%rd412, %rd1, %rd411;
	ld.global.f32 	%f204, [%rd412];
	xor.b32  	%r4144, %r433, %r408;
	shl.b32 	%r4145, %r4144, 2;
	add.s32 	%r4146, %r411, %r4145;
	st.shared.f32 	[%r4146], %f204;
$L__BB5_626:
	add.s32 	%r435, %r433, %r5;
	setp.gt.u32 	%p423, %r435, 31;
	@%p423 bra 	$L__BB5_686;
	ld.param.u32 	%r17151, [_Z24transposeSharedSwizzlingILi32ELi32EEvPfS0_ii_param_3];
	add.s32 	%r436, %r434, %r5;
	setp.ge.s32 	%p424, %r436, %r17151;
	@%p424 bra 	$L__BB5_629;
	add.s32 	%r4147, %r436, %r410;
	mul.wide.s32 	%rd413, %r4147, 4;
	add.s64 	%rd414, %rd1, %rd413;
	ld.global.f32 	%f205, [%rd414];
	xor.b32  	%r4148, %r435, %r408;
	shl.b32 	%r4149, %r4148, 2;
	add.s32 	%r4150, %r411, %r4149;
	st.shared.f32 	[%r4150], %f205;
$L__BB5_629:
	add.s32 	%r437, %r435, %r5;
	setp.gt.u32 	%p425, %r437, 31;
	@%p425 bra 	$L__BB5_686;
	ld.param.u32 	%r17152, [_Z24transposeSharedSwizzlingILi32ELi32EEvPfS0_ii_param_3];
	add.s32 	%r438, %r436, %r5;
	setp.ge.s32 	%p426, %r438, %r17152;
	@%p426 bra 	$L__BB5_632;
	add.s32 	%r4151, %r438, %r410;
	mul.wide.s32 	%rd415, %r4151, 4;
	add.s64 	%rd416, %rd1, %rd415;
	ld.global.f32 	%f206, [%rd416];
	xor.b32  	%r4152, %r437, %r408;
	shl.b32 	%r4153, %r4152, 2;
	add.s32 	%r4154, %r411, %r4153;
	st.shared.f32 	[%r4154], %f206;
$L__BB5_632:
	add.s32 	%r439, %r437, %r5;
	setp.gt.u32 	%p427, %r439, 31;
	@%p427 bra 	$L__BB5_686;
	ld.param.u32 	%r17153, [_Z24transposeSharedSwizzlingILi32ELi32EEvPfS0_ii_param_3];
	add.s32 	%r440, %r438, %r5;
	setp.ge.s32 	%p428, %r440, %r17153;
	@%p428 bra 	$L__BB5_635;
	add.s32 	%r4155, %r440, %r410;
	mul.wide.s32 	%rd417, %r4155, 4;
	add.s64 	%rd418, %rd1, %rd417;
	ld.global.f32 	%f207, [%rd418];
	xor.b32  	%r4156, %r439, %r408;
	shl.b32 	%r4157, %r4156, 2;
	add.s32 	%r4158, %r411, %r4157;
	st.shared.f32 	[%r4158], %f207;
$L__BB5_635:
	add.s32 	%r441, %r439, %r5;
	setp.gt.u32 	%p429, %r441, 31;
	@%p429 bra 	$L__BB5_686;
	ld.param.u32 	%r17154, [_Z24transposeSharedSwizzlingILi32ELi32EEvPfS0_ii_param_3];
	add.s32 	%r442, %r440, %r5;
	setp.ge.s32 	%p430, %r442, %r17154;
	@%p430 bra 	$L__BB5_638;
	add.s32 	%r4159, %r442, %r410;
	mul.wide.s32 	%rd419, %r4159, 4;
	add.s64 	%rd420, %rd1, %rd419;
	ld.global.f32 	%f208, [%rd420];
	xor.b32  	%r4160, %r441, %r408;
	shl.b32 	%r4161, %r4160, 2;
	add.s32 	%r4162, %r411, %r4161;
	st.shared.f32 	[%r4162], %f208;
$L__BB5_638:
	add.s32 	%r443, %r441, %r5;
	setp.gt.u32 	%p431, %r443, 31;
	@%p431 bra 	$L__BB5_686;
	ld.param.u32 	%r17155, [_Z24transposeSharedSwizzlingILi32ELi32EEvPfS0_ii_param_3];
	add.s32 	%r444, %r442, %r5;
	setp.ge.s32 	%p432, %r444, %r17155;
	@%p432 bra 	$L__BB5_641;
	add.s32 	%r4163, %r444, %r410;
	mul.wide.s32 	%rd421, %r4163, 4;
	add.s64 	%rd422, %rd1, %rd421;
	ld.global.f32 	%f209, [%rd422];
	xor.b32  	%r4164, %r443, %r408;
	shl.b32 	%r4165, %r4164, 2;
	add.s32 	%r4166, %r411, %r4165;
	st.shared.f32 	[%r4166], %f209;
$L__BB5_641:
	add.s32 	%r445, %r443, %r5;
	setp.gt.u32 	%p433, %r445, 31;
	@%p433 bra 	$L__BB5_686;
	ld.param.u32 	%r17156, [_Z24transposeSharedSwizzlingILi32ELi32EEvPfS0_ii_param_3];
	add.s32 	%r446, %r444, %r5;
	setp.ge.s32 	%p434, %r446, %r17156;
	@%p434 bra 	$L__BB5_644;
	add.s32 	%r4167, %r446, %r410;
	mul.wide.s32 	%rd423, %r4167, 4;
	add.s64 	%rd424, %rd1, %rd423;
	ld.global.f32 	%f210, [%rd424];
	xor.b32  	%r4168, %r445, %r408;
	shl.b32 	%r4169, %r4168, 2;
	add.s32 	%r4170, %r411, %r4169;
	st.shared.f32 	[%r4170], %f210;
$L__BB5_644:
	add.s32 	%r447, %r445, %r5;
	setp.gt.u32 	%p435, %r447, 31;
	@%p435 bra 	$L__BB5_686;
	ld.param.u32 	%r17157, [_Z24transposeSharedSwizzlingILi32ELi32EEvPfS0_ii_param_3];
	add.s32 	%r448, %r446, %r5;
	setp.ge.s32 	%p436, %r448, %r17157;
	@%p436 bra 	$L__BB5_647;
	add.s32 	%r4171, %r448, %r410;
	mul.wide.s32 	%rd425, %r4171, 4;
	add.s64 	%rd426, %rd1, %rd425;
	ld.global.f32 	%f211, [%rd426];
	xor.b32  	%r4172, %r447, %r408;
	shl.b32 	%r4173, %r4172, 2;
	add.s32 	%r4174, %r411, %r4173;
	st.shared.f32 	[%r4174], %f211;
$L__BB5_647:
	add.s32 	%r449, %r447, %r5;
	setp.gt.u32 	%p437, %r449, 31;
	@%p437 bra 	$L__BB5_686;
	ld.param.u32 	%r17158, [_Z24transposeSharedSwizzlingILi32ELi32EEvPfS0_ii_param_3];
	add.s32 	%r450, %r448, %r5;
	setp.ge.s32 	%p438, %r450, %r17158;
	@%p438 bra 	$L__BB5_650;
	add.s32 	%r4175, %r450, %r410;
	mul.wide.s32 	%rd427, %r4175, 4;
	add.s64 	%rd428, %rd1, %rd427;
	ld.global.f32 	%f212, [%rd428];
	xor.b32  	%r4176, %r449, %r408;
	shl.b32 	%r4177, %r4176, 2;
	add.s32 	%r4178, %r411, %r4177;
	st.shared.f32 	[%r4178], %f212;
$L__BB5_650:
	add.s32 	%r451, %r449, %r5;
	setp.gt.u32 	%p439, %r451, 31;
	@%p439 bra 	$L__BB5_686;
	ld.param.u32 	%r17159, [_Z24transposeSharedSwizzlingILi32ELi32EEvPfS0_ii_param_3];
	add.s32 	%r452, %r450, %r5;
	setp.ge.s32 	%p440, %r452, %r17159;
	@%p440 bra 	$L__BB5_653;
	add.s32 	%r4179, %r452, %r410;
	mul.wide.s32 	%rd429, %r4179, 4;
	add.s64 	%rd430, %rd1, %rd429;
	ld.global.f32 	%f213, [%rd430];
	xor.b32  	%r4180, %r451, %r408;
	shl.b32 	%r4181, %r4180, 2;
	add.s32 	%r4182, %r411, %r4181;
	st.shared.f32 	[%r4182], %f213;
$L__BB5_653:
	add.s32 	%r453, %r451, %r5;
	setp.gt.u32 	%p441, %r453, 31;
	@%p441 bra 	$L__BB5_686;
	ld.param.u32 	%r17160, [_Z24transposeSharedSwizzlingILi32ELi32EEvPfS0_ii_param_3];
	add.s32 	%r454, %r452, %r5;
	setp.ge.s32 	%p442, %r454, %r17160;
	@%p442 bra 	$L__BB5_656;
	add.s32 	%r4183, %r454, %r410;
	mul.wide.s32 	%rd431, %r4183, 4;
	add.s64 	%rd432, %rd1, %rd431;
	ld.global.f32 	%f214, [%rd432];
	xor.b32  	%r4184, %r453, %r408;
	shl.b32 	%r4185, %r4184, 2;
	add.s32 	%r4186, %r411, %r4185;
	st.shared.f32 	[%r4186], %f214;
$L__BB5_656:
	add.s32 	%r455, %r453, %r5;
	setp.gt.u32 	%p443, %r455, 31;
	@%p443 bra 	$L__BB5_686;
	ld.param.u32 	%r17161, [_Z24transposeSharedSwizzlingILi32ELi32EEvPfS0_ii_param_3];
	add.s32 	%r456, %r454, %r5;
	setp.ge.s32 	%p444, %r456, %r17161;
	@%p444 bra 	$L__BB5_659;
	add.s32 	%r4187, %r456, %r410;
	mul.wide.s32 	%rd433, %r4187, 4;
	add.s64 	%rd434, %rd1, %rd433;
	ld.global.f32 	%f215, [%rd434];
	xor.b32  	%r4188, %r455, %r408;
	shl.b32 	%r4189, %r4188, 2;
	add.s32 	%r4190, %r411, %r4189;
	st.shared.f32 	[%r4190], %f215;
$L__BB5_659:
	add.s32 	%r457, %r455, %r5;
	setp.gt.u32 	%p445, %r457, 31;
	@%p445 bra 	$L__BB5_686;
	ld.param.u32 	%r17162, [_Z24transposeSharedSwizzlingILi32ELi32EEvPfS0_ii_param_3];
	add.s32 	%r458, %r456, %r5;
	setp.ge.s32 	%p446, %r458, %r17162;
	@%p446 bra 	$L__BB5_662;
	add.s32 	%r4191, %r458, %r410;
	mul.wide.s32 	%rd435, %r4191, 4;
	add.s64 	%rd436, %rd1, %rd435;
	ld.global.f32 	%f216, [%rd436];
	xor.b32  	%r4192, %r457, %r408;
	shl.b32 	%r4193, %r4192, 2;
	add.s32 	%r4194, %r411, %r4193;
	st.shared.f32 	[%r4194], %f216;
$L__BB5_662:
	add.s32 	%r459, %r457, %r5;
	setp.gt.u32 	%p447, %r459, 31;
	@%p447 bra 	$L__BB5_686;
	ld.param.u32 	%r17163, [_Z24transposeSharedSwizzlingILi32ELi32EEvPfS0_ii_param_3];
	add.s32 	%r460, %r458, %r5;
	setp.ge.s32 	%p448, %r460, %r17163;
	@%p448 bra 	$L__BB5_665;
	add.s32 	%r4195, %r460, %r410;
	mul.wide.s32 	%rd437, %r4195, 4;
	add.s64 	%rd438, %rd1, %rd437;
	ld.global.f32 	%f217, [%rd438];
	xor.b32  	%r4196, %r459, %r408;
	shl.b32 	%r4197, %r4196, 2;
	add.s32 	%r4198, %r411, %r4197;
	st.shared.f32 	[%r4198], %f217;
$L__BB5_665:
	add.s32 	%r461, %r459, %r5;
	setp.gt.u32 	%p449, %r461, 31;
	@%p449 bra 	$L__BB5_686;
	ld.param.u32 	%r17164, [_Z24transposeSharedSwizzlingILi32ELi32EEvPfS0_ii_param_3];
	add.s32 	%r462, %r460, %r5;
	setp.ge.s32 	%p450, %r462, %r17164;
	@%p450 bra 	$L__BB5_668;
	add.s32 	%r4199, %r462, %r410;
	mul.wide.s32 	%rd439, %r4199, 4;
	add.s64 	%rd440, %rd1, %rd439;
	ld.global.f32 	%f218, [%rd440];
	xor.b32  	%r4200, %r461, %r408;
	shl.b32 	%r4201, %r4200, 2;
	add.s32 	%r4202, %r411, %r4201;
	st.shared.f32 	[%r4202], %f218;
$L__BB5_668:
	add.s32 	%r463, %r461, %r5;
	setp.gt.u32 	%p451, %r463, 31;
	@%p451 bra 	$L__BB5_686;
	ld.param.u32 	%r17165, [_Z24transposeSharedSwizzlingILi32ELi32EEvPfS0_ii_param_3];
	add.s32 	%r464, %r462, %r5;
	setp.ge.s32 	%p452, %r464, %r17165;
	@%p452 bra 	$L__BB5_671;
	add.s32 	%r4203, %r464, %r410;
	mul.wide.s32 	%rd441, %r4203, 4;
	add.s64 	%rd442, %rd1, %rd441;
	ld.global.f32 	%f219, [%rd442];
	xor.b32  	%r4204, %r463, %r408;
	shl.b32 	%r4205, %r4204, 2;
	add.s32 	%r4206, %r411, %r4205;
	st.shared.f32 	[%r4206], %f219;
$L__BB5_671:
	add.s32 	%r465, %r463, %r5;
	setp.gt.u32 	%p453, %r465, 31;
	@%p453 bra 	$L__BB5_686;
	ld.param.u32 	%r17166, [_Z24transposeSharedSwizzlingILi32ELi32EEvPfS0_ii_param_3];
	add.s32 	%r466, %r464, %r5;
	setp.ge.s32 	%p454, %r466, %r17166;
	@%p454 bra 	$L__BB5_674;
	add.s32 	%r4207, %r466, %r410;
	mul.wide.s32 	%rd443, %r4207, 4;
	add.s64 	%rd444, %rd1, %rd443;
	ld.global.f32 	%f220, [%rd444];
	xor.b32  	%r4208, %r465, %r408;
	shl.b32 	%r4209, %r4208, 2;
	add.s32 	%r4210, %r411, %r4209;
	st.shared.f32 	[%r4210], %f220;
$L__BB5_674:
	add.s32 	%r467, %r465, %r5;
	setp.gt.u32 	%p455, %r467, 31;
	@%p455 bra 	$L__BB5_686;
	ld.param.u32 	%r17167, [_Z24transposeSharedSwizzlingILi32ELi32EEvPfS0_ii_param_3];
	add.s32 	%r468, %r466, %r5;
	setp.ge.s32 	%p456, %r468, %r17167;
	@%p456 bra 	$L__BB5_677;
	add.s32 	%r4211, %r468, %r410;
	mul.wide.s32 	%rd445, %r4211, 4;
	add.s64 	%rd446, %rd1, %rd445;
	ld.global.f32 	%f221, [%rd446];
	xor.b32  	%r4212, %r467, %r408;
	shl.b32 	%r4213, %r4212, 2;
	add.s32 	%r4214, %r411, %r4213;
	st.shared.f32 	[%r4214], %f221;
$L__BB5_677:
	add.s32 	%r469, %r467, %r5;
	setp.gt.u32 	%p457, %r469, 31;
	@%p457 bra 	$L__BB5_686;
	ld.param.u32 	%r17168, [_Z24transposeSharedSwizzlingILi32ELi32EEvPfS0_ii_param_3];
	add.s32 	%r470, %r468, %r5;
	setp.ge.s32 	%p458, %r470, %r17168;
	@%p458 bra 	$L__BB5_680;
	add.s32 	%r4215, %r470, %r410;
	mul.wide.s32 	%rd447, %r4215, 4;
	add.s64 	%rd448, %rd1, %rd447;
	ld.global.f32 	%f222, [%rd448];
	xor.b32  	%r4216, %r469, %r408;
	shl.b32 	%r4217, %r4216, 2;
	add.s32 	%r4218, %r411, %r4217;
	st.shared.f32 	[%r4218], %f222;
$L__BB5_680:
	add.s32 	%r471, %r469, %r5;
	setp.gt.u32 	%p459, %r471, 31;
	@%p459 bra 	$L__BB5_686;
	ld.param.u32 	%r17169, [_Z24transposeSharedSwizzlingILi32ELi32EEvPfS0_ii_param_3];
	add.s32 	%r472, %r470, %r5;
	setp.ge.s32 	%p460, %r472, %r17169;
	@%p460 bra 	$L__BB5_683;
	add.s32 	%r4219, %r472, %r410;
	mul.wide.s32 	%rd449, %r4219, 4;
	add.s64 	%rd450, %rd1, %rd449;
	ld.global.f32 	%f223, [%rd450];
	xor.b32  	%r4220, %r471, %r408;
	shl.b32 	%r4221, %r4220, 2;
	add.s32 	%r4222, %r411, %r4221;
	st.shared.f32 	[%r4222], %f223;
$L__BB5_683:
	add.s32 	%r473, %r471, %r5;
	setp.gt.u32 	%p461, %r473, 31;
	@%p461 bra 	$L__BB5_686;
	ld.param.u32 	%r17170, [_Z24transposeSharedSwizzlingILi32ELi32EEvPfS0_ii_param_3];
	add.s32 	%r474, %r472, %r5;
	setp.ge.s32 	%p462, %r474, %r17170;
	@%p462 bra 	$L__BB5_686;
	add.s32 	%r4223, %r474, %r410;
	mul.wide.s32 	%rd451, %r4223, 4;
	add.s64 	%rd452, %rd1, %rd451;
	ld.global.f32 	%f224, [%rd452];
	xor.b32  	%r4224, %r473, %r408;
	shl.b32 	%r4225, %r4224, 2;
	add.s32 	%r4226, %r411, %r4225;
	st.shared.f32 	[%r4226], %f224;
$L__BB5_686:
	add.s32 	%r475, %r408, %r6;
	setp.gt.u32 	%p463, %r475, 31;
	@%p463 bra 	$L__BB5_3135;
	ld.param.u32 	%r15898, [_Z24transposeSharedSwizzlingILi32ELi32EEvPfS0_ii_param_2];
	add.s32 	%r476, %r409, %r6;
	setp.ge.u32 	%p464, %r476, %r15898;
	@%p464 bra 	$L__BB5_3135;
	setp.gt.u32 	%p465, %r4, 31;
	@%p465 bra 	$L__BB5_784;
	ld.param.u32 	%r17171, [_Z24transposeSharedSwizzlingILi32ELi32EEvPfS0_ii_param_3];
	mul.lo.s32 	%r477, %r476, %r17171;
	shl.b32 	%r4227, %r475, 7;
	mov.u32 	%r4228, _ZZ24transposeSharedSwizzlingILi32ELi32EEvPfS0_iiE4tile;
	add.s32 	%r478, %r4228, %r4227;
	add.s32 	%r479, %r4, %r2;
	setp.ge.s32 	%p466, %r479, %r17171;
	@%p466 bra 	$L__BB5_691;
	add.s32 	%r4229, %r479, %r477;
	mul.wide.s32 	%rd453, %r4229, 4;
	add.s64 	%rd454, %rd1, %rd453;
	ld.global.f32 	%f225, [%rd454];
	xor.b32  	%r4230, %r4, %r475;
	shl.b32 	%r4231, %r4230, 2;
	add.s32 	%r4232, %r478, %r4231;
	st.shared.f32 	[%r4232], %f225;
$L__BB5_691:
	add.s32 	%r480, %r4, %r5;
	setp.gt.u32 	%p467, %r480, 31;
	@%p467 bra 	$L__BB5_784;
	ld.param.u32 	%r17172, [_Z24transposeSharedSwizzlingILi32ELi32EEvPfS0_ii_param_3];
	add.s32 	%r481, %r479, %r5;
	setp.ge.s32 	%p468, %r481, %r17172;
	@%p468 bra 	$L__BB5_694;
	add.s32 	%r4233, %r481, %r477;
	mul.wide.s32 	%rd455, %r4233, 4;
	add.s64 	%rd456, %rd1, %rd455;
	ld.global.f32 	%f226, [%rd456];
	xor.b32  	%r4234, %r480, %r475;
	shl.b32 	%r4235, %r4234, 2;
	add.s32 	%r4236, %r478, %r4235;
	st.shared.f32 	[%r4236], %f226;
$L__BB5_694:
	add.s32 	%r482, %r480, %r5;
	setp.gt.u32 	%p469, %r482, 31;
	@%p469 bra 	$L__BB5_784;
	ld.param.u32 	%r17173, [_Z24transposeSharedSwizzlingILi32ELi32EEvPfS0_ii_param_3];
	add.s32 	%r483, %r481, %r5;
	setp.ge.s32 	%p470, %r483, %r17173;
	@%p470 bra 	$L__BB5_697;
	add.s32 	%r4237, %r483, %r477;
	mul.wide.s32 	%rd457, %r4237, 4;
	add.s64 	%rd458, %rd1, %rd457;
	ld.global.f32 	%f227, [%rd458];
	xor.b32  	%r4238, %r482, %r475;
	shl.b32 	%r4239, %r4238, 2;
	add.s32 	%r4240, %r478, %r4239;
	st.shared.f32 	[%r4240], %f227;
$L__BB5_697:
	add.s32 	%r484, %r482, %r5;
	setp.gt.u32 	%p471, %r484, 31;
	@%p471 bra 	$L__BB5_784;
	ld.param.u32 	%r17174, [_Z24transposeSharedSwizzlingILi32ELi32EEvPfS0_ii_param_3];
	add.s32 	%r485, %r483, %r5;
	setp.ge.s32 	%p472, %r485, %r17174;
	@%p472 bra 	$L__BB5_700;
	add.s32 	%r4241, %r485, %r477;
	mul.wide.s32 	%rd459, %r4241, 4;
	add.s64 	%rd460, %rd1, %rd459;
	ld.global.f32 	%f228, [%rd460];
	xor.b32  	%r4242, %r484, %r475;
	shl.b32 	%r4243, %r4242, 2;
	add.s32 	%r4244, %r478, %r4243;
	st.shared.f32 	[%r4244], %f228;
$L__BB5_700:
	add.s32 	%r486, %r484, %r5;
	setp.gt.u32 	%p473, %r486, 31;
	@%p473 bra 	$L__BB5_784;
	ld.param.u32 	%r17175, [_Z24transposeSharedSwizzlingILi32ELi32EEvPfS0_ii_param_3];
	add.s32 	%r487, %r485, %r5;
	setp.ge.s32 	%p474, %r487, %r17175;
	@%p474 bra 	$L__BB5_703;
	add.s32 	%r4245, %r487, %r477;
	mul.wide.s32 	%rd461, %r4245, 4;
	add.s64 	%rd462, %rd1, %rd461;
	ld.global.f32 	%f229, [%rd462];
	xor.b32  	%r4246, %r486, %r475;
	shl.b32 	%r4247, %r4246, 2;
	add.s32 	%r4248, %r478, %r4247;
	st.shared.f32 	[%r4248], %f229;
$L__BB5_703:
	add.s32 	%r488, %r486, %r5;
	setp.gt.u32 	%p475, %r488, 31;
	@%p475 bra 	$L__BB5_784;
	ld.param.u32 	%r17176, [_Z24transposeSharedSwizzlingILi32ELi32EEvPfS0_ii_param_3];
	add.s32 	%r489, %r487, %r5;
	setp.ge.s32 	%p476, %r489, %r17176;
	@%p476 bra 	$L__BB5_706;
	add.s32 	%r4249, %r489, %r477;
	mul.wide.s32 	%rd463, %r4249, 4;
	add.s64 	%rd464, %rd1, %rd463;
	ld.global.f32 	%f230, [%rd464];
	xor.b32  	%r4250, %r488, %r475;
	shl.b32 	%r4251, %r4250, 2;
	add.s32 	%r4252, %r478, %r4251;
	st.shared.f32 	[%r4252], %f230;
$L__BB5_706:
	add.s32 	%r490, %r488, %r5;
	setp.gt.u32 	%p477, %r490, 31;
	@%p477 bra 	$L__BB5_784;
	ld.param.u32 	%r17177, [_Z24transposeSharedSwizzlingILi32ELi32EEvPfS0_ii_param_3];
	add.s32 	%r491, %r489, %r5;
	setp.ge.s32 	%p478, %r491, %r17177;
	@%p478 bra 	$L__BB5_709;
	add.s32 	%r4253, %r491, %r477;
	mul.wide.s32 	%rd465, %r4253, 4;
	add.s64 	%rd466, %rd1, %rd465;
	ld.global.f32 	%f231, [%rd466];
	xor.b32  	%r4254, %r490, %r475;
	shl.b32 	%r4255, %r4254, 2;
	add.s32 	%r4256, %r478, %r4255;
	st.shared.f32 	[%r4256], %f231;
$L__BB5_709:
	add.s32 	%r492, %r490, %r5;
	setp.gt.u32 	%p479, %r492, 31;
	@%p479 bra 	$L__BB5_784;
	ld.param.u32 	%r17178, [_Z24transposeSharedSwizzlingILi32ELi32EEvPfS0_ii_param_3];
	add.s32 	%r493, %r491, %r5;
	setp.ge.s32 	%p480, %r493, %r17178;
	@%p480 bra 	$L__BB5_712;
	add.s32 	%r4257, %r493, %r477;
	mul.wide.s32 	%rd467, %r4257, 4;
	add.s64 	%rd468, %rd1, %rd467;
	ld.global.f32 	%f232, [%rd468];
	xor.b32  	%r4258, %r492, %r475;
	shl.b32 	%r4259, %r4258, 2;
	add.s32 	%r4260, %r478, %r4259;
	st.shared.f32 	[%r4260], %f232;
$L__BB5_712:
	add.s32 	%r494, %r492, %r5;
	setp.gt.u32 	%p481, %r494, 31;
	@%p481 bra 	$L__BB5_784;
	ld.param.u32 	%r17179, [_Z24transposeSharedSwizzlingILi32ELi32EEvPfS0_ii_param_3];
	add.s32 	%r495, %r493, %r5;
	setp.ge.s32 	%p482, %r495, %r17179;
	@%p482 bra 	$L__BB5_715;
	add.s32 	%r4261, %r495, %r477;
	mul.wide.s32 	%rd469, %r4261, 4;
	add.s64 	%rd470, %rd1, %rd469;
	ld.global.f32 	%f233, [%rd470];
	xor.b32  	%r4262, %r494, %r475;
	shl.b32 	%r4263, %r4262, 2;
	add.s32 	%r4264, %r478, %r4263;
	st.shared.f32 	[%r4264], %f233;
$L__BB5_715:
	add.s32 	%r496, %r494, %r5;
	setp.gt.u32 	%p483, %r496, 31;
	@%p483 bra 	$L__BB5_784;
	ld.param.u32 	%r17180, [_Z24transposeSharedSwizzlingILi32ELi32EEvPfS0_ii_param_3];
	add.s32 	%r497, %r495, %r5;
	setp.ge.s32 	%p484, %r497, %r17180;
	@%p484 bra 	$L__BB5_718;
	add.s32 	%r4265, %r497, %r477;
	mul.wide.s32 	%rd471, %r4265, 4;
	add.s64 	%rd472, %rd1, %rd471;
	ld.global.f32 	%f234, [%rd472];
	xor.b32  	%r4266, %r496, %r475;
	shl.b32 	%r4267, %r4266, 2;
	add.s32 	%r4268, %r478, %r4267;
	st.shared.f32 	[%r4268], %f234;
$L__BB5_718:
	add.s32 	%r498, %r496, %r5;
	setp.gt.u32 	%p485, %r498, 31;
	@%p485 bra 	$L__BB5_784;
	ld.param.u32 	%r17181, [_Z24transposeSharedSwizzlingILi32ELi32EEvPfS0_ii_param_3];
	add.s32 	%r499, %r497, %r5;
	setp.ge.s32 	%p486, %r499, %r17181;
	@%p486 bra 	$L__BB5_721;
	add.s32 	%r4269, %r499, %r477;
	mul.wide.s32 	%rd473, %r4269, 4;
	add.s64 	%rd474, %rd1, %rd473;
	ld.global.f32 	%f235, [%rd474];
	xor.b32  	%r4270, %r498, %r475;
	shl.b32 	%r4271, %r4270, 2;
	add.s32 	%r4272, %r478, %r4271;
	st.shared.f32 	[%r4272], %f235;
$L__BB5_721:
	add.s32 	%r500, %r498, %r5;
	setp.gt.u32 	%p487, %r500, 31;
	@%p487 bra 	$L__BB5_784;
	ld.param.u32 	%r17182, [_Z24transposeSharedSwizzlingILi32ELi32EEvPfS0_ii_param_3];
	add.s32 	%r501, %r499, %r5;
	setp.ge.s32 	%p488, %r501, %r17182;
	@%p488 bra 	$L__BB5_724;
	add.s32 	%r4273, %r501, %r477;
	mul.wide.s32 	%rd475, %r4273, 4;
	add.s64 	%rd476, %rd1, %rd475;
	ld.global.f32 	%f236, [%rd476];
	xor.b32  	%r4274, %r500, %r475;
	shl.b32 	%r4275, %r4274, 2;
	add.s32 	%r4276, %r478, %r4275;
	st.shared.f32 	[%r4276], %f236;
$L__BB5_724:
	add.s32 	%r502, %r500, %r5;
	setp.gt.u32 	%p489, %r502, 31;
	@%p489 bra 	$L__BB5_784;
	ld.param.u32 	%r17183, [_Z24transposeSharedSwizzlingILi32ELi32EEvPfS0_ii_param_3];
	add.s32 	%r503, %r501, %r5;
	setp.ge.s32 	%p490, %r503, %r17183;
	@%p490 bra 	$L__BB5_727;
	add.s32 	%r4277, %r503, %r477;
	mul.wide.s32 	%rd477, %r4277, 4;
	add.s64 	%rd478, %rd1, %rd477;
	ld.global.f32 	%f237, [%rd478];
	xor.b32  	%r4278, %r502, %r475;
	shl.b32 	%r4279, %r4278, 2;
	add.s32 	%r4280, %r478, %r4279;
	st.shared.f32 	[%r4280], %f237;
$L__BB5_727:
	add.s32 	%r504, %r502, %r5;
	setp.gt.u32 	%p491, %r504, 31;
	@%p491 bra 	$L__BB5_784;
	ld.param.u32 	%r17184, [_Z24transposeSharedSwizzlingILi32ELi32EEvPfS0_ii_param_3];
	add.s32 	%r505, %r503, %r5;
	setp.ge.s32 	%p492, %r505, %r17184;
	@%p492 bra 	$L__BB5_730;
	add.s32 	%r4281, %r505, %r477;
	mul.wide.s32 	%rd479, %r4281, 4;
	add.s64 	%rd480, %rd1, %rd479;
	ld.global.f32 	%f238, [%rd480];
	xor.b32  	%r4282, %r504, %r475;
	shl.b32 	%r4283, %r4282, 2;
	add.s32 	%r4284, %r478, %r4283;
	st.shared.f32 	[%r4284], %f238;
$L__BB5_730:
	add.s32 	%r506, %r504, %r5;
	setp.gt.u32 	%p493, %r506, 31;
	@%p493 bra 	$L__BB5_784;
	ld.param.u32 	%r17185, [_Z24transposeSharedSwizzlingILi32ELi32EEvPfS0_ii_param_3];
	add.s32 	%r507, %r505, %r5;
	setp.ge.s32 	%p494, %r507, %r17185;
	@%p494 bra 	$L__BB5_733;
	add.s32 	%r4285, %r507, %r477;
	mul.wide.s32 	%rd481, %r4285, 4;
	add.s64 	%rd482, %rd1, %rd481;
	ld.global.f32 	%f239, [%rd482];
	xor.b32  	%r4286, %r506, %r475;
	shl.b32 	%r4287, %r4286, 2;
	add.s32 	%r4288, %r478, %r4287;
	st.shared.f32 	[%r4288], %f239;
$L__BB5_733:
	add.s32 	%r508, %r506, %r5;
	setp.gt.u32 	%p495, %r508, 31;
	@%p495 bra 	$L__BB5_784;
	ld.param.u32 	%r17186, [_Z24transposeSharedSwizzlingILi32ELi32EEvPfS0_ii_param_3];
	add.s32 	%r509, %r507, %r5;
	setp.ge.s32 	%p496, %r509, %r17186;
	@%p496 bra 	$L__BB5_736;
	add.s32 	%r4289, %r509, %r477;
	mul.wide.s32 	%rd483, %r4289, 4;
	add.s64 	%rd484, %rd1, %rd483;
	ld.global.f32 	%f240, [%rd484];
	xor.b32  	%r4290, %r508, %r475;
	shl.b32 	%r4291, %r4290, 2;
	add.s32 	%r4292, %r478, %r4291;
	st.shared.f32 	[%r4292], %f240;
$L__BB5_736:
	add.s32 	%r510, %r508, %r5;
	setp.gt.u32 	%p497, %r510, 31;
	@%p497 bra 	$L__BB5_784;
	ld.param.u32 	%r17187, [_Z24transposeSharedSwizzlingILi32ELi32EEvPfS0_ii_param_3];
	add.s32 	%r511, %r509, %r5;
	setp.ge.s32 	%p498, %r511, %r17187;
	@%p498 bra 	$L__BB5_739;
	add.s32 	%r4293, %r511, %r477;
	mul.wide.s32 	%rd485, %r4293, 4;
	add.s64 	%rd486, %rd1, %rd485;
	ld.global.f32 	%f241, [%rd486];
	xor.b32  	%r4294, %r510, %r475;
	shl.b32 	%r4295, %r4294, 2;
	add.s32 	%r4296, %r478, %r4295;
	st.shared.f32 	[%r4296], %f241;
$L__BB5_739:
	add.s32 	%r512, %r510, %r5;
	setp.gt.u32 	%p499, %r512, 31;
	@%p499 bra 	$L__BB5_784;
	ld.param.u32 	%r17188, [_Z24transposeSharedSwizzlingILi32ELi32EEvPfS0_ii_param_3];
	add.s32 	%r513, %r511, %r5;
	setp.ge.s32 	%p500, %r513, %r17188;
	@%p500 bra 	$L__BB5_742;
	add.s32 	%r4297, %r513, %r477;
	mul.wide.s32 	%rd487, %r4297, 4;
	add.s64 	%rd488, %rd1, %rd487;
	ld.global.f32 	%f242, [%rd488];
	xor.b32  	%r4298, %r512, %r475;
	shl.b32 	%r4299, %r4298, 2;
	add.s32 	%r4300, %r478, %r4299;
	st.shared.f32 	[%r4300], %f242;
$L__BB5_742:
	add.s32 	%r514, %r512, %r5;
	setp.gt.u32 	%p501, %r514, 31;
	@%p501 bra 	$L__BB5_784;
	ld.param.u32 	%r17189, [_Z24transposeSharedSwizzlingILi32ELi32EEvPfS0_ii_param_3];
	add.s32 	%r515, %r513, %r5;
	setp.ge.s32 	%p502, %r515, %r17189;
	@%p502 bra 	$L__BB5_745;
	add.s32 	%r4301, %r515, %r477;
	mul.wide.s32 	%rd489, %r4301, 4;
	add.s64 	%rd490, %rd1, %rd489;
	ld.global.f32 	%f243, [%rd490];
	xor.b32  	%r4302, %r514, %r475;
	shl.b32 	%r4303, %r4302, 2;
	add.s32 	%r4304, %r478, %r4303;
	st.shared.f32 	[%r4304], %f243;
$L__BB5_745:
	add.s32 	%r516, %r514, %r5;
	setp.gt.u32 	%p503, %r516, 31;
	@%p503 bra 	$L__BB5_784;
	ld.param.u32 	%r17190, [_Z24transposeSharedSwizzlingILi32ELi32EEvPfS0_ii_param_3];
	add.s32 	%r517, %r515, %r5;
	setp.ge.s32 	%p504, %r517, %r17190;
	@%p504 bra 	$L__BB5_748;
	add.s32 	%r4305, %r517, %r477;
	mul.wide.s32 	%rd491, %r4305, 4;
	add.s64 	%rd492, %rd1, %rd491;
	ld.global.f32 	%f244, [%rd492];
	xor.b32  	%r4306, %r516, %r475;
	shl.b32 	%r4307, %r4306, 2;
	add.s32 	%r4308, %r478, %r4307;
	st.shared.f32 	[%r4308], %f244;
$L__BB5_748:
	add.s32 	%r518, %r516, %r5;
	setp.gt.u32 	%p505, %r518, 31;
	@%p505 bra 	$L__BB5_784;
	ld.param.u32 	%r17191, [_Z24transposeSharedSwizzlingILi32ELi32EEvPfS0_ii_param_3];
	add.s32 	%r519, %r517, %r5;
	setp.ge.s32 	%p506, %r519, %r17191;
	@%p506 bra 	$L__BB5_751;
	add.s32 	%r4309, %r519, %r477;
	mul.wide.s32 	%rd493, %r4309, 4;
	add.s64 	%rd494, %rd1, %rd493;
	ld.global.f32 	%f245, [%rd494];
	xor.b32  	%r4310, %r518, %r475;
	shl.b32 	%r4311, %r4310, 2;
	add.s32 	%r4312, %r478, %r4311;
	st.shared.f32 	[%r4312], %f245;
$L__BB5_751:
	add.s32 	%r520, %r518, %r5;
	setp.gt.u32 	%p507, %r520, 31;
	@%p507 bra 	$L__BB5_784;
	ld.param.u32 	%r17192, [_Z24transposeSharedSwizzlingILi32ELi32EEvPfS0_ii_param_3];
	add.s32 	%r521, %r519, %r5;
	setp.ge.s32 	%p508, %r521, %r17192;
	@%p508 bra 	$L__BB5_754;
	add.s32 	%r4313, %r521, %r477;
	mul.wide.s32 	%rd495, %r4313, 4;
	add.s64 	%rd496, %rd1, %rd495;
	ld.global.f32 	%f246, [%rd496];
	xor.b32  	%r4314, %r520, %r475;
	shl.b32 	%r4315, %r4314, 2;
	add.s32 	%r4316, %r478, %r4315;
	st.shared.f32 	[%r4316], %f246;
$L__BB5_754:
	add.s32 	%r522, %r520, %r5;
	setp.gt.u32 	%p509, %r522, 31;
	@%p509 bra 	$L__BB5_784;
	ld.param.u32 	%r17193, [_Z24transposeSharedSwizzlingILi32ELi32EEvPfS0_ii_param_3];
	add.s32 	%r523, %r521, %r5;
	setp.ge.s32 	%p510, %r523, %r17193;
	@%p510 bra 	$L__BB5_757;
	add.s32 	%r4317, %r523, %r477;
	mul.wide.s32 	%rd497, %r4317, 4;
	add.s64 	%rd498, %rd1, %rd497;
	ld.global.f32 	%f247, [%rd498];
	xor.b32  	%r4318, %r522, %r475;
	shl.b32 	%r4319, %r4318, 2;
	add.s32 	%r4320, %r478, %r4319;
	st.shared.f32 	[%r4320], %f247;
$L__BB5_757:
	add.s32 	%r524, %r522, %r5;
	setp.gt.u32 	%p511, %r524, 31;
	@%p511 bra 	$L__BB5_784;
	ld.param.u32 	%r17194, [_Z24transposeSharedSwizzlingILi32ELi32EEvPfS0_ii_param_3];
	add.s32 	%r525, %r523, %r5;
	setp.ge.s32 	%p512, %r525, %r17194;
	@%p512 bra 	$L__BB5_760;
	add.s32 	%r4321, %r525, %r477;
	mul.wide.s32 	%rd499, %r4321, 4;
	add.s64 	%rd500, %rd1, %rd499;
	ld.global.f32 	%f248, [%rd500];
	xor.b32  	%r4322, %r524, %r475;
	shl.b32 	%r4323, %r4322, 2;
	add.s32 	%r4324, %r478, %r4323;
	st.shared.f32 	[%r4324], %f248;
$L__BB5_760:
	add.s32 	%r526, %r524, %r5;
	setp.gt.u32 	%p513, %r526, 31;
	@%p513 bra 	$L__BB5_784;
	ld.param.u32 	%r17195, [_Z24transposeSharedSwizzlingILi32ELi32EEvPfS0_ii_param_3];
	add.s32 	%r527, %r525, %r5;
	setp.ge.s32 	%p514, %r527, %r17195;
	@%p514 bra 	$L__BB5_763;
	add.s32 	%r4325, %r527, %r477;
	mul.wide.s32 	%rd501, %r4325, 4;
	add.s64 	%rd502, %rd1, %rd501;
	ld.global.f32 	%f249, [%rd502];
	xor.b32  	%r4326, %r526, %r475;
	shl.b32 	%r4327, %r4326, 2;
	add.s32 	%r4328, %r478, %r4327;
	st.shared.f32 	[%r4328], %f249;
$L__BB5_763:
	add.s32 	%r528, %r526, %r5;
	setp.gt.u32 	%p515, %r528, 31;
	@%p515 bra 	$L__BB5_784;
	ld.param.u32 	%r17196, [_Z24transposeSharedSwizzlingILi32ELi32EEvPfS0_ii_param_3];
	add.s32 	%r529, %r527, %r5;
	setp.ge.s32 	%p516, %r529, %r17196;
	@%p516 bra 	$L__BB5_766;
	add.s32 	%r4329, %r529, %r477;
	mul.wide.s32 	%rd503, %r4329, 4;
	add.s64 	%rd504, %rd1, %rd503;
	ld.global.f32 	%f250, [%rd504];
	xor.b32  	%r4330, %r528, %r475;
	shl.b32 	%r4331, %r4330, 2;
	add.s32 	%r4332, %r478, %r4331;
	st.shared.f32 	[%r4332], %f250;
$L__BB5_766:
	add.s32 	%r530, %r528, %r5;
	setp.gt.u32 	%p517, %r530, 31;
	@%p517 bra 	$L__BB5_784;
	ld.param.u32 	%r17197, [_Z24transposeSharedSwizzlingILi32ELi32EEvPfS0_ii_param_3];
	add.s32 	%r531, %r529, %r5;
	setp.ge.s32 	%p518, %r531, %r17197;
	@%p518 bra 	$L__BB5_769;
	add.s32 	%r4333, %r531, %r477;
	mul.wide.s32 	%rd505, %r4333, 4;
	add.s64 	%rd506, %rd1, %rd505;
	ld.global.f32 	%f251, [%rd506];
	xor.b32  	%r4334, %r530, %r475;
	shl.b32 	%r4335, %r4334, 2;
	add.s32 	%r4336, %r478, %r4335;
	st.shared.f32 	[%r4336], %f251;
$L__BB5_769:
	add.s32 	%r532, %r530, %r5;
	setp.gt.u32 	%p519, %r532, 31;
	@%p519 bra 	$L__BB5_784;
	ld.param.u32 	%r17198, [_Z24transposeSharedSwizzlingILi32ELi32EEvPfS0_ii_param_3];
	add.s32 	%r533, %r531, %r5;
	setp.ge.s32 	%p520, %r533, %r17198;
	@%p520 bra 	$L__BB5_772;
	add.s32 	%r4337, %r533, %r477;
	mul.wide.s32 	%rd507, %r4337, 4;
	add.s64 	%rd508, %rd1, %rd507;
	ld.global.f32 	%f252, [%rd508];
	xor.b32  	%r4338, %r532, %r475;
	shl.b32 	%r4339, %r4338, 2;
	add.s32 	%r4340, %r478, %r4339;
	st.shared.f32 	[%r4340], %f252;
$L__BB5_772:
	add.s32 	%r534, %r532, %r5;
	setp.gt.u32 	%p521, %r534, 31;
	@%p521 bra 	$L__BB5_784;
	ld.param.u32 	%r17199, [_Z24transposeSharedSwizzlingILi32ELi32EEvPfS0_ii_param_3];
	add.s32 	%r535, %r533, %r5;
	setp.ge.s32 	%p522, %r535, %r17199;
	@%p522 bra 	$L__BB5_775;
	add.s32 	%r4341, %r535, %r477;
	mul.wide.s32 	%rd509, %r4341, 4;
	add.s64 	%rd510, %rd1, %rd509;
	ld.global.f32 	%f253, [%rd510];
	xor.b32  	%r4342, %r534, %r475;
	shl.b32 	%r4343, %r4342, 2;
	add.s32 	%r4344, %r478, %r4343;
	st.shared.f32 	[%r4344], %f253;
$L__BB5_775:
	add.s32 	%r536, %r534, %r5;
	setp.gt.u32 	%p523, %r536, 31;
	@%p523 bra 	$L__BB5_784;
	ld.param.u32 	%r17200, [_Z24transposeSharedSwizzlingILi32ELi32EEvPfS0_ii_param_3];
	add.s32 	%r537, %r535, %r5;
	setp.ge.s32 	%p524, %r537, %r17200;
	@%p524 bra 	$L__BB5_778;
	add.s32 	%r4345, %r537, %r477;
	mul.wide.s32 	%rd511, %r4345, 4;
	add.s64 	%rd512, %rd1, %rd511;
	ld.global.f32 	%f254, [%rd512];
	xor.b32  	%r4346, %r536, %r475;
	shl.b32 	%r4347, %r4346, 2;
	add.s32 	%r4348, %r478, %r4347;
	st.shared.f32 	[%r4348], %f254;
$L__BB5_778:
	add.s32 	%r538, %r536, %r5;
	setp.gt.u32 	%p525, %r538, 31;
	@%p525 bra 	$L__BB5_784;
	ld.param.u32 	%r17201, [_Z24transposeSharedSwizzlingILi32ELi32EEvPfS0_ii_param_3];
	add.s32 	%r539, %r537, %r5;
	setp.ge.s32 	%p526, %r539, %r17201;
	@%p526 bra 	$L__BB5_781;
	add.s32 	%r4349, %r539, %r477;
	mul.wide.s32 	%rd513, %r4349, 4;
	add.s64 	%rd514, %rd1, %rd513;
	ld.global.f32 	%f255, [%rd514];
	xor.b32  	%r4350, %r538, %r475;
	shl.b32 	%r4351, %r4350, 2;
	add.s32 	%r4352, %r478, %r4351;
	st.shared.f32 	[%r4352], %f255;
$L__BB5_781:
	add.s32 	%r540, %r538, %r5;
	setp.gt.u32 	%p527, %r540, 31;
	@%p527 bra 	$L__BB5_784;
	ld.param.u32 	%r17202, [_Z24transposeSharedSwizzlingILi32ELi32EEvPfS0_ii_param_3];
	add.s32 	%r541, %r539, %r5;
	setp.ge.s32 	%p528, %r541, %r17202;
	@%p528 bra 	$L__BB5_784;
	add.s32 	%r4353, %r541, %r477;
	mul.wide.s32 	%rd515, %r4353, 4;
	add.s64 	%rd516, %rd1, %rd515;
	ld.global.f32 	%f256, [%rd516];
	xor.b32  	%r4354, %r540, %r475;
	shl.b32 	%r4355, %r4354, 2;
	add.s32 	%r4356, %r478, %r4355;
	st.shared.f32 	[%r4356], %f256;
$L__BB5_784:
	add.s32 	%r542, %r475, %r6;
	setp.gt.u32 	%p529, %r542, 31;
	@%p529 bra 	$L__BB5_3135;
	ld.param.u32 	%r15899, [_Z24transposeSharedSwizzlingILi32ELi32EEvPfS0_ii_param_2];
	add.s32 	%r543, %r476, %r6;
	setp.ge.u32 	%p530, %r543, %r15899;
	@%p530 bra 	$L__BB5_3135;
	setp.gt.u32 	%p531, %r4, 31;
	@%p531 bra 	$L__BB5_882;
	ld.param.u32 	%r17203, [_Z24transposeSharedSwizzlingILi32ELi32EEvPfS0_ii_param_3];
	mul.lo.s32 	%r544, %r543, %r17203;
	shl.b32 	%r4357, %r542, 7;
	mov.u32 	%r4358, _ZZ24transposeSharedSwizzlingILi32ELi32EEvPfS0_iiE4tile;
	add.s32 	%r545, %r4358, %r4357;
	add.s32 	%r546, %r4, %r2;
	setp.ge.s32 	%p532, %r546, %r17203;
	@%p532 bra 	$L__BB5_789;
	add.s32 	%r4359, %r546, %r544;
	mul.wide.s32 	%rd517, %r4359, 4;
	add.s64 	%rd518, %rd1, %rd517;
	ld.global.f32 	%f257, [%rd518];
	xor.b32  	%r4360, %r4, %r542;
	shl.b32 	%r4361, %r4360, 2;
	add.s32 	%r4362, %r545, %r4361;
	st.shared.f32 	[%r4362], %f257;
$L__BB5_789:
	add.s32 	%r547, %r4, %r5;
	setp.gt.u32 	%p533, %r547, 31;
	@%p533 bra 	$L__BB5_882;
	ld.param.u32 	%r17204, [_Z24transposeSharedSwizzlingILi32ELi32EEvPfS0_ii_param_3];
	add.s32 	%r548, %r546, %r5;
	setp.ge.s32 	%p534, %r548, %r17204;
	@%p534 bra 	$L__BB5_792;
	add.s32 	%r4363, %r548, %r544;
	mul.wide.s32 	%rd519, %r4363, 4;
	add.s64 	%rd520, %rd1, %rd519;
	ld.global.f32 	%f258, [%rd520];
	xor.b32  	%r4364, %r547, %r542;
	shl.b32 	%r4365, %r4364, 2;
	add.s32 	%r4366, %r545, %r4365;
	st.shared.f32 	[%r4366], %f258;
$L__BB5_792:
	add.s32 	%r549, %r547, %r5;
	setp.gt.u32 	%p535, %r549, 31;
	@%p535 bra 	$L__BB5_882;
	ld.param.u32 	%r17205, [_Z24transposeSharedSwizzlingILi32ELi32EEvPfS0_ii_param_3];
	add.s32 	%r550, %r548, %r5;
	setp.ge.s32 	%p536, %r550, %r17205;
	@%p536 bra 	$L__BB5_795;
	add.s32 	%r4367, %r550, %r544;
	mul.wide.s32 	%rd521, %r4367, 4;
	add.s64 	%rd522, %rd1, %rd521;
	ld.global.f32 	%f259, [%rd522];
	xor.b32  	%r4368, %r549, %r542;
	shl.b32 	%r4369, %r4368, 2;
	add.s32 	%r4370, %r545, %r4369;
	st.shared.f32 	[%r4370], %f259;
$L__BB5_795:
	add.s32 	%r551, %r549, %r5;
	setp.gt.u32 	%p537, %r551, 31;
	@%p537 bra 	$L__BB5_882;
	ld.param.u32 	%r17206, [_Z24transposeSharedSwizzlingILi32ELi32EEvPfS0_ii_param_3];
	add.s32 	%r552, %r550, %r5;
	setp.ge.s32 	%p538, %r552, %r17206;
	@%p538 bra 	$L__BB5_798;
	add.s32 	%r4371, %r552, %r544;
	mul.wide.s32 	%rd523, %r4371, 4;
	add.s64 	%rd524, %rd1, %rd523;
	ld.global.f32 	%f260, [%rd524];
	xor.b32  	%r4372, %r551, %r542;
	shl.b32 	%r4373, %r4372, 2;
	add.s32 	%r4374, %r545, %r4373;
	st.shared.f32 	[%r4374], %f260;
$L__BB5_798:
	add.s32 	%r553, %r551, %r5;
	setp.gt.u32 	%p539, %r553, 31;
	@%p539 bra 	$L__BB5_882;
	ld.param.u32 	%r17207, [_Z24transposeSharedSwizzlingILi32ELi32EEvPfS0_ii_param_3];
	add.s32 	%r554, %r552, %r5;
	setp.ge.s32 	%p540, %r554, %r17207;
	@%p540 bra 	$L__BB5_801;
	add.s32 	%r4375, %r554, %r544;
	mul.wide.s32 	%rd525, %r4375, 4;
	add.s64 	%rd526, %rd1, %rd525;
	ld.global.f32 	%f261, [%rd526];
	xor.b32  	%r4376, %r553, %r542;
	shl.b32 	%r4377, %r4376, 2;
	add.s32 	%r4378, %r545, %r4377;
	st.shared.f32 	[%r4378], %f261;
$L__BB5_801:
	add.s32 	%r555, %r553, %r5;
	setp.gt.u32 	%p541, %r555, 31;
	@%p541 bra 	$L__BB5_882;
	ld.param.u32 	%r17208, [_Z24transposeSharedSwizzlingILi32ELi32EEvPfS0_ii_param_3];
	add.s32 	%r556, %r554, %r5;
	setp.ge.s32 	%p542, %r556, %r17208;
	@%p542 bra 	$L__BB5_804;
	add.s32 	%r4379, %r556, %r544;
	mul.wide.s32 	%rd527, %r4379, 4;
	add.s64 	%rd528, %rd1, %rd527;
	ld.global.f32 	%f262, [%rd528];
	xor.b32  	%r4380, %r555, %r542;
	shl.b32 	%r4381, %r4380, 2;
	add.s32 	%r4382, %r545, %r4381;
	st.shared.f32 	[%r4382], %f262;
$L__BB5_804:
	add.s32 	%r557, %r555, %r5;
	setp.gt.u32 	%p543, %r557, 31;
	@%p543 bra 	$L__BB5_882;
	ld.param.u32 	%r17209, [_Z24transposeSharedSwizzlingILi32ELi32EEvPfS0_ii_param_3];
	add.s32 	%r558, %r556, %r5;
	setp.ge.s32 	%p544, %r558, %r17209;
	@%p544 bra 	$L__BB5_807;
	add.s32 	%r4383, %r558, %r544;
	mul.wide.s32 	%rd529, %r4383, 4;
	add.s64 	%rd530, %rd1, %rd529;
	ld.global.f32 	%f263, [%rd530];
	xor.b32  	%r4384, %r557, %r542;
	shl.b32 	%r4385, %r4384, 2;
	add.s32 	%r4386, %r545, %r4385;
	st.shared.f32 	[%r4386], %f263;
$L__BB5_807:
	add.s32 	%r559, %r557, %r5;
	setp.gt.u32 	%p545, %r559, 31;
	@%p545 bra 	$L__BB5_882;
	ld.param.u32 	%r17210, [_Z24transposeSharedSwizzlingILi32ELi32EEvPfS0_ii_param_3];
	add.s32 	%r560, %r558, %r5;
	setp.ge.s32 	%p546, %r560, %r17210;
	@%p546 bra 	$L__BB5_810;
	add.s32 	%r4387, %r560, %r544;
	mul.wide.s32 	%rd531, %r4387, 4;
	add.s64 	%rd532, %rd1, %rd531;
	ld.global.f32 	%f264, [%rd532];
	xor.b32  	%r4388, %r559, %r542;
	shl.b32 	%r4389, %r4388, 2;
	add.s32 	%r4390, %r545, %r4389;
	st.shared.f32 	[%r4390], %f264;
$L__BB5_810:
	add.s32 	%r561, %r559, %r5;
	setp.gt.u32 	%p547, %r561, 31;
	@%p547 bra 	$L__BB5_882;
	ld.param.u32 	%r17211, [_Z24transposeSharedSwizzlingILi32ELi32EEvPfS0_ii_param_3];
	add.s32 	%r562, %r560, %r5;
	setp.ge.s32 	%p548, %r562, %r17211;
	@%p548 bra 	$L__BB5_813;
	add.s32 	%r4391, %r562, %r544;
	mul.wide.s32 	%rd533, %r4391, 4;
	add.s64 	%rd534, %rd1, %rd533;
	ld.global.f32 	%f265, [%rd534];
	xor.b32  	%r4392, %r561, %r542;
	shl.b32 	%r4393, %r4392, 2;
	add.s32 	%r4394, %r545, %r4393;
	st.shared.f32 	[%r4394], %f265;
$L__BB5_813:
	add.s32 	%r563, %r561, %r5;
	setp.gt.u32 	%p549, %r563, 31;
	@%p549 bra 	$L__BB5_882;
	ld.param.u32 	%r17212, [_Z24transposeSharedSwizzlingILi32ELi32EEvPfS0_ii_param_3];
	add.s32 	%r564, %r562, %r5;
	setp.ge.s32 	%p550, %r564, %r17212;
	@%p550 bra 	$L__BB5_816;
	add.s32 	%r4395, %r564, %r544;
	mul.wide.s32 	%rd535, %r4395, 4;
	add.s64 	%rd536, %rd1, %rd535;
	ld.global.f32 	%f266, [%rd536];
	xor.b32  	%r4396, %r563, %r542;
	shl.b32 	%r4397, %r4396, 2;
	add.s32 	%r4398, %r545, %r4397;
	st.shared.f32 	[%r4398], %f266;
$L__BB5_816:
	add.s32 	%r565, %r563, %r5;
	setp.gt.u32 	%p551, %r565, 31;
	@%p551 bra 	$L__BB5_882;
	ld.param.u32 	%r17213, [_Z24transposeSharedSwizzlingILi32ELi32EEvPfS0_ii_param_3];
	add.s32 	%r566, %r564, %r5;
	setp.ge.s32 	%p552, %r566, %r17213;
	@%p552 bra 	$L__BB5_819;
	add.s32 	%r4399, %r566, %r544;
	mul.wide.s32 	%rd537, %r4399, 4;
	add.s64 	%rd538, %rd1, %rd537;
	ld.global.f32 	%f267, [%rd538];
	xor.b32  	%r4400, %r565, %r542;
	shl.b32 	%r4401, %r4400, 2;
	add.s32 	%r4402, %r545, %r4401;
	st.shared.f32 	[%r4402], %f267;
$L__BB5_819:
	add.s32 	%r567, %r565, %r5;
	setp.gt.u32 	%p553, %r567, 31;
	@%p553 bra 	$L__BB5_882;
	ld.param.u32 	%r17214, [_Z24transposeSharedSwizzlingILi32ELi32EEvPfS0_ii_param_3];
	add.s32 	%r568, %r566, %r5;
	setp.ge.s32 	%p554, %r568, %r17214;
	@%p554 bra 	$L__BB5_822;
	add.s32 	%r4403, %r568, %r544;
	mul.wide.s32 	%rd539, %r4403, 4;
	add.s64 	%rd540, %rd1, %rd539;
	ld.global.f32 	%f268, [%rd540];
	xor.b32  	%r4404, %r567, %r542;
	shl.b32 	%r4405, %r4404, 2;
	add.s32 	%r4406, %r545, %r4405;
	st.shared.f32 	[%r4406], %f268;
$L__BB5_822:
	add.s32 	%r569, %r567, %r5;
	setp.gt.u32 	%p555, %r569, 31;
	@%p555 bra 	$L__BB5_882;
	ld.param.u32 	%r17215, [_Z24transposeSharedSwizzlingILi32ELi32EEvPfS0_ii_param_3];
	add.s32 	%r570, %r568, %r5;
	setp.ge.s32 	%p556, %r570, %r17215;
	@%p556 bra 	$L__BB5_825;
	add.s32 	%r4407, %r570, %r544;
	mul.wide.s32 	%rd541, %r4407, 4;
	add.s64 	%rd542, %rd1, %rd541;
	ld.global.f32 	%f269, [%rd542];
	xor.b32  	%r4408, %r569, %r542;
	shl.b32 	%r4409, %r4408, 2;
	add.s32 	%r4410, %r545, %r4409;
	st.shared.f32 	[%r4410], %f269;
$L__BB5_825:
	add.s32 	%r571, %r569, %r5;
	setp.gt.u32 	%p557, %r571, 31;
	@%p557 bra 	$L__BB5_882;
	ld.param.u32 	%r17216, [_Z24transposeSharedSwizzlingILi32ELi32EEvPfS0_ii_param_3];
	add.s32 	%r572, %r570, %r5;
	setp.ge.s32 	%p558, %r572, %r17216;
	@%p558 bra 	$L__BB5_828;
	add.s32 	%r4411, %r572, %r544;
	mul.wide.s32 	%rd543, %r4411, 4;
	add.s64 	%rd544, %rd1, %rd543;
	ld.global.f32 	%f270, [%rd544];
	xor.b32  	%r4412, %r571, %r542;
	shl.b32 	%r4413, %r4412, 2;
	add.s32 	%r4414, %r545, %r4413;
	st.shared.f32 	[%r4414], %f270;
$L__BB5_828:
	add.s32 	%r573, %r571, %r5;
	setp.gt.u32 	%p559, %r573, 31;
	@%p559 bra 	$L__BB5_882;
	ld.param.u32 	%r17217, [_Z24transposeSharedSwizzlingILi32ELi32EEvPfS0_ii_param_3];
	add.s32 	%r574, %r572, %r5;
	setp.ge.s32 	%p560, %r574, %r17217;
	@%p560 bra 	$L__BB5_831;
	add.s32 	%r4415, %r574, %r544;
	mul.wide.s32 	%rd545, %r4415, 4;
	add.s64 	%rd546, %rd1, %rd545;
	ld.global.f32 	%f271, [%rd546];
	xor.b32  	%r4416, %r573, %r542;
	shl.b32 	%r4417, %r4416, 2;
	add.s32 	%r4418, %r545, %r4417;
	st.shared.f32 	[%r4418], %f271;
$L__BB5_831:
	add.s32 	%r575, %r573, %r5;
	setp.gt.u32 	%p561, %r575, 31;
	@%p561 bra 	$L__BB5_882;
	ld.param.u32 	%r17218, [_Z24transposeSharedSwizzlingILi32ELi32EEvPfS0_ii_param_3];
	add.s32 	%r576, %r574, %r5;
	setp.ge.s32 	%p562, %r576, %r17218;
	@%p562 bra 	$L__BB5_834;
	add.s32 	%r4419, %r576, %r544;
	mul.wide.s32 	%rd547, %r4419, 4;
	add.s64 	%rd548, %rd1, %rd547;
	ld.global.f32 	%f272, [%rd548];
	xor.b32  	%r4420, %r575, %r542;
	shl.b32 	%r4421, %r4420, 2;
	add.s32 	%r4422, %r545, %r4421;
	st.shared.f32 	[%r4422], %f272;
$L__BB5_834:
	add.s32 	%r577, %r575, %r5;
	setp.gt.u32 	%p563, %r577, 31;
	@%p563 bra 	$L__BB5_882;
	ld.param.u32 	%r17219, [_Z24transposeSharedSwizzlingILi32ELi32EEvPfS0_ii_param_3];
	add.s32 	%r578, %r576, %r5;
	setp.ge.s32 	%p564, %r578, %r17219;
	@%p564 bra 	$L__BB5_837;
	add.s32 	%r4423, %r578, %r544;
	mul.wide.s32 	%rd549, %r4423, 4;
	add.s64 	%rd550, %rd1, %rd549;
	ld.global.f32 	%f273, [%rd550];
	xor.b32  	%r4424, %r577, %r542;
	shl.b32 	%r4425, %r4424, 2;
	add.s32 	%r4426, %r545, %r4425;
	st.shared.f32 	[%r4426], %f273;
$L__BB5_837:
	add.s32 	%r579, %r577, %r5;
	setp.gt.u32 	%p565, %r579, 31;
	@%p565 bra 	$L__BB5_882;
	ld.param.u32 	%r17220, [_Z24transposeSharedSwizzlingILi32ELi32EEvPfS0_ii_param_3];
	add.s32 	%r580, %r578, %r5;
	setp.ge.s32 	%p566, %r580, %r17220;
	@%p566 bra 	$L__BB5_840;
	add.s32 	%r4427, %r580, %r544;
	mul.wide.s32 	%rd551, %r4427, 4;
	add.s64 	%rd552, %rd1, %rd551;
	ld.global.f32 	%f274, [%rd552];
	xor.b32  	%r4428, %r579, %r542;
	shl.b32 	%r4429, %r4428, 2;
	add.s32 	%r4430, %r545, %r4429;
	st.shared.f32 	[%r4430], %f274;
$L__BB5_840:
	add.s32 	%r581, %r579, %r5;
	setp.gt.u32 	%p567, %r581, 31;
	@%p567 bra 	$L__BB5_882;
	ld.param.u32 	%r17221, [_Z24transposeSharedSwizzlingILi32ELi32EEvPfS0_ii_param_3];
	add.s32 	%r582, %r580, %r5;
	setp.ge.s32 	%p568, %r582, %r17221;
	@%p568 bra 	$L__BB5_843;
	add.s32 	%r4431, %r582, %r544;
	mul.wide.s32 	%rd553, %r4431, 4;
	add.s64 	%rd554, %rd1, %rd553;
	ld.global.f32 	%f275, [%rd554];
	xor.b32  	%r4432, %r581, %r542;
	shl.b32 	%r4433, %r4432, 2;
	add.s32 	%r4434, %r545, %r4433;
	st.shared.f32 	[%r4434], %f275;
$L__BB5_843:
	add.s32 	%r583, %r581, %r5;
	setp.gt.u32 	%p569, %r583, 31;
	@%p569 bra 	$L__BB5_882;
	ld.param.u32 	%r17222, [_Z24transposeSharedSwizzlingILi32ELi32EEvPfS0_ii_param_3];
	add.s32 	%r584, %r582, %r5;
	setp.ge.s32 	%p570, %r584, %r17222;
	@%p570 bra 	$L__BB5_846;
	add.s32 	%r4435, %r584, %r544;
	mul.wide.s32 	%rd555, %r4435, 4;
	add.s64 	%rd556, %rd1, %rd555;
	ld.global.f32 	%f276, [%rd556];
	xor.b32  	%r4436, %r583, %r542;
	shl.b32 	%r4437, %r4436, 2;
	add.s32 	%r4438, %r545, %r4437;
	st.shared.f32 	[%r4438], %f276;
$L__BB5_846:
	add.s32 	%r585, %r583, %r5;
	setp.gt.u32 	%p571, %r585, 31;
	@%p571 bra 	$L__BB5_882;
	ld.param.u32 	%r17223, [_Z24transposeSharedSwizzlingILi32ELi32EEvPfS0_ii_param_3];
	add.s32 	%r586, %r584, %r5;
	setp.ge.s32 	%p572, %r586, %r17223;
	@%p572 bra 	$L__BB5_849;
	add.s32 	%r4439, %r586, %r544;
	mul.wide.s32 	%rd557, %r4439, 4;
	add.s64 	%rd558, %rd1, %rd557;
	ld.global.f32 	%f277, [%rd558];
	xor.b32  	%r4440, %r585, %r542;
	shl.b32 	%r4441, %r4440, 2;
	add.s32 	%r4442, %r545, %r4441;
	st.shared.f32 	[%r4442], %f277;
$L__BB5_849:
	add.s32 	%r587, %r585, %r5;
	setp.gt.u32 	%p573, %r587, 31;
	@%p573 bra 	$L__BB5_882;
	ld.param.u32 	%r17224, [_Z24transposeSharedSwizzlingILi32ELi32EEvPfS0_ii_param_3];
	add.s32 	%r588, %r586, %r5;
	setp.ge.s32 	%p574, %r588, %r17224;
	@%p574 bra 	$L__BB5_852;
	add.s32 	%r4443, %r588, %r544;
	mul.wide.s32 	%rd559, %r4443, 4;
	add.s64 	%rd560, %rd1, %rd559;
	ld.global.f32 	%f278, [%rd560];
	xor.b32  	%r4444, %r587, %r542;
	shl.b32 	%r4445, %r4444, 2;
	add.s32 	%r4446, %r545, %r4445;
	st.shared.f32 	[%r4446], %f278;
$L__BB5_852:
	add.s32 	%r589, %r587, %r5;
	setp.gt.u32 	%p575, %r589, 31;
	@%p575 bra 	$L__BB5_882;
	ld.param.u32 	%r17225, [_Z24transposeSharedSwizzlingILi32ELi32EEvPfS0_ii_param_3];
	add.s32 	%r590, %r588, %r5;
	setp.ge.s32 	%p576, %r590, %r17225;
	@%p576 bra 	$L__BB5_855;
	add.s32 	%r4447, %r590, %r544;
	mul.wide.s32 	%rd561, %r4447, 4;
	add.s64 	%rd562, %rd1, %rd561;
	ld.global.f32 	%f279, [%rd562];
	xor.b32  	%r4448, %r589, %r542;
	shl.b32 	%r4449, %r4448, 2;
	add.s32 	%r4450, %r545, %r4449;
	st.shared.f32 	[%r4450], %f279;
$L__BB5_855:
	add.s32 	%r591, %r589, %r5;
	setp.gt.u32 	%p577, %r591, 31;
	@%p577 bra 	$L__BB5_882;
	ld.param.u32 	%r17226, [_Z24transposeSharedSwizzlingILi32ELi32EEvPfS0_ii_param_3];
	add.s32 	%r592, %r590, %r5;
	setp.ge.s32 	%p578, %r592, %r17226;
	@%p578 bra 	$L__BB5_858;
	add.s32 	%r4451, %r592, %r544;
	mul.wide.s32 	%rd563, %r4451, 4;
	add.s64 	%rd564, %rd1, %rd563;
	ld.global.f32 	%f280, [%rd564];
	xor.b32  	%r4452, %r591, %r542;
	shl.b32 	%r4453, %r4452, 2;
	add.s32 	%r4454, %r545, %r4453;
	st.shared.f32 	[%r4454], %f280;
$L__BB5_858:
	add.s32 	%r593, %r591, %r5;
	setp.gt.u32 	%p579, %r593, 31;
	@%p579 bra 	$L__BB5_882;
	ld.param.u32 	%r17227, [_Z24transposeSharedSwizzlingILi32ELi32EEvPfS0_ii_param_3];
	add.s32 	%r594, %r592, %r5;
	setp.ge.s32 	%p580, %r594, %r17227;
	@%p580 bra 	$L__BB5_861;
	add.s32 	%r4455, %r594, %r544;
	mul.wide.s32 	%rd565, %r4455, 4;
	add.s64 	%rd566, %rd1, %rd565;
	ld.global.f32 	%f281, [%rd566];
	xor.b32  	%r4456, %r593, %r542;
	shl.b32 	%r4457, %r4456, 2;
	add.s32 	%r4458, %r545, %r4457;
	st.shared.f32 	[%r4458], %f281;
$L__BB5_861:
	add.s32 	%r595, %r593, %r5;
	setp.gt.u32 	%p581, %r595, 31;
	@%p581 bra 	$L__BB5_882;
	ld.param.u32 	%r17228, [_Z24transposeSharedSwizzlingILi32ELi32EEvPfS0_ii_param_3];
	add.s32 	%r596, %r594, %r5;
	setp.ge.s32 	%p582, %r596, %r17228;
	@%p582 bra 	$L__BB5_864;
	add.s32 	%r4459, %r596, %r544;
	mul.wide.s32 	%rd567, %r4459, 4;
	add.s64 	%rd568, %rd1, %rd567;
	ld.global.f32 	%f282, [%rd568];
	xor.b32  	%r4460, %r595, %r542;
	shl.b32 	%r4461, %r4460, 2;
	add.s32 	%r4462, %r545, %r4461;
	st.shared.f32 	[%r4462], %f282;
$L__BB5_864:
	add.s32 	%r597, %r595, %r5;
	setp.gt.u32 	%p583, %r597, 31;
	@%p583 bra 	$L__BB5_882;
	ld.param.u32 	%r17229, [_Z24transposeSharedSwizzlingILi32ELi32EEvPfS0_ii_param_3];
	add.s32 	%r598, %r596, %r5;
	setp.ge.s32 	%p584, %r598, %r17229;
	@%p584 bra 	$L__BB5_867;
	add.s32 	%r4463, %r598, %r544;
	mul.wide.s32 	%rd569, %r4463, 4;
	add.s64 	%rd570, %rd1, %rd569;
	ld.global.f32 	%f283, [%rd570];
	xor.b32  	%r4464, %r597, %r542;
	shl.b32 	%r4465, %r4464, 2;
	add.s32 	%r4466, %r545, %r4465;
	st.shared.f32 	[%r4466], %f283;
$L__BB5_867:
	add.s32 	%r599, %r597, %r5;
	setp.gt.u32 	%p585, %r599, 31;
	@%p585 bra 	$L__BB5_882;
	ld.param.u32 	%r17230, [_Z24transposeSharedSwizzlingILi32ELi32EEvPfS0_ii_param_3];
	add.s32 	%r600, %r598, %r5;
	setp.ge.s32 	%p586, %r600, %r17230;
	@%p586 bra 	$L__BB5_870;
	add.s32 	%r4467, %r600, %r544;
	mul.wide.s32 	%rd571, %r4467, 4;
	add.s64 	%rd572, %rd1, %rd571;
	ld.global.f32 	%f284, [%rd572];
	xor.b32  	%r4468, %r599, %r542;
	shl.b32 	%r4469, %r4468, 2;
	add.s32 	%r4470, %r545, %r4469;
	st.shared.f32 	[%r4470], %f284;
$L__BB5_870:
	add.s32 	%r601, %r599, %r5;
	setp.gt.u32 	%p587, %r601, 31;
	@%p587 bra 	$L__BB5_882;
	ld.param.u32 	%r17231, [_Z24transposeSharedSwizzlingILi32ELi32EEvPfS0_ii_param_3];
	add.s32 	%r602, %r600, %r5;
	setp.ge.s32 	%p588, %r602, %r17231;
	@%p588 bra 	$L__BB5_873;
	add.s32 	%r4471, %r602, %r544;
	mul.wide.s32 	%rd573, %r4471, 4;
	add.s64 	%rd574, %rd1, %rd573;
	ld.global.f32 	%f285, [%rd574];
	xor.b32  	%r4472, %r601, %r542;
	shl.b32 	%r4473, %r4472, 2;
	add.s32 	%r4474, %r545, %r4473;
	st.shared.f32 	[%r4474], %f285;
$L__BB5_873:
	add.s32 	%r603, %r601, %r5;
	setp.gt.u32 	%p589, %r603, 31;
	@%p589 bra 	$L__BB5_882;
	ld.param.u32 	%r17232, [_Z24transposeSharedSwizzlingILi32ELi32EEvPfS0_ii_param_3];
	add.s32 	%r604, %r602, %r5;
	setp.ge.s32 	%p590, %r604, %r17232;
	@%p590 bra 	$L__BB5_876;
	add.s32 	%r4475, %r604, %r544;
	mul.wide.s32 	%rd575, %r4475, 4;
	add.s64 	%rd576, %rd1, %rd575;
	ld.global.f32 	%f286, [%rd576];
	xor.b32  	%r4476, %r603, %r542;
	shl.b32 	%r4477, %r4476, 2;
	add.s32 	%r4478, %r545, %r4477;
	st.shared.f32 	[%r4478], %f286;
$L__BB5_876:
	add.s32 	%r605, %r603, %r5;
	setp.gt.u32 	%p591, %r605, 31;
	@%p591 bra 	$L__BB5_882;
	ld.param.u32 	%r17233, [_Z24transposeSharedSwizzlingILi32ELi32EEvPfS0_ii_param_3];
	add.s32 	%r606, %r604, %r5;
	setp.ge.s32 	%p592, %r606, %r17233;
	@%p592 bra 	$L__BB5_879;
	add.s32 	%r4479, %r606, %r544;
	mul.wide.s32 	%rd577, %r4479, 4;
	add.s64 	%rd578, %rd1, %rd577;
	ld.global.f32 	%f287, [%rd578];
	xor.b32  	%r4480, %r605, %r542;
	shl.b32 	%r4481, %r4480, 2;
	add.s32 	%r4482, %r545, %r4481;
	st.shared.f32 	[%r4482], %f287;
$L__BB5_879:
	add.s32 	%r607, %r605, %r5;
	setp.gt.u32 	%p593, %r607, 31;
	@%p593 bra 	$L__BB5_882;
	ld.param.u32 	%r17234, [_Z24transposeSharedSwizzlingILi32ELi32EEvPfS0_ii_param_3];
	add.s32 	%r608, %r606, %r5;
	setp.ge.s32 	%p594, %r608, %r17234;
	@%p594 bra 	$L__BB5_882;
	add.s32 	%r4483, %r608, %r544;
	mul.wide.s32 	%rd579, %r4483, 4;
	add.s64 	%rd580, %rd1, %rd579;
	ld.global.f32 	%f288, [%rd580];
	xor.b32  	%r4484, %r607, %r542;
	shl.b32 	%r4485, %r4484, 2;
	add.s32 	%r4486, %r545, %r4485;
	st.shared.f32 	[%r4486], %f288;
$L__BB5_882:
	add.s32 	%r609, %r542, %r6;
	setp.gt.u32 	%p595, %r609, 31;
	@%p595 bra 	$L__BB5_3135;
	ld.param.u32 	%r15900, [_Z24transposeSharedSwizzlingILi32ELi32EEvPfS0_ii_param_2];
	add.s32 	%r610, %r543, %r6;
	setp.ge.u32 	%p596, %r610, %r15900;
	@%p596 bra 	$L__BB5_3135;
	setp.gt.u32 	%p597, %r4, 31;
	@%p597 bra 	$L__BB5_980;
	ld.param.u32 	%r17235, [_Z24transposeSharedSwizzlingILi32ELi32EEvPfS0_ii_param_3];
	mul.lo.s32 	%r611, %r610, %r17235;
	shl.b32 	%r4487, %r609, 7;
	mov.u32 	%r4488, _ZZ24transposeSharedSwizzlingILi32ELi32EEvPfS0_iiE4tile;
	add.s32 	%r612, %r4488, %r4487;
	add.s32 	%r613, %r4, %r2;
	setp.ge.s32 	%p598, %r613, %r17235;
	@%p598 bra 	$L__BB5_887;
	add.s32 	%r4489, %r613, %r611;
	mul.wide.s32 	%rd581, %r4489, 4;
	add.s64 	%rd582, %rd1, %rd581;
	ld.global.f32 	%f289, [%rd582];
	xor.b32  	%r4490, %r4, %r609;
	shl.b32 	%r4491, %r4490, 2;
	add.s32 	%r4492, %r612, %r4491;
	st.shared.f32 	[%r4492], %f289;
$L__BB5_887:
	add.s32 	%r614, %r4, %r5;
	setp.gt.u32 	%p599, %r614, 31;
	@%p599 bra 	$L__BB5_980;
	ld.param.u32 	%r17236, [_Z24transposeSharedSwizzlingILi32ELi32EEvPfS0_ii_param_3];
	add.s32 	%r615, %r613, %r5;
	setp.ge.s32 	%p600, %r615, %r17236;
	@%p600 bra 	$L__BB5_890;
	add.s32 	%r4493, %r615, %r611;
	mul.wide.s32 	%rd583, %r4493, 4;
	add.s64 	%rd584, %rd1, %rd583;
	ld.global.f32 	%f290, [%rd584];
	xor.b32  	%r4494, %r614, %r609;
	shl.b32 	%r4495, %r4494, 2;
	add.s32 	%r4496, %r612, %r4495;
	st.shared.f32 	[%r4496], %f290;
$L__BB5_890:
	add.s32 	%r616, %r614, %r5;
	setp.gt.u32 	%p601, %r616, 31;
	@%p601 bra 	$L__BB5_980;
	ld.param.u32 	%r17237, [_Z24transposeSharedSwizzlingILi32ELi32EEvPfS0_ii_param_3];
	add.s32 	%r617, %r615, %r5;
	setp.ge.s32 	%p602, %r617, %r17237;
	@%p602 bra 	$L__BB5_893;
	add.s32 	%r4497, %r617, %r611;
	mul.wide.s32 	%rd585, %r4497, 4;
	add.s64 	%rd586, %rd1, %rd585;
	ld.global.f32 	%f291, [%rd586];
	xor.b32  	%r4498, %r616, %r609;
	shl.b32 	%r4499, %r4498, 2;
	add.s32 	%r4500, %r612, %r4499;
	st.shared.f32 	[%r4500], %f291;
$L__BB5_893:
	add.s32 	%r618, %r616, %r5;
	setp.gt.u32 	%p603, %r618, 31;
	@%p603 bra 	$L__BB5_980;
	ld.param.u32 	%r17238, [_Z24transposeSharedSwizzlingILi32ELi32EEvPfS0_ii_param_3];
	add.s32 	%r619, %r617, %r5;
	setp.ge.s32 	%p604, %r619, %r17238;
	@%p604 bra 	$L__BB5_896;
	add.s32 	%r4501, %r619, %r611;
	mul.wide.s32 	%rd587, %r4501, 4;
	add.s64 	%rd588, %rd1, %rd587;
	ld.global.f32 	%f292, [%rd588];
	xor.b32  	%r4502, %r618, %r609;
	shl.b32 	%r4503, %r4502, 2;
	add.s32 	%r4504, %r612, %r4503;
	st.shared.f32 	[%r4504], %f292;
$L__BB5_896:
	add.s32 	%r620, %r618, %r5;
	setp.gt.u32 	%p605, %r620, 31;
	@%p605 bra 	$L__BB5_980;
	ld.param.u32 	%r17239, [_Z24transposeSharedSwizzlingILi32ELi32EEvPfS0_ii_param_3];
	add.s32 	%r621, %r619, %r5;
	setp.ge.s32 	%p606, %r621, %r17239;
	@%p606 bra 	$L__BB5_899;
	add.s32 	%r4505, %r621, %r611;
	mul.wide.s32 	%rd589, %r4505, 4;
	add.s64 	%rd590, %rd1, %rd589;
	ld.global.f32 	%f293, [%rd590];
	xor.b32  	%r4506, %r620, %r609;
	shl.b32 	%r4507, %r4506, 2;
	add.s32 	%r4508, %r612, %r4507;
	st.shared.f32 	[%r4508], %f293;
$L__BB5_899:
	add.s32 	%r622, %r620, %r5;
	setp.gt.u32 	%p607, %r622, 31;
	@%p607 bra 	$L__BB5_980;
	ld.param.u32 	%r17240, [_Z24transposeSharedSwizzlingILi32ELi32EEvPfS0_ii_param_3];
	add.s32 	%r623, %r621, %r5;
	setp.ge.s32 	%p608, %r623, %r17240;
	@%p608 bra 	$L__BB5_902;
	add.s32 	%r4509, %r623, %r611;
	mul.wide.s32 	%rd591, %r4509, 4;
	add.s64 	%rd592, %rd1, %rd591;
	ld.global.f32 	%f294, [%rd592];
	xor.b32  	%r4510, %r622, %r609;
	shl.b32 	%r4511, %r4510, 2;
	add.s32 	%r4512, %r612, %r4511;
	st.shared.f32 	[%r4512], %f294;
$L__BB5_902:
	add.s32 	%r624, %r622, %r5;
	setp.gt.u32 	%p609, %r624, 31;
	@%p609 bra 	$L__BB5_980;
	ld.param.u32 	%r17241, [_Z24transposeSharedSwizzlingILi32ELi32EEvPfS0_ii_param_3];
	add.s32 	%r625, %r623, %r5;
	setp.ge.s32 	%p610, %r625, %r17241;
	@%p610 bra 	$L__BB5_905;
	add.s32 	%r4513, %r625, %r611;
	mul.wide.s32 	%rd593, %r4513, 4;
	add.s64 	%rd594, %rd1, %rd593;
	ld.global.f32 	%f295, [%rd594];
	xor.b32  	%r4514, %r624, %r609;
	shl.b32 	%r4515, %r4514, 2;
	add.s32 	%r4516, %r612, %r4515;
	st.shared.f32 	[%r4516], %f295;
$L__BB5_905:
	add.s32 	%r626, %r624, %r5;
	setp.gt.u32 	%p611, %r626, 31;
	@%p611 bra 	$L__BB5_980;
	ld.param.u32 	%r17242, [_Z24transposeSharedSwizzlingILi32ELi32EEvPfS0_ii_param_3];
	add.s32 	%r627, %r625, %r5;
	setp.ge.s32 	%p612, %r627, %r17242;
	@%p612 bra 	$L__BB5_908;
	add.s32 	%r4517, %r627, %r611;
	mul.wide.s32 	%rd595, %r4517, 4;
	add.s64 	%rd596, %rd1, %rd595;
	ld.global.f32 	%f296, [%rd596];
	xor.b32  	%r4518, %r626, %r609;
	shl.b32 	%r4519, %r4518, 2;
	add.s32 	%r4520, %r612, %r4519;
	st.shared.f32 	[%r4520], %f296;
$L__BB5_908:
	add.s32 	%r628, %r626, %r5;
	setp.gt.u32 	%p613, %r628, 31;
	@%p613 bra 	$L__BB5_980;
	ld.param.u32 	%r17243, [_Z24transposeSharedSwizzlingILi32ELi32EEvPfS0_ii_param_3];
	add.s32 	%r629, %r627, %r5;
	setp.ge.s32 	%p614, %r629, %r17243;
	@%p614 bra 	$L__BB5_911;
	add.s32 	%r4521, %r629, %r611;
	mul.wide.s32 	%rd597, %r4521, 4;
	add.s64 	%rd598, %rd1, %rd597;
	ld.global.f32 	%f297, [%rd598];
	xor.b32  	%r4522, %r628, %r609;
	shl.b32 	%r4523, %r4522, 2;
	add.s32 	%r4524, %r612, %r4523;
	st.shared.f32 	[%r4524], %f297;
$L__BB5_911:
	add.s32 	%r630, %r628, %r5;
	setp.gt.u32 	%p615, %r630, 31;
	@%p615 bra 	$L__BB5_980;
	ld.param.u32 	%r17244, [_Z24transposeSharedSwizzlingILi32ELi32EEvPfS0_ii_param_3];
	add.s32 	%r631, %r629, %r5;
	setp.ge.s32 	%p616, %r631, %r17244;
	@%p616 bra 	$L__BB5_914;
	add.s32 	%r4525, %r631, %r611;
	mul.wide.s32 	%rd599, %r4525, 4;
	add.s64 	%rd600, %rd1, %rd599;
	ld.global.f32 	%f298, [%rd600];
	xor.b32  	%r4526, %r630, %r609;
	shl.b32 	%r4527, %r4526, 2;
	add.s32 	%r4528, %r612, %r4527;
	st.shared.f32 	[%r4528], %f298;
$L__BB5_914:
	add.s32 	%r632, %r630, %r5;
	setp.gt.u32 	%p617, %r632, 31;
	@%p617 bra 	$L__BB5_980;
	ld.param.u32 	%r17245, [_Z24transposeSharedSwizzlingILi32ELi32EEvPfS0_ii_param_3];
	add.s32 	%r633, %r631, %r5;
	setp.ge.s32 	%p618, %r633, %r17245;
	@%p618 bra 	$L__BB5_917;
	add.s32 	%r4529, %r633, %r611;
	mul.wide.s32 	%rd601, %r4529, 4;
	add.s64 	%rd602, %rd1, %rd601;
	ld.global.f32 	%f299, [%rd602];
	xor.b32  	%r4530, %r632, %r609;
	shl.b32 	%r4531, %r4530, 2;
	add.s32 	%r4532, %r612, %r4531;
	st.shared.f32 	[%r4532], %f299;
$L__BB5_917:
	add.s32 	%r634, %r632, %r5;
	setp.gt.u32 	%p619, %r634, 31;
	@%p619 bra 	$L__BB5_980;
	ld.param.u32 	%r17246, [_Z24transposeSharedSwizzlingILi32ELi32EEvPfS0_ii_param_3];
	add.s32 	%r635, %r633, %r5;
	setp.ge.s32 	%p620, %r635, %r17246;
	@%p620 bra 	$L__BB5_920;
	add.s32 	%r4533, %r635, %r611;
	mul.wide.s32 	%rd603, %r4533, 4;
	add.s64 	%rd604, %rd1, %rd603;
	ld.global.f32 	%f300, [%rd604];
	xor.b32  	%r4534, %r634, %r609;
	shl.b32 	%r4535, %r4534, 2;
	add.s32 	%r4536, %r612, %r4535;
	st.shared.f32 	[%r4536], %f300;
$L__BB5_920:
	add.s32 	%r636, %r634, %r5;
	setp.gt.u32 	%p621, %r636, 31;
	@%p621 bra 	$L__BB5_980;
	ld.param.u32 	%r17247, [_Z24transposeSharedSwizzlingILi32ELi32EEvPfS0_ii_param_3];
	add.s32 	%r637, %r635, %r5;
	setp.ge.s32 	%p622, %r637, %r17247;
	@%p622 bra 	$L__BB5_923;
	add.s32 	%r4537, %r637, %r611;
	mul.wide.s32 	%rd605, %r4537, 4;
	add.s64 	%rd606, %rd1, %rd605;
	ld.global.f32 	%f301, [%rd606];
	xor.b32  	%r4538, %r636, %r609;
	shl.b32 	%r4539, %r4538, 2;
	add.s32 	%r4540, %r612, %r4539;
	st.shared.f32 	[%r4540], %f301;
$L__BB5_923:
	add.s32 	%r638, %r636, %r5;
	setp.gt.u32 	%p623, %r638, 31;
	@%p623 bra 	$L__BB5_980;
	ld.param.u32 	%r17248, [_Z24transposeSharedSwizzlingILi32ELi32EEvPfS0_ii_param_3];
	add.s32 	%r639, %r637, %r5;
	setp.ge.s32 	%p624, %r639, %r17248;
	@%p624 bra 	$L__BB5_926;
	add.s32 	%r4541, %r639, %r611;
	mul.wide.s32 	%rd607, %r4541, 4;
	add.s64 	%rd608, %rd1, %rd607;
	ld.global.f32 	%f302, [%rd608];
	xor.b32  	%r4542, %r638, %r609;
	shl.b32 	%r4543, %r4542, 2;
	add.s32 	%r4544, %r612, %r4543;
	st.shared.f32 	[%r4544], %f302;
$L__BB5_926:
	add.s32 	%r640, %r638, %r5;
	setp.gt.u32 	%p625, %r640, 31;
	@%p625 bra 	$L__BB5_980;
	ld.param.u32 	%r17249, [_Z24transposeSharedSwizzlingILi32ELi32EEvPfS0_ii_param_3];
	add.s32 	%r641, %r639, %r5;
	setp.ge.s32 	%p626, %r641, %r17249;
	@%p626 bra 	$L__BB5_929;
	add.s32 	%r4545, %r641, %r611;
	mul.wide.s32 	%rd609, %r4545, 4;
	add.s64 	%rd610, %rd1, %rd609;
	ld.global.f32 	%f303, [%rd610];
	xor.b32  	%r4546, %r640, %r609;
	shl.b32 	%r4547, %r4546, 2;
	add.s32 	%r4548, %r612, %r4547;
	st.shared.f32 	[%r4548], %f303;
$L__BB5_929:
	add.s32 	%r642, %r640, %r5;
	setp.gt.u32 	%p627, %r642, 31;
	@%p627 bra 	$L__BB5_980;
	ld.param.u32 	%r17250, [_Z24transposeSharedSwizzlingILi32ELi32EEvPfS0_ii_param_3];
	add.s32 	%r643, %r641, %r5;
	setp.ge.s32 	%p628, %r643, %r17250;
	@%p628 bra 	$L__BB5_932;
	add.s32 	%r4549, %r643, %r611;
	mul.wide.s32 	%rd611, %r4549, 4;
	add.s64 	%rd612, %rd1, %rd611;
	ld.global.f32 	%f304, [%rd612];
	xor.b32  	%r4550, %r642, %r609;
	shl.b32 	%r4551, %r4550, 2;
	add.s32 	%r4552, %r612, %r4551;
	st.shared.f32 	[%r4552], %f304;
$L__BB5_932:
	add.s32 	%r644, %r642, %r5;
	setp.gt.u32 	%p629, %r644, 31;
	@%p629 bra 	$L__BB5_980;
	ld.param.u32 	%r17251, [_Z24transposeSharedSwizzlingILi32ELi32EEvPfS0_ii_param_3];
	add.s32 	%r645, %r643, %r5;
	setp.ge.s32 	%p630, %r645, %r17251;
	@%p630 bra 	$L__BB5_935;
	add.s32 	%r4553, %r645, %r611;
	mul.wide.s32 	%rd613, %r4553, 4;
	add.s64 	%rd614, %rd1, %rd613;
	ld.global.f32 	%f305, [%rd614];
	xor.b32  	%r4554, %r644, %r609;
	shl.b32 	%r4555, %r4554, 2;
	add.s32 	%r4556, %r612, %r4555;
	st.shared.f32 	[%r4556], %f305;
$L__BB5_935:
	add.s32 	%r646, %r644, %r5;
	setp.gt.u32 	%p631, %r646, 31;
	@%p631 bra 	$L__BB5_980;
	ld.param.u32 	%r17252, [_Z24transposeSharedSwizzlingILi32ELi32EEvPfS0_ii_param_3];
	add.s32 	%r647, %r645, %r5;
	setp.ge.s32 	%p632, %r647, %r17252;
	@%p632 bra 	$L__BB5_938;
	add.s32 	%r4557, %r647, %r611;
	mul.wide.s32 	%rd615, %r4557, 4;
	add.s64 	%rd616, %rd1, %rd615;
	ld.global.f32 	%f306, [%rd616];
	xor.b32  	%r4558, %r646, %r609;
	shl.b32 	%r4559, %r4558, 2;
	add.s32 	%r4560, %r612, %r4559;
	st.shared.f32 	[%r4560], %f306;
$L__BB5_938:
	add.s32 	%r648, %r646, %r5;
	setp.gt.u32 	%p633, %r648, 31;
	@%p633 bra 	$L__BB5_980;
	ld.param.u32 	%r17253, [_Z24transposeSharedSwizzlingILi32ELi32EEvPfS0_ii_param_3];
	add.s32 	%r649, %r647, %r5;
	setp.ge.s32 	%p634, %r649, %r17253;
	@%p634 bra 	$L__BB5_941;
	add.s32 	%r4561, %r649, %r611;
	mul.wide.s32 	%rd617, %r4561, 4;
	add.s64 	%rd618, %rd1, %rd617;
	ld.global.f32 	%f307, [%rd618];
	xor.b32  	%r4562, %r648, %r609;
	shl.b32 	%r4563, %r4562, 2;
	add.s32 	%r4564, %r612, %r4563;
	st.shared.f32 	[%r4564], %f307;
$L__BB5_941:
	add.s32 	%r650, %r648, %r5;
	setp.gt.u32 	%p635, %r650, 31;
	@%p635 bra 	$L__BB5_980;
	ld.param.u32 	%r17254, [_Z24transposeSharedSwizzlingILi32ELi32EEvPfS0_ii_param_3];
	add.s32 	%r651, %r649, %r5;
	setp.ge.s32 	%p636, %r651, %r17254;
	@%p636 bra 	$L__BB5_944;
	add.s32 	%r4565, %r651, %r611;
	mul.wide.s32 	%rd619, %r4565, 4;
	add.s64 	%rd620, %rd1, %rd619;
	ld.global.f32 	%f308, [%rd620];
	xor.b32  	%r4566, %r650, %r609;
	shl.b32 	%r4567, %r4566, 2;
	add.s32 	%r4568, %r612, %r4567;
	st.shared.f32 	[%r4568], %f308;
$L__BB5_944:
	add.s32 	%r652, %r650, %r5;
	setp.gt.u32 	%p637, %r652, 31;
	@%p637 bra 	$L__BB5_980;
	ld.param.u32 	%r17255, [_Z24transposeSharedSwizzlingILi32ELi32EEvPfS0_ii_param_3];
	add.s32 	%r653, %r651, %r5;
	setp.ge.s32 	%p638, %r653, %r17255;
	@%p638 bra 	$L__BB5_947;
	add.s32 	%r4569, %r653, %r611;
	mul.wide.s32 	%rd621, %r4569, 4;
	add.s64 	%rd622, %rd1, %rd621;
	ld.global.f32 	%f309, [%rd622];
	xor.b32  	%r4570, %r652, %r609;
	shl.b32 	%r4571, %r4570, 2;
	add.s32 	%r4572, %r612, %r4571;
	st.shared.f32 	[%r4572], %f309;
$L__BB5_947:
	add.s32 	%r654, %r652, %r5;
	setp.gt.u32 	%p639, %r654, 31;
	@%p639 bra 	$L__BB5_980;
	ld.param.u32 	%r17256, [_Z24transposeSharedSwizzlingILi32ELi32EEvPfS0_ii_param_3];
	add.s32 	%r655, %r653, %r5;
	setp.ge.s32 	%p640, %r655, %r17256;
	@%p640 bra 	$L__BB5_950;
	add.s32 	%r4573, %r655, %r611;
	mul.wide.s32 	%rd623, %r4573, 4;
	add.s64 	%rd624, %rd1, %rd623;
	ld.global.f32 	%f310, [%rd624];
	xor.b32  	%r4574, %r654, %r609;
	shl.b32 	%r4575, %r4574, 2;
	add.s32 	%r4576, %r612, %r4575;
	st.shared.f32 	[%r4576], %f310;
$L__BB5_950:
	add.s32 	%r656, %r654, %r5;
	setp.gt.u32 	%p641, %r656, 31;
	@%p641 bra 	$L__BB5_980;
	ld.param.u32 	%r17257, [_Z24transposeSharedSwizzlingILi32ELi32EEvPfS0_ii_param_3];
	add.s32 	%r657, %r655, %r5;
	setp.ge.s32 	%p642, %r657, %r17257;
	@%p642 bra 	$L__BB5_953;
	add.s32 	%r4577, %r657, %r611;
	mul.wide.s32 	%rd625, %r4577, 4;
	add.s64 	%rd626, %rd1, %rd625;
	ld.global.f32 	%f311, [%rd626];
	xor.b32  	%r4578, %r656, %r609;
	shl.b32 	%r4579, %r4578, 2;
	add.s32 	%r4580, %r612, %r4579;
	st.shared.f32 	[%r4580], %f311;
$L__BB5_953:
	add.s32 	%r658, %r656, %r5;
	setp.gt.u32 	%p643, %r658, 31;
	@%p643 bra 	$L__BB5_980;
	ld.param.u32 	%r17258, [_Z24transposeSharedSwizzlingILi32ELi32EEvPfS0_ii_param_3];
	add.s32 	%r659, %r657, %r5;
	setp.ge.s32 	%p644, %r659, %r17258;
	@%p644 bra 	$L__BB5_956;
	add.s32 	%r4581, %r659, %r611;
	mul.wide.s32 	%rd627, %r4581, 4;
	add.s64 	%rd628, %rd1, %rd627;
	ld.global.f32 	%f312, [%rd628];
	xor.b32  	%r4582, %r658, %r609;
	shl.b32 	%r4583, %r4582, 2;
	add.s32 	%r4584, %r612, %r4583;
	st.shared.f32 	[%r4584], %f312;
$L__BB5_956:
	add.s32 	%r660, %r658, %r5;
	setp.gt.u32 	%p645, %r660, 31;
	@%p645 bra 	$L__BB5_980;
	ld.param.u32 	%r17259, [_Z24transposeSharedSwizzlingILi32ELi32EEvPfS0_ii_param_3];
	add.s32 	%r661, %r659, %r5;
	setp.ge.s32 	%p646, %r661, %r17259;
	@%p646 bra 	$L__BB5_959;
	add.s32 	%r4585, %r661, %r611;
	mul.wide.s32 	%rd629, %r4585, 4;
	add.s64 	%rd630, %rd1, %rd629;
	ld.global.f32 	%f313, [%rd630];
	xor.b32  	%r4586, %r660, %r609;
	shl.b32 	%r4587, %r4586, 2;
	add.s32 	%r4588, %r612, %r4587;
	st.shared.f32 	[%r4588], %f313;
$L__BB5_959:
	add.s32 	%r662, %r660, %r5;
	setp.gt.u32 	%p647, %r662, 31;
	@%p647 bra 	$L__BB5_980;
	ld.param.u32 	%r17260, [_Z24transposeSharedSwizzlingILi32ELi32EEvPfS0_ii_param_3];
	add.s32 	%r663, %r661, %r5;
	setp.ge.s32 	%p648, %r663, %r17260;
	@%p648 bra 	$L__BB5_962;
	add.s32 	%r4589, %r663, %r611;
	mul.wide.s32 	%rd631, %r4589, 4;
	add.s64 	%rd632, %rd1, %rd631;
	ld.global.f32 	%f314, [%rd632];
	xor.b32  	%r4590, %r662, %r609;
	shl.b32 	%r4591, %r4590, 2;
	add.s32 	%r4592, %r612, %r4591;
	st.shared.f32 	[%r4592], %f314;
$L__BB5_962:
	add.s32 	%r664, %r662, %r5;
	setp.gt.u32 	%p649, %r664, 31;
	@%p649 bra 	$L__BB5_980;
	ld.param.u32 	%r17261, [_Z24transposeSharedSwizzlingILi32ELi32EEvPfS0_ii_param_3];
	add.s32 	%r665, %r663, %r5;
	setp.ge.s32 	%p650, %r665, %r17261;
	@%p650 bra 	$L__BB5_965;
	add.s32 	%r4593, %r665, %r611;
	mul.wide.s32 	%rd633, %r4593, 4;
	add.s64 	%rd634, %rd1, %rd633;
	ld.global.f32 	%f315, [%rd634];
	xor.b32  	%r4594, %r664, %r609;
	shl.b32 	%r4595, %r4594, 2;
	add.s32 	%r4596, %r612, %r4595;
	st.shared.f32 	[%r4596], %f315;
$L__BB5_965:
	add.s32 	%r666, %r664, %r5;
	setp.gt.u32 	%p651, %r666, 31;
	@%p651 bra 	$L__BB5_980;
	ld.param.u32 	%r17262, [_Z24transposeSharedSwizzlingILi32ELi32EEvPfS0_ii_param_3];
	add.s32 	%r667, %r665, %r5;
	setp.ge.s32 	%p652, %r667, %r17262;
	@%p652 bra 	$L__BB5_968;
	add.s32 	%r4597, %r667, %r611;
	mul.wide.s32 	%rd635, %r4597, 4;
	add.s64 	%rd636, %rd1, %rd635;
	ld.global.f32 	%f316, [%rd636];
	xor.b32  	%r4598, %r666, %r609;
	shl.b32 	%r4599, %r4598, 2;
	add.s32 	%r4600, %r612, %r4599;
	st.shared.f32 	[%r4600], %f316;
$L__BB5_968:
	add.s32 	%r668, %r666, %r5;
	setp.gt.u32 	%p653, %r668, 31;
	@%p653 bra 	$L__BB5_980;
	ld.param.u32 	%r17263, [_Z24transposeSharedSwizzlingILi32ELi32EEvPfS0_ii_param_3];
	add.s32 	%r669, %r667, %r5;
	setp.ge.s32 	%p654, %r669, %r17263;
	@%p654 bra 	$L__BB5_971;
	add.s32 	%r4601, %r669, %r611;
	mul.wide.s32 	%rd637, %r4601, 4;
	add.s64 	%rd638, %rd1, %rd637;
	ld.global.f32 	%f317, [%rd638];
	xor.b32  	%r4602, %r668, %r609;
	shl.b32 	%r4603, %r4602, 2;
	add.s32 	%r4604, %r612, %r4603;
	st.shared.f32 	[%r4604], %f317;
$L__BB5_971:
	add.s32 	%r670, %r668, %r5;
	setp.gt.u32 	%p655, %r670, 31;
	@%p655 bra 	$L__BB5_980;
	ld.param.u32 	%r17264, [_Z24transposeSharedSwizzlingILi32ELi32EEvPfS0_ii_param_3];
	add.s32 	%r671, %r669, %r5;
	setp.ge.s32 	%p656, %r671, %r17264;
	@%p656 bra 	$L__BB5_974;
	add.s32 	%r4605, %r671, %r611;
	mul.wide.s32 	%rd639, %r4605, 4;
	add.s64 	%rd640, %rd1, %rd639;
	ld.global.f32 	%f318, [%rd640];
	xor.b32  	%r4606, %r670, %r609;
	shl.b32 	%r4607, %r4606, 2;
	add.s32 	%r4608, %r612, %r4607;
	st.shared.f32 	[%r4608], %f318;
$L__BB5_974:
	add.s32 	%r672, %r670, %r5;
	setp.gt.u32 	%p657, %r672, 31;
	@%p657 bra 	$L__BB5_980;
	ld.param.u32 	%r17265, [_Z24transposeSharedSwizzlingILi32ELi32EEvPfS0_ii_param_3];
	add.s32 	%r673, %r671, %r5;
	setp.ge.s32 	%p658, %r673, %r17265;
	@%p658 bra 	$L__BB5_977;
	add.s32 	%r4609, %r673, %r611;
	mul.wide.s32 	%rd641, %r4609, 4;
	add.s64 	%rd642, %rd1, %rd641;
	ld.global.f32 	%f319, [%rd642];
	xor.b32  	%r4610, %r672, %r609;
	shl.b32 	%r4611, %r4610, 2;
	add.s32 	%r4612, %r612, %r4611;
	st.shared.f32 	[%r4612], %f319;
$L__BB5_977:
	add.s32 	%r674, %r672, %r5;
	setp.gt.u32 	%p659, %r674, 31;
	@%p659 bra 	$L__BB5_980;
	ld.param.u32 	%r17266, [_Z24transposeSharedSwizzlingILi32ELi32EEvPfS0_ii_param_3];
	add.s32 	%r675, %r673, %r5;
	setp.ge.s32 	%p660, %r675, %r17266;
	@%p660 bra 	$L__BB5_980;
	add.s32 	%r4613, %r675, %r611;
	mul.wide.s32 	%rd643, %r4613, 4;
	add.s64 	%rd644, %rd1, %rd643;
	ld.global.f32 	%f320, [%rd644];
	xor.b32  	%r4614, %r674, %r609;
	shl.b32 	%r4615, %r4614, 2;
	add.s32 	%r4616, %r612, %r4615;
	st.shared.f32 	[%r4616], %f320;
$L__BB5_980:
	add.s32 	%r676, %r609, %r6;
	setp.gt.u32 	%p661, %r676, 31;
	@%p661 bra 	$L__BB5_3135;
	ld.param.u32 	%r15901, [_Z24transposeSharedSwizzlingILi32ELi32EEvPfS0_ii_param_2];
	add.s32 	%r677, %r610, %r6;
	setp.ge.u32 	%p662, %r677, %r15901;
	@%p662 bra 	$L__BB5_3135;
	setp.gt.u32 	%p663, %r4, 31;
	@%p663 bra 	$L__BB5_1078;
	ld.param.u32 	%r17267, [_Z24transposeSharedSwizzlingILi32ELi32EEvPfS0_ii_param_3];
	mul.lo.s32 	%r678, %r677, %r17267;
	shl.b32 	%r4617, %r676, 7;
	mov.u32 	%r4618, _ZZ24transposeSharedSwizzlingILi32ELi32EEvPfS0_iiE4tile;
	add.s32 	%r679, %r4618, %r4617;
	add.s32 	%r680, %r4, %r2;
	setp.ge.s32 	%p664, %r680, %r17267;
	@%p664 bra 	$L__BB5_985;
	add.s32 	%r4619, %r680, %r678;
	mul.wide.s32 	%rd645, %r4619, 4;
	add.s64 	%rd646, %rd1, %rd645;
	ld.global.f32 	%f321, [%rd646];
	xor.b32  	%r4620, %r4, %r676;
	shl.b32 	%r4621, %r4620, 2;
	add.s32 	%r4622, %r679, %r4621;
	st.shared.f32 	[%r4622], %f321;
$L__BB5_985:
	add.s32 	%r681, %r4, %r5;
	setp.gt.u32 	%p665, %r681, 31;
	@%p665 bra 	$L__BB5_1078;
	ld.param.u32 	%r17268, [_Z24transposeSharedSwizzlingILi32ELi32EEvPfS0_ii_param_3];
	add.s32 	%r682, %r680, %r5;
	setp.ge.s32 	%p666, %r682, %r17268;
	@%p666 bra 	$L__BB5_988;
	add.s32 	%r4623, %r682, %r678;
	mul.wide.s32 	%rd647, %r4623, 4;
	add.s64 	%rd648, %rd1, %rd647;
	ld.global.f32 	%f322, [%rd648];
	xor.b32  	%r4624, %r681, %r676;
	shl.b32 	%r4625, %r4624, 2;
	add.s32 	%r4626, %r679, %r4625;
	st.shared.f32 	[%r4626], %f322;
$L__BB5_988:
	add.s32 	%r683, %r681, %r5;
	setp.gt.u32 	%p667, %r683, 31;
	@%p667 bra 	$L__BB5_1078;
	ld.param.u32 	%r17269, [_Z24transposeSharedSwizzlingILi32ELi32EEvPfS0_ii_param_3];
	add.s32 	%r684, %r682, %r5;
	setp.ge.s32 	%p668, %r684, %r17269;
	@%p668 bra 	$L__BB5_991;
	add.s32 	%r4627, %r684, %r678;
	mul.wide.s32 	%rd649, %r4627, 4;
	add.s64 	%rd650, %rd1, %rd649;
	ld.global.f32 	%f323, [%rd650];
	xor.b32  	%r4628, %r683, %r676;
	shl.b32 	%r4629, %r4628, 2;
	add.s32 	%r4630, %r679, %r4629;
	st.shared.f32 	[%r4630], %f323;
$L__BB5_991:
	add.s32 	%r685, %r683, %r5;
	setp.gt.u32 	%p669, %r685, 31;
	@%p669 bra 	$L__BB5_1078;
	ld.param.u32 	%r17270, [_Z24transposeSharedSwizzlingILi32ELi32EEvPfS0_ii_param_3];
	add.s32 	%r686, %r684, %r5;
	setp.ge.s32 	%p670, %r686, %r17270;
	@%p670 bra 	$L__BB5_994;
	add.s32 	%r4631, %r686, %r678;
	mul.wide.s32 	%rd651, %r4631, 4;
	add.s64 	%rd652, %rd1, %rd651;
	ld.global.f32 	%f324, [%rd652];
	xor.b32  	%r4632, %r685, %r676;
	shl.b32 	%r4633, %r4632, 2;
	add.s32 	%r4634, %r679, %r4633;
	st.shared.f32 	[%r4634], %f324;
$L__BB5_994:
	add.s32 	%r687, %r685, %r5;
	setp.gt.u32 	%p671, %r687, 31;
	@%p671 bra 	$L__BB5_1078;
	ld.param.u32 	%r17271, [_Z24transposeSharedSwizzlingILi32ELi32EEvPfS0_ii_param_3];
	add.s32 	%r688, %r686, %r5;
	setp.ge.s32 	%p672, %r688, %r17271;
	@%p672 bra 	$L__BB5_997;
	add.s32 	%r4635, %r688, %r678;
	mul.wide.s32 	%rd653, %r4635, 4;
	add.s64 	%rd654, %rd1, %rd653;
	ld.global.f32 	%f325, [%rd654];
	xor.b32  	%r4636, %r687, %r676;
	shl.b32 	%r4637, %r4636, 2;
	add.s32 	%r4638, %r679, %r4637;
	st.shared.f32 	[%r4638], %f325;
$L__BB5_997:
	add.s32 	%r689, %r687, %r5;
	setp.gt.u32 	%p673, %r689, 31;
	@%p673 bra 	$L__BB5_1078;
	ld.param.u32 	%r17272, [_Z24transposeSharedSwizzlingILi32ELi32EEvPfS0_ii_param_3];
	add.s32 	%r690, %r688, %r5;
	setp.ge.s32 	%p674, %r690, %r17272;
	@%p674 bra 	$L__BB5_1000;
	add.s32 	%r4639, %r690, %r678;
	mul.wide.s32 	%rd655, %r4639, 4;
	add.s64 	%rd656, %rd1, %rd655;
	ld.global.f32 	%f326, [%rd656];
	xor.b32  	%r4640, %r689, %r676;
	shl.b32 	%r4641, %r4640, 2;
	add.s32 	%r4642, %r679, %r4641;
	st.shared.f32 	[%r4642], %f326;
$L__BB5_1000:
	add.s32 	%r691, %r689, %r5;
	setp.gt.u32 	%p675, %r691, 31;
	@%p675 bra 	$L__BB5_1078;
	ld.param.u32 	%r17273, [_Z24transposeSharedSwizzlingILi32ELi32EEvPfS0_ii_param_3];
	add.s32 	%r692, %r690, %r5;
	setp.ge.s32 	%p676, %r692, %r17273;
	@%p676 bra 	$L__BB5_1003;
	add.s32 	%r4643, %r692, %r678;
	mul.wide.s32 	%rd657, %r4643, 4;
	add.s64 	%rd658, %rd1, %rd657;
	ld.global.f32 	%f327, [%rd658];
	xor.b32  	%r4644, %r691, %r676;
	shl.b32 	%r4645, %r4644, 2;
	add.s32 	%r4646, %r679, %r4645;
	st.shared.f32 	[%r4646], %f327;
$L__BB5_1003:
	add.s32 	%r693, %r691, %r5;
	setp.gt.u32 	%p677, %r693, 31;
	@%p677 bra 	$L__BB5_1078;
	ld.param.u32 	%r17274, [_Z24transposeSharedSwizzlingILi32ELi32EEvPfS0_ii_param_3];
	add.s32 	%r694, %r692, %r5;
	setp.ge.s32 	%p678, %r694, %r17274;
	@%p678 bra 	$L__BB5_1006;
	add.s32 	%r4647, %r694, %r678;
	mul.wide.s32 	%rd659, %r4647, 4;
	add.s64 	%rd660, %rd1, %rd659;
	ld.global.f32 	%f328, [%rd660];
	xor.b32  	%r4648, %r693, %r676;
	shl.b32 	%r4649, %r4648, 2;
	add.s32 	%r4650, %r679, %r4649;
	st.shared.f32 	[%r4650], %f328;
$L__BB5_1006:
	add.s32 	%r695, %r693, %r5;
	setp.gt.u32 	%p679, %r695, 31;
	@%p679 bra 	$L__BB5_1078;
	ld.param.u32 	%r17275, [_Z24transposeSharedSwizzlingILi32ELi32EEvPfS0_ii_param_3];
	add.s32 	%r696, %r694, %r5;
	setp.ge.s32 	%p680, %r696, %r17275;
	@%p680 bra 	$L__BB5_1009;
	add.s32 	%r4651, %r696, %r678;
	mul.wide.s32 	%rd661, %r4651, 4;
	add.s64 	%rd662, %rd1, %rd661;
	ld.global.f32 	%f329, [%rd662];
	xor.b32  	%r4652, %r695, %r676;
	shl.b32 	%r4653, %r4652, 2;
	add.s32 	%r4654, %r679, %r4653;
	st.shared.f32 	[%r4654], %f329;
$L__BB5_1009:
	add.s32 	%r697, %r695, %r5;
	setp.gt.u32 	%p681, %r697, 31;
	@%p681 bra 	$L__BB5_1078;
	ld.param.u32 	%r17276, [_Z24transposeSharedSwizzlingILi32ELi32EEvPfS0_ii_param_3];
	add.s32 	%r698, %r696, %r5;
	setp.ge.s32 	%p682, %r698, %r17276;
	@%p682 bra 	$L__BB5_1012;
	add.s32 	%r4655, %r698, %r678;
	mul.wide.s32 	%rd663, %r4655, 4;
	add.s64 	%rd664, %rd1, %rd663;
	ld.global.f32 	%f330, [%rd664];
	xor.b32  	%r4656, %r697, %r676;
	shl.b32 	%r4657, %r4656, 2;
	add.s32 	%r4658, %r679, %r4657;
	st.shared.f32 	[%r4658], %f330;
$L__BB5_1012:
	add.s32 	%r699, %r697, %r5;
	setp.gt.u32 	%p683, %r699, 31;
	@%p683 bra 	$L__BB5_1078;
	ld.param.u32 	%r17277, [_Z24transposeSharedSwizzlingILi32ELi32EEvPfS0_ii_param_3];
	add.s32 	%r700, %r698, %r5;
	setp.ge.s32 	%p684, %r700, %r17277;
	@%p684 bra 	$L__BB5_1015;
	add.s32 	%r4659, %r700, %r678;
	mul.wide.s32 	%rd665, %r4659, 4;
	add.s64 	%rd666, %rd1, %rd665;
	ld.global.f32 	%f331, [%rd666];
	xor.b32  	%r4660, %r699, %r676;
	shl.b32 	%r4661, %r4660, 2;
	add.s32 	%r4662, %r679, %r4661;
	st.shared.f32 	[%r4662], %f331;
$L__BB5_1015:
	add.s32 	%r701, %r699, %r5;
	setp.gt.u32 	%p685, %r701, 31;
	@%p685 bra 	$L__BB5_1078;
	ld.param.u32 	%r17278, [_Z24transposeSharedSwizzlingILi32ELi32EEvPfS0_ii_param_3];
	add.s32 	%r702, %r700, %r5;
	setp.ge.s32 	%p686, %r702, %r17278;
	@%p686 bra 	$L__BB5_1018;
	add.s32 	%r4663, %r702, %r678;
	mul.wide.s32 	%rd667, %r4663, 4;
	add.s64 	%rd668, %rd1, %rd667;
	ld.global.f32 	%f332, [%rd668];
	xor.b32  	%r4664, %r701, %r676;
	shl.b32 	%r4665, %r4664, 2;
	add.s32 	%r4666, %r679, %r4665;
	st.shared.f32 	[%r4666], %f332;
$L__BB5_1018:
	add.s32 	%r703, %r701, %r5;
	setp.gt.u32 	%p687, %r703, 31;
	@%p687 bra 	$L__BB5_1078;
	ld.param.u32 	%r17279, [_Z24transposeSharedSwizzlingILi32ELi32EEvPfS0_ii_param_3];
	add.s32 	%r704, %r702, %r5;
	setp.ge.s32 	%p688, %r704, %r17279;
	@%p688 bra 	$L__BB5_1021;
	add.s32 	%r4667, %r704, %r678;
	mul.wide.s32 	%rd669, %r4667, 4;
	add.s64 	%rd670, %rd1, %rd669;
	ld.global.f32 	%f333, [%rd670];
	xor.b32  	%r4668, %r703, %r676;
	shl.b32 	%r4669, %r4668, 2;
	add.s32 	%r4670, %r679, %r4669;
	st.shared.f32 	[%r4670], %f333;
$L__BB5_1021:
	add.s32 	%r705, %r703, %r5;
	setp.gt.u32 	%p689, %r705, 31;
	@%p689 bra 	$L__BB5_1078;
	ld.param.u32 	%r17280, [_Z24transposeSharedSwizzlingILi32ELi32EEvPfS0_ii_param_3];
	add.s32 	%r706, %r704, %r5;
	setp.ge.s32 	%p690, %r706, %r17280;
	@%p690 bra 	$L__BB5_1024;
	add.s32 	%r4671, %r706, %r678;
	mul.wide.s32 	%rd671, %r4671, 4;
	add.s64 	%rd672, %rd1, %rd671;
	ld.global.f32 	%f334, [%rd672];
	xor.b32  	%r4672, %r705, %r676;
	shl.b32 	%r4673, %r4672, 2;
	add.s32 	%r4674, %r679, %r4673;
	st.shared.f32 	[%r4674], %f334;
$L__BB5_1024:
	add.s32 	%r707, %r705, %r5;
	setp.gt.u32 	%p691, %r707, 31;
	@%p691 bra 	$L__BB5_1078;
	ld.param.u32 	%r17281, [_Z24transposeSharedSwizzlingILi32ELi32EEvPfS0_ii_param_3];
	add.s32 	%r708, %r706, %r5;
	setp.ge.s32 	%p692, %r708, %r17281;
	@%p692 bra 	$L__BB5_1027;
	add.s32 	%r4675, %r708, %r678;
	mul.wide.s32 	%rd673, %r4675, 4;
	add.s64 	%rd674, %rd1, %rd673;
	ld.global.f32 	%f335, [%rd674];
	xor.b32  	%r4676, %r707, %r676;
	shl.b32 	%r4677, %r4676, 2;
	add.s32 	%r4678, %r679, %r4677;
	st.shared.f32 	[%r4678], %f335;
$L__BB5_1027:
	add.s32 	%r709, %r707, %r5;
	setp.gt.u32 	%p693, %r709, 31;
	@%p693 bra 	$L__BB5_1078;
	ld.param.u32 	%r17282, [_Z24transposeSharedSwizzlingILi32ELi32EEvPfS0_ii_param_3];
	add.s32 	%r710, %r708, %r5;
	setp.ge.s32 	%p694, %r710, %r17282;
	@%p694 bra 	$L__BB5_1030;
	add.s32 	%r4679, %r710, %r678;
	mul.wide.s32 	%rd675, %r4679, 4;
	add.s64 	%rd676, %rd1, %rd675;
	ld.global.f32 	%f336, [%rd676];
	xor.b32  	%r4680, %r709, %r676;
	shl.b32 	%r4681, %r4680, 2;
	add.s32 	%r4682, %r679, %r4681;
	st.shared.f32 	[%r4682], %f336;
$L__BB5_1030:
	add.s32 	%r711, %r709, %r5;
	setp.gt.u32 	%p695, %r711, 31;
	@%p695 bra 	$L__BB5_1078;
	ld.param.u32 	%r17283, [_Z24transposeSharedSwizzlingILi32ELi32EEvPfS0_ii_param_3];
	add.s32 	%r712, %r710, %r5;
	setp.ge.s32 	%p696, %r712, %r17283;
	@%p696 bra 	$L__BB5_1033;
	add.s32 	%r4683, %r712, %r678;
	mul.wide.s32 	%rd677, %r4683, 4;
	add.s64 	%rd678, %rd1, %rd677;
	ld.global.f32 	%f337, [%rd678];
	xor.b32  	%r4684, %r711, %r676;
	shl.b32 	%r4685, %r4684, 2;
	add.s32 	%r4686, %r679, %r4685;
	st.shared.f32 	[%r4686], %f337;
$L__BB5_1033:
	add.s32 	%r713, %r711, %r5;
	setp.gt.u32 	%p697, %r713, 31;
	@%p697 bra 	$L__BB5_1078;
	ld.param.u32 	%r17284, [_Z24transposeSharedSwizzlingILi32ELi32EEvPfS0_ii_param_3];
	add.s32 	%r714, %r712, %r5;
	setp.ge.s32 	%p698, %r714, %r17284;
	@%p698 bra 	$L__BB5_1036;
	add.s32 	%r4687, %r714, %r678;
	mul.wide.s32 	%rd679, %r4687, 4;
	add.s64 	%rd680, %rd1, %rd679;
	ld.global.f32 	%f338, [%rd680];
	xor.b32  	%r4688, %r713, %r676;
	shl.b32 	%r4689, %r4688, 2;
	add.s32 	%r4690, %r679, %r4689;
	st.shared.f32 	[%r4690], %f338;
$L__BB5_1036:
	add.s32 	%r715, %r713, %r5;
	setp.gt.u32 	%p699, %r715, 31;
	@%p699 bra 	$L__BB5_1078;
	ld.param.u32 	%r17285, [_Z24transposeSharedSwizzlingILi32ELi32EEvPfS0_ii_param_3];
	add.s32 	%r716, %r714, %r5;
	setp.ge.s32 	%p700, %r716, %r17285;
	@%p700 bra 	$L__BB5_1039;
	add.s32 	%r4691, %r716, %r678;
	mul.wide.s32 	%rd681, %r4691, 4;
	add.s64 	%rd682, %rd1, %rd681;
	ld.global.f32 	%f339, [%rd682];
	xor.b32  	%r4692, %r715, %r676;
	shl.b32 	%r4693, %r4692, 2;
	add.s32 	%r4694, %r679, %r4693;
	st.shared.f32 	[%r4694], %f339;
$L__BB5_1039:
	add.s32 	%r717, %r715, %r5;
	setp.gt.u32 	%p701, %r717, 31;
	@%p701 bra 	$L__BB5_1078;
	ld.param.u32 	%r17286, [_Z24transposeSharedSwizzlingILi32ELi32EEvPfS0_ii_param_3];
	add.s32 	%r718, %r716, %r5;
	setp.ge.s32 	%p702, %r718, %r17286;
	@%p702 bra 	$L__BB5_1042;
	add.s32 	%r4695, %r718, %r678;
	mul.wide.s32 	%rd683, %r4695, 4;
	add.s64 	%rd684, %rd1, %rd683;
	ld.global.f32 	%f340, [%rd684];
	xor.b32  	%r4696, %r717, %r676;
	shl.b32 	%r4697, %r4696, 2;
	add.s32 	%r4698, %r679, %r4697;
	st.shared.f32 	[%r4698], %f340;
$L__BB5_1042:
	add.s32 	%r719, %r717, %r5;
	setp.gt.u32 	%p703, %r719, 31;
	@%p703 bra 	$L__BB5_1078;
	ld.param.u32 	%r17287, [_Z24transposeSharedSwizzlingILi32ELi32EEvPfS0_ii_param_3];
	add.s32 	%r720, %r718, %r5;
	setp.ge.s32 	%p704, %r720, %r17287;
	@%p704 bra 	$L__BB5_1045;
	add.s32 	%r4699, %r720, %r678;
	mul.wide.s32 	%rd685, %r4699, 4;
	add.s64 	%rd686, %rd1, %rd685;
	ld.global.f32 	%f341, [%rd686];
	xor.b32  	%r4700, %r719, %r676;
	shl.b32 	%r4701, %r4700, 2;
	add.s32 	%r4702, %r679, %r4701;
	st.shared.f32 	[%r4702], %f341;
$L__BB5_1045:
	add.s32 	%r721, %r719, %r5;
	setp.gt.u32 	%p705, %r721, 31;
	@%p705 bra 	$L__BB5_1078;
	ld.param.u32 	%r17288, [_Z24transposeSharedSwizzlingILi32ELi32EEvPfS0_ii_param_3];
	add.s32 	%r722, %r720, %r5;
	setp.ge.s32 	%p706, %r722, %r17288;
	@%p706 bra 	$L__BB5_1048;
	add.s32 	%r4703, %r722, %r678;
	mul.wide.s32 	%rd687, %r4703, 4;
	add.s64 	%rd688, %rd1, %rd687;
	ld.global.f32 	%f342, [%rd688];
	xor.b32  	%r4704, %r721, %r676;
	shl.b32 	%r4705, %r4704, 2;
	add.s32 	%r4706, %r679, %r4705;
	st.shared.f32 	[%r4706], %f342;
$L__BB5_1048:
	add.s32 	%r723, %r721, %r5;
	setp.gt.u32 	%p707, %r723, 31;
	@%p707 bra 	$L__BB5_1078;
	ld.param.u32 	%r17289, [_Z24transposeSharedSwizzlingILi32ELi32EEvPfS0_ii_param_3];
	add.s32 	%r724, %r722, %r5;
	setp.ge.s32 	%p708, %r724, %r17289;
	@%p708 bra 	$L__BB5_1051;
	add.s32 	%r4707, %r724, %r678;
	mul.wide.s32 	%rd689, %r4707, 4;
	add.s64 	%rd690, %rd1, %rd689;
	ld.global.f32 	%f343, [%rd690];
	xor.b32  	%r4708, %r723, %r676;
	shl.b32 	%r4709, %r4708, 2;
	add.s32 	%r4710, %r679, %r4709;
	st.shared.f32 	[%r4710], %f343;
$L__BB5_1051:
	add.s32 	%r725, %r723, %r5;
	setp.gt.u32 	%p709, %r725, 31;
	@%p709 bra 	$L__BB5_1078;
	ld.param.u32 	%r17290, [_Z24transposeSharedSwizzlingILi32ELi32EEvPfS0_ii_param_3];
	add.s32 	%r726, %r724, %r5;
	setp.ge.s32 	%p710, %r726, %r17290;
	@%p710 bra 	$L__BB5_1054;
	add.s32 	%r4711, %r726, %r678;
	mul.wide.s32 	%rd691, %r4711, 4;
	add.s64 	%rd692, %rd1, %rd691;
	ld.global.f32 	%f344, [%rd692];
	xor.b32  	%r4712, %r725, %r676;
	shl.b32 	%r4713, %r4712, 2;
	add.s32 	%r4714, %r679, %r4713;
	st.shared.f32 	[%r4714], %f344;
$L__BB5_1054:
	add.s32 	%r727, %r725, %r5;
	setp.gt.u32 	%p711, %r727, 31;
	@%p711 bra 	$L__BB5_1078;
	ld.param.u32 	%r17291, [_Z24transposeSharedSwizzlingILi32ELi32EEvPfS0_ii_param_3];
	add.s32 	%r728, %r726, %r5;
	setp.ge.s32 	%p712, %r728, %r17291;
	@%p712 bra 	$L__BB5_1057;
	add.s32 	%r4715, %r728, %r678;
	mul.wide.s32 	%rd693, %r4715, 4;
	add.s64 	%rd694, %rd1, %rd693;
	ld.global.f32 	%f345, [%rd694];
	xor.b32  	%r4716, %r727, %r676;
	shl.b32 	%r4717, %r4716, 2;
	add.s32 	%r4718, %r679, %r4717;
	st.shared.f32 	[%r4718], %f345;
$L__BB5_1057:
	add.s32 	%r729, %r727, %r5;
	setp.gt.u32 	%p713, %r729, 31;
	@%p713 bra 	$L__BB5_1078;
	ld.param.u32 	%r17292, [_Z24transposeSharedSwizzlingILi32ELi32EEvPfS0_ii_param_3];
	add.s32 	%r730, %r728, %r5;
	setp.ge.s32 	%p714, %r730, %r17292;
	@%p714 bra 	$L__BB5_1060;
	add.s32 	%r4719, %r730, %r678;
	mul.wide.s32 	%rd695, %r4719, 4;
	add.s64 	%rd696, %rd1, %rd695;
	ld.global.f32 	%f346, [%rd696];
	xor.b32  	%r4720, %r729, %r676;
	shl.b32 	%r4721, %r4720, 2;
	add.s32 	%r4722, %r679, %r4721;
	st.shared.f32 	[%r4722], %f346;
$L__BB5_1060:
	add.s32 	%r731, %r729, %r5;
	setp.gt.u32 	%p715, %r731, 31;
	@%p715 bra 	$L__BB5_1078;
	ld.param.u32 	%r17293, [_Z24transposeSharedSwizzlingILi32ELi32EEvPfS0_ii_param_3];
	add.s32 	%r732, %r730, %r5;
	setp.ge.s32 	%p716, %r732, %r17293;
	@%p716 bra 	$L__BB5_1063;
	add.s32 	%r4723, %r732, %r678;
	mul.wide.s32 	%rd697, %r4723, 4;
	add.s64 	%rd698, %rd1, %rd697;
	ld.global.f32 	%f347, [%rd698];
	xor.b32  	%r4724, %r731, %r676;
	shl.b32 	%r4725, %r4724, 2;
	add.s32 	%r4726, %r679, %r4725;
	st.shared.f32 	[%r4726], %f347;
$L__BB5_1063:
	add.s32 	%r733, %r731, %r5;
	setp.gt.u32 	%p717, %r733, 31;
	@%p717 bra 	$L__BB5_1078;
	ld.param.u32 	%r17294, [_Z24transposeSharedSwizzlingILi32ELi32EEvPfS0_ii_param_3];
	add.s32 	%r734, %r732, %r5;
	setp.ge.s32 	%p718, %r734, %r17294;
	@%p718 bra 	$L__BB5_1066;
	add.s32 	%r4727, %r734, %r678;
	mul.wide.s32 	%rd699, %r4727, 4;
	add.s64 	%rd700, %rd1, %rd699;
	ld.global.f32 	%f348, [%rd700];
	xor.b32  	%r4728, %r733, %r676;
	shl.b32 	%r4729, %r4728, 2;
	add.s32 	%r4730, %r679, %r4729;
	st.shared.f32 	[%r4730], %f348;
$L__BB5_1066:
	add.s32 	%r735, %r733, %r5;
	setp.gt.u32 	%p719, %r735, 31;
	@%p719 bra 	$L__BB5_1078;
	ld.param.u32 	%r17295, [_Z24transposeSharedSwizzlingILi32ELi32EEvPfS0_ii_param_3];
	add.s32 	%r736, %r734, %r5;
	setp.ge.s32 	%p720, %r736, %r17295;
	@%p720 bra 	$L__BB5_1069;
	add.s32 	%r4731, %r736, %r678;
	mul.wide.s32 	%rd701, %r4731, 4;
	add.s64 	%rd702, %rd1, %rd701;
	ld.global.f32 	%f349, [%rd702];
	xor.b32  	%r4732, %r735, %r676;
	shl.b32 	%r4733, %r4732, 2;
	add.s32 	%r4734, %r679, %r4733;
	st.shared.f32 	[%r4734], %f349;
$L__BB5_1069:
	add.s32 	%r737, %r735, %r5;
	setp.gt.u32 	%p721, %r737, 31;
	@%p721 bra 	$L__BB5_1078;
	ld.param.u32 	%r17296, [_Z24transposeSharedSwizzlingILi32ELi32EEvPfS0_ii_param_3];
	add.s32 	%r738, %r736, %r5;
	setp.ge.s32 	%p722, %r738, %r17296;
	@%p722 bra 	$L__BB5_1072;
	add.s32 	%r4735, %r738, %r678;
	mul.wide.s32 	%rd703, %r4735, 4;
	add.s64 	%rd704, %rd1, %rd703;
	ld.global.f32 	%f350, [%rd704];
	xor.b32  	%r4736, %r737, %r676;
	shl.b32 	%r4737, %r4736, 2;
	add.s32 	%r4738, %r679, %r4737;
	st.shared.f32 	[%r4738], %f350;
$L__BB5_1072:
	add.s32 	%r739, %r737, %r5;
	setp.gt.u32 	%p723, %r739, 31;
	@%p723 bra 	$L__BB5_1078;
	ld.param.u32 	%r17297, [_Z24transposeSharedSwizzlingILi32ELi32EEvPfS0_ii_param_3];
	add.s32 	%r740, %r738, %r5;
	setp.ge.s32 	%p724, %r740, %r17297;
	@%p724 bra 	$L__BB5_1075;
	add.s32 	%r4739, %r740, %r678;
	mul.wide.s32 	%rd705, %r4739, 4;
	add.s64 	%rd706, %rd1, %rd705;
	ld.global.f32 	%f351, [%rd706];
	xor.b32  	%r4740, %r739, %r676;
	shl.b32 	%r4741, %r4740, 2;
	add.s32 	%r4742, %r679, %r4741;
	st.shared.f32 	[%r4742], %f351;
$L__BB5_1075:
	add.s32 	%r741, %r739, %r5;
	setp.gt.u32 	%p725, %r741, 31;
	@%p725 bra 	$L__BB5_1078;
	ld.param.u32 	%r17298, [_Z24transposeSharedSwizzlingILi32ELi32EEvPfS0_ii_param_3];
	add.s32 	%r742, %r740, %r5;
	setp.ge.s32 	%p726, %r742, %r17298;
	@%p726 bra 	$L__BB5_1078;
	add.s32 	%r4743, %r742, %r678;
	mul.wide.s32 	%rd707, %r4743, 4;
	add.s64 	%rd708, %rd1, %rd707;
	ld.global.f32 	%f352, [%rd708];
	xor.b32  	%r4744, %r741, %r676;
	shl.b32 	%r4745, %r4744, 2;
	add.s32 	%r4746, %r679, %r4745;
	st.shared.f32 	[%r4746], %f352;
$L__BB5_1078:
	add.s32 	%r743, %r676, %r6;
	setp.gt.u32 	%p727, %r743, 31;
	@%p727 bra 	$L__BB5_3135;
	ld.param.u32 	%r15902, [_Z24transposeSharedSwizzlingILi32ELi32EEvPfS0_ii_param_2];
	add.s32 	%r744, %r677, %r6;
	setp.ge.u32 	%p728, %r744, %r15902;
	@%p728 bra 	$L__BB5_3135;
	setp.gt.u32 	%p729, %r4, 31;
	@%p729 bra 	$L__BB5_1176;
	ld.param.u32 	%r17299, [_Z24transposeSharedSwizzlingILi32ELi32EEvPfS0_ii_param_3];
	mul.lo.s32 	%r745, %r744, %r17299;
	shl.b32 	%r4747, %r743, 7;
	mov.u32 	%r4748, _ZZ24transposeSharedSwizzlingILi32ELi32EEvPfS0_iiE4tile;
	add.s32 	%r746, %r4748, %r4747;
	add.s32 	%r747, %r4, %r2;
	setp.ge.s32 	%p730, %r747, %r17299;
	@%p730 bra 	$L__BB5_1083;
	add.s32 	%r4749, %r747, %r745;
	mul.wide.s32 	%rd709, %r4749, 4;
	add.s64 	%rd710, %rd1, %rd709;
	ld.global.f32 	%f353, [%rd710];
	xor.b32  	%r4750, %r4, %r743;
	shl.b32 	%r4751, %r4750, 2;
	add.s32 	%r4752, %r746, %r4751;
	st.shared.f32 	[%r4752], %f353;
$L__BB5_1083:
	add.s32 	%r748, %r4, %r5;
	setp.gt.u32 	%p731, %r748, 31;
	@%p731 bra 	$L__BB5_1176;
	ld.param.u32 	%r17300, [_Z24transposeSharedSwizzlingILi32ELi32EEvPfS0_ii_param_3];
	add.s32 	%r749, %r747, %r5;
	setp.ge.s32 	%p732, %r749, %r17300;
	@%p732 bra 	$L__BB5_1086;
	add.s32 	%r4753, %r749, %r745;
	mul.wide.s32 	%rd711, %r4753, 4;
	add.s64 	%rd712, %rd1, %rd711;
	ld.global.f32 	%f354, [%rd712];
	xor.b32  	%r4754, %r748, %r743;
	shl.b32 	%r4755, %r4754, 2;
	add.s32 	%r4756, %r746, %r4755;
	st.shared.f32 	[%r4756], %f354;
$L__BB5_1086:
	add.s32 	%r750, %r748, %r5;
	setp.gt.u32 	%p733, %r750, 31;
	@%p733 bra 	$L__BB5_1176;
	ld.param.u32 	%r17301, [_Z24transposeSharedSwizzlingILi32ELi32EEvPfS0_ii_param_3];
	add.s32 	%r751, %r749, %r5;
	setp.ge.s32 	%p734, %r751, %r17301;
	@%p734 bra 	$L__BB5_1089;
	add.s32 	%r4757, %r751, %r745;
	mul.wide.s32 	%rd713, %r4757, 4;
	add.s64 	%rd714, %rd1, %rd713;
	ld.global.f32 	%f355, [%rd714];
	xor.b32  	%r4758, %r750, %r743;
	shl.b32 	%r4759, %r4758, 2;
	add.s32 	%r4760, %r746, %r4759;
	st.shared.f32 	[%r4760], %f355;
$L__BB5_1089:
	add.s32 	%r752, %r750, %r5;
	setp.gt.u32 	%p735, %r752, 31;
	@%p735 bra 	$L__BB5_1176;
	ld.param.u32 	%r17302, [_Z24transposeSharedSwizzlingILi32ELi32EEvPfS0_ii_param_3];
	add.s32 	%r753, %r751, %r5;
	setp.ge.s32 	%p736, %r753, %r17302;
	@%p736 bra 	$L__BB5_1092;
	add.s32 	%r4761, %r753, %r745;
	mul.wide.s32 	%rd715, %r4761, 4;
	add.s64 	%rd716, %rd1, %rd715;
	ld.global.f32 	%f356, [%rd716];
	xor.b32  	%r4762, %r752, %r743;
	shl.b32 	%r4763, %r4762, 2;
	add.s32 	%r4764, %r746, %r4763;
	st.shared.f32 	[%r4764], %f356;
$L__BB5_1092:
	add.s32 	%r754, %r752, %r5;
	setp.gt.u32 	%p737, %r754, 31;
	@%p737 bra 	$L__BB5_1176;
	ld.param.u32 	%r17303, [_Z24transposeSharedSwizzlingILi32ELi32EEvPfS0_ii_param_3];
	add.s32 	%r755, %r753, %r5;
	setp.ge.s32 	%p738, %r755, %r17303;
	@%p738 bra 	$L__BB5_1095;
	add.s32 	%r4765, %r755, %r745;
	mul.wide.s32 	%rd717, %r4765, 4;
	add.s64 	%rd718, %rd1, %rd717;
	ld.global.f32 	%f357, [%rd718];
	xor.b32  	%r4766, %r754, %r743;
	shl.b32 	%r4767, %r4766, 2;
	add.s32 	%r4768, %r746, %r4767;
	st.shared.f32 	[%r4768], %f357;
$L__BB5_1095:
	add.s32 	%r756, %r754, %r5;
	setp.gt.u32 	%p739, %r756, 31;
	@%p739 bra 	$L__BB5_1176;
	ld.param.u32 	%r17304, [_Z24transposeSharedSwizzlingILi32ELi32EEvPfS0_ii_param_3];
	add.s32 	%r757, %r755, %r5;
	setp.ge.s32 	%p740, %r757, %r17304;
	@%p740 bra 	$L__BB5_1098;
	add.s32 	%r4769, %r757, %r745;
	mul.wide.s32 	%rd719, %r4769, 4;
	add.s64 	%rd720, %rd1, %rd719;
	ld.global.f32 	%f358, [%rd720];
	xor.b32  	%r4770, %r756, %r743;
	shl.b32 	%r4771, %r4770, 2;
	add.s32 	%r4772, %r746, %r4771;
	st.shared.f32 	[%r4772], %f358;
$L__BB5_1098:
	add.s32 	%r758, %r756, %r5;
	setp.gt.u32 	%p741, %r758, 31;
	@%p741 bra 	$L__BB5_1176;
	ld.param.u32 	%r17305, [_Z24transposeSharedSwizzlingILi32ELi32EEvPfS0_ii_param_3];
	add.s32 	%r759, %r757, %r5;
	setp.ge.s32 	%p742, %r759, %r17305;
	@%p742 bra 	$L__BB5_1101;
	add.s32 	%r4773, %r759, %r745;
	mul.wide.s32 	%rd721, %r4773, 4;
	add.s64 	%rd722, %rd1, %rd721;
	ld.global.f32 	%f359, [%rd722];
	xor.b32  	%r4774, %r758, %r743;
	shl.b32 	%r4775, %r4774, 2;
	add.s32 	%r4776, %r746, %r4775;
	st.shared.f32 	[%r4776], %f359;
$L__BB5_1101:
	add.s32 	%r760, %r758, %r5;
	setp.gt.u32 	%p743, %r760, 31;
	@%p743 bra 	$L__BB5_1176;
	ld.param.u32 	%r17306, [_Z24transposeSharedSwizzlingILi32ELi32EEvPfS0_ii_param_3];
	add.s32 	%r761, %r759, %r5;
	setp.ge.s32 	%p744, %r761, %r17306;
	@%p744 bra 	$L__BB5_1104;
	add.s32 	%r4777, %r761, %r745;
	mul.wide.s32 	%rd723, %r4777, 4;
	add.s64 	%rd724, %rd1, %rd723;
	ld.global.f32 	%f360, [%rd724];
	xor.b32  	%r4778, %r760, %r743;
	shl.b32 	%r4779, %r4778, 2;
	add.s32 	%r4780, %r746, %r4779;
	st.shared.f32 	[%r4780], %f360;
$L__BB5_1104:
	add.s32 	%r762, %r760, %r5;
	setp.gt.u32 	%p745, %r762, 31;
	@%p745 bra 	$L__BB5_1176;
	ld.param.u32 	%r17307, [_Z24transposeSharedSwizzlingILi32ELi32EEvPfS0_ii_param_3];
	add.s32 	%r763, %r761, %r5;
	setp.ge.s32 	%p746, %r763, %r17307;
	@%p746 bra 	$L__BB5_1107;
	add.s32 	%r4781, %r763, %r745;
	mul.wide.s32 	%rd725, %r4781, 4;
	add.s64 	%rd726, %rd1, %rd725;
	ld.global.f32 	%f361, [%rd726];
	xor.b32  	%r4782, %r762, %r743;
	shl.b32 	%r4783, %r4782, 2;
	add.s32 	%r4784, %r746, %r4783;
	st.shared.f32 	[%r4784], %f361;
$L__BB5_1107:
	add.s32 	%r764, %r762, %r5;
	setp.gt.u32 	%p747, %r764, 31;
	@%p747 bra 	$L__BB5_1176;
	ld.param.u32 	%r17308, [_Z24transposeSharedSwizzlingILi32ELi32EEvPfS0_ii_param_3];
	add.s32 	%r765, %r763, %r5;
	setp.ge.s32 	%p748, %r765, %r17308;
	@%p748 bra 	$L__BB5_1110;
	add.s32 	%r4785, %r765, %r745;
	mul.wide.s32 	%rd727, %r4785, 4;
	add.s64 	%rd728, %rd1, %rd727;
	ld.global.f32 	%f362, [%rd728];
	xor.b32  	%r4786, %r764, %r743;
	shl.b32 	%r4787, %r4786, 2;
	add.s32 	%r4788, %r746, %r4787;
	st.shared.f32 	[%r4788], %f362;
$L__BB5_1110:
	add.s32 	%r766, %r764, %r5;
	setp.gt.u32 	%p749, %r766, 31;
	@%p749 bra 	$L__BB5_1176;
	ld.param.u32 	%r17309, [_Z24transposeSharedSwizzlingILi32ELi32EEvPfS0_ii_param_3];
	add.s32 	%r767, %r765, %r5;
	setp.ge.s32 	%p750, %r767, %r17309;
	@%p750 bra 	$L__BB5_1113;
	add.s32 	%r4789, %r767, %r745;
	mul.wide.s32 	%rd729, %r4789, 4;
	add.s64 	%rd730, %rd1, %rd729;
	ld.global.f32 	%f363, [%rd730];
	xor.b32  	%r4790, %r766, %r743;
	shl.b32 	%r4791, %r4790, 2;
	add.s32 	%r4792, %r746, %r4791;
	st.shared.f32 	[%r4792], %f363;
$L__BB5_1113:
	add.s32 	%r768, %r766, %r5;
	setp.gt.u32 	%p751, %r768, 31;
	@%p751 bra 	$L__BB5_1176;
	ld.param.u32 	%r17310, [_Z24transposeSharedSwizzlingILi32ELi32EEvPfS0_ii_param_3];
	add.s32 	%r769, %r767, %r5;
	setp.ge.s32 	%p752, %r769, %r17310;
	@%p752 bra 	$L__BB5_1116;
	add.s32 	%r4793, %r769, %r745;
	mul.wide.s32 	%rd731, %r4793, 4;
	add.s64 	%rd732, %rd1, %rd731;
	ld.global.f32 	%f364, [%rd732];
	xor.b32  	%r4794, %r768, %r743;
	shl.b32 	%r4795, %r4794, 2;
	add.s32 	%r4796, %r746, %r4795;
	st.shared.f32 	[%r4796], %f364;
$L__BB5_1116:
	add.s32 	%r770, %r768, %r5;
	setp.gt.u32 	%p753, %r770, 31;
	@%p753 bra 	$L__BB5_1176;
	ld.param.u32 	%r17311, [_Z24transposeSharedSwizzlingILi32ELi32EEvPfS0_ii_param_3];
	add.s32 	%r771, %r769, %r5;
	setp.ge.s32 	%p754, %r771, %r17311;
	@%p754 bra 	$L__BB5_1119;
	add.s32 	%r4797, %r771, %r745;
	mul.wide.s32 	%rd733, %r4797, 4;
	add.s64 	%rd734, %rd1, %rd733;
	ld.global.f32 	%f365, [%rd734];
	xor.b32  	%r4798, %r770, %r743;
	shl.b32 	%r4799, %r4798, 2;
	add.s32 	%r4800, %r746, %r4799;
	st.shared.f32 	[%r4800], %f365;
$L__BB5_1119:
	add.s32 	%r772, %r770, %r5;
	setp.gt.u32 	%p755, %r772, 31;
	@%p755 bra 	$L__BB5_1176;
	ld.param.u32 	%r17312, [_Z24transposeSharedSwizzlingILi32ELi32EEvPfS0_ii_param_3];
	add.s32 	%r773, %r771, %r5;
	setp.ge.s32 	%p756, %r773, %r17312;
	@%p756 bra 	$L__BB5_1122;
	add.s32 	%r4801, %r773, %r745;
	mul.wide.s32 	%rd735, %r4801, 4;
	add.s64 	%rd736, %rd1, %rd735;
	ld.global.f32 	%f366, [%rd736];
	xor.b32  	%r4802, %r772, %r743;
	shl.b32 	%r4803, %r4802, 2;
	add.s32 	%r4804, %r746, %r4803;
	st.shared.f32 	[%r4804], %f366;
$L__BB5_1122:
	add.s32 	%r774, %r772, %r5;
	setp.gt.u32 	%p757, %r774, 31;
	@%p757 bra 	$L__BB5_1176;
	ld.param.u32 	%r17313, [_Z24transposeSharedSwizzlingILi32ELi32EEvPfS0_ii_param_3];
	add.s32 	%r775, %r773, %r5;
	setp.ge.s32 	%p758, %r775, %r17313;
	@%p758 bra 	$L__BB5_1125;
	add.s32 	%r4805, %r775, %r745;
	mul.wide.s32 	%rd737, %r4805, 4;
	add.s64 	%rd738, %rd1, %rd737;
	ld.global.f32 	%f367, [%rd738];
	xor.b32  	%r4806, %r774, %r743;
	shl.b32 	%r4807, %r4806, 2;
	add.s32 	%r4808, %r746, %r4807;
	st.shared.f32 	[%r4808], %f367;
$L__BB5_1125:
	add.s32 	%r776, %r774, %r5;
	setp.gt.u32 	%p759, %r776, 31;
	@%p759 bra 	$L__BB5_1176;
	ld.param.u32 	%r17314, [_Z24transposeSharedSwizzlingILi32ELi32EEvPfS0_ii_param_3];
	add.s32 	%r777, %r775, %r5;
	setp.ge.s32 	%p760, %r777, %r17314;
	@%p760 bra 	$L__BB5_1128;
	add.s32 	%r4809, %r777, %r745;
	mul.wide.s32 	%rd739, %r4809, 4;
	add.s64 	%rd740, %rd1, %rd739;
	ld.global.f32 	%f368, [%rd740];
	xor.b32  	%r4810, %r776, %r743;
	shl.b32 	%r4811, %r4810, 2;
	add.s32 	%r4812, %r746, %r4811;
	st.shared.f32 	[%r4812], %f368;
$L__BB5_1128:
	add.s32 	%r778, %r776, %r5;
	setp.gt.u32 	%p761, %r778, 31;
	@%p761 bra 	$L__BB5_1176;
	ld.param.u32 	%r17315, [_Z24transposeSharedSwizzlingILi32ELi32EEvPfS0_ii_param_3];
	add.s32 	%r779, %r777, %r5;
	setp.ge.s32 	%p762, %r779, %r17315;
	@%p762 bra 	$L__BB5_1131;
	add.s32 	%r4813, %r779, %r745;
	mul.wide.s32 	%rd741, %r4813, 4;
	add.s64 	%rd742, %rd1, %rd741;
	ld.global.f32 	%f369, [%rd742];
	xor.b32  	%r4814, %r778, %r743;
	shl.b32 	%r4815, %r4814, 2;
	add.s32 	%r4816, %r746, %r4815;
	st.shared.f32 	[%r4816], %f369;
$L__BB5_1131:
	add.s32 	%r780, %r778, %r5;
	setp.gt.u32 	%p763, %r780, 31;
	@%p763 bra 	$L__BB5_1176;
	ld.param.u32 	%r17316, [_Z24transposeSharedSwizzlingILi32ELi32EEvPfS0_ii_param_3];
	add.s32 	%r781, %r779, %r5;
	setp.ge.s32 	%p764, %r781, %r17316;
	@%p764 bra 	$L__BB5_1134;
	add.s32 	%r4817, %r781, %r745;
	mul.wide.s32 	%rd743, %r4817, 4;
	add.s64 	%rd744, %rd1, %rd743;
	ld.global.f32 	%f370, [%rd744];
	xor.b32  	%r4818, %r780, %r743;
	shl.b32 	%r4819, %r4818, 2;
	add.s32 	%r4820, %r746, %r4819;
	st.shared.f32 	[%r4820], %f370;
$L__BB5_1134:
	add.s32 	%r782, %r780, %r5;
	setp.gt.u32 	%p765, %r782, 31;
	@%p765 bra 	$L__BB5_1176;
	ld.param.u32 	%r17317, [_Z24transposeSharedSwizzlingILi32ELi32EEvPfS0_ii_param_3];
	add.s32 	%r783, %r781, %r5;
	setp.ge.s32 	%p766, %r783, %r17317;
	@%p766 bra 	$L__BB5_1137;
	add.s32 	%r4821, %r783, %r745;
	mul.wide.s32 	%rd745, %r4821, 4;
	add.s64 	%rd746, %rd1, %rd745;
	ld.global.f32 	%f371, [%rd746];
	xor.b32  	%r4822, %r782, %r743;
	shl.b32 	%r4823, %r4822, 2;
	add.s32 	%r4824, %r746, %r4823;
	st.shared.f32 	[%r4824], %f371;
$L__BB5_1137:
	add.s32 	%r784, %r782, %r5;
	setp.gt.u32 	%p767, %r784, 31;
	@%p767 bra 	$L__BB5_1176;
	ld.param.u32 	%r17318, [_Z24transposeSharedSwizzlingILi32ELi32EEvPfS0_ii_param_3];
	add.s32 	%r785, %r783, %r5;
	setp.ge.s32 	%p768, %r785, %r17318;
	@%p768 bra 	$L__BB5_1140;
	add.s32 	%r4825, %r785, %r745;
	mul.wide.s32 	%rd747, %r4825, 4;
	add.s64 	%rd748, %rd1, %rd747;
	ld.global.f32 	%f372, [%rd748];
	xor.b32  	%r4826, %r784, %r743;
	shl.b32 	%r4827, %r4826, 2;
	add.s32 	%r4828, %r746, %r4827;
	st.shared.f32 	[%r4828], %f372;
$L__BB5_1140:
	add.s32 	%r786, %r784, %r5;
	setp.gt.u32 	%p769, %r786, 31;
	@%p769 bra 	$L__BB5_1176;
	ld.param.u32 	%r17319, [_Z24transposeSharedSwizzlingILi32ELi32EEvPfS0_ii_param_3];
	add.s32 	%r787, %r785, %r5;
	setp.ge.s32 	%p770, %r787, %r17319;
	@%p770 bra 	$L__BB5_1143;
	add.s32 	%r4829, %r787, %r745;
	mul.wide.s32 	%rd749, %r4829, 4;
	add.s64 	%rd750, %rd1, %rd749;
	ld.global.f32 	%f373, [%rd750];
	xor.b32  	%r4830, %r786, %r743;
	shl.b32 	%r4831, %r4830, 2;
	add.s32 	%r4832, %r746, %r4831;
	st.shared.f32 	[%r4832], %f373;
$L__BB5_1143:
	add.s32 	%r788, %r786, %r5;
	setp.gt.u32 	%p771, %r788, 31;
	@%p771 bra 	$L__BB5_1176;
	ld.param.u32 	%r17320, [_Z24transposeSharedSwizzlingILi32ELi32EEvPfS0_ii_param_3];
	add.s32 	%r789, %r787, %r5;
	setp.ge.s32 	%p772, %r789, %r17320;
	@%p772 bra 	$L__BB5_1146;
	add.s32 	%r4833, %r789, %r745;
	mul.wide.s32 	%rd751, %r4833, 4;
	add.s64 	%rd752, %rd1, %rd751;
	ld.global.f32 	%f374, [%rd752];
	xor.b32  	%r4834, %r788, %r743;
	shl.b32 	%r4835, %r4834, 2;
	add.s32 	%r4836, %r746, %r4835;
	st.shared.f32 	[%r4836], %f374;
$L__BB5_1146:
	add.s32 	%r790, %r788, %r5;
	setp.gt.u32 	%p773, %r790, 31;
	@%p773 bra 	$L__BB5_1176;
	ld.param.u32 	%r17321, [_Z24transposeSharedSwizzlingILi32ELi32EEvPfS0_ii_param_3];
	add.s32 	%r791, %r789, %r5;
	setp.ge.s32 	%p774, %r791, %r17321;
	@%p774 bra 	$L__BB5_1149;
	add.s32 	%r4837, %r791, %r745;
	mul.wide.s32 	%rd753, %r4837, 4;
	add.s64 	%rd754, %rd1, %rd753;
	ld.global.f32 	%f375, [%rd754];
	xor.b32  	%r4838, %r790, %r743;
	shl.b32 	%r4839, %r4838, 2;
	add.s32 	%r4840, %r746, %r4839;
	st.shared.f32 	[%r4840], %f375;
$L__BB5_1149:
	add.s32 	%r792, %r790, %r5;
	setp.gt.u32 	%p775, %r792, 31;
	@%p775 bra 	$L__BB5_1176;
	ld.param.u32 	%r17322, [_Z24transposeSharedSwizzlingILi32ELi32EEvPfS0_ii_param_3];
	add.s32 	%r793, %r791, %r5;
	setp.ge.s32 	%p776, %r793, %r17322;
	@%p776 bra 	$L__BB5_1152;
	add.s32 	%r4841, %r793, %r745;
	mul.wide.s32 	%rd755, %r4841, 4;
	add.s64 	%rd756, %rd1, %rd755;
	ld.global.f32 	%f376, [%rd756];
	xor.b32  	%r4842, %r792, %r743;
	shl.b32 	%r4843, %r4842, 2;
	add.s32 	%r4844, %r746, %r4843;
	st.shared.f32 	[%r4844], %f376;
$L__BB5_1152:
	add.s32 	%r794, %r792, %r5;
	setp.gt.u32 	%p777, %r794, 31;
	@%p777 bra 	$L__BB5_1176;
	ld.param.u32 	%r17323, [_Z24transposeSharedSwizzlingILi32ELi32EEvPfS0_ii_param_3];
	add.s32 	%r795, %r793, %r5;
	setp.ge.s32 	%p778, %r795, %r17323;
	@%p778 bra 	$L__BB5_1155;
	add.s32 	%r4845, %r795, %r745;
	mul.wide.s32 	%rd757, %r4845, 4;
	add.s64 	%rd758, %rd1, %rd757;
	ld.global.f32 	%f377, [%rd758];
	xor.b32  	%r4846, %r794, %r743;
	shl.b32 	%r4847, %r4846, 2;
	add.s32 	%r4848, %r746, %r4847;
	st.shared.f32 	[%r4848], %f377;
$L__BB5_1155:
	add.s32 	%r796, %r794, %r5;
	setp.gt.u32 	%p779, %r796, 31;
	@%p779 bra 	$L__BB5_1176;
	ld.param.u32 	%r17324, [_Z24transposeSharedSwizzlingILi32ELi32EEvPfS0_ii_param_3];
	add.s32 	%r797, %r795, %r5;
	setp.ge.s32 	%p780, %r797, %r17324;
	@%p780 bra 	$L__BB5_1158;
	add.s32 	%r4849, %r797, %r745;
	mul.wide.s32 	%rd759, %r4849, 4;
	add.s64 	%rd760, %rd1, %rd759;
	ld.global.f32 	%f378, [%rd760];
	xor.b32  	%r4850, %r796, %r743;
	shl.b32 	%r4851, %r4850, 2;
	add.s32 	%r4852, %r746, %r4851;
	st.shared.f32 	[%r4852], %f378;
$L__BB5_1158:
	add.s32 	%r798, %r796, %r5;
	setp.gt.u32 	%p781, %r798, 31;
	@%p781 bra 	$L__BB5_1176;
	ld.param.u32 	%r17325, [_Z24transposeSharedSwizzlingILi32ELi32EEvPfS0_ii_param_3];
	add.s32 	%r799, %r797, %r5;
	setp.ge.s32 	%p782, %r799, %r17325;
	@%p782 bra 	$L__BB5_1161;
	add.s32 	%r4853, %r799, %r745;
	mul.wide.s32 	%rd761, %r4853, 4;
	add.s64 	%rd762, %rd1, %rd761;
	ld.global.f32 	%f379, [%rd762];
	xor.b32  	%r4854, %r798, %r743;
	shl.b32 	%r4855, %r4854, 2;
	add.s32 	%r4856, %r746, %r4855;
	st.shared.f32 	[%r4856], %f379;
$L__BB5_1161:
	add.s32 	%r800, %r798, %r5;
	setp.gt.u32 	%p783, %r800, 31;
	@%p783 bra 	$L__BB5_1176;
	ld.param.u32 	%r17326, [_Z24transposeSharedSwizzlingILi32ELi32EEvPfS0_ii_param_3];
	add.s32 	%r801, %r799, %r5;
	setp.ge.s32 	%p784, %r801, %r17326;
	@%p784 bra 	$L__BB5_1164;
	add.s32 	%r4857, %r801, %r745;
	mul.wide.s32 	%rd763, %r4857, 4;
	add.s64 	%rd764, %rd1, %rd763;
	ld.global.f32 	%f380, [%rd764];
	xor.b32  	%r4858, %r800, %r743;
	shl.b32 	%r4859, %r4858, 2;
	add.s32 	%r4860, %r746, %r4859;
	st.shared.f32 	[%r4860], %f380;
$L__BB5_1164:
	add.s32 	%r802, %r800, %r5;
	setp.gt.u32 	%p785, %r802, 31;
	@%p785 bra 	$L__BB5_1176;
	ld.param.u32 	%r17327, [_Z24transposeSharedSwizzlingILi32ELi32EEvPfS0_ii_param_3];
	add.s32 	%r803, %r801, %r5;
	setp.ge.s32 	%p786, %r803, %r17327;
	@%p786 bra 	$L__BB5_1167;
	add.s32 	%r4861, %r803, %r745;
	mul.wide.s32 	%rd765, %r4861, 4;
	add.s64 	%rd766, %rd1, %rd765;
	ld.global.f32 	%f381, [%rd766];
	xor.b32  	%r4862, %r802, %r743;
	shl.b32 	%r4863, %r4862, 2;
	add.s32 	%r4864, %r746, %r4863;
	st.shared.f32 	[%r4864], %f381;
$L__BB5_1167:
	add.s32 	%r804, %r802, %r5;
	setp.gt.u32 	%p787, %r804, 31;
	@%p787 bra 	$L__BB5_1176;
	ld.param.u32 	%r17328, [_Z24transposeSharedSwizzlingILi32ELi32EEvPfS0_ii_param_3];
	add.s32 	%r805, %r803, %r5;
	setp.ge.s32 	%p788, %r805, %r17328;
	@%p788 bra 	$L__BB5_1170;
	add.s32 	%r4865, %r805, %r745;
	mul.wide.s32 	%rd767, %r4865, 4;
	add.s64 	%rd768, %rd1, %rd767;
	ld.global.f32 	%f382, [%rd768];
	xor.b32  	%r4866, %r804, %r743;
	shl.b32 	%r4867, %r4866, 2;
	add.s32 	%r4868, %r746, %r4867;
	st.shared.f32 	[%r4868], %f382;
$L__BB5_1170:
	add.s32 	%r806, %r804, %r5;
	setp.gt.u32 	%p789, %r806, 31;
	@%p789 bra 	$L__BB5_1176;
	ld.param.u32 	%r17329, [_Z24transposeSharedSwizzlingILi32ELi32EEvPfS0_ii_param_3];
	add.s32 	%r807, %r805, %r5;
	setp.ge.s32 	%p790, %r807, %r17329;
	@%p790 bra 	$L__BB5_1173;
	add.s32 	%r4869, %r807, %r745;
	mul.wide.s32 	%rd769, %r4869, 4;
	add.s64 	%rd770, %rd1, %rd769;
	ld.global.f32 	%f383, [%rd770];
	xor.b32  	%r4870, %r806, %r743;
	shl.b32 	%r4871, %r4870, 2;
	add.s32 	%r4872, %r746, %r4871;
	st.shared.f32 	[%r4872], %f383;
$L__BB5_1173:
	add.s32 	%r808, %r806, %r5;
	setp.gt.u32 	%p791, %r808, 31;
	@%p791 bra 	$L__BB5_1176;
	ld.param.u32 	%r17330, [_Z24transposeSharedSwizzlingILi32ELi32EEvPfS0_ii_param_3];
	add.s32 	%r809, %r807, %r5;
	setp.ge.s32 	%p792, %r809, %r17330;
	@%p792 bra 	$L__BB5_1176;
	add.s32 	%r4873, %r809, %r745;
	mul.wide.s32 	%rd771, %r4873, 4;
	add.s64 	%rd772, %rd1, %rd771;
	ld.global.f32 	%f384, [%rd772];
	xor.b32  	%r4874, %r808, %r743;
	shl.b32 	%r4875, %r4874, 2;
	add.s32 	%r4876, %r746, %r4875;
	st.shared.f32 	[%r4876], %f384;
$L__BB5_1176:
	add.s32 	%r810, %r743, %r6;
	setp.gt.u32 	%p793, %r810, 31;
	@%p793 bra 	$L__BB5_3135;
	ld.param.u32 	%r15903, [_Z24transposeSharedSwizzlingILi32ELi32EEvPfS0_ii_param_2];
	add.s32 	%r811, %r744, %r6;
	setp.ge.u32 	%p794, %r811, %r15903;
	@%p794 bra 	$L__BB5_3135;
	setp.gt.u32 	%p795, %r4, 31;
	@%p795 bra 	$L__BB5_1274;
	ld.param.u32 	%r17331, [_Z24transposeSharedSwizzlingILi32ELi32EEvPfS0_ii_param_3];
	mul.lo.s32 	%r812, %r811, %r17331;
	shl.b32 	%r4877, %r810, 7;
	mov.u32 	%r4878, _ZZ24transposeSharedSwizzlingILi32ELi32EEvPfS0_iiE4tile;
	add.s32 	%r813, %r4878, %r4877;
	add.s32 	%r814, %r4, %r2;
	setp.ge.s32 	%p796, %r814, %r17331;
	@%p796 bra 	$L__BB5_1181;
	add.s32 	%r4879, %r814, %r812;
	mul.wide.s32 	%rd773, %r4879, 4;
	add.s64 	%rd774, %rd1, %rd773;
	ld.global.f32 	%f385, [%rd774];
	xor.b32  	%r4880, %r4, %r810;
	shl.b32 	%r4881, %r4880, 2;
	add.s32 	%r4882, %r813, %r4881;
	st.shared.f32 	[%r4882], %f385;
$L__BB5_1181:
	add.s32 	%r815, %r4, %r5;
	setp.gt.u32 	%p797, %r815, 31;
	@%p797 bra 	$L__BB5_1274;
	ld.param.u32 	%r17332, [_Z24transposeSharedSwizzlingILi32ELi32EEvPfS0_ii_param_3];
	add.s32 	%r816, %r814, %r5;
	setp.ge.s32 	%p798, %r816, %r17332;
	@%p798 bra 	$L__BB5_1184;
	add.s32 	%r4883, %r816, %r812;
	mul.wide.s32 	%rd775, %r4883, 4;
	add.s64 	%rd776, %rd1, %rd775;
	ld.global.f32 	%f386, [%rd776];
	xor.b32  	%r4884, %r815, %r810;
	shl.b32 	%r4885, %r4884, 2;
	add.s32 	%r4886, %r813, %r4885;
	st.shared.f32 	[%r4886], %f386;
$L__BB5_1184:
	add.s32 	%r817, %r815, %r5;
	setp.gt.u32 	%p799, %r817, 31;
	@%p799 bra 	$L__BB5_1274;
	ld.param.u32 	%r17333, [_Z24transposeSharedSwizzlingILi32ELi32EEvPfS0_ii_param_3];
	add.s32 	%r818, %r816, %r5;
	setp.ge.s32 	%p800, %r818, %r17333;
	@%p800 bra 	$L__BB5_1187;
	add.s32 	%r4887, %r818, %r812;
	mul.wide.s32 	%rd777, %r4887, 4;
	add.s64 	%rd778, %rd1, %rd777;
	ld.global.f32 	%f387, [%rd778];
	xor.b32  	%r4888, %r817, %r810;
	shl.b32 	%r4889, %r4888, 2;
	add.s32 	%r4890, %r813, %r4889;
	st.shared.f32 	[%r4890], %f387;
$L__BB5_1187:
	add.s32 	%r819, %r817, %r5;
	setp.gt.u32 	%p801, %r819, 31;
	@%p801 bra 	$L__BB5_1274;
	ld.param.u32 	%r17334, [_Z24transposeSharedSwizzlingILi32ELi32EEvPfS0_ii_param_3];
	add.s32 	%r820, %r818, %r5;
	setp.ge.s32 	%p802, %r820, %r17334;
	@%p802 bra 	$L__BB5_1190;
	add.s32 	%r4891, %r820, %r812;
	mul.wide.s32 	%rd779, %r4891, 4;
	add.s64 	%rd780, %rd1, %rd779;
	ld.global.f32 	%f388, [%rd780];
	xor.b32  	%r4892, %r819, %r810;
	shl.b32 	%r4893, %r4892, 2;
	add.s32 	%r4894, %r813, %r4893;
	st.shared.f32 	[%r4894], %f388;
$L__BB5_1190:
	add.s32 	%r821, %r819, %r5;
	setp.gt.u32 	%p803, %r821, 31;
	@%p803 bra 	$L__BB5_1274;
	ld.param.u32 	%r17335, [_Z24transposeSharedSwizzlingILi32ELi32EEvPfS0_ii_param_3];
	add.s32 	%r822, %r820, %r5;
	setp.ge.s32 	%p804, %r822, %r17335;
	@%p804 bra 	$L__BB5_1193;
	add.s32 	%r4895, %r822, %r812;
	mul.wide.s32 	%rd781, %r4895, 4;
	add.s64 	%rd782, %rd1, %rd781;
	ld.global.f32 	%f389, [%rd782];
	xor.b32  	%r4896, %r821, %r810;
	shl.b32 	%r4897, %r4896, 2;
	add.s32 	%r4898, %r813, %r4897;
	st.shared.f32 	[%r4898], %f389;
$L__BB5_1193:
	add.s32 	%r823, %r821, %r5;
	setp.gt.u32 	%p805, %r823, 31;
	@%p805 bra 	$L__BB5_1274;
	ld.param.u32 	%r17336, [_Z24transposeSharedSwizzlingILi32ELi32EEvPfS0_ii_param_3];
	add.s32 	%r824, %r822, %r5;
	setp.ge.s32 	%p806, %r824, %r17336;
	@%p806 bra 	$L__BB5_1196;
	add.s32 	%r4899, %r824, %r812;
	mul.wide.s32 	%rd783, %r4899, 4;
	add.s64 	%rd784, %rd1, %rd783;
	ld.global.f32 	%f390, [%rd784];
	xor.b32  	%r4900, %r823, %r810;
	shl.b32 	%r4901, %r4900, 2;
	add.s32 	%r4902, %r813, %r4901;
	st.shared.f32 	[%r4902], %f390;
$L__BB5_1196:
	add.s32 	%r825, %r823, %r5;
	setp.gt.u32 	%p807, %r825, 31;
	@%p807 bra 	$L__BB5_1274;
	ld.param.u32 	%r17337, [_Z24transposeSharedSwizzlingILi32ELi32EEvPfS0_ii_param_3];
	add.s32 	%r826, %r824, %r5;
	setp.ge.s32 	%p808, %r826, %r17337;
	@%p808 bra 	$L__BB5_1199;
	add.s32 	%r4903, %r826, %r812;
	mul.wide.s32 	%rd785, %r4903, 4;
	add.s64 	%rd786, %rd1, %rd785;
	ld.global.f32 	%f391, [%rd786];
	xor.b32  	%r4904, %r825, %r810;
	shl.b32 	%r4905, %r4904, 2;
	add.s32 	%r4906, %r813, %r4905;
	st.shared.f32 	[%r4906], %f391;
$L__BB5_1199:
	add.s32 	%r827, %r825, %r5;
	setp.gt.u32 	%p809, %r827, 31;
	@%p809 bra 	$L__BB5_1274;
	ld.param.u32 	%r17338, [_Z24transposeSharedSwizzlingILi32ELi32EEvPfS0_ii_param_3];
	add.s32 	%r828, %r826, %r5;
	setp.ge.s32 	%p810, %r828, %r17338;
	@%p810 bra 	$L__BB5_1202;
	add.s32 	%r4907, %r828, %r812;
	mul.wide.s32 	%rd787, %r4907, 4;
	add.s64 	%rd788, %rd1, %rd787;
	ld.global.f32 	%f392, [%rd788];
	xor.b32  	%r4908, %r827, %r810;
	shl.b32 	%r4909, %r4908, 2;
	add.s32 	%r4910, %r813, %r4909;
	st.shared.f32 	[%r4910], %f392;
$L__BB5_1202:
	add.s32 	%r829, %r827, %r5;
	setp.gt.u32 	%p811, %r829, 31;
	@%p811 bra 	$L__BB5_1274;
	ld.param.u32 	%r17339, [_Z24transposeSharedSwizzlingILi32ELi32EEvPfS0_ii_param_3];
	add.s32 	%r830, %r828, %r5;
	setp.ge.s32 	%p812, %r830, %r17339;
	@%p812 bra 	$L__BB5_1205;
	add.s32 	%r4911, %r830, %r812;
	mul.wide.s32 	%rd789, %r4911, 4;
	add.s64 	%rd790, %rd1, %rd789;
	ld.global.f32 	%f393, [%rd790];
	xor.b32  	%r4912, %r829, %r810;
	shl.b32 	%r4913, %r4912, 2;
	add.s32 	%r4914, %r813, %r4913;
	st.shared.f32 	[%r4914], %f393;
$L__BB5_1205:
	add.s32 	%r831, %r829, %r5;
	setp.gt.u32 	%p813, %r831, 31;
	@%p813 bra 	$L__BB5_1274;
	ld.param.u32 	%r17340, [_Z24transposeSharedSwizzlingILi32ELi32EEvPfS0_ii_param_3];
	add.s32 	%r832, %r830, %r5;
	setp.ge.s32 	%p814, %r832, %r17340;
	@%p814 bra 	$L__BB5_1208;
	add.s32 	%r4915, %r832, %r812;
	mul.wide.s32 	%rd791, %r4915, 4;
	add.s64 	%rd792, %rd1, %rd791;
	ld.global.f32 	%f394, [%rd792];
	xor.b32  	%r4916, %r831, %r810;
	shl.b32 	%r4917, %r4916, 2;
	add.s32 	%r4918, %r813, %r4917;
	st.shared.f32 	[%r4918], %f394;
$L__BB5_1208:
	add.s32 	%r833, %r831, %r5;
	setp.gt.u32 	%p815, %r833, 31;
	@%p815 bra 	$L__BB5_1274;
	ld.param.u32 	%r17341, [_Z24transposeSharedSwizzlingILi32ELi32EEvPfS0_ii_param_3];
	add.s32 	%r834, %r832, %r5;
	setp.ge.s32 	%p816, %r834, %r17341;
	@%p816 bra 	$L__BB5_1211;
	add.s32 	%r4919, %r834, %r812;
	mul.wide.s32 	%rd793, %r4919, 4;
	add.s64 	%rd794, %rd1, %rd793;
	ld.global.f32 	%f395, [%rd794];
	xor.b32  	%r4920, %r833, %r810;
	shl.b32 	%r4921, %r4920, 2;
	add.s32 	%r4922, %r813, %r4921;
	st.shared.f32 	[%r4922], %f395;
$L__BB5_1211:
	add.s32 	%r835, %r833, %r5;
	setp.gt.u32 	%p817, %r835, 31;
	@%p817 bra 	$L__BB5_1274;
	ld.param.u32 	%r17342, [_Z24transposeSharedSwizzlingILi32ELi32EEvPfS0_ii_param_3];
	add.s32 	%r836, %r834, %r5;
	setp.ge.s32 	%p818, %r836, %r17342;
	@%p818 bra 	$L__BB5_1214;
	add.s32 	%r4923, %r836, %r812;
	mul.wide.s32 	%rd795, %r4923, 4;
	add.s64 	%rd796, %rd1, %rd795;
	ld.global.f32 	%f396, [%rd796];
	xor.b32  	%r4924, %r835, %r810;
	shl.b32 	%r4925, %r4924, 2;
	add.s32 	%r4926, %r813, %r4925;
	st.shared.f32 	[%r4926], %f396;
$L__BB5_1214:
	add.s32 	%r837, %r835, %r5;
	setp.gt.u32 	%p819, %r837, 31;
	@%p819 bra 	$L__BB5_1274;
	ld.param.u32 	%r17343, [_Z24transposeSharedSwizzlingILi32ELi32EEvPfS0_ii_param_3];
	add.s32 	%r838, %r836, %r5;
	setp.ge.s32 	%p820, %r838, %r17343;
	@%p820 bra 	$L__BB5_1217;
	add.s32 	%r4927, %r838, %r812;
	mul.wide.s32 	%rd797, %r4927, 4;
	add.s64 	%rd798, %rd1, %rd797;
	ld.global.f32 	%f397, [%rd798];
	xor.b32  	%r4928, %r837, %r810;
	shl.b32 	%r4929, %r4928, 2;
	add.s32 	%r4930, %r813, %r4929;
	st.shared.f32 	[%r4930], %f397;
$L__BB5_1217:
	add.s32 	%r839, %r837, %r5;
	setp.gt.u32 	%p821, %r839, 31;
	@%p821 bra 	$L__BB5_1274;
	ld.param.u32 	%r17344, [_Z24transposeSharedSwizzlingILi32ELi32EEvPfS0_ii_param_3];
	add.s32 	%r840, %r838, %r5;
	setp.ge.s32 	%p822, %r840, %r17344;
	@%p822 bra 	$L__BB5_1220;
	add.s32 	%r4931, %r840, %r812;
	mul.wide.s32 	%rd799, %r4931, 4;
	add.s64 	%rd800, %rd1, %rd799;
	ld.global.f32 	%f398, [%rd800];
	xor.b32  	%r4932, %r839, %r810;
	shl.b32 	%r4933, %r4932, 2;
	add.s32 	%r4934, %r813, %r4933;
	st.shared.f32 	[%r4934], %f398;
$L__BB5_1220:
	add.s32 	%r841, %r839, %r5;
	setp.gt.u32 	%p823, %r841, 31;
	@%p823 bra 	$L__BB5_1274;
	ld.param.u32 	%r17345, [_Z24transposeSharedSwizzlingILi32ELi32EEvPfS0_ii_param_3];
	add.s32 	%r842, %r840, %r5;
	setp.ge.s32 	%p824, %r842, %r17345;
	@%p824 bra 	$L__BB5_1223;
	add.s32 	%r4935, %r842, %r812;
	mul.wide.s32 	%rd801, %r4935, 4;
	add.s64 	%rd802, %rd1, %rd801;
	ld.global.f32 	%f399, [%rd802];
	xor.b32  	%r4936, %r841, %r810;
	shl.b32 	%r4937, %r4936, 2;
	add.s32 	%r4938, %r813, %r4937;
	st.shared.f32 	[%r4938], %f399;
$L__BB5_1223:
	add.s32 	%r843, %r841, %r5;
	setp.gt.u32 	%p825, %r843, 31;
	@%p825 bra 	$L__BB5_1274;
	ld.param.u32 	%r17346, [_Z24transposeSharedSwizzlingILi32ELi32EEvPfS0_ii_param_3];
	add.s32 	%r844, %r842, %r5;
	setp.ge.s32 	%p826, %r844, %r17346;
	@%p826 bra 	$L__BB5_1226;
	add.s32 	%r4939, %r844, %r812;
	mul.wide.s32 	%rd803, %r4939, 4;
	add.s64 	%rd804, %rd1, %rd803;
	ld.global.f32 	%f400, [%rd804];
	xor.b32  	%r4940, %r843, %r810;
	shl.b32 	%r4941, %r4940, 2;
	add.s32 	%r4942, %r813, %r4941;
	st.shared.f32 	[%r4942], %f400;
$L__BB5_1226:
	add.s32 	%r845, %r843, %r5;
	setp.gt.u32 	%p827, %r845, 31;
	@%p827 bra 	$L__BB5_1274;
	ld.param.u32 	%r17347, [_Z24transposeSharedSwizzlingILi32ELi32EEvPfS0_ii_param_3];
	add.s32 	%r846, %r844, %r5;
	setp.ge.s32 	%p828, %r846, %r17347;
	@%p828 bra 	$L__BB5_1229;
	add.s32 	%r4943, %r846, %r812;
	mul.wide.s32 	%rd805, %r4943, 4;
	add.s64 	%rd806, %rd1, %rd805;
	ld.global.f32 	%f401, [%rd806];
	xor.b32  	%r4944, %r845, %r810;
	shl.b32 	%r4945, %r4944, 2;
	add.s32 	%r4946, %r813, %r4945;
	st.shared.f32 	[%r4946], %f401;
$L__BB5_1229:
	add.s32 	%r847, %r845, %r5;
	setp.gt.u32 	%p829, %r847, 31;
	@%p829 bra 	$L__BB5_1274;
	ld.param.u32 	%r17348, [_Z24transposeSharedSwizzlingILi32ELi32EEvPfS0_ii_param_3];
	add.s32 	%r848, %r846, %r5;
	setp.ge.s32 	%p830, %r848, %r17348;
	@%p830 bra 	$L__BB5_1232;
	add.s32 	%r4947, %r848, %r812;
	mul.wide.s32 	%rd807, %r4947, 4;
	add.s64 	%rd808, %rd1, %rd807;
	ld.global.f32 	%f402, [%rd808];
	xor.b32  	%r4948, %r847, %r810;
	shl.b32 	%r4949, %r4948, 2;
	add.s32 	%r4950, %r813, %r4949;
	st.shared.f32 	[%r4950], %f402;
$L__BB5_1232:
	add.s32 	%r849, %r847, %r5;
	setp.gt.u32 	%p831, %r849, 31;
	@%p831 bra 	$L__BB5_1274;
	ld.param.u32 	%r17349, [_Z24transposeSharedSwizzlingILi32ELi32EEvPfS0_ii_param_3];
	add.s32 	%r850, %r848, %r5;
	setp.ge.s32 	%p832, %r850, %r17349;
	@%p832 bra 	$L__BB5_1235;
	add.s32 	%r4951, %r850, %r812;
	mul.wide.s32 	%rd809, %r4951, 4;
	add.s64 	%rd810, %rd1, %rd809;
	ld.global.f32 	%f403, [%rd810];
	xor.b32  	%r4952, %r849, %r810;
	shl.b32 	%r4953, %r4952, 2;
	add.s32 	%r4954, %r813, %r4953;
	st.shared.f32 	[%r4954], %f403;
$L__BB5_1235:
	add.s32 	%r851, %r849, %r5;
	setp.gt.u32 	%p833, %r851, 31;
	@%p833 bra 	$L__BB5_1274;
	ld.param.u32 	%r17350, [_Z24transposeSharedSwizzlingILi32ELi32EEvPfS0_ii_param_3];
	add.s32 	%r852, %r850, %r5;
	setp.ge.s32 	%p834, %r852, %r17350;
	@%p834 bra 	$L__BB5_1238;
	add.s32 	%r4955, %r852, %r812;
	mul.wide.s32 	%rd811, %r4955, 4;
	add.s64 	%rd812, %rd1, %rd811;
	ld.global.f32 	%f404, [%rd812];
	xor.b32  	%r4956, %r851, %r810;
	shl.b32 	%r4957, %r4956, 2;
	add.s32 	%r4958, %r813, %r4957;
	st.shared.f32 	[%r4958], %f404;
$L__BB5_1238:
	add.s32 	%r853, %r851, %r5;
	setp.gt.u32 	%p835, %r853, 31;
	@%p835 bra 	$L__BB5_1274;
	ld.param.u32 	%r17351, [_Z24transposeSharedSwizzlingILi32ELi32EEvPfS0_ii_param_3];
	add.s32 	%r854, %r852, %r5;
	setp.ge.s32 	%p836, %r854, %r17351;
	@%p836 bra 	$L__BB5_1241;
	add.s32 	%r4959, %r854, %r812;
	mul.wide.s32 	%rd813, %r4959, 4;
	add.s64 	%rd814, %rd1, %rd813;
	ld.global.f32 	%f405, [%rd814];
	xor.b32  	%r4960, %r853, %r810;
	shl.b32 	%r4961, %r4960, 2;
	add.s32 	%r4962, %r813, %r4961;
	st.shared.f32 	[%r4962], %f405;
$L__BB5_1241:
	add.s32 	%r855, %r853, %r5;
	setp.gt.u32 	%p837, %r855, 31;
	@%p837 bra 	$L__BB5_1274;
	ld.param.u32 	%r17352, [_Z24transposeSharedSwizzlingILi32ELi32EEvPfS0_ii_param_3];
	add.s32 	%r856, %r854, %r5;
	setp.ge.s32 	%p838, %r856, %r17352;
	@%p838 bra 	$L__BB5_1244;
	add.s32 	%r4963, %r856, %r812;
	mul.wide.s32 	%rd815, %r4963, 4;
	add.s64 	%rd816, %rd1, %rd815;
	ld.global.f32 	%f406, [%rd816];
	xor.b32  	%r4964, %r855, %r810;
	shl.b32 	%r4965, %r4964, 2;
	add.s32 	%r4966, %r813, %r4965;
	st.shared.f32 	[%r4966], %f406;
$L__BB5_1244:
	add.s32 	%r857, %r855, %r5;
	setp.gt.u32 	%p839, %r857, 31;
	@%p839 bra 	$L__BB5_1274;
	ld.param.u32 	%r17353, [_Z24transposeSharedSwizzlingILi32ELi32EEvPfS0_ii_param_3];
	add.s32 	%r858, %r856, %r5;
	setp.ge.s32 	%p840, %r858, %r17353;
	@%p840 bra 	$L__BB5_1247;
	add.s32 	%r4967, %r858, %r812;
	mul.wide.s32 	%rd817, %r4967, 4;
	add.s64 	%rd818, %rd1, %rd817;
	ld.global.f32 	%f407, [%rd818];
	xor.b32  	%r4968, %r857, %r810;
	shl.b32 	%r4969, %r4968, 2;
	add.s32 	%r4970, %r813, %r4969;
	st.shared.f32 	[%r4970], %f407;
$L__BB5_1247:
	add.s32 	%r859, %r857, %r5;
	setp.gt.u32 	%p841, %r859, 31;
	@%p841 bra 	$L__BB5_1274;
	ld.param.u32 	%r17354, [_Z24transposeSharedSwizzlingILi32ELi32EEvPfS0_ii_param_3];
	add.s32 	%r860, %r858, %r5;
	setp.ge.s32 	%p842, %r860, %r17354;
	@%p842 bra 	$L__BB5_1250;
	add.s32 	%r4971, %r860, %r812;
	mul.wide.s32 	%rd819, %r4971, 4;
	add.s64 	%rd820, %rd1, %rd819;
	ld.global.f32 	%f408, [%rd820];
	xor.b32  	%r4972, %r859, %r810;
	shl.b32 	%r4973, %r4972, 2;
	add.s32 	%r4974, %r813, %r4973;
	st.shared.f32 	[%r4974], %f408;
$L__BB5_1250:
	add.s32 	%r861, %r859, %r5;
	setp.gt.u32 	%p843, %r861, 31;
	@%p843 bra 	$L__BB5_1274;
	ld.param.u32 	%r17355, [_Z24transposeSharedSwizzlingILi32ELi32EEvPfS0_ii_param_3];
	add.s32 	%r862, %r860, %r5;
	setp.ge.s32 	%p844, %r862, %r17355;
	@%p844 bra 	$L__BB5_1253;
	add.s32 	%r4975, %r862, %r812;
	mul.wide.s32 	%rd821, %r4975, 4;
	add.s64 	%rd822, %rd1, %rd821;
	ld.global.f32 	%f409, [%rd822];
	xor.b32  	%r4976, %r861, %r810;
	shl.b32 	%r4977, %r4976, 2;
	add.s32 	%r4978, %r813, %r4977;
	st.shared.f32 	[%r4978], %f409;
$L__BB5_1253:
	add.s32 	%r863, %r861, %r5;
	setp.gt.u32 	%p845, %r863, 31;
	@%p845 bra 	$L__BB5_1274;
	ld.param.u32 	%r17356, [_Z24transposeSharedSwizzlingILi32ELi32EEvPfS0_ii_param_3];
	add.s32 	%r864, %r862, %r5;
	setp.ge.s32 	%p846, %r864, %r17356;
	@%p846 bra 	$L__BB5_1256;
	add.s32 	%r4979, %r864, %r812;
	mul.wide.s32 	%rd823, %r4979, 4;
	add.s64 	%rd824, %rd1, %rd823;
	ld.global.f32 	%f410, [%rd824];
	xor.b32  	%r4980, %r863, %r810;
	shl.b32 	%r4981, %r4980, 2;
	add.s32 	%r4982, %r813, %r4981;
	st.shared.f32 	[%r4982], %f410;
$L__BB5_1256:
	add.s32 	%r865, %r863, %r5;
	setp.gt.u32 	%p847, %r865, 31;
	@%p847 bra 	$L__BB5_1274;
	ld.param.u32 	%r17357, [_Z24transposeSharedSwizzlingILi32ELi32EEvPfS0_ii_param_3];
	add.s32 	%r866, %r864, %r5;
	setp.ge.s32 	%p848, %r866, %r17357;
	@%p848 bra 	$L__BB5_1259;
	add.s32 	%r4983, %r866, %r812;
	mul.wide.s32 	%rd825, %r4983, 4;
	add.s64 	%rd826, %rd1, %rd825;
	ld.global.f32 	%f411, [%rd826];
	xor.b32  	%r4984, %r865, %r810;
	shl.b32 	%r4985, %r4984, 2;
	add.s32 	%r4986, %r813, %r4985;
	st.shared.f32 	[%r4986], %f411;
$L__BB5_1259:
	add.s32 	%r867, %r865, %r5;
	setp.gt.u32 	%p849, %r867, 31;
	@%p849 bra 	$L__BB5_1274;
	ld.param.u32 	%r17358, [_Z24transposeSharedSwizzlingILi32ELi32EEvPfS0_ii_param_3];
	add.s32 	%r868, %r866, %r5;
	setp.ge.s32 	%p850, %r868, %r17358;
	@%p850 bra 	$L__BB5_1262;
	add.s32 	%r4987, %r868, %r812;
	mul.wide.s32 	%rd827, %r4987, 4;
	add.s64 	%rd828, %rd1, %rd827;
	ld.global.f32 	%f412, [%rd828];
	xor.b32  	%r4988, %r867, %r810;
	shl.b32 	%r4989, %r4988, 2;
	add.s32 	%r4990, %r813, %r4989;
	st.shared.f32 	[%r4990], %f412;
$L__BB5_1262:
	add.s32 	%r869, %r867, %r5;
	setp.gt.u32 	%p851, %r869, 31;
	@%p851 bra 	$L__BB5_1274;
	ld.param.u32 	%r17359, [_Z24transposeSharedSwizzlingILi32ELi32EEvPfS0_ii_param_3];
	add.s32 	%r870, %r868, %r5;
	setp.ge.s32 	%p852, %r870, %r17359;
	@%p852 bra 	$L__BB5_1265;
	add.s32 	%r4991, %r870, %r812;
	mul.wide.s32 	%rd829, %r4991, 4;
	add.s64 	%rd830, %rd1, %rd829;
	ld.global.f32 	%f413, [%rd830];
	xor.b32  	%r4992, %r869, %r810;
	shl.b32 	%r4993, %r4992, 2;
	add.s32 	%r4994, %r813, %r4993;
	st.shared.f32 	[%r4994], %f413;
$L__BB5_1265:
	add.s32 	%r871, %r869, %r5;
	setp.gt.u32 	%p853, %r871, 31;
	@%p853 bra 	$L__BB5_1274;
	ld.param.u32 	%r17360, [_Z24transposeSharedSwizzlingILi32ELi32EEvPfS0_ii_param_3];
	add.s32 	%r872, %r870, %r5;
	setp.ge.s32 	%p854, %r872, %r17360;
	@%p854 bra 	$L__BB5_1268;
	add.s32 	%r4995, %r872, %r812;
	mul.wide.s32 	%rd831, %r4995, 4;
	add.s64 	%rd832, %rd1, %rd831;
	ld.global.f32 	%f414, [%rd832];
	xor.b32  	%r4996, %r871, %r810;
	shl.b32 	%r4997, %r4996, 2;
	add.s32 	%r4998, %r813, %r4997;
	st.shared.f32 	[%r4998], %f414;
$L__BB5_1268:
	add.s32 	%r873, %r871, %r5;
	setp.gt.u32 	%p855, %r873, 31;
	@%p855 bra 	$L__BB5_1274;
	ld.param.u32 	%r17361, [_Z24transposeSharedSwizzlingILi32ELi32EEvPfS0_ii_param_3];
	add.s32 	%r874, %r872, %r5;
	setp.ge.s32 	%p856, %r874, %r17361;
	@%p856 bra 	$L__BB5_1271;
	add.s32 	%r4999, %r874, %r812;
	mul.wide.s32 	%rd833, %r4999, 4;
	add.s64 	%rd834, %rd1, %rd833;
	ld.global.f32 	%f415, [%rd834];
	xor.b32  	%r5000, %r873, %r810;
	shl.b32 	%r5001, %r5000, 2;
	add.s32 	%r5002, %r813, %r5001;
	st.shared.f32 	[%r5002], %f415;
$L__BB5_1271:
	add.s32 	%r875, %r873, %r5;
	setp.gt.u32 	%p857, %r875, 31;
	@%p857 bra 	$L__BB5_1274;
	ld.param.u32 	%r17362, [_Z24transposeSharedSwizzlingILi32ELi32EEvPfS0_ii_param_3];
	add.s32 	%r876, %r874, %r5;
	setp.ge.s32 	%p858, %r876, %r17362;
	@%p858 bra 	$L__BB5_1274;
	add.s32 	%r5003, %r876, %r812;
	mul.wide.s32 	%rd835, %r5003, 4;
	add.s64 	%rd836, %rd1, %rd835;
	ld.global.f32 	%f416, [%rd836];
	xor.b32  	%r5004, %r875, %r810;
	shl.b32 	%r5005, %r5004, 2;
	add.s32 	%r5006, %r813, %r5005;
	st.shared.f32 	[%r5006], %f416;
$L__BB5_1274:
	add.s32 	%r877, %r810, %r6;
	setp.gt.u32 	%p859, %r877, 31;
	@%p859 bra 	$L__BB5_3135;
	ld.param.u32 	%r15904, [_Z24transposeSharedSwizzlingILi32ELi32EEvPfS0_ii_param_2];
	add.s32 	%r878, %r811, %r6;
	setp.ge.u32 	%p860, %r878, %r15904;
	@%p860 bra 	$L__BB5_3135;
	setp.gt.u32 	%p861, %r4, 31;
	@%p861 bra 	$L__BB5_1372;
	ld.param.u32 	%r17363, [_Z24transposeSharedSwizzlingILi32ELi32EEvPfS0_ii_param_3];
	mul.lo.s32 	%r879, %r878, %r17363;
	shl.b32 	%r5007, %r877, 7;
	mov.u32 	%r5008, _ZZ24transposeSharedSwizzlingILi32ELi32EEvPfS0_iiE4tile;
	add.s32 	%r880, %r5008, %r5007;
	add.s32 	%r881, %r4, %r2;
	setp.ge.s32 	%p862, %r881, %r17363;
	@%p862 bra 	$L__BB5_1279;
	add.s32 	%r5009, %r881, %r879;
	mul.wide.s32 	%rd837, %r5009, 4;
	add.s64 	%rd838, %rd1, %rd837;
	ld.global.f32 	%f417, [%rd838];
	xor.b32  	%r5010, %r4, %r877;
	shl.b32 	%r5011, %r5010, 2;
	add.s32 	%r5012, %r880, %r5011;
	st.shared.f32 	[%r5012], %f417;
$L__BB5_1279:
	add.s32 	%r882, %r4, %r5;
	setp.gt.u32 	%p863, %r882, 31;
	@%p863 bra 	$L__BB5_1372;
	ld.param.u32 	%r17364, [_Z24transposeSharedSwizzlingILi32ELi32EEvPfS0_ii_param_3];
	add.s32 	%r883, %r881, %r5;
	setp.ge.s32 	%p864, %r883, %r17364;
	@%p864 bra 	$L__BB5_1282;
	add.s32 	%r5013, %r883, %r879;
	mul.wide.s32 	%rd839, %r5013, 4;
	add.s64 	%rd840, %rd1, %rd839;
	ld.global.f32 	%f418, [%rd840];
	xor.b32  	%r5014, %r882, %r877;
	shl.b32 	%r5015, %r5014, 2;
	add.s32 	%r5016, %r880, %r5015;
	st.shared.f32 	[%r5016], %f418;
$L__BB5_1282:
	add.s32 	%r884, %r882, %r5;
	setp.gt.u32 	%p865, %r884, 31;
	@%p865 bra 	$L__BB5_1372;
	ld.param.u32 	%r17365, [_Z24transposeSharedSwizzlingILi32ELi32EEvPfS0_ii_param_3];
	add.s32 	%r885, %r883, %r5;
	setp.ge.s32 	%p866, %r885, %r17365;
	@%p866 bra 	$L__BB5_1285;
	add.s32 	%r5017, %r885, %r879;
	mul.wide.s32 	%rd841, %r5017, 4;
	add.s64 	%rd842, %rd1, %rd841;
	ld.global.f32 	%f419, [%rd842];
	xor.b32  	%r5018, %r884, %r877;
	shl.b32 	%r5019, %r5018, 2;
	add.s32 	%r5020, %r880, %r5019;
	st.shared.f32 	[%r5020], %f419;
$L__BB5_1285:
	add.s32 	%r886, %r884, %r5;
	setp.gt.u32 	%p867, %r886, 31;
	@%p867 bra 	$L__BB5_1372;
	ld.param.u32 	%r17366, [_Z24transposeSharedSwizzlingILi32ELi32EEvPfS0_ii_param_3];
	add.s32 	%r887, %r885, %r5;
	setp.ge.s32 	%p868, %r887, %r17366;
	@%p868 bra 	$L__BB5_1288;
	add.s32 	%r5021, %r887, %r879;
	mul.wide.s32 	%rd843, %r5021, 4;
	add.s64 	%rd844, %rd1, %rd843;
	ld.global.f32 	%f420, [%rd844];
	xor.b32  	%r5022, %r886, %r877;
	shl.b32 	%r5023, %r5022, 2;
	add.s32 	%r5024, %r880, %r5023;
	st.shared.f32 	[%r5024], %f420;
$L__BB5_1288:
	add.s32 	%r888, %r886, %r5;
	setp.gt.u32 	%p869, %r888, 31;
	@%p869 bra 	$L__BB5_1372;
	ld.param.u32 	%r17367, [_Z24transposeSharedSwizzlingILi32ELi32EEvPfS0_ii_param_3];
	add.s32 	%r889, %r887, %r5;
	setp.ge.s32 	%p870, %r889, %r17367;
	@%p870 bra 	$L__BB5_1291;
	add.s32 	%r5025, %r889, %r879;
	mul.wide.s32 	%rd845, %r5025, 4;
	add.s64 	%rd846, %rd1, %rd845;
	ld.global.f32 	%f421, [%rd846];
	xor.b32  	%r5026, %r888, %r877;
	shl.b32 	%r5027, %r5026, 2;
	add.s32 	%r5028, %r880, %r5027;
	st.shared.f32 	[%r5028], %f421;
$L__BB5_1291:
	add.s32 	%r890, %r888, %r5;
	setp.gt.u32 	%p871, %r890, 31;
	@%p871 bra 	$L__BB5_1372;
	ld.param.u32 	%r17368, [_Z24transposeSharedSwizzlingILi32ELi32EEvPfS0_ii_param_3];
	add.s32 	%r891, %r889, %r5;
	setp.ge.s32 	%p872, %r891, %r17368;
	@%p872 bra 	$L__BB5_1294;
	add.s32 	%r5029, %r891, %r879;
	mul.wide.s32 	%rd847, %r5029, 4;
	add.s64 	%rd848, %rd1, %rd847;
	ld.global.f32 	%f422, [%rd848];
	xor.b32  	%r5030, %r890, %r877;
	shl.b32 	%r5031, %r5030, 2;
	add.s32 	%r5032, %r880, %r5031;
	st.shared.f32 	[%r5032], %f422;
$L__BB5_1294:
	add.s32 	%r892, %r890, %r5;
	setp.gt.u32 	%p873, %r892, 31;
	@%p873 bra 	$L__BB5_1372;
	ld.param.u32 	%r17369, [_Z24transposeSharedSwizzlingILi32ELi32EEvPfS0_ii_param_3];
	add.s32 	%r893, %r891, %r5;
	setp.ge.s32 	%p874, %r893, %r17369;
	@%p874 bra 	$L__BB5_1297;
	add.s32 	%r5033, %r893, %r879;
	mul.wide.s32 	%rd849, %r5033, 4;
	add.s64 	%rd850, %rd1, %rd849;
	ld.global.f32 	%f423, [%rd850];
	xor.b32  	%r5034, %r892, %r877;
	shl.b32 	%r5035, %r5034, 2;
	add.s32 	%r5036, %r880, %r5035;
	st.shared.f32 	[%r5036], %f423;
$L__BB5_1297:
	add.s32 	%r894, %r892, %r5;
	setp.gt.u32 	%p875, %r894, 31;
	@%p875 bra 	$L__BB5_1372;
	ld.param.u32 	%r17370, [_Z24transposeSharedSwizzlingILi32ELi32EEvPfS0_ii_param_3];
	add.s32 	%r895, %r893, %r5;
	setp.ge.s32 	%p876, %r895, %r17370;
	@%p876 bra 	$L__BB5_1300;
	add.s32 	%r5037, %r895, %r879;
	mul.wide.s32 	%rd851, %r5037, 4;
	add.s64 	%rd852, %rd1, %rd851;
	ld.global.f32 	%f424, [%rd852];
	xor.b32  	%r5038, %r894, %r877;
	shl.b32 	%r5039, %r5038, 2;
	add.s32 	%r5040, %r880, %r5039;
	st.shared.f32 	[%r5040], %f424;
$L__BB5_1300:
	add.s32 	%r896, %r894, %r5;
	setp.gt.u32 	%p877, %r896, 31;
	@%p877 bra 	$L__BB5_1372;
	ld.param.u32 	%r17371, [_Z24transposeSharedSwizzlingILi32ELi32EEvPfS0_ii_param_3];
	add.s32 	%r897, %r895, %r5;
	setp.ge.s32 	%p878, %r897, %r17371;
	@%p878 bra 	$L__BB5_1303;
	add.s32 	%r5041, %r897, %r879;
	mul.wide.s32 	%rd853, %r5041, 4;
	add.s64 	%rd854, %rd1, %rd853;
	ld.global.f32 	%f425, [%rd854];
	xor.b32  	%r5042, %r896, %r877;
	shl.b32 	%r5043, %r5042, 2;
	add.s32 	%r5044, %r880, %r5043;
	st.shared.f32 	[%r5044], %f425;
$L__BB5_1303:
	add.s32 	%r898, %r896, %r5;
	setp.gt.u32 	%p879, %r898, 31;
	@%p879 bra 	$L__BB5_1372;
	ld.param.u32 	%r17372, [_Z24transposeSharedSwizzlingILi32ELi32EEvPfS0_ii_param_3];
	add.s32 	%r899, %r897, %r5;
	setp.ge.s32 	%p880, %r899, %r17372;
	@%p880 bra 	$L__BB5_1306;
	add.s32 	%r5045, %r899, %r879;
	mul.wide.s32 	%rd855, %r5045, 4;
	add.s64 	%rd856, %rd1, %rd855;
	ld.global.f32 	%f426, [%rd856];
	xor.b32  	%r5046, %r898, %r877;
	shl.b32 	%r5047, %r5046, 2;
	add.s32 	%r5048, %r880, %r5047;
	st.shared.f32 	[%r5048], %f426;
$L__BB5_1306:
	add.s32 	%r900, %r898, %r5;
	setp.gt.u32 	%p881, %r900, 31;
	@%p881 bra 	$L__BB5_1372;
	ld.param.u32 	%r17373, [_Z24transposeSharedSwizzlingILi32ELi32EEvPfS0_ii_param_3];
	add.s32 	%r901, %r899, %r5;
	setp.ge.s32 	%p882, %r901, %r17373;
	@%p882 bra 	$L__BB5_1309;
	add.s32 	%r5049, %r901, %r879;
	mul.wide.s32 	%rd857, %r5049, 4;
	add.s64 	%rd858, %rd1, %rd857;
	ld.global.f32 	%f427, [%rd858];
	xor.b32  	%r5050, %r900, %r877;
	shl.b32 	%r5051, %r5050, 2;
	add.s32 	%r5052, %r880, %r5051;
	st.shared.f32 	[%r5052], %f427;
$L__BB5_1309:
	add.s32 	%r902, %r900, %r5;
	setp.gt.u32 	%p883, %r902, 31;
	@%p883 bra 	$L__BB5_1372;
	ld.param.u32 	%r17374, [_Z24transposeSharedSwizzlingILi32ELi32EEvPfS0_ii_param_3];
	add.s32 	%r903, %r901, %r5;
	setp.ge.s32 	%p884, %r903, %r17374;
	@%p884 bra 	$L__BB5_1312;
	add.s32 	%r5053, %r903, %r879;
	mul.wide.s32 	%rd859, %r5053, 4;
	add.s64 	%rd860, %rd1, %rd859;
	ld.global.f32 	%f428, [%rd860];
	xor.b32  	%r5054, %r902, %r877;
	shl.b32 	%r5055, %r5054, 2;
	add.s32 	%r5056, %r880, %r5055;
	st.shared.f32 	[%r5056], %f428;
$L__BB5_1312:
	add.s32 	%r904, %r902, %r5;
	setp.gt.u32 	%p885, %r904, 31;
	@%p885 bra 	$L__BB5_1372;
	ld.param.u32 	%r17375, [_Z24transposeSharedSwizzlingILi32ELi32EEvPfS0_ii_param_3];
	add.s32 	%r905, %r903, %r5;
	setp.ge.s32 	%p886, %r905, %r17375;
	@%p886 bra 	$L__BB5_1315;
	add.s32 	%r5057, %r905, %r879;
	mul.wide.s32 	%rd861, %r5057, 4;
	add.s64 	%rd862, %rd1, %rd861;
	ld.global.f32 	%f429, [%rd862];
	xor.b32  	%r5058, %r904, %r877;
	shl.b32 	%r5059, %r5058, 2;
	add.s32 	%r5060, %r880, %r5059;
	st.shared.f32 	[%r5060], %f429;
$L__BB5_1315:
	add.s32 	%r906, %r904, %r5;
	setp.gt.u32 	%p887, %r906, 31;
	@%p887 bra 	$L__BB5_1372;
	ld.param.u32 	%r17376, [_Z24transposeSharedSwizzlingILi32ELi32EEvPfS0_ii_param_3];
	add.s32 	%r907, %r905, %r5;
	setp.ge.s32 	%p888, %r907, %r17376;
	@%p888 bra 	$L__BB5_1318;
	add.s32 	%r5061, %r907, %r879;
	mul.wide.s32 	%rd863, %r5061, 4;
	add.s64 	%rd864, %rd1, %rd863;
	ld.global.f32 	%f430, [%rd864];
	xor.b32  	%r5062, %r906, %r877;
	shl.b32 	%r5063, %r5062, 2;
	add.s32 	%r5064, %r880, %r5063;
	st.shared.f32 	[%r5064], %f430;
$L__BB5_1318:
	add.s32 	%r908, %r906, %r5;
	setp.gt.u32 	%p889, %r908, 31;
	@%p889 bra 	$L__BB5_1372;
	ld.param.u32 	%r17377, [_Z24transposeSharedSwizzlingILi32ELi32EEvPfS0_ii_param_3];
	add.s32 	%r909, %r907, %r5;
	setp.ge.s32 	%p890, %r909, %r17377;
	@%p890 bra 	$L__BB5_1321;
	add.s32 	%r5065, %r909, %r879;
	mul.wide.s32 	%rd865, %r5065, 4;
	add.s64 	%rd866, %rd1, %rd865;
	ld.global.f32 	%f431, [%rd866];
	xor.b32  	%r5066, %r908, %r877;
	shl.b32 	%r5067, %r5066, 2;
	add.s32 	%r5068, %r880, %r5067;
	st.shared.f32 	[%r5068], %f431;
$L__BB5_1321:
	add.s32 	%r910, %r908, %r5;
	setp.gt.u32 	%p891, %r910, 31;
	@%p891 bra 	$L__BB5_1372;
	ld.param.u32 	%r17378, [_Z24transposeSharedSwizzlingILi32ELi32EEvPfS0_ii_param_3];
	add.s32 	%r911, %r909, %r5;
	setp.ge.s32 	%p892, %r911, %r17378;
	@%p892 bra 	$L__BB5_1324;
	add.s32 	%r5069, %r911, %r879;
	mul.wide.s32 	%rd867, %r5069, 4;
	add.s64 	%rd868, %rd1, %rd867;
	ld.global.f32 	%f432, [%rd868];
	xor.b32  	%r5070, %r910, %r877;
	shl.b32 	%r5071, %r5070, 2;
	add.s32 	%r5072, %r880, %r5071;
	st.shared.f32 	[%r5072], %f432;
$L__BB5_1324:
	add.s32 	%r912, %r910, %r5;
	setp.gt.u32 	%p893, %r912, 31;
	@%p893 bra 	$L__BB5_1372;
	ld.param.u32 	%r17379, [_Z24transposeSharedSwizzlingILi32ELi32EEvPfS0_ii_param_3];
	add.s32 	%r913, %r911, %r5;
	setp.ge.s32 	%p894, %r913, %r17379;
	@%p894 bra 	$L__BB5_1327;
	add.s32 	%r5073, %r913, %r879;
	mul.wide.s32 	%rd869, %r5073, 4;
	add.s64 	%rd870, %rd1, %rd869;
	ld.global.f32 	%f433, [%rd870];
	xor.b32  	%r5074, %r912, %r877;
	shl.b32 	%r5075, %r5074, 2;
	add.s32 	%r5076, %r880, %r5075;
	st.shared.f32 	[%r5076], %f433;
$L__BB5_1327:
	add.s32 	%r914, %r912, %r5;
	setp.gt.u32 	%p895, %r914, 31;
	@%p895 bra 	$L__BB5_1372;
	ld.param.u32 	%r17380, [_Z24transposeSharedSwizzlingILi32ELi32EEvPfS0_ii_param_3];
	add.s32 	%r915, %r913, %r5;
	setp.ge.s32 	%p896, %r915, %r17380;
	@%p896 bra 	$L__BB5_1330;
	add.s32 	%r5077, %r915, %r879;
	mul.wide.s32 	%rd871, %r5077, 4;
	add.s64 	%rd872, %rd1, %rd871;
	ld.global.f32 	%f434, [%rd872];
	xor.b32  	%r5078, %r914, %r877;
	shl.b32 	%r5079, %r5078, 2;
	add.s32 	%r5080, %r880, %r5079;
	st.shared.f32 	[%r5080], %f434;
$L__BB5_1330:
	add.s32 	%r916, %r914, %r5;
	setp.gt.u32 	%p897, %r916, 31;
	@%p897 bra 	$L__BB5_1372;
	ld.param.u32 	%r17381, [_Z24transposeSharedSwizzlingILi32ELi32EEvPfS0_ii_param_3];
	add.s32 	%r917, %r915, %r5;
	setp.ge.s32 	%p898, %r917, %r17381;
	@%p898 bra 	$L__BB5_1333;
	add.s32 	%r5081, %r917, %r879;
	mul.wide.s32 	%rd873, %r5081, 4;
	add.s64 	%rd874, %rd1, %rd873;
	ld.global.f32 	%f435, [%rd874];
	xor.b32  	%r5082, %r916, %r877;
	shl.b32 	%r5083, %r5082, 2;
	add.s32 	%r5084, %r880, %r5083;
	st.shared.f32 	[%r5084], %f435;
$L__BB5_1333:
	add.s32 	%r918, %r916, %r5;
	setp.gt.u32 	%p899, %r918, 31;
	@%p899 bra 	$L__BB5_1372;
	ld.param.u32 	%r17382, [_Z24transposeSharedSwizzlingILi32ELi32EEvPfS0_ii_param_3];
	add.s32 	%r919, %r917, %r5;
	setp.ge.s32 	%p900, %r919, %r17382;
	@%p900 bra 	$L__BB5_1336;
	add.s32 	%r5085, %r919, %r879;
	mul.wide.s32 	%rd875, %r5085, 4;
	add.s64 	%rd876, %rd1, %rd875;
	ld.global.f32 	%f436, [%rd876];
	xor.b32  	%r5086, %r918, %r877;
	shl.b32 	%r5087, %r5086, 2;
	add.s32 	%r5088, %r880, %r5087;
	st.shared.f32 	[%r5088], %f436;
$L__BB5_1336:
	add.s32 	%r920, %r918, %r5;
	setp.gt.u32 	%p901, %r920, 31;
	@%p901 bra 	$L__BB5_1372;
	ld.param.u32 	%r17383, [_Z24transposeSharedSwizzlingILi32ELi32EEvPfS0_ii_param_3];
	add.s32 	%r921, %r919, %r5;
	setp.ge.s32 	%p902, %r921, %r17383;
	@%p902 bra 	$L__BB5_1339;
	add.s32 	%r5089, %r921, %r879;
	mul.wide.s32 	%rd877, %r5089, 4;
	add.s64 	%rd878, %rd1, %rd877;
	ld.global.f32 	%f437, [%rd878];
	xor.b32  	%r5090, %r920, %r877;
	shl.b32 	%r5091, %r5090, 2;
	add.s32 	%r5092, %r880, %r5091;
	st.shared.f32 	[%r5092], %f437;
$L__BB5_1339:
	add.s32 	%r922, %r920, %r5;
	setp.gt.u32 	%p903, %r922, 31;
	@%p903 bra 	$L__BB5_1372;
	ld.param.u32 	%r17384, [_Z24transposeSharedSwizzlingILi32ELi32EEvPfS0_ii_param_3];
	add.s32 	%r923, %r921, %r5;
	setp.ge.s32 	%p904, %r923, %r17384;
	@%p904 bra 	$L__BB5_1342;
	add.s32 	%r5093, %r923, %r879;
	mul.wide.s32 	%rd879, %r5093, 4;
	add.s64 	%rd880, %rd1, %rd879;
	ld.global.f32 	%f438, [%rd880];
	xor.b32  	%r5094, %r922, %r877;
	shl.b32 	%r5095, %r5094, 2;
	add.s32 	%r5096, %r880, %r5095;
	st.shared.f32 	[%r5096], %f438;
$L__BB5_1342:
	add.s32 	%r924, %r922, %r5;
	setp.gt.u32 	%p905, %r924, 31;
	@%p905 bra 	$L__BB5_1372;
	ld.param.u32 	%r17385, [_Z24transposeSharedSwizzlingILi32ELi32EEvPfS0_ii_param_3];
	add.s32 	%r925, %r923, %r5;
	setp.ge.s32 	%p906, %r925, %r17385;
	@%p906 bra 	$L__BB5_1345;
	add.s32 	%r5097, %r925, %r879;
	mul.wide.s32 	%rd881, %r5097, 4;
	add.s64 	%rd882, %rd1, %rd881;
	ld.global.f32 	%f439, [%rd882];
	xor.b32  	%r5098, %r924, %r877;
	shl.b32 	%r5099, %r5098, 2;
	add.s32 	%r5100, %r880, %r5099;
	st.shared.f32 	[%r5100], %f439;
$L__BB5_1345:
	add.s32 	%r926, %r924, %r5;
	setp.gt.u32 	%p907, %r926, 31;
	@%p907 bra 	$L__BB5_1372;
	ld.param.u32 	%r17386, [_Z24transposeSharedSwizzlingILi32ELi32EEvPfS0_ii_param_3];
	add.s32 	%r927, %r925, %r5;
	setp.ge.s32 	%p908, %r927, %r17386;
	@%p908 bra 	$L__BB5_1348;
	add.s32 	%r5101, %r927, %r879;
	mul.wide.s32 	%rd883, %r5101, 4;
	add.s64 	%rd884, %rd1, %rd883;
	ld.global.f32 	%f440, [%rd884];
	xor.b32  	%r5102, %r926, %r877;
	shl.b32 	%r5103, %r5102, 2;
	add.s32 	%r5104, %r880, %r5103;
	st.shared.f32 	[%r5104], %f440;
$L__BB5_1348:
	add.s32 	%r928, %r926, %r5;
	setp.gt.u32 	%p909, %r928, 31;
	@%p909 bra 	$L__BB5_1372;
	ld.param.u32 	%r17387, [_Z24transposeSharedSwizzlingILi32ELi32EEvPfS0_ii_param_3];
	add.s32 	%r929, %r927, %r5;
	setp.ge.s32 	%p910, %r929, %r17387;
	@%p910 bra 	$L__BB5_1351;
	add.s32 	%r5105, %r929, %r879;
	mul.wide.s32 	%rd885, %r5105, 4;
	add.s64 	%rd886, %rd1, %rd885;
	ld.global.f32 	%f441, [%rd886];
	xor.b32  	%r5106, %r928, %r877;
	shl.b32 	%r5107, %r5106, 2;
	add.s32 	%r5108, %r880, %r5107;
	st.shared.f32 	[%r5108], %f441;
$L__BB5_1351:
	add.s32 	%r930, %r928, %r5;
	setp.gt.u32 	%p911, %r930, 31;
	@%p911 bra 	$L__BB5_1372;
	ld.param.u32 	%r17388, [_Z24transposeSharedSwizzlingILi32ELi32EEvPfS0_ii_param_3];
	add.s32 	%r931, %r929, %r5;
	setp.ge.s32 	%p912, %r931, %r17388;
	@%p912 bra 	$L__BB5_1354;
	add.s32 	%r5109, %r931, %r879;
	mul.wide.s32 	%rd887, %r5109, 4;
	add.s64 	%rd888, %rd1, %rd887;
	ld.global.f32 	%f442, [%rd888];
	xor.b32  	%r5110, %r930, %r877;
	shl.b32 	%r5111, %r5110, 2;
	add.s32 	%r5112, %r880, %r5111;
	st.shared.f32 	[%r5112], %f442;
$L__BB5_1354:
	add.s32 	%r932, %r930, %r5;
	setp.gt.u32 	%p913, %r932, 31;
	@%p913 bra 	$L__BB5_1372;
	ld.param.u32 	%r17389, [_Z24transposeSharedSwizzlingILi32ELi32EEvPfS0_ii_param_3];
	add.s32 	%r933, %r931, %r5;
	setp.ge.s32 	%p914, %r933, %r17389;
	@%p914 bra 	$L__BB5_1357;
	add.s32 	%r5113, %r933, %r879;
	mul.wide.s32 	%rd889, %r5113, 4;
	add.s64 	%rd890, %rd1, %rd889;
	ld.global.f32 	%f443, [%rd890];
	xor.b32  	%r5114, %r932, %r877;
	shl.b32 	%r5115, %r5114, 2;
	add.s32 	%r5116, %r880, %r5115;
	st.shared.f32 	[%r5116], %f443;
$L__BB5_1357:
	add.s32 	%r934, %r932, %r5;
	setp.gt.u32 	%p915, %r934, 31;
	@%p915 bra 	$L__BB5_1372;
	ld.param.u32 	%r17390, [_Z24transposeSharedSwizzlingILi32ELi32EEvPfS0_ii_param_3];
	add.s32 	%r935, %r933, %r5;
	setp.ge.s32 	%p916, %r935, %r17390;
	@%p916 bra 	$L__BB5_1360;
	add.s32 	%r5117, %r935, %r879;
	mul.wide.s32 	%rd891, %r5117, 4;
	add.s64 	%rd892, %rd1, %rd891;
	ld.global.f32 	%f444, [%rd892];
	xor.b32  	%r5118, %r934, %r877;
	shl.b32 	%r5119, %r5118, 2;
	add.s32 	%r5120, %r880, %r5119;
	st.shared.f32 	[%r5120], %f444;
$L__BB5_1360:
	add.s32 	%r936, %r934, %r5;
	setp.gt.u32 	%p917, %r936, 31;
	@%p917 bra 	$L__BB5_1372;
	ld.param.u32 	%r17391, [_Z24transposeSharedSwizzlingILi32ELi32EEvPfS0_ii_param_3];
	add.s32 	%r937, %r935, %r5;
	setp.ge.s32 	%p918, %r937, %r17391;
	@%p918 bra 	$L__BB5_1363;
	add.s32 	%r5121, %r937, %r879;
	mul.wide.s32 	%rd893, %r5121, 4;
	add.s64 	%rd894, %rd1, %rd893;
	ld.global.f32 	%f445, [%rd894];
	xor.b32  	%r5122, %r936, %r877;
	shl.b32 	%r5123, %r5122, 2;
	add.s32 	%r5124, %r880, %r5123;
	st.shared.f32 	[%r5124], %f445;
$L__BB5_1363:
	add.s32 	%r938, %r936, %r5;
	setp.gt.u32 	%p919, %r938, 31;
	@%p919 bra 	$L__BB5_1372;
	ld.param.u32 	%r17392, [_Z24transposeSharedSwizzlingILi32ELi32EEvPfS0_ii_param_3];
	add.s32 	%r939, %r937, %r5;
	setp.ge.s32 	%p920, %r939, %r17392;
	@%p920 bra 	$L__BB5_1366;
	add.s32 	%r5125, %r939, %r879;
	mul.wide.s32 	%rd895, %r5125, 4;
	add.s64 	%rd896, %rd1, %rd895;
	ld.global.f32 	%f446, [%rd896];
	xor.b32  	%r5126, %r938, %r877;
	shl.b32 	%r5127, %r5126, 2;
	add.s32 	%r5128, %r880, %r5127;
	st.shared.f32 	[%r5128], %f446;
$L__BB5_1366:
	add.s32 	%r940, %r938, %r5;
	setp.gt.u32 	%p921, %r940, 31;
	@%p921 bra 	$L__BB5_1372;
	ld.param.u32 	%r17393, [_Z24transposeSharedSwizzlingILi32ELi32EEvPfS0_ii_param_3];
	add.s32 	%r941, %r939, %r5;
	setp.ge.s32 	%p922, %r941, %r17393;
	@%p922 bra 	$L__BB5_1369;
	add.s32 	%r5129, %r941, %r879;
	mul.wide.s32 	%rd897, %r5129, 4;
	add.s64 	%rd898, %rd1, %rd897;
	ld.global.f32 	%f447, [%rd898];
	xor.b32  	%r5130, %r940, %r877;
	shl.b32 	%r5131, %r5130, 2;
	add.s32 	%r5132, %r880, %r5131;
	st.shared.f32 	[%r5132], %f447;
$L__BB5_1369:
	add.s32 	%r942, %r940, %r5;
	setp.gt.u32 	%p923, %r942, 31;
	@%p923 bra 	$L__BB5_1372;
	ld.param.u32 	%r17394, [_Z24transposeSharedSwizzlingILi32ELi32EEvPfS0_ii_param_3];
	add.s32 	%r943, %r941, %r5;
	setp.ge.s32 	%p924, %r943, %r17394;
	@%p924 bra 	$L__BB5_1372;
	add.s32 	%r5133, %r943, %r879;
	mul.wide.s32 	%rd899, %r5133, 4;
	add.s64 	%rd900, %rd1, %rd899;
	ld.global.f32 	%f448, [%rd900];
	xor.b32  	%r5134, %r942, %r877;
	shl.b32 	%r5135, %r5134, 2;
	add.s32 	%r5136, %r880, %r5135;
	st.shared.f32 	[%r5136], %f448;
$L__BB5_1372:
	add.s32 	%r944, %r877, %r6;
	setp.gt.u32 	%p925, %r944, 31;
	@%p925 bra 	$L__BB5_3135;
	ld.param.u32 	%r15905, [_Z24transposeSharedSwizzlingILi32ELi32EEvPfS0_ii_param_2];
	add.s32 	%r945, %r878, %r6;
	setp.ge.u32 	%p926, %r945, %r15905;
	@%p926 bra 	$L__BB5_3135;
	setp.gt.u32 	%p927, %r4, 31;
	@%p927 bra 	$L__BB5_1470;
	ld.param.u32 	%r17395, [_Z24transposeSharedSwizzlingILi32ELi32EEvPfS0_ii_param_3];
	mul.lo.s32 	%r946, %r945, %r17395;
	shl.b32 	%r5137, %r944, 7;
	mov.u32 	%r5138, _ZZ24transposeSharedSwizzlingILi32ELi32EEvPfS0_iiE4tile;
	add.s32 	%r947, %r5138, %r5137;
	add.s32 	%r948, %r4, %r2;
	setp.ge.s32 	%p928, %r948, %r17395;
	@%p928 bra 	$L__BB5_1377;
	add.s32 	%r5139, %r948, %r946;
	mul.wide.s32 	%rd901, %r5139, 4;
	add.s64 	%rd902, %rd1, %rd901;
	ld.global.f32 	%f449, [%rd902];
	xor.b32  	%r5140, %r4, %r944;
	shl.b32 	%r5141, %r5140, 2;
	add.s32 	%r5142, %r947, %r5141;
	st.shared.f32 	[%r5142], %f449;
$L__BB5_1377:
	add.s32 	%r949, %r4, %r5;
	setp.gt.u32 	%p929, %r949, 31;
	@%p929 bra 	$L__BB5_1470;
	ld.param.u32 	%r17396, [_Z24transposeSharedSwizzlingILi32ELi32EEvPfS0_ii_param_3];
	add.s32 	%r950, %r948, %r5;
	setp.ge.s32 	%p930, %r950, %r17396;
	@%p930 bra 	$L__BB5_1380;
	add.s32 	%r5143, %r950, %r946;
	mul.wide.s32 	%rd903, %r5143, 4;
	add.s64 	%rd904, %rd1, %rd903;
	ld.global.f32 	%f450, [%rd904];
	xor.b32  	%r5144, %r949, %r944;
	shl.b32 	%r5145, %r5144, 2;
	add.s32 	%r5146, %r947, %r5145;
	st.shared.f32 	[%r5146], %f450;
$L__BB5_1380:
	add.s32 	%r951, %r949, %r5;
	setp.gt.u32 	%p931, %r951, 31;
	@%p931 bra 	$L__BB5_1470;
	ld.param.u32 	%r17397, [_Z24transposeSharedSwizzlingILi32ELi32EEvPfS0_ii_param_3];
	add.s32 	%r952, %r950, %r5;
	setp.ge.s32 	%p932, %r952, %r17397;
	@%p932 bra 	$L__BB5_1383;
	add.s32 	%r5147, %r952, %r946;
	mul.wide.s32 	%rd905, %r5147, 4;
	add.s64 	%rd906, %rd1, %rd905;
	ld.global.f32 	%f451, [%rd906];
	xor.b32  	%r5148, %r951, %r944;
	shl.b32 	%r5149, %r5148, 2;
	add.s32 	%r5150, %r947, %r5149;
	st.shared.f32 	[%r5150], %f451;
$L__BB5_1383:
	add.s32 	%r953, %r951, %r5;
	setp.gt.u32 	%p933, %r953, 31;
	@%p933 bra 	$L__BB5_1470;
	ld.param.u32 	%r17398, [_Z24transposeSharedSwizzlingILi32ELi32EEvPfS0_ii_param_3];
	add.s32 	%r954, %r952, %r5;
	setp.ge.s32 	%p934, %r954, %r17398;
	@%p934 bra 	$L__BB5_1386;
	add.s32 	%r5151, %r954, %r946;
	mul.wide.s32 	%rd907, %r5151, 4;
	add.s64 	%rd908, %rd1, %rd907;
	ld.global.f32 	%f452, [%rd908];
	xor.b32  	%r5152, %r953, %r944;
	shl.b32 	%r5153, %r5152, 2;
	add.s32 	%r5154, %r947, %r5153;
	st.shared.f32 	[%r5154], %f452;
$L__BB5_1386:
	add.s32 	%r955, %r953, %r5;
	setp.gt.u32 	%p935, %r955, 31;
	@%p935 bra 	$L__BB5_1470;
	ld.param.u32 	%r17399, [_Z24transposeSharedSwizzlingILi32ELi32EEvPfS0_ii_param_3];
	add.s32 	%r956, %r954, %r5;
	setp.ge.s32 	%p936, %r956, %r17399;
	@%p936 bra 	$L__BB5_1389;
	add.s32 	%r5155, %r956, %r946;
	mul.wide.s32 	%rd909, %r5155, 4;
	add.s64 	%rd910, %rd1, %rd909;
	ld.global.f32 	%f453, [%rd910];
	xor.b32  	%r5156, %r955, %r944;
	shl.b32 	%r5157, %r5156, 2;
	add.s32 	%r5158, %r947, %r5157;
	st.shared.f32 	[%r5158], %f453;
$L__BB5_1389:
	add.s32 	%r957, %r955, %r5;
	setp.gt.u32 	%p937, %r957, 31;
	@%p937 bra 	$L__BB5_1470;
	ld.param.u32 	%r17400, [_Z24transposeSharedSwizzlingILi32ELi32EEvPfS0_ii_param_3];
	add.s32 	%r958, %r956, %r5;
	setp.ge.s32 	%p938, %r958, %r17400;
	@%p938 bra 	$L__BB5_1392;
	add.s32 	%r5159, %r958, %r946;
	mul.wide.s32 	%rd911, %r5159, 4;
	add.s64 	%rd912, %rd1, %rd911;
	ld.global.f32 	%f454, [%rd912];
	xor.b32  	%r5160, %r957, %r944;
	shl.b32 	%r5161, %r5160, 2;
	add.s32 	%r5162, %r947, %r5161;
	st.shared.f32 	[%r5162], %f454;
$L__BB5_1392:
	add.s32 	%r959, %r957, %r5;
	setp.gt.u32 	%p939, %r959, 31;
	@%p939 bra 	$L__BB5_1470;
	ld.param.u32 	%r17401, [_Z24transposeSharedSwizzlingILi32ELi32EEvPfS0_ii_param_3];
	add.s32 	%r960, %r958, %r5;
	setp.ge.s32 	%p940, %r960, %r17401;
	@%p940 bra 	$L__BB5_1395;
	add.s32 	%r5163, %r960, %r946;
	mul.wide.s32 	%rd913, %r5163, 4;
	add.s64 	%rd914, %rd1, %rd913;
	ld.global.f32 	%f455, [%rd914];
	xor.b32  	%r5164, %r959, %r944;
	shl.b32 	%r5165, %r5164, 2;
	add.s32 	%r5166, %r947, %r5165;
	st.shared.f32 	[%r5166], %f455;
$L__BB5_1395:
	add.s32 	%r961, %r959, %r5;
	setp.gt.u32 	%p941, %r961, 31;
	@%p941 bra 	$L__BB5_1470;
	ld.param.u32 	%r17402, [_Z24transposeSharedSwizzlingILi32ELi32EEvPfS0_ii_param_3];
	add.s32 	%r962, %r960, %r5;
	setp.ge.s32 	%p942, %r962, %r17402;
	@%p942 bra 	$L__BB5_1398;
	add.s32 	%r5167, %r962, %r946;
	mul.wide.s32 	%rd915, %r5167, 4;
	add.s64 	%rd916, %rd1, %rd915;
	ld.global.f32 	%f456, [%rd916];
	xor.b32  	%r5168, %r961, %r944;
	shl.b32 	%r5169, %r5168, 2;
	add.s32 	%r5170, %r947, %r5169;
	st.shared.f32 	[%r5170], %f456;
$L__BB5_1398:
	add.s32 	%r963, %r961, %r5;
	setp.gt.u32 	%p943, %r963, 31;
	@%p943 bra 	$L__BB5_1470;
	ld.param.u32 	%r17403, [_Z24transposeSharedSwizzlingILi32ELi32EEvPfS0_ii_param_3];
	add.s32 	%r964, %r962, %r5;
	setp.ge.s32 	%p944, %r964, %r17403;
	@%p944 bra 	$L__BB5_1401;
	add.s32 	%r5171, %r964, %r946;
	mul.wide.s32 	%rd917, %r5171, 4;
	add.s64 	%rd918, %rd1, %rd917;
	ld.global.f32 	%f457, [%rd918];
	xor.b32  	%r5172, %r963, %r944;
	shl.b32 	%r5173, %r5172, 2;
	add.s32 	%r5174, %r947, %r5173;
	st.shared.f32 	[%r5174], %f457;
$L__BB5_1401:
	add.s32 	%r965, %r963, %r5;
	setp.gt.u32 	%p945, %r965, 31;
	@%p945 bra 	$L__BB5_1470;
	ld.param.u32 	%r17404, [_Z24transposeSharedSwizzlingILi32ELi32EEvPfS0_ii_param_3];
	add.s32 	%r966, %r964, %r5;
	setp.ge.s32 	%p946, %r966, %r17404;
	@%p946 bra 	$L__BB5_1404;
	add.s32 	%r5175, %r966, %r946;
	mul.wide.s32 	%rd919, %r5175, 4;
	add.s64 	%rd920, %rd1, %rd919;
	ld.global.f32 	%f458, [%rd920];
	xor.b32  	%r5176, %r965, %r944;
	shl.b32 	%r5177, %r5176, 2;
	add.s32 	%r5178, %r947, %r5177;
	st.shared.f32 	[%r5178], %f458;
$L__BB5_1404:
	add.s32 	%r967, %r965, %r5;
	setp.gt.u32 	%p947, %r967, 31;
	@%p947 bra 	$L__BB5_1470;
	ld.param.u32 	%r17405, [_Z24transposeSharedSwizzlingILi32ELi32EEvPfS0_ii_param_3];
	add.s32 	%r968, %r966, %r5;
	setp.ge.s32 	%p948, %r968, %r17405;
	@%p948 bra 	$L__BB5_1407;
	add.s32 	%r5179, %r968, %r946;
	mul.wide.s32 	%rd921, %r5179, 4;
	add.s64 	%rd922, %rd1, %rd921;
	ld.global.f32 	%f459, [%rd922];
	xor.b32  	%r5180, %r967, %r944;
	shl.b32 	%r5181, %r5180, 2;
	add.s32 	%r5182, %r947, %r5181;
	st.shared.f32 	[%r5182], %f459;
$L__BB5_1407:
	add.s32 	%r969, %r967, %r5;
	setp.gt.u32 	%p949, %r969, 31;
	@%p949 bra 	$L__BB5_1470;
	ld.param.u32 	%r17406, [_Z24transposeSharedSwizzlingILi32ELi32EEvPfS0_ii_param_3];
	add.s32 	%r970, %r968, %r5;
	setp.ge.s32 	%p950, %r970, %r17406;
	@%p950 bra 	$L__BB5_1410;
	add.s32 	%r5183, %r970, %r946;
	mul.wide.s32 	%rd923, %r5183, 4;
	add.s64 	%rd924, %rd1, %rd923;
	ld.global.f32 	%f460, [%rd924];
	xor.b32  	%r5184, %r969, %r944;
	shl.b32 	%r5185, %r5184, 2;
	add.s32 	%r5186, %r947, %r5185;
	st.shared.f32 	[%r5186], %f460;
$L__BB5_1410:
	add.s32 	%r971, %r969, %r5;
	setp.gt.u32 	%p951, %r971, 31;
	@%p951 bra 	$L__BB5_1470;
	ld.param.u32 	%r17407, [_Z24transposeSharedSwizzlingILi32ELi32EEvPfS0_ii_param_3];
	add.s32 	%r972, %r970, %r5;
	setp.ge.s32 	%p952, %r972, %r17407;
	@%p952 bra 	$L__BB5_1413;
	add.s32 	%r5187, %r972, %r946;
	mul.wide.s32 	%rd925, %r5187, 4;
	add.s64 	%rd926, %rd1, %rd925;
	ld.global.f32 	%f461, [%rd926];
	xor.b32  	%r5188, %r971, %r944;
	shl.b32 	%r5189, %r5188, 2;
	add.s32 	%r5190, %r947, %r5189;
	st.shared.f32 	[%r5190], %f461;
$L__BB5_1413:
	add.s32 	%r973, %r971, %r5;
	setp.gt.u32 	%p953, %r973, 31;
	@%p953 bra 	$L__BB5_1470;
	ld.param.u32 	%r17408, [_Z24transposeSharedSwizzlingILi32ELi32EEvPfS0_ii_param_3];
	add.s32 	%r974, %r972, %r5;
	setp.ge.s32 	%p954, %r974, %r17408;
	@%p954 bra 	$L__BB5_1416;
	add.s32 	%r5191, %r974, %r946;
	mul.wide.s32 	%rd927, %r5191, 4;
	add.s64 	%rd928, %rd1, %rd927;
	ld.global.f32 	%f462, [%rd928];
	xor.b32  	%r5192, %r973, %r944;
	shl.b32 	%r5193, %r5192, 2;
	add.s32 	%r5194, %r947, %r5193;
	st.shared.f32 	[%r5194], %f462;
$L__BB5_1416:
	add.s32 	%r975, %r973, %r5;
	setp.gt.u32 	%p955, %r975, 31;
	@%p955 bra 	$L__BB5_1470;
	ld.param.u32 	%r17409, [_Z24transposeSharedSwizzlingILi32ELi32EEvPfS0_ii_param_3];
	add.s32 	%r976, %r974, %r5;
	setp.ge.s32 	%p956, %r976, %r17409;
	@%p956 bra 	$L__BB5_1419;
	add.s32 	%r5195, %r976, %r946;
	mul.wide.s32 	%rd929, %r5195, 4;
	add.s64 	%rd930, %rd1, %rd929;
	ld.global.f32 	%f463, [%rd930];
	xor.b32  	%r5196, %r975, %r944;
	shl.b32 	%r5197, %r5196, 2;
	add.s32 	%r5198, %r947, %r5197;
	st.shared.f32 	[%r5198], %f463;
$L__BB5_1419:
	add.s32 	%r977, %r975, %r5;
	setp.gt.u32 	%p957, %r977, 31;
	@%p957 bra 	$L__BB5_1470;
	ld.param.u32 	%r17410, [_Z24transposeSharedSwizzlingILi32ELi32EEvPfS0_ii_param_3];
	add.s32 	%r978, %r976, %r5;
	setp.ge.s32 	%p958, %r978, %r17410;
	@%p958 bra 	$L__BB5_1422;
	add.s32 	%r5199, %r978, %r946;
	mul.wide.s32 	%rd931, %r5199, 4;
	add.s64 	%rd932, %rd1, %rd931;
	ld.global.f32 	%f464, [%rd932];
	xor.b32  	%r5200, %r977, %r944;
	shl.b32 	%r5201, %r5200, 2;
	add.s32 	%r5202, %r947, %r5201;
	st.shared.f32 	[%r5202], %f464;
$L__BB5_1422:
	add.s32 	%r979, %r977, %r5;
	setp.gt.u32 	%p959, %r979, 31;
	@%p959 bra 	$L__BB5_1470;
	ld.param.u32 	%r17411, [_Z24transposeSharedSwizzlingILi32ELi32EEvPfS0_ii_param_3];
	add.s32 	%r980, %r978, %r5;
	setp.ge.s32 	%p960, %r980, %r17411;
	@%p960 bra 	$L__BB5_1425;
	add.s32 	%r5203, %r980, %r946;
	mul.wide.s32 	%rd933, %r5203, 4;
	add.s64 	%rd934, %rd1, %rd933;
	ld.global.f32 	%f465, [%rd934];
	xor.b32  	%r5204, %r979, %r944;
	shl.b32 	%r5205, %r5204, 2;
	add.s32 	%r5206, %r947, %r5205;
	st.shared.f32 	[%r5206], %f465;
$L__BB5_1425:
	add.s32 	%r981, %r979, %r5;
	setp.gt.u32 	%p961, %r981, 31;
	@%p961 bra 	$L__BB5_1470;
	ld.param.u32 	%r17412, [_Z24transposeSharedSwizzlingILi32ELi32EEvPfS0_ii_param_3];
	add.s32 	%r982, %r980, %r5;
	setp.ge.s32 	%p962, %r982, %r17412;
	@%p962 bra 	$L__BB5_1428;
	add.s32 	%r5207, %r982, %r946;
	mul.wide.s32 	%rd935, %r5207, 4;
	add.s64 	%rd936, %rd1, %rd935;
	ld.global.f32 	%f466, [%rd936];
	xor.b32  	%r5208, %r981, %r944;
	shl.b32 	%r5209, %r5208, 2;
	add.s32 	%r5210, %r947, %r5209;
	st.shared.f32 	[%r5210], %f466;
$L__BB5_1428:
	add.s32 	%r983, %r981, %r5;
	setp.gt.u32 	%p963, %r983, 31;
	@%p963 bra 	$L__BB5_1470;
	ld.param.u32 	%r17413, [_Z24transposeSharedSwizzlingILi32ELi32EEvPfS0_ii_param_3];
	add.s32 	%r984, %r982, %r5;
	setp.ge.s32 	%p964, %r984, %r17413;
	@%p964 bra 	$L__BB5_1431;
	add.s32 	%r5211, %r984, %r946;
	mul.wide.s32 	%rd937, %r5211, 4;
	add.s64 	%rd938, %rd1, %rd937;
	ld.global.f32 	%f467, [%rd938];
	xor.b32  	%r5212, %r983, %r944;
	shl.b32 	%r5213, %r5212, 2;
	add.s32 	%r5214, %r947, %r5213;
	st.shared.f32 	[%r5214], %f467;
$L__BB5_1431:
	add.s32 	%r985, %r983, %r5;
	setp.gt.u32 	%p965, %r985, 31;
	@%p965 bra 	$L__BB5_1470;
	ld.param.u32 	%r17414, [_Z24transposeSharedSwizzlingILi32ELi32EEvPfS0_ii_param_3];
	add.s32 	%r986, %r984, %r5;
	setp.ge.s32 	%p966, %r986, %r17414;
	@%p966 bra 	$L__BB5_1434;
	add.s32 	%r5215, %r986, %r946;
	mul.wide.s32 	%rd939, %r5215, 4;
	add.s64 	%rd940, %rd1, %rd939;
	ld.global.f32 	%f468, [%rd940];
	xor.b32  	%r5216, %r985, %r944;
	shl.b32 	%r5217, %r5216, 2;
	add.s32 	%r5218, %r947, %r5217;
	st.shared.f32 	[%r5218], %f468;
$L__BB5_1434:
	add.s32 	%r987, %r985, %r5;
	setp.gt.u32 	%p967, %r987, 31;
	@%p967 bra 	$L__BB5_1470;
	ld.param.u32 	%r17415, [_Z24transposeSharedSwizzlingILi32ELi32EEvPfS0_ii_param_3];
	add.s32 	%r988, %r986, %r5;
	setp.ge.s32 	%p968, %r988, %r17415;
	@%p968 bra 	$L__BB5_1437;
	add.s32 	%r5219, %r988, %r946;
	mul.wide.s32 	%rd941, %r5219, 4;
	add.s64 	%rd942, %rd1, %rd941;
	ld.global.f32 	%f469, [%rd942];
	xor.b32  	%r5220, %r987, %r944;
	shl.b32 	%r5221, %r5220, 2;
	add.s32 	%r5222, %r947, %r5221;
	st.shared.f32 	[%r5222], %f469;
$L__BB5_1437:
	add.s32 	%r989, %r987, %r5;
	setp.gt.u32 	%p969, %r989, 31;
	@%p969 bra 	$L__BB5_1470;
	ld.param.u32 	%r17416, [_Z24transposeSharedSwizzlingILi32ELi32EEvPfS0_ii_param_3];
	add.s32 	%r990, %r988, %r5;
	setp.ge.s32 	%p970, %r990, %r17416;
	@%p970 bra 	$L__BB5_1440;
	add.s32 	%r5223, %r990, %r946;
	mul.wide.s32 	%rd943, %r5223, 4;
	add.s64 	%rd944, %rd1, %rd943;
	ld.global.f32 	%f470, [%rd944];
	xor.b32  	%r5224, %r989, %r944;
	shl.b32 	%r5225, %r5224, 2;
	add.s32 	%r5226, %r947, %r5225;
	st.shared.f32 	[%r5226], %f470;
$L__BB5_1440:
	add.s32 	%r991, %r989, %r5;
	setp.gt.u32 	%p971, %r991, 31;
	@%p971 bra 	$L__BB5_1470;
	ld.param.u32 	%r17417, [_Z24transposeSharedSwizzlingILi32ELi32EEvPfS0_ii_param_3];
	add.s32 	%r992, %r990, %r5;
	setp.ge.s32 	%p972, %r992, %r17417;
	@%p972 bra 	$L__BB5_1443;
	add.s32 	%r5227, %r992, %r946;
	mul.wide.s32 	%rd945, %r5227, 4;
	add.s64 	%rd946, %rd1, %rd945;
	ld.global.f32 	%f471, [%rd946];
	xor.b32  	%r5228, %r991, %r944;
	shl.b32 	%r5229, %r5228, 2;
	add.s32 	%r5230, %r947, %r5229;
	st.shared.f32 	[%r5230], %f471;
$L__BB5_1443:
	add.s32 	%r993, %r991, %r5;
	setp.gt.u32 	%p973, %r993, 31;
	@%p973 bra 	$L__BB5_1470;
	ld.param.u32 	%r17418, [_Z24transposeSharedSwizzlingILi32ELi32EEvPfS0_ii_param_3];
	add.s32 	%r994, %r992, %r5;
	setp.ge.s32 	%p974, %r994, %r17418;
	@%p974 bra 	$L__BB5_1446;
	add.s32 	%r5231, %r994, %r946;
	mul.wide.s32 	%rd947, %r5231, 4;
	add.s64 	%rd948, %rd1, %rd947;
	ld.global.f32 	%f472, [%rd948];
	xor.b32  	%r5232, %r993, %r944;
	shl.b32 	%r5233, %r5232, 2;
	add.s32 	%r5234, %r947, %r5233;
	st.shared.f32 	[%r5234], %f472;
$L__BB5_1446:
	add.s32 	%r995, %r993, %r5;
	setp.gt.u32 	%p975, %r995, 31;
	@%p975 bra 	$L__BB5_1470;
	ld.param.u32 	%r17419, [_Z24transposeSharedSwizzlingILi32ELi32EEvPfS0_ii_param_3];
	add.s32 	%r996, %r994, %r5;
	setp.ge.s32 	%p976, %r996, %r17419;
	@%p976 bra 	$L__BB5_1449;
	add.s32 	%r5235, %r996, %r946;
	mul.wide.s32 	%rd949, %r5235, 4;
	add.s64 	%rd950, %rd1, %rd949;
	ld.global.f32 	%f473, [%rd950];
	xor.b32  	%r5236, %r995, %r944;
	shl.b32 	%r5237, %r5236, 2;
	add.s32 	%r5238, %r947, %r5237;
	st.shared.f32 	[%r5238], %f473;
$L__BB5_1449:
	add.s32 	%r997, %r995, %r5;
	setp.gt.u32 	%p977, %r997, 31;
	@%p977 bra 	$L__BB5_1470;
	ld.param.u32 	%r17420, [_Z24transposeSharedSwizzlingILi32ELi32EEvPfS0_ii_param_3];
	add.s32 	%r998, %r996, %r5;
	setp.ge.s32 	%p978, %r998, %r17420;
	@%p978 bra 	$L__BB5_1452;
	add.s32 	%r5239, %r998, %r946;
	mul.wide.s32 	%rd951, %r5239, 4;
	add.s64 	%rd952, %rd1, %rd951;
	ld.global.f32 	%f474, [%rd952];
	xor.b32  	%r5240, %r997, %r944;
	shl.b32 	%r5241, %r5240, 2;
	add.s32 	%r5242, %r947, %r5241;
	st.shared.f32 	[%r5242], %f474;
$L__BB5_1452:
	add.s32 	%r999, %r997, %r5;
	setp.gt.u32 	%p979, %r999, 31;
	@%p979 bra 	$L__BB5_1470;
	ld.param.u32 	%r17421, [_Z24transposeSharedSwizzlingILi32ELi32EEvPfS0_ii_param_3];
	add.s32 	%r1000, %r998, %r5;
	setp.ge.s32 	%p980, %r1000, %r17421;
	@%p980 bra 	$L__BB5_1455;
	add.s32 	%r5243, %r1000, %r946;
	mul.wide.s32 	%rd953, %r5243, 4;
	add.s64 	%rd954, %rd1, %rd953;
	ld.global.f32 	%f475, [%rd954];
	xor.b32  	%r5244, %r999, %r944;
	shl.b32 	%r5245, %r5244, 2;
	add.s32 	%r5246, %r947, %r5245;
	st.shared.f32 	[%r5246], %f475;
$L__BB5_1455:
	add.s32 	%r1001, %r999, %r5;
	setp.gt.u32 	%p981, %r1001, 31;
	@%p981 bra 	$L__BB5_1470;
	ld.param.u32 	%r17422, [_Z24transposeSharedSwizzlingILi32ELi32EEvPfS0_ii_param_3];
	add.s32 	%r1002, %r1000, %r5;
	setp.ge.s32 	%p982, %r1002, %r17422;
	@%p982 bra 	$L__BB5_1458;
	add.s32 	%r5247, %r1002, %r946;
	mul.wide.s32 	%rd955, %r5247, 4;
	add.s64 	%rd956, %rd1, %rd955;
	ld.global.f32 	%f476, [%rd956];
	xor.b32  	%r5248, %r1001, %r944;
	shl.b32 	%r5249, %r5248, 2;
	add.s32 	%r5250, %r947, %r5249;
	st.shared.f32 	[%r5250], %f476;
$L__BB5_1458:
	add.s32 	%r1003, %r1001, %r5;
	setp.gt.u32 	%p983, %r1003, 31;
	@%p983 bra 	$L__BB5_1470;
	ld.param.u32 	%r17423, [_Z24transposeSharedSwizzlingILi32ELi32EEvPfS0_ii_param_3];
	add.s32 	%r1004, %r1002, %r5;
	setp.ge.s32 	%p984, %r1004, %r17423;
	@%p984 bra 	$L__BB5_1461;
	add.s32 	%r5251, %r1004, %r946;
	mul.wide.s32 	%rd957, %r5251, 4;
	add.s64 	%rd958, %rd1, %rd957;
	ld.global.f32 	%f477, [%rd958];
	xor.b32  	%r5252, %r1003, %r944;
	shl.b32 	%r5253, %r5252, 2;
	add.s32 	%r5254, %r947, %r5253;
	st.shared.f32 	[%r5254], %f477;
$L__BB5_1461:
	add.s32 	%r1005, %r1003, %r5;
	setp.gt.u32 	%p985, %r1005, 31;
	@%p985 bra 	$L__BB5_1470;
	ld.param.u32 	%r17424, [_Z24transposeSharedSwizzlingILi32ELi32EEvPfS0_ii_param_3];
	add.s32 	%r1006, %r1004, %r5;
	setp.ge.s32 	%p986, %r1006, %r17424;
	@%p986 bra 	$L__BB5_1464;
	add.s32 	%r5255, %r1006, %r946;
	mul.wide.s32 	%rd959, %r5255, 4;
	add.s64 	%rd960, %rd1, %rd959;
	ld.global.f32 	%f478, [%rd960];
	xor.b32  	%r5256, %r1005, %r944;
	shl.b32 	%r5257, %r5256, 2;
	add.s32 	%r5258, %r947, %r5257;
	st.shared.f32 	[%r5258], %f478;
$L__BB5_1464:
	add.s32 	%r1007, %r1005, %r5;
	setp.gt.u32 	%p987, %r1007, 31;
	@%p987 bra 	$L__BB5_1470;
	ld.param.u32 	%r17425, [_Z24transposeSharedSwizzlingILi32ELi32EEvPfS0_ii_param_3];
	add.s32 	%r1008, %r1006, %r5;
	setp.ge.s32 	%p988, %r1008, %r17425;
	@%p988 bra 	$L__BB5_1467;
	add.s32 	%r5259, %r1008, %r946;
	mul.wide.s32 	%rd961, %r5259, 4;
	add.s64 	%rd962, %rd1, %rd961;
	ld.global.f32 	%f479, [%rd962];
	xor.b32  	%r5260, %r1007, %r944;
	shl.b32 	%r5261, %r5260, 2;
	add.s32 	%r5262, %r947, %r5261;
	st.shared.f32 	[%r5262], %f479;
$L__BB5_1467:
	add.s32 	%r1009, %r1007, %r5;
	setp.gt.u32 	%p989, %r1009, 31;
	@%p989 bra 	$L__BB5_1470;
	ld.param.u32 	%r17426, [_Z24transposeSharedSwizzlingILi32ELi32EEvPfS0_ii_param_3];
	add.s32 	%r1010, %r1008, %r5;
	setp.ge.s32 	%p990, %r1010, %r17426;
	@%p990 bra 	$L__BB5_1470;
	add.s32 	%r5263, %r1010, %r946;
	mul.wide.s32 	%rd963, %r5263, 4;
	add.s64 	%rd964, %rd1, %rd963;
	ld.global.f32 	%f480, [%rd964];
	xor.b32  	%r5264, %r1009, %r944;
	shl.b32 	%r5265, %r5264, 2;
	add.s32 	%r5266, %r947, %r5265;
	st.shared.f32 	[%r5266], %f480;
$L__BB5_1470:
	add.s32 	%r1011, %r944, %r6;
	setp.gt.u32 	%p991, %r1011, 31;
	@%p991 bra 	$L__BB5_3135;
	ld.param.u32 	%r15906, [_Z24transposeSharedSwizzlingILi32ELi32EEvPfS0_ii_param_2];
	add.s32 	%r1012, %r945, %r6;
	setp.ge.u32 	%p992, %r1012, %r15906;
	@%p992 bra 	$L__BB5_3135;
	setp.gt.u32 	%p993, %r4, 31;
	@%p993 bra 	$L__BB5_1568;
	ld.param.u32 	%r17427, [_Z24transposeSharedSwizzlingILi32ELi32EEvPfS0_ii_param_3];
	mul.lo.s32 	%r1013, %r1012, %r17427;
	shl.b32 	%r5267, %r1011, 7;
	mov.u32 	%r5268, _ZZ24transposeSharedSwizzlingILi32ELi32EEvPfS0_iiE4tile;
	add.s32 	%r1014, %r5268, %r5267;
	add.s32 	%r1015, %r4, %r2;
	setp.ge.s32 	%p994, %r1015, %r17427;
	@%p994 bra 	$L__BB5_1475;
	add.s32 	%r5269, %r1015, %r1013;
	mul.wide.s32 	%rd965, %r5269, 4;
	add.s64 	%rd966, %rd1, %rd965;
	ld.global.f32 	%f481, [%rd966];
	xor.b32  	%r5270, %r4, %r1011;
	shl.b32 	%r5271, %r5270, 2;
	add.s32 	%r5272, %r1014, %r5271;
	st.shared.f32 	[%r5272], %f481;
$L__BB5_1475:
	add.s32 	%r1016, %r4, %r5;
	setp.gt.u32 	%p995, %r1016, 31;
	@%p995 bra 	$L__BB5_1568;
	ld.param.u32 	%r17428, [_Z24transposeSharedSwizzlingILi32ELi32EEvPfS0_ii_param_3];
	add.s32 	%r1017, %r1015, %r5;
	setp.ge.s32 	%p996, %r1017, %r17428;
	@%p996 bra 	$L__BB5_1478;
	add.s32 	%r5273, %r1017, %r1013;
	mul.wide.s32 	%rd967, %r5273, 4;
	add.s64 	%rd968, %rd1, %rd967;
	ld.global.f32 	%f482, [%rd968];
	xor.b32  	%r5274, %r1016, %r1011;
	shl.b32 	%r5275, %r5274, 2;
	add.s32 	%r5276, %r1014, %r5275;
	st.shared.f32 	[%r5276], %f482;
$L__BB5_1478:
	add.s32 	%r1018, %r1016, %r5;
	setp.gt.u32 	%p997, %r1018, 31;
	@%p997 bra 	$L__BB5_1568;
	ld.param.u32 	%r17429, [_Z24transposeSharedSwizzlingILi32ELi32EEvPfS0_ii_param_3];
	add.s32 	%r1019, %r1017, %r5;
	setp.ge.s32 	%p998, %r1019, %r17429;
	@%p998 bra 	$L__BB5_1481;
	add.s32 	%r5277, %r1019, %r1013;
	mul.wide.s32 	%rd969, %r5277, 4;
	add.s64 	%rd970, %rd1, %rd969;
	ld.global.f32 	%f483, [%rd970];
	xor.b32  	%r5278, %r1018, %r1011;
	shl.b32 	%r5279, %r5278, 2;
	add.s32 	%r5280, %r1014, %r5279;
	st.shared.f32 	[%r5280], %f483;
$L__BB5_1481:
	add.s32 	%r1020, %r1018, %r5;
	setp.gt.u32 	%p999, %r1020, 31;
	@%p999 bra 	$L__BB5_1568;
	ld.param.u32 	%r17430, [_Z24transposeSharedSwizzlingILi32ELi32EEvPfS0_ii_param_3];
	add.s32 	%r1021, %r1019, %r5;
	setp.ge.s32 	%p1000, %r1021, %r17430;
	@%p1000 bra 	$L__BB5_1484;
	add.s32 	%r5281, %r1021, %r1013;
	mul.wide.s32 	%rd971, %r5281, 4;
	add.s64 	%rd972, %rd1, %rd971;
	ld.global.f32 	%f484, [%rd972];
	xor.b32  	%r5282, %r1020, %r1011;
	shl.b32 	%r5283, %r5282, 2;
	add.s32 	%r5284, %r1014, %r5283;
	st.shared.f32 	[%r5284], %f484;
$L__BB5_1484:
	add.s32 	%r1022, %r1020, %r5;
	setp.gt.u32 	%p1001, %r1022, 31;
	@%p1001 bra 	$L__BB5_1568;
	ld.param.u32 	%r17431, [_Z24transposeSharedSwizzlingILi32ELi32EEvPfS0_ii_param_3];
	add.s32 	%r1023, %r1021, %r5;
	setp.ge.s32 	%p1002, %r1023, %r17431;
	@%p1002 bra 	$L__BB5_1487;
	add.s32 	%r5285, %r1023, %r1013;
	mul.wide.s32 	%rd973, %r5285, 4;
	add.s64 	%rd974, %rd1, %rd973;
	ld.global.f32 	%f485, [%rd974];
	xor.b32  	%r5286, %r1022, %r1011;
	shl.b32 	%r5287, %r5286, 2;
	add.s32 	%r5288, %r1014, %r5287;
	st.shared.f32 	[%r5288], %f485;
$L__BB5_1487:
	add.s32 	%r1024, %r1022, %r5;
	setp.gt.u32 	%p1003, %r1024, 31;
	@%p1003 bra 	$L__BB5_1568;
	ld.param.u32 	%r17432, [_Z24transposeSharedSwizzlingILi32ELi32EEvPfS0_ii_param_3];
	add.s32 	%r1025, %r1023, %r5;
	setp.ge.s32 	%p1004, %r1025, %r17432;
	@%p1004 bra 	$L__BB5_1490;
	add.s32 	%r5289, %r1025, %r1013;
	mul.wide.s32 	%rd975, %r5289, 4;
	add.s64 	%rd976, %rd1, %rd975;
	ld.global.f32 	%f486, [%rd976];
	xor.b32  	%r5290, %r1024, %r1011;
	shl.b32 	%r5291, %r5290, 2;
	add.s32 	%r5292, %r1014, %r5291;
	st.shared.f32 	[%r5292], %f486;
$L__BB5_1490:
	add.s32 	%r1026, %r1024, %r5;
	setp.gt.u32 	%p1005, %r1026, 31;
	@%p1005 bra 	$L__BB5_1568;
	ld.param.u32 	%r17433, [_Z24transposeSharedSwizzlingILi32ELi32EEvPfS0_ii_param_3];
	add.s32 	%r1027, %r1025, %r5;
	setp.ge.s32 	%p1006, %r1027, %r17433;
	@%p1006 bra 	$L__BB5_1493;
	add.s32 	%r5293, %r1027, %r1013;
	mul.wide.s32 	%rd977, %r5293, 4;
	add.s64 	%rd978, %rd1, %rd977;
	ld.global.f32 	%f487, [%rd978];
	xor.b32  	%r5294, %r1026, %r1011;
	shl.b32 	%r5295, %r5294, 2;
	add.s32 	%r5296, %r1014, %r5295;
	st.shared.f32 	[%r5296], %f487;
$L__BB5_1493:
	add.s32 	%r1028, %r1026, %r5;
	setp.gt.u32 	%p1007, %r1028, 31;
	@%p1007 bra 	$L__BB5_1568;
	ld.param.u32 	%r17434, [_Z24transposeSharedSwizzlingILi32ELi32EEvPfS0_ii_param_3];
	add.s32 	%r1029, %r1027, %r5;
	setp.ge.s32 	%p1008, %r1029, %r17434;
	@%p1008 bra 	$L__BB5_1496;
	add.s32 	%r5297, %r1029, %r1013;
	mul.wide.s32 	%rd979, %r5297, 4;
	add.s64 	%rd980, %rd1, %rd979;
	ld.global.f32 	%f488, [%rd980];
	xor.b32  	%r5298, %r1028, %r1011;
	shl.b32 	%r5299, %r5298, 2;
	add.s32 	%r5300, %r1014, %r5299;
	st.shared.f32 	[%r5300], %f488;
$L__BB5_1496:
	add.s32 	%r1030, %r1028, %r5;
	setp.gt.u32 	%p1009, %r1030, 31;
	@%p1009 bra 	$L__BB5_1568;
	ld.param.u32 	%r17435, [_Z24transposeSharedSwizzlingILi32ELi32EEvPfS0_ii_param_3];
	add.s32 	%r1031, %r1029, %r5;
	setp.ge.s32 	%p1010, %r1031, %r17435;
	@%p1010 bra 	$L__BB5_1499;
	add.s32 	%r5301, %r1031, %r1013;
	mul.wide.s32 	%rd981, %r5301, 4;
	add.s64 	%rd982, %rd1, %rd981;
	ld.global.f32 	%f489, [%rd982];
	xor.b32  	%r5302, %r1030, %r1011;
	shl.b32 	%r5303, %r5302, 2;
	add.s32 	%r5304, %r1014, %r5303;
	st.shared.f32 	[%r5304], %f489;
$L__BB5_1499:
	add.s32 	%r1032, %r1030, %r5;
	setp.gt.u32 	%p1011, %r1032, 31;
	@%p1011 bra 	$L__BB5_1568;
	ld.param.u32 	%r17436, [_Z24transposeSharedSwizzlingILi32ELi32EEvPfS0_ii_param_3];
	add.s32 	%r1033, %r1031, %r5;
	setp.ge.s32 	%p1012, %r1033, %r17436;
	@%p1012 bra 	$L__BB5_1502;
	add.s32 	%r5305, %r1033, %r1013;
	mul.wide.s32 	%rd983, %r5305, 4;
	add.s64 	%rd984, %rd1, %rd983;
	ld.global.f32 	%f490, [%rd984];
	xor.b32  	%r5306, %r1032, %r1011;
	shl.b32 	%r5307, %r5306, 2;
	add.s32 	%r5308, %r1014, %r5307;
	st.shared.f32 	[%r5308], %f490;
$L__BB5_1502:
	add.s32 	%r1034, %r1032, %r5;
	setp.gt.u32 	%p1013, %r1034, 31;
	@%p1013 bra 	$L__BB5_1568;
	ld.param.u32 	%r17437, [_Z24transposeSharedSwizzlingILi32ELi32EEvPfS0_ii_param_3];
	add.s32 	%r1035, %r1033, %r5;
	setp.ge.s32 	%p1014, %r1035, %r17437;
	@%p1014 bra 	$L__BB5_1505;
	add.s32 	%r5309, %r1035, %r1013;
	mul.wide.s32 	%rd985, %r5309, 4;
	add.s64 	%rd986, %rd1, %rd985;
	ld.global.f32 	%f491, [%rd986];
	xor.b32  	%r5310, %r1034, %r1011;
	shl.b32 	%r5311, %r5310, 2;
	add.s32 	%r5312, %r1014, %r5311;
	st.shared.f32 	[%r5312], %f491;
$L__BB5_1505:
	add.s32 	%r1036, %r1034, %r5;
	setp.gt.u32 	%p1015, %r1036, 31;
	@%p1015 bra 	$L__BB5_1568;
	ld.param.u32 	%r17438, [_Z24transposeSharedSwizzlingILi32ELi32EEvPfS0_ii_param_3];
	add.s32 	%r1037, %r1035, %r5;
	setp.ge.s32 	%p1016, %r1037, %r17438;
	@%p1016 bra 	$L__BB5_1508;
	add.s32 	%r5313, %r1037, %r1013;
	mul.wide.s32 	%rd987, %r5313, 4;
	add.s64 	%rd988, %rd1, %rd987;
	ld.global.f32 	%f492, [%rd988];
	xor.b32  	%r5314, %r1036, %r1011;
	shl.b32 	%r5315, %r5314, 2;
	add.s32 	%r5316, %r1014, %r5315;
	st.shared.f32 	[%r5316], %f492;
$L__BB5_1508:
	add.s32 	%r1038, %r1036, %r5;
	setp.gt.u32 	%p1017, %r1038, 31;
	@%p1017 bra 	$L__BB5_1568;
	ld.param.u32 	%r17439, [_Z24transposeSharedSwizzlingILi32ELi32EEvPfS0_ii_param_3];
	add.s32 	%r1039, %r1037, %r5;
	setp.ge.s32 	%p1018, %r1039, %r17439;
	@%p1018 bra 	$L__BB5_1511;
	add.s32 	%r5317, %r1039, %r1013;
	mul.wide.s32 	%rd989, %r5317, 4;
	add.s64 	%rd990, %rd1, %rd989;
	ld.global.f32 	%f493, [%rd990];
	xor.b32  	%r5318, %r1038, %r1011;
	shl.b32 	%r5319, %r5318, 2;
	add.s32 	%r5320, %r1014, %r5319;
	st.shared.f32 	[%r5320], %f493;
$L__BB5_1511:
	add.s32 	%r1040, %r1038, %r5;
	setp.gt.u32 	%p1019, %r1040, 31;
	@%p1019 bra 	$L__BB5_1568;
	ld.param.u32 	%r17440, [_Z24transposeSharedSwizzlingILi32ELi32EEvPfS0_ii_param_3];
	add.s32 	%r1041, %r1039, %r5;
	setp.ge.s32 	%p1020, %r1041, %r17440;
	@%p1020 bra 	$L__BB5_1514;
	add.s32 	%r5321, %r1041, %r1013;
	mul.wide.s32 	%rd991, %r5321, 4;
	add.s64 	%rd992, %rd1, %rd991;
	ld.global.f32 	%f494, [%rd992];
	xor.b32  	%r5322, %r1040, %r1011;
	shl.b32 	%r5323, %r5322, 2;
	add.s32 	%r5324, %r1014, %r5323;
	st.shared.f32 	[%r5324], %f494;
$L__BB5_1514:
	add.s32 	%r1042, %r1040, %r5;
	setp.gt.u32 	%p1021, %r1042, 31;
	@%p1021 bra 	$L__BB5_1568;
	ld.param.u32 	%r17441, [_Z24transposeSharedSwizzlingILi32ELi32EEvPfS0_ii_param_3];
	add.s32 	%r1043, %r1041, %r5;
	setp.ge.s32 	%p1022, %r1043, %r17441;
	@%p1022 bra 	$L__BB5_1517;
	add.s32 	%r5325, %r1043, %r1013;
	mul.wide.s32 	%rd993, %r5325, 4;
	add.s64 	%rd994, %rd1, %rd993;
	ld.global.f32 	%f495, [%rd994];
	xor.b32  	%r5326, %r1042, %r1011;
	shl.b32 	%r5327, %r5326, 2;
	add.s32 	%r5328, %r1014, %r5327;
	st.shared.f32 	[%r5328], %f495;
$L__BB5_1517:
	add.s32 	%r1044, %r1042, %r5;
	setp.gt.u32 	%p1023, %r1044, 31;
	@%p1023 bra 	$L__BB5_1568;
	ld.param.u32 	%r17442, [_Z24transposeSharedSwizzlingILi32ELi32EEvPfS0_ii_param_3];
	add.s32 	%r1045, %r1043, %r5;
	setp.ge.s32 	%p1024, %r1045, %r17442;
	@%p1024 bra 	$L__BB5_1520;
	add.s32 	%r5329, %r1045, %r1013;
	mul.wide.s32 	%rd995, %r5329, 4;
	add.s64 	%rd996, %rd1, %rd995;
	ld.global.f32 	%f496, [%rd996];
	xor.b32  	%r5330, %r1044, %r1011;
	shl.b32 	%r5331, %r5330, 2;
	add.s32 	%r5332, %r1014, %r5331;
	st.shared.f32 	[%r5332], %f496;
$L__BB5_1520:
	add.s32 	%r1046, %r1044, %r5;
	setp.gt.u32 	%p1025, %r1046, 31;
	@%p1025 bra 	$L__BB5_1568;
	ld.param.u32 	%r17443, [_Z24transposeSharedSwizzlingILi32ELi32EEvPfS0_ii_param_3];
	add.s32 	%r1047, %r1045, %r5;
	setp.ge.s32 	%p1026, %r1047, %r17443;
	@%p1026 bra 	$L__BB5_1523;
	add.s32 	%r5333, %r1047, %r1013;
	mul.wide.s32 	%rd997, %r5333, 4;
	add.s64 	%rd998, %rd1, %rd997;
	ld.global.f32 	%f497, [%rd998];
	xor.b32  	%r5334, %r1046, %r1011;
	shl.b32 	%r5335, %r5334, 2;
	add.s32 	%r5336, %r1014, %r5335;
	st.shared.f32 	[%r5336], %f497;
$L__BB5_1523:
	add.s32 	%r1048, %r1046, %r5;
	setp.gt.u32 	%p1027, %r1048, 31;
	@%p1027 bra 	$L__BB5_1568;
	ld.param.u32 	%r17444, [_Z24transposeSharedSwizzlingILi32ELi32EEvPfS0_ii_param_3];
	add.s32 	%r1049, %r1047, %r5;
	setp.ge.s32 	%p1028, %r1049, %r17444;
	@%p1028 bra 	$L__BB5_1526;
	add.s32 	%r5337, %r1049, %r1013;
	mul.wide.s32 	%rd999, %r5337, 4;
	add.s64 	%rd1000, %rd1, %rd999;
	ld.global.f32 	%f498, [%rd1000];
	xor.b32  	%r5338, %r1048, %r1011;
	shl.b32 	%r5339, %r5338, 2;
	add.s32 	%r5340, %r1014, %r5339;
	st.shared.f32 	[%r5340], %f498;
$L__BB5_1526:
	add.s32 	%r1050, %r1048, %r5;
	setp.gt.u32 	%p1029, %r1050, 31;
	@%p1029 bra 	$L__BB5_1568;
	ld.param.u32 	%r17445, [_Z24transposeSharedSwizzlingILi32ELi32EEvPfS0_ii_param_3];
	add.s32 	%r1051, %r1049, %r5;
	setp.ge.s32 	%p1030, %r1051, %r17445;
	@%p1030 bra 	$L__BB5_1529;
	add.s32 	%r5341, %r1051, %r1013;
	mul.wide.s32 	%rd1001, %r5341, 4;
	add.s64 	%rd1002, %rd1, %rd1001;
	ld.global.f32 	%f499, [%rd1002];
	xor.b32  	%r5342, %r1050, %r1011;
	shl.b32 	%r5343, %r5342, 2;
	add.s32 	%r5344, %r1014, %r5343;
	st.shared.f32 	[%r5344], %f499;
$L__BB5_1529:
	add.s32 	%r1052, %r1050, %r5;
	setp.gt.u32 	%p1031, %r1052, 31;
	@%p1031 bra 	$L__BB5_1568;
	ld.param.u32 	%r17446, [_Z24transposeSharedSwizzlingILi32ELi32EEvPfS0_ii_param_3];
	add.s32 	%r1053, %r1051, %r5;
	setp.ge.s32 	%p1032, %r1053, %r17446;
	@%p1032 bra 	$L__BB5_1532;
	add.s32 	%r5345, %r1053, %r1013;
	mul.wide.s32 	%rd1003, %r5345, 4;
	add.s64 	%rd1004, %rd1, %rd1003;
	ld.global.f32 	%f500, [%rd1004];
	xor.b32  	%r5346, %r1052, %r1011;
	shl.b32 	%r5347, %r5346, 2;
	add.s32 	%r5348, %r1014, %r5347;
	st.shared.f32 	[%r5348], %f500;
$L__BB5_1532:
	add.s32 	%r1054, %r1052, %r5;
	setp.gt.u32 	%p1033, %r1054, 31;
	@%p1033 bra 	$L__BB5_1568;
	ld.param.u32 	%r17447, [_Z24transposeSharedSwizzlingILi32ELi32EEvPfS0_ii_param_3];
	add.s32 	%r1055, %r1053, %r5;
	setp.ge.s32 	%p1034, %r1055, %r17447;
	@%p1034 bra 	$L__BB5_1535;
	add.s32 	%r5349, %r1055, %r1013;
	mul.wide.s32 	%rd1005, %r5349, 4;
	add.s64 	%rd1006, %rd1, %rd1005;
	ld.global.f32 	%f501, [%rd1006];
	xor.b32  	%r5350, %r1054, %r1011;
	shl.b32 	%r5351, %r5350, 2;
	add.s32 	%r5352, %r1014, %r5351;
	st.shared.f32 	[%r5352], %f501;
$L__BB5_1535:
	add.s32 	%r1056, %r1054, %r5;
	setp.gt.u32 	%p1035, %r1056, 31;
	@%p1035 bra 	$L__BB5_1568;
	ld.param.u32 	%r17448, [_Z24transposeSharedSwizzlingILi32ELi32EEvPfS0_ii_param_3];
	add.s32 	%r1057, %r1055, %r5;
	setp.ge.s32 	%p1036, %r1057, %r17448;
	@%p1036 bra 	$L__BB5_1538;
	add.s32 	%r5353, %r1057, %r1013;
	mul.wide.s32 	%rd1007, %r5353, 4;
	add.s64 	%rd1008, %rd1, %rd1007;
	ld.global.f32 	%f502, [%rd1008];
	xor.b32  	%r5354, %r1056, %r1011;
	shl.b32 	%r5355, %r5354, 2;
	add.s32 	%r5356, %r1014, %r5355;
	st.shared.f32 	[%r5356], %f502;
$L__BB5_1538:
	add.s32 	%r1058, %r1056, %r5;
	setp.gt.u32 	%p1037, %r1058, 31;
	@%p1037 bra 	$L__BB5_1568;
	ld.param.u32 	%r17449, [_Z24transposeSharedSwizzlingILi32ELi32EEvPfS0_ii_param_3];
	add.s32 	%r1059, %r1057, %r5;
	setp.ge.s32 	%p1038, %r1059, %r17449;
	@%p1038 bra 	$L__BB5_1541;
	add.s32 	%r5357, %r1059, %r1013;
	mul.wide.s32 	%rd1009, %r5357, 4;
	add.s64 	%rd1010, %rd1, %rd1009;
	ld.global.f32 	%f503, [%rd1010];
	xor.b32  	%r5358, %r1058, %r1011;
	shl.b32 	%r5359, %r5358, 2;
	add.s32 	%r5360, %r1014, %r5359;
	st.shared.f32 	[%r5360], %f503;
$L__BB5_1541:
	add.s32 	%r1060, %r1058, %r5;
	setp.gt.u32 	%p1039, %r1060, 31;
	@%p1039 bra 	$L__BB5_1568;
	ld.param.u32 	%r17450, [_Z24transposeSharedSwizzlingILi32ELi32EEvPfS0_ii_param_3];
	add.s32 	%r1061, %r1059, %r5;
	setp.ge.s32 	%p1040, %r1061, %r17450;
	@%p1040 bra 	$L__BB5_1544;
	add.s32 	%r5361, %r1061, %r1013;
	mul.wide.s32 	%rd1011, %r5361, 4;
	add.s64 	%rd1012, %rd1, %rd1011;
	ld.global.f32 	%f504, [%rd1012];
	xor.b32  	%r5362, %r1060, %r1011;
	shl.b32 	%r5363, %r5362, 2;
	add.s32 	%r5364, %r1014, %r5363;
	st.shared.f32 	[%r5364], %f504;
$L__BB5_1544:
	add.s32 	%r1062, %r1060, %r5;
	setp.gt.u32 	%p1041, %r1062, 31;
	@%p1041 bra 	$L__BB5_1568;
	ld.param.u32 	%r17451, [_Z24transposeSharedSwizzlingILi32ELi32EEvPfS0_ii_param_3];
	add.s32 	%r1063, %r1061, %r5;
	setp.ge.s32 	%p1042, %r1063, %r17451;
	@%p1042 bra 	$L__BB5_1547;
	add.s32 	%r5365, %r1063, %r1013;
	mul.wide.s32 	%rd1013, %r5365, 4;
	add.s64 	%rd1014, %rd1, %rd1013;
	ld.global.f32 	%f505, [%rd1014];
	xor.b32  	%r5366, %r1062, %r1011;
	shl.b32 	%r5367, %r5366, 2;
	add.s32 	%r5368, %r1014, %r5367;
	st.shared.f32 	[%r5368], %f505;
$L__BB5_1547:
	add.s32 	%r1064, %r1062, %r5;
	setp.gt.u32 	%p1043, %r1064, 31;
	@%p1043 bra 	$L__BB5_1568;
	ld.param.u32 	%r17452, [_Z24transposeSharedSwizzlingILi32ELi32EEvPfS0_ii_param_3];
	add.s32 	%r1065, %r1063, %r5;
	setp.ge.s32 	%p1044, %r1065, %r17452;
	@%p1044 bra 	$L__BB5_1550;
	add.s32 	%r5369, %r1065, %r1013;
	mul.wide.s32 	%rd1015, %r5369, 4;
	add.s64 	%rd1016, %rd1, %rd1015;
	ld.global.f32 	%f506, [%rd1016];
	xor.b32  	%r5370, %r1064, %r1011;
	shl.b32 	%r5371, %r5370, 2;
	add.s32 	%r5372, %r1014, %r5371;
	st.shared.f32 	[%r5372], %f506;
$L__BB5_1550:
	add.s32 	%r1066, %r1064, %r5;
	setp.gt.u32 	%p1045, %r1066, 31;
	@%p1045 bra 	$L__BB5_1568;
	ld.param.u32 	%r17453, [_Z24transposeSharedSwizzlingILi32ELi32EEvPfS0_ii_param_3];
	add.s32 	%r1067, %r1065, %r5;
	setp.ge.s32 	%p1046, %r1067, %r17453;
	@%p1046 bra 	$L__BB5_1553;
	add.s32 	%r5373, %r1067, %r1013;
	mul.wide.s32 	%rd1017, %r5373, 4;
	add.s64 	%rd1018, %rd1, %rd1017;
	ld.global.f32 	%f507, [%rd1018];
	xor.b32  	%r5374, %r1066, %r1011;
	shl.b32 	%r5375, %r5374, 2;
	add.s32 	%r5376, %r1014, %r5375;
	st.shared.f32 	[%r5376], %f507;
$L__BB5_1553:
	add.s32 	%r1068, %r1066, %r5;
	setp.gt.u32 	%p1047, %r1068, 31;
	@%p1047 bra 	$L__BB5_1568;
	ld.param.u32 	%r17454, [_Z24transposeSharedSwizzlingILi32ELi32EEvPfS0_ii_param_3];
	add.s32 	%r1069, %r1067, %r5;
	setp.ge.s32 	%p1048, %r1069, %r17454;
	@%p1048 bra 	$L__BB5_1556;
	add.s32 	%r5377, %r1069, %r1013;
	mul.wide.s32 	%rd1019, %r5377, 4;
	add.s64 	%rd1020, %rd1, %rd1019;
	ld.global.f32 	%f508, [%rd1020];
	xor.b32  	%r5378, %r1068, %r1011;
	shl.b32 	%r5379, %r5378, 2;
	add.s32 	%r5380, %r1014, %r5379;
	st.shared.f32 	[%r5380], %f508;
$L__BB5_1556:
	add.s32 	%r1070, %r1068, %r5;
	setp.gt.u32 	%p1049, %r1070, 31;
	@%p1049 bra 	$L__BB5_1568;
	ld.param.u32 	%r17455, [_Z24transposeSharedSwizzlingILi32ELi32EEvPfS0_ii_param_3];
	add.s32 	%r1071, %r1069, %r5;
	setp.ge.s32 	%p1050, %r1071, %r17455;
	@%p1050 bra 	$L__BB5_1559;
	add.s32 	%r5381, %r1071, %r1013;
	mul.wide.s32 	%rd1021, %r5381, 4;
	add.s64 	%rd1022, %rd1, %rd1021;
	ld.global.f32 	%f509, [%rd1022];
	xor.b32  	%r5382, %r1070, %r1011;
	shl.b32 	%r5383, %r5382, 2;
	add.s32 	%r5384, %r1014, %r5383;
	st.shared.f32 	[%r5384], %f509;
$L__BB5_1559:
	add.s32 	%r1072, %r1070, %r5;
	setp.gt.u32 	%p1051, %r1072, 31;
	@%p1051 bra 	$L__BB5_1568;
	ld.param.u32 	%r17456, [_Z24transposeSharedSwizzlingILi32ELi32EEvPfS0_ii_param_3];
	add.s32 	%r1073, %r1071, %r5;
	setp.ge.s32 	%p1052, %r1073, %r17456;
	@%p1052 bra 	$L__BB5_1562;
	add.s32 	%r5385, %r1073, %r1013;
	mul.wide.s32 	%rd1023, %r5385, 4;
	add.s64 	%rd1024, %rd1, %rd1023;
	ld.global.f32 	%f510, [%rd1024];
	xor.b32  	%r5386, %r1072, %r1011;
	shl.b32 	%r5387, %r5386, 2;
	add.s32 	%r5388, %r1014, %r5387;
	st.shared.f32 	[%r5388], %f510;
$L__BB5_1562:
	add.s32 	%r1074, %r1072, %r5;
	setp.gt.u32 	%p1053, %r1074, 31;
	@%p1053 bra 	$L__BB5_1568;
	ld.param.u32 	%r17457, [_Z24transposeSharedSwizzlingILi32ELi32EEvPfS0_ii_param_3];
	add.s32 	%r1075, %r1073, %r5;
	setp.ge.s32 	%p1054, %r1075, %r17457;
	@%p1054 bra 	$L__BB5_1565;
	add.s32 	%r5389, %r1075, %r1013;
	mul.wide.s32 	%rd1025, %r5389, 4;
	add.s64 	%rd1026, %rd1, %rd1025;
	ld.global.f32 	%f511, [%rd1026];
	xor.b32  	%r5390, %r1074, %r1011;
	shl.b32 	%r5391, %r5390, 2;
	add.s32 	%r5392, %r1014, %r5391;
	st.shared.f32 	[%r5392], %f511;
$L__BB5_1565:
	add.s32 	%r1076, %r1074, %r5;
	setp.gt.u32 	%p1055, %r1076, 31;
	@%p1055 bra 	$L__BB5_1568;
	ld.param.u32 	%r17458, [_Z24transposeSharedSwizzlingILi32ELi32EEvPfS0_ii_param_3];
	add.s32 	%r1077, %r1075, %r5;
	setp.ge.s32 	%p1056, %r1077, %r17458;
	@%p1056 bra 	$L__BB5_1568;
	add.s32 	%r5393, %r1077, %r1013;
	mul.wide.s32 	%rd1027, %r5393, 4;
	add.s64 	%rd1028, %rd1, %rd1027;
	ld.global.f32 	%f512, [%rd1028];
	xor.b32  	%r5394, %r1076, %r1011;
	shl.b32 	%r5395, %r5394, 2;
	add.s32 	%r5396, %r1014, %r5395;
	st.shared.f32 	[%r5396], %f512;
$L__BB5_1568:
	add.s32 	%r1078, %r1011, %r6;
	setp.gt.u32 	%p1057, %r1078, 31;
	@%p1057 bra 	$L__BB5_3135;
	ld.param.u32 	%r15907, [_Z24transposeSharedSwizzlingILi32ELi32EEvPfS0_ii_param_2];
	add.s32 	%r1079, %r1012, %r6;
	setp.ge.u32 	%p1058, %r1079, %r15907;
	@%p1058 bra 	$L__BB5_3135;
	setp.gt.u32 	%p1059, %r4, 31;
	@%p1059 bra 	$L__BB5_1666;
	ld.param.u32 	%r17459, [_Z24transposeSharedSwizzlingILi32ELi32EEvPfS0_ii_param_3];
	mul.lo.s32 	%r1080, %r1079, %r17459;
	shl.b32 	%r5397, %r1078, 7;
	mov.u32 	%r5398, _ZZ24transposeSharedSwizzlingILi32ELi32EEvPfS0_iiE4tile;
	add.s32 	%r1081, %r5398, %r5397;
	add.s32 	%r1082, %r4, %r2;
	setp.ge.s32 	%p1060, %r1082, %r17459;
	@%p1060 bra 	$L__BB5_1573;
	add.s32 	%r5399, %r1082, %r1080;
	mul.wide.s32 	%rd1029, %r5399, 4;
	add.s64 	%rd1030, %rd1, %rd1029;
	ld.global.f32 	%f513, [%rd1030];
	xor.b32  	%r5400, %r4, %r1078;
	shl.b32 	%r5401, %r5400, 2;
	add.s32 	%r5402, %r1081, %r5401;
	st.shared.f32 	[%r5402], %f513;
$L__BB5_1573:
	add.s32 	%r1083, %r4, %r5;
	setp.gt.u32 	%p1061, %r1083, 31;
	@%p1061 bra 	$L__BB5_1666;
	ld.param.u32 	%r17460, [_Z24transposeSharedSwizzlingILi32ELi32EEvPfS0_ii_param_3];
	add.s32 	%r1084, %r1082, %r5;
	setp.ge.s32 	%p1062, %r1084, %r17460;
	@%p1062 bra 	$L__BB5_1576;
	add.s32 	%r5403, %r1084, %r1080;
	mul.wide.s32 	%rd1031, %r5403, 4;
	add.s64 	%rd1032, %rd1, %rd1031;
	ld.global.f32 	%f514, [%rd1032];
	xor.b32  	%r5404, %r1083, %r1078;
	shl.b32 	%r5405, %r5404, 2;
	add.s32 	%r5406, %r1081, %r5405;
	st.shared.f32 	[%r5406], %f514;
$L__BB5_1576:
	add.s32 	%r1085, %r1083, %r5;
	setp.gt.u32 	%p1063, %r1085, 31;
	@%p1063 bra 	$L__BB5_1666;
	ld.param.u32 	%r17461, [_Z24transposeSharedSwizzlingILi32ELi32EEvPfS0_ii_param_3];
	add.s32 	%r1086, %r1084, %r5;
	setp.ge.s32 	%p1064, %r1086, %r17461;
	@%p1064 bra 	$L__BB5_1579;
	add.s32 	%r5407, %r1086, %r1080;
	mul.wide.s32 	%rd1033, %r5407, 4;
	add.s64 	%rd1034, %rd1, %rd1033;
	ld.global.f32 	%f515, [%rd1034];
	xor.b32  	%r5408, %r1085, %r1078;
	shl.b32 	%r5409, %r5408, 2;
	add.s32 	%r5410, %r1081, %r5409;
	st.shared.f32 	[%r5410], %f515;
$L__BB5_1579:
	add.s32 	%r1087, %r1085, %r5;
	setp.gt.u32 	%p1065, %r1087, 31;
	@%p1065 bra 	$L__BB5_1666;
	ld.param.u32 	%r17462, [_Z24transposeSharedSwizzlingILi32ELi32EEvPfS0_ii_param_3];
	add.s32 	%r1088, %r1086, %r5;
	setp.ge.s32 	%p1066, %r1088, %r17462;
	@%p1066 bra 	$L__BB5_1582;
	add.s32 	%r5411, %r1088, %r1080;
	mul.wide.s32 	%rd1035, %r5411, 4;
	add.s64 	%rd1036, %rd1, %rd1035;
	ld.global.f32 	%f516, [%rd1036];
	xor.b32  	%r5412, %r1087, %r1078;
	shl.b32 	%r5413, %r5412, 2;
	add.s32 	%r5414, %r1081, %r5413;
	st.shared.f32 	[%r5414], %f516;
$L__BB5_1582:
	add.s32 	%r1089, %r1087, %r5;
	setp.gt.u32 	%p1067, %r1089, 31;
	@%p1067 bra 	$L__BB5_1666;
	ld.param.u32 	%r17463, [_Z24transposeSharedSwizzlingILi32ELi32EEvPfS0_ii_param_3];
	add.s32 	%r1090, %r1088, %r5;
	setp.ge.s32 	%p1068, %r1090, %r17463;
	@%p1068 bra 	$L__BB5_1585;
	add.s32 	%r5415, %r1090, %r1080;
	mul.wide.s32 	%rd1037, %r5415, 4;
	add.s64 	%rd1038, %rd1, %rd1037;
	ld.global.f32 	%f517, [%rd1038];
	xor.b32  	%r5416, %r1089, %r1078;
	shl.b32 	%r5417, %r5416, 2;
	add.s32 	%r5418, %r1081, %r5417;
	st.shared.f32 	[%r5418], %f517;
$L__BB5_1585:
	add.s32 	%r1091, %r1089, %r5;
	setp.gt.u32 	%p1069, %r1091, 31;
	@%p1069 bra 	$L__BB5_1666;
	ld.param.u32 	%r17464, [_Z24transposeSharedSwizzlingILi32ELi32EEvPfS0_ii_param_3];
	add.s32 	%r1092, %r1090, %r5;
	setp.ge.s32 	%p1070, %r1092, %r17464;
	@%p1070 bra 	$L__BB5_1588;
	add.s32 	%r5419, %r1092, %r1080;
	mul.wide.s32 	%rd1039, %r5419, 4;
	add.s64 	%rd1040, %rd1, %rd1039;
	ld.global.f32 	%f518, [%rd1040];
	xor.b32  	%r5420, %r1091, %r1078;
	shl.b32 	%r5421, %r5420, 2;
	add.s32 	%r5422, %r1081, %r5421;
	st.shared.f32 	[%r5422], %f518;
$L__BB5_1588:
	add.s32 	%r1093, %r1091, %r5;
	setp.gt.u32 	%p1071, %r1093, 31;
	@%p1071 bra 	$L__BB5_1666;
	ld.param.u32 	%r17465, [_Z24transposeSharedSwizzlingILi32ELi32EEvPfS0_ii_param_3];
	add.s32 	%r1094, %r1092, %r5;
	setp.ge.s32 	%p1072, %r1094, %r17465;
	@%p1072 bra 	$L__BB5_1591;
	add.s32 	%r5423, %r1094, %r1080;
	mul.wide.s32 	%rd1041, %r5423, 4;
	add.s64 	%rd1042, %rd1, %rd1041;
	ld.global.f32 	%f519, [%rd1042];
	xor.b32  	%r5424, %r1093, %r1078;
	shl.b32 	%r5425, %r5424, 2;
	add.s32 	%r5426, %r1081, %r5425;
	st.shared.f32 	[%r5426], %f519;
$L__BB5_1591:
	add.s32 	%r1095, %r1093, %r5;
	setp.gt.u32 	%p1073, %r1095, 31;
	@%p1073 bra 	$L__BB5_1666;
	ld.param.u32 	%r17466, [_Z24transposeSharedSwizzlingILi32ELi32EEvPfS0_ii_param_3];
	add.s32 	%r1096, %r1094, %r5;
	setp.ge.s32 	%p1074, %r1096, %r17466;
	@%p1074 bra 	$L__BB5_1594;
	add.s32 	%r5427, %r1096, %r1080;
	mul.wide.s32 	%rd1043, %r5427, 4;
	add.s64 	%rd1044, %rd1, %rd1043;
	ld.global.f32 	%f520, [%rd1044];
	xor.b32  	%r5428, %r1095, %r1078;
	shl.b32 	%r5429, %r5428, 2;
	add.s32 	%r5430, %r1081, %r5429;
	st.shared.f32 	[%r5430], %f520;
$L__BB5_1594:
	add.s32 	%r1097, %r1095, %r5;
	setp.gt.u32 	%p1075, %r1097, 31;
	@%p1075 bra 	$L__BB5_1666;
	ld.param.u32 	%r17467, [_Z24transposeSharedSwizzlingILi32ELi32EEvPfS0_ii_param_3];
	add.s32 	%r1098, %r1096, %r5;
	setp.ge.s32 	%p1076, %r1098, %r17467;
	@%p1076 bra 	$L__BB5_1597;
	add.s32 	%r5431, %r1098, %r1080;
	mul.wide.s32 	%rd1045, %r5431, 4;
	add.s64 	%rd1046, %rd1, %rd1045;
	ld.global.f32 	%f521, [%rd1046];
	xor.b32  	%r5432, %r1097, %r1078;
	shl.b32 	%r5433, %r5432, 2;
	add.s32 	%r5434, %r1081, %r5433;
	st.shared.f32 	[%r5434], %f521;
$L__BB5_1597:
	add.s32 	%r1099, %r1097, %r5;
	setp.gt.u32 	%p1077, %r1099, 31;
	@%p1077 bra 	$L__BB5_1666;
	ld.param.u32 	%r17468, [_Z24transposeSharedSwizzlingILi32ELi32EEvPfS0_ii_param_3];
	add.s32 	%r1100, %r1098, %r5;
	setp.ge.s32 	%p1078, %r1100, %r17468;
	@%p1078 bra 	$L__BB5_1600;
	add.s32 	%r5435, %r1100, %r1080;
	mul.wide.s32 	%rd1047, %r5435, 4;
	add.s64 	%rd1048, %rd1, %rd1047;
	ld.global.f32 	%f522, [%rd1048];
	xor.b32  	%r5436, %r1099, %r1078;
	shl.b32 	%r5437, %r5436, 2;
	add.s32 	%r5438, %r1081, %r5437;
	st.shared.f32 	[%r5438], %f522;
$L__BB5_1600:
	add.s32 	%r1101, %r1099, %r5;
	setp.gt.u32 	%p1079, %r1101, 31;
	@%p1079 bra 	$L__BB5_1666;
	ld.param.u32 	%r17469, [_Z24transposeSharedSwizzlingILi32ELi32EEvPfS0_ii_param_3];
	add.s32 	%r1102, %r1100, %r5;
	setp.ge.s32 	%p1080, %r1102, %r17469;
	@%p1080 bra 	$L__BB5_1603;
	add.s32 	%r5439, %r1102, %r1080;
	mul.wide.s32 	%rd1049, %r5439, 4;
	add.s64 	%rd1050, %rd1, %rd1049;
	ld.global.f32 	%f523, [%rd1050];
	xor.b32  	%r5440, %r1101, %r1078;
	shl.b32 	%r5441, %r5440, 2;
	add.s32 	%r5442, %r1081, %r5441;
	st.shared.f32 	[%r5442], %f523;
$L__BB5_1603:
	add.s32 	%r1103, %r1101, %r5;
	setp.gt.u32 	%p1081, %r1103, 31;
	@%p1081 bra 	$L__BB5_1666;
	ld.param.u32 	%r17470, [_Z24transposeSharedSwizzlingILi32ELi32EEvPfS0_ii_param_3];
	add.s32 	%r1104, %r1102, %r5;
	setp.ge.s32 	%p1082, %r1104, %r17470;
	@%p1082 bra 	$L__BB5_1606;
	add.s32 	%r5443, %r1104, %r1080;
	mul.wide.s32 	%rd1051, %r5443, 4;
	add.s64 	%rd1052, %rd1, %rd1051;
	ld.global.f32 	%f524, [%rd1052];
	xor.b32  	%r5444, %r1103, %r1078;
	shl.b32 	%r5445, %r5444, 2;
	add.s32 	%r5446, %r1081, %r5445;
	st.shared.f32 	[%r5446], %f524;
$L__BB5_1606:
	add.s32 	%r1105, %r1103, %r5;
	setp.gt.u32 	%p1083, %r1105, 31;
	@%p1083 bra 	$L__BB5_1666;
	ld.param.u32 	%r17471, [_Z24transposeSharedSwizzlingILi32ELi32EEvPfS0_ii_param_3];
	add.s32 	%r1106, %r1104, %r5;
	setp.ge.s32 	%p1084, %r1106, %r17471;
	@%p1084 bra 	$L__BB5_1609;
	add.s32 	%r5447, %r1106, %r1080;
	mul.wide.s32 	%rd1053, %r5447, 4;
	add.s64 	%rd1054, %rd1, %rd1053;
	ld.global.f32 	%f525, [%rd1054];
	xor.b32  	%r5448, %r1105, %r1078;
	shl.b32 	%r5449, %r5448, 2;
	add.s32 	%r5450, %r1081, %r5449;
	st.shared.f32 	[%r5450], %f525;
$L__BB5_1609:
	add.s32 	%r1107, %r1105, %r5;
	setp.gt.u32 	%p1085, %r1107, 31;
	@%p1085 bra 	$L__BB5_1666;
	ld.param.u32 	%r17472, [_Z24transposeSharedSwizzlingILi32ELi32EEvPfS0_ii_param_3];
	add.s32 	%r1108, %r1106, %r5;
	setp.ge.s32 	%p1086, %r1108, %r17472;
	@%p1086 bra 	$L__BB5_1612;
	add.s32 	%r5451, %r1108, %r1080;
	mul.wide.s32 	%rd1055, %r5451, 4;
	add.s64 	%rd1056, %rd1, %rd1055;
	ld.global.f32 	%f526, [%rd1056];
	xor.b32  	%r5452, %r1107, %r1078;
	shl.b32 	%r5453, %r5452, 2;
	add.s32 	%r5454, %r1081, %r5453;
	st.shared.f32 	[%r5454], %f526;
$L__BB5_1612:
	add.s32 	%r1109, %r1107, %r5;
	setp.gt.u32 	%p1087, %r1109, 31;
	@%p1087 bra 	$L__BB5_1666;
	ld.param.u32 	%r17473, [_Z24transposeSharedSwizzlingILi32ELi32EEvPfS0_ii_param_3];
	add.s32 	%r1110, %r1108, %r5;
	setp.ge.s32 	%p1088, %r1110, %r17473;
	@%p1088 bra 	$L__BB5_1615;
	add.s32 	%r5455, %r1110, %r1080;
	mul.wide.s32 	%rd1057, %r5455, 4;
	add.s64 	%rd1058, %rd1, %rd1057;
	ld.global.f32 	%f527, [%rd1058];
	xor.b32  	%r5456, %r1109, %r1078;
	shl.b32 	%r5457, %r5456, 2;
	add.s32 	%r5458, %r1081, %r5457;
	st.shared.f32 	[%r5458], %f527;
$L__BB5_1615:
	add.s32 	%r1111, %r1109, %r5;
	setp.gt.u32 	%p1089, %r1111, 31;
	@%p1089 bra 	$L__BB5_1666;
	ld.param.u32 	%r17474, [_Z24transposeSharedSwizzlingILi32ELi32EEvPfS0_ii_param_3];
	add.s32 	%r1112, %r1110, %r5;
	setp.ge.s32 	%p1090, %r1112, %r17474;
	@%p1090 bra 	$L__BB5_1618;
	add.s32 	%r5459, %r1112, %r1080;
	mul.wide.s32 	%rd1059, %r5459, 4;
	add.s64 	%rd1060, %rd1, %rd1059;
	ld.global.f32 	%f528, [%rd1060];
	xor.b32  	%r5460, %r1111, %r1078;
	shl.b32 	%r5461, %r5460, 2;
	add.s32 	%r5462, %r1081, %r5461;
	st.shared.f32 	[%r5462], %f528;
$L__BB5_1618:
	add.s32 	%r1113, %r1111, %r5;
	setp.gt.u32 	%p1091, %r1113, 31;
	@%p1091 bra 	$L__BB5_1666;
	ld.param.u32 	%r17475, [_Z24transposeSharedSwizzlingILi32ELi32EEvPfS0_ii_param_3];
	add.s32 	%r1114, %r1112, %r5;
	setp.ge.s32 	%p1092, %r1114, %r17475;
	@%p1092 bra 	$L__BB5_1621;
	add.s32 	%r5463, %r1114, %r1080;
	mul.wide.s32 	%rd1061, %r5463, 4;
	add.s64 	%rd1062, %rd1, %rd1061;
	ld.global.f32 	%f529, [%rd1062];
	xor.b32  	%r5464, %r1113, %r1078;
	shl.b32 	%r5465, %r5464, 2;
	add.s32 	%r5466, %r1081, %r5465;
	st.shared.f32 	[%r5466], %f529;
$L__BB5_1621:
	add.s32 	%r1115, %r1113, %r5;
	setp.gt.u32 	%p1093, %r1115, 31;
	@%p1093 bra 	$L__BB5_1666;
	ld.param.u32 	%r17476, [_Z24transposeSharedSwizzlingILi32ELi32EEvPfS0_ii_param_3];
	add.s32 	%r1116, %r1114, %r5;
	setp.ge.s32 	%p1094, %r1116, %r17476;
	@%p1094 bra 	$L__BB5_1624;
	add.s32 	%r5467, %r1116, %r1080;
	mul.wide.s32 	%rd1063, %r5467, 4;
	add.s64 	%rd1064, %rd1, %rd1063;
	ld.global.f32 	%f530, [%rd1064];
	xor.b32  	%r5468, %r1115, %r1078;
	shl.b32 	%r5469, %r5468, 2;
	add.s32 	%r5470, %r1081, %r5469;
	st.shared.f32 	[%r5470], %f530;
$L__BB5_1624:
	add.s32 	%r1117, %r1115, %r5;
	setp.gt.u32 	%p1095, %r1117, 31;
	@%p1095 bra 	$L__BB5_1666;
	ld.param.u32 	%r17477, [_Z24transposeSharedSwizzlingILi32ELi32EEvPfS0_ii_param_3];
	add.s32 	%r1118, %r1116, %r5;
	setp.ge.s32 	%p1096, %r1118, %r17477;
	@%p1096 bra 	$L__BB5_1627;
	add.s32 	%r5471, %r1118, %r1080;
	mul.wide.s32 	%rd1065, %r5471, 4;
	add.s64 	%rd1066, %rd1, %rd1065;
	ld.global.f32 	%f531, [%rd1066];
	xor.b32  	%r5472, %r1117, %r1078;
	shl.b32 	%r5473, %r5472, 2;
	add.s32 	%r5474, %r1081, %r5473;
	st.shared.f32 	[%r5474], %f531;
$L__BB5_1627:
	add.s32 	%r1119, %r1117, %r5;
	setp.gt.u32 	%p1097, %r1119, 31;
	@%p1097 bra 	$L__BB5_1666;
	ld.param.u32 	%r17478, [_Z24transposeSharedSwizzlingILi32ELi32EEvPfS0_ii_param_3];
	add.s32 	%r1120, %r1118, %r5;
	setp.ge.s32 	%p1098, %r1120, %r17478;
	@%p1098 bra 	$L__BB5_1630;
	add.s32 	%r5475, %r1120, %r1080;
	mul.wide.s32 	%rd1067, %r5475, 4;
	add.s64 	%rd1068, %rd1, %rd1067;
	ld.global.f32 	%f532, [%rd1068];
	xor.b32  	%r5476, %r1119, %r1078;
	shl.b32 	%r5477, %r5476, 2;
	add.s32 	%r5478, %r1081, %r5477;
	st.shared.f32 	[%r5478], %f532;
$L__BB5_1630:
	add.s32 	%r1121, %r1119, %r5;
	setp.gt.u32 	%p1099, %r1121, 31;
	@%p1099 bra 	$L__BB5_1666;
	ld.param.u32 	%r17479, [_Z24transposeSharedSwizzlingILi32ELi32EEvPfS0_ii_param_3];
	add.s32 	%r1122, %r1120, %r5;
	setp.ge.s32 	%p1100, %r1122, %r17479;
	@%p1100 bra 	$L__BB5_1633;
	add.s32 	%r5479, %r1122, %r1080;
	mul.wide.s32 	%rd1069, %r5479, 4;
	add.s64 	%rd1070, %rd1, %rd1069;
	ld.global.f32 	%f533, [%rd1070];
	xor.b32  	%r5480, %r1121, %r1078;
	shl.b32 	%r5481, %r5480, 2;
	add.s32 	%r5482, %r1081, %r5481;
	st.shared.f32 	[%r5482], %f533;
$L__BB5_1633:
	add.s32 	%r1123, %r1121, %r5;
	setp.gt.u32 	%p1101, %r1123, 31;
	@%p1101 bra 	$L__BB5_1666;
	ld.param.u32 	%r17480, [_Z24transposeSharedSwizzlingILi32ELi32EEvPfS0_ii_param_3];
	add.s32 	%r1124, %r1122, %r5;
	setp.ge.s32 	%p1102, %r1124, %r17480;
	@%p1102 bra 	$L__BB5_1636;
	add.s32 	%r5483, %r1124, %r1080;
	mul.wide.s32 	%rd1071, %r5483, 4;
	add.s64 	%rd1072, %rd1, %rd1071;
	ld.global.f32 	%f534, [%rd1072];
	xor.b32  	%r5484, %r1123, %r1078;
	shl.b32 	%r5485, %r5484, 2;
	add.s32 	%r5486, %r1081, %r5485;
	st.shared.f32 	[%r5486], %f534;
$L__BB5_1636:
	add.s32 	%r1125, %r1123, %r5;
	setp.gt.u32 	%p1103, %r1125, 31;
	@%p1103 bra 	$L__BB5_1666;
	ld.param.u32 	%r17481, [_Z24transposeSharedSwizzlingILi32ELi32EEvPfS0_ii_param_3];
	add.s32 	%r1126, %r1124, %r5;
	setp.ge.s32 	%p1104, %r1126, %r17481;
	@%p1104 bra 	$L__BB5_1639;
	add.s32 	%r5487, %r1126, %r1080;
	mul.wide.s32 	%rd1073, %r5487, 4;
	add.s64 	%rd1074, %rd1, %rd1073;
	ld.global.f32 	%f535, [%rd1074];
	xor.b32  	%r5488, %r1125, %r1078;
	shl.b32 	%r5489, %r5488, 2;
	add.s32 	%r5490, %r1081, %r5489;
	st.shared.f32 	[%r5490], %f535;
$L__BB5_1639:
	add.s32 	%r1127, %r1125, %r5;
	setp.gt.u32 	%p1105, %r1127, 31;
	@%p1105 bra 	$L__BB5_1666;
	ld.param.u32 	%r17482, [_Z24transposeSharedSwizzlingILi32ELi32EEvPfS0_ii_param_3];
	add.s32 	%r1128, %r1126, %r5;
	setp.ge.s32 	%p1106, %r1128, %r17482;
	@%p1106 bra 	$L__BB5_1642;
	add.s32 	%r5491, %r1128, %r1080;
	mul.wide.s32 	%rd1075, %r5491, 4;
	add.s64 	%rd1076, %rd1, %rd1075;
	ld.global.f32 	%f536, [%rd1076];
	xor.b32  	%r5492, %r1127, %r1078;
	shl.b32 	%r5493, %r5492, 2;
	add.s32 	%r5494, %r1081, %r5493;
	st.shared.f32 	[%r5494], %f536;
$L__BB5_1642:
	add.s32 	%r1129, %r1127, %r5;
	setp.gt.u32 	%p1107, %r1129, 31;
	@%p1107 bra 	$L__BB5_1666;
	ld.param.u32 	%r17483, [_Z24transposeSharedSwizzlingILi32ELi32EEvPfS0_ii_param_3];
	add.s32 	%r1130, %r1128, %r5;
	setp.ge.s32 	%p1108, %r1130, %r17483;
	@%p1108 bra 	$L__BB5_1645;
	add.s32 	%r5495, %r1130, %r1080;
	mul.wide.s32 	%rd1077, %r5495, 4;
	add.s64 	%rd1078, %rd1, %rd1077;
	ld.global.f32 	%f537, [%rd1078];
	xor.b32  	%r5496, %r1129, %r1078;
	shl.b32 	%r5497, %r5496, 2;
	add.s32 	%r5498, %r1081, %r5497;
	st.shared.f32 	[%r5498], %f537;
$L__BB5_1645:
	add.s32 	%r1131, %r1129, %r5;
	setp.gt.u32 	%p1109, %r1131, 31;
	@%p1109 bra 	$L__BB5_1666;
	ld.param.u32 	%r17484, [_Z24transposeSharedSwizzlingILi32ELi32EEvPfS0_ii_param_3];
	add.s32 	%r1132, %r1130, %r5;
	setp.ge.s32 	%p1110, %r1132, %r17484;
	@%p1110 bra 	$L__BB5_1648;
	add.s32 	%r5499, %r1132, %r1080;
	mul.wide.s32 	%rd1079, %r5499, 4;
	add.s64 	%rd1080, %rd1, %rd1079;
	ld.global.f32 	%f538, [%rd1080];
	xor.b32  	%r5500, %r1131, %r1078;
	shl.b32 	%r5501, %r5500, 2;
	add.s32 	%r5502, %r1081, %r5501;
	st.shared.f32 	[%r5502], %f538;
$L__BB5_1648:
	add.s32 	%r1133, %r1131, %r5;
	setp.gt.u32 	%p1111, %r1133, 31;
	@%p1111 bra 	$L__BB5_1666;
	ld.param.u32 	%r17485, [_Z24transposeSharedSwizzlingILi32ELi32EEvPfS0_ii_param_3];
	add.s32 	%r1134, %r1132, %r5;
	setp.ge.s32 	%p1112, %r1134, %r17485;
	@%p1112 bra 	$L__BB5_1651;
	add.s32 	%r5503, %r1134, %r1080;
	mul.wide.s32 	%rd1081, %r5503, 4;
	add.s64 	%rd1082, %rd1, %rd1081;
	ld.global.f32 	%f539, [%rd1082];
	xor.b32  	%r5504, %r1133, %r1078;
	shl.b32 	%r5505, %r5504, 2;
	add.s32 	%r5506, %r1081, %r5505;
	st.shared.f32 	[%r5506], %f539;
$L__BB5_1651:
	add.s32 	%r1135, %r1133, %r5;
	setp.gt.u32 	%p1113, %r1135, 31;
	@%p1113 bra 	$L__BB5_1666;
	ld.param.u32 	%r17486, [_Z24transposeSharedSwizzlingILi32ELi32EEvPfS0_ii_param_3];
	add.s32 	%r1136, %r1134, %r5;
	setp.ge.s32 	%p1114, %r1136, %r17486;
	@%p1114 bra 	$L__BB5_1654;
	add.s32 	%r5507, %r1136, %r1080;
	mul.wide.s32 	%rd1083, %r5507, 4;
	add.s64 	%rd1084, %rd1, %rd1083;
	ld.global.f32 	%f540, [%rd1084];
	xor.b32  	%r5508, %r1135, %r1078;
	shl.b32 	%r5509, %r5508, 2;
	add.s32 	%r5510, %r1081, %r5509;
	st.shared.f32 	[%r5510], %f540;
$L__BB5_1654:
	add.s32 	%r1137, %r1135, %r5;
	setp.gt.u32 	%p1115, %r1137, 31;
	@%p1115 bra 	$L__BB5_1666;
	ld.param.u32 	%r17487, [_Z24transposeSharedSwizzlingILi32ELi32EEvPfS0_ii_param_3];
	add.s32 	%r1138, %r1136, %r5;
	setp.ge.s32 	%p1116, %r1138, %r17487;
	@%p1116 bra 	$L__BB5_1657;
	add.s32 	%r5511, %r1138, %r1080;
	mul.wide.s32 	%rd1085, %r5511, 4;
	add.s64 	%rd1086, %rd1, %rd1085;
	ld.global.f32 	%f541, [%rd1086];
	xor.b32  	%r5512, %r1137, %r1078;
	shl.b32 	%r5513, %r5512, 2;
	add.s32 	%r5514, %r1081, %r5513;
	st.shared.f32 	[%r5514], %f541;
$L__BB5_1657:
	add.s32 	%r1139, %r1137, %r5;
	setp.gt.u32 	%p1117, %r1139, 31;
	@%p1117 bra 	$L__BB5_1666;
	ld.param.u32 	%r17488, [_Z24transposeSharedSwizzlingILi32ELi32EEvPfS0_ii_param_3];
	add.s32 	%r1140, %r1138, %r5;
	setp.ge.s32 	%p1118, %r1140, %r17488;
	@%p1118 bra 	$L__BB5_1660;
	add.s32 	%r5515, %r1140, %r1080;
	mul.wide.s32 	%rd1087, %r5515, 4;
	add.s64 	%rd1088, %rd1, %rd1087;
	ld.global.f32 	%f542, [%rd1088];
	xor.b32  	%r5516, %r1139, %r1078;
	shl.b32 	%r5517, %r5516, 2;
	add.s32 	%r5518, %r1081, %r5517;
	st.shared.f32 	[%r5518], %f542;
$L__BB5_1660:
	add.s32 	%r1141, %r1139, %r5;
	setp.gt.u32 	%p1119, %r1141, 31;
	@%p1119 bra 	$L__BB5_1666;
	ld.param.u32 	%r17489, [_Z24transposeSharedSwizzlingILi32ELi32EEvPfS0_ii_param_3];
	add.s32 	%r1142, %r1140, %r5;
	setp.ge.s32 	%p1120, %r1142, %r17489;
	@%p1120 bra 	$L__BB5_1663;
	add.s32 	%r5519, %r1142, %r1080;
	mul.wide.s32 	%rd1089, %r5519, 4;
	add.s64 	%rd1090, %rd1, %rd1089;
	ld.global.f32 	%f543, [%rd1090];
	xor.b32  	%r5520, %r1141, %r1078;
	shl.b32 	%r5521, %r5520, 2;
	add.s32 	%r5522, %r1081, %r5521;
	st.shared.f32 	[%r5522], %f543;
$L__BB5_1663:
	add.s32 	%r1143, %r1141, %r5;
	setp.gt.u32 	%p1121, %r1143, 31;
	@%p1121 bra 	$L__BB5_1666;
	ld.param.u32 	%r17490, [_Z24transposeSharedSwizzlingILi32ELi32EEvPfS0_ii_param_3];
	add.s32 	%r1144, %r1142, %r5;
	setp.ge.s32 	%p1122, %r1144, %r17490;
	@%p1122 bra 	$L__BB5_1666;
	add.s32 	%r5523, %r1144, %r1080;
	mul.wide.s32 	%rd1091, %r5523, 4;
	add.s64 	%rd1092, %rd1, %rd1091;
	ld.global.f32 	%f544, [%rd1092];
	xor.b32  	%r5524, %r1143, %r1078;
	shl.b32 	%r5525, %r5524, 2;
	add.s32 	%r5526, %r1081, %r5525;
	st.shared.f32 	[%r5526], %f544;
$L__BB5_1666:
	add.s32 	%r1145, %r1078, %r6;
	setp.gt.u32 	%p1123, %r1145, 31;
	@%p1123 bra 	$L__BB5_3135;
	ld.param.u32 	%r15908, [_Z24transposeSharedSwizzlingILi32ELi32EEvPfS0_ii_param_2];
	add.s32 	%r1146, %r1079, %r6;
	setp.ge.u32 	%p1124, %r1146, %r15908;
	@%p1124 bra 	$L__BB5_3135;
	setp.gt.u32 	%p1125, %r4, 31;
	@%p1125 bra 	$L__BB5_1764;
	ld.param.u32 	%r17491, [_Z24transposeSharedSwizzlingILi32ELi32EEvPfS0_ii_param_3];
	mul.lo.s32 	%r1147, %r1146, %r17491;
	shl.b32 	%r5527, %r1145, 7;
	mov.u32 	%r5528, _ZZ24transposeSharedSwizzlingILi32ELi32EEvPfS0_iiE4tile;
	add.s32 	%r1148, %r5528, %r5527;
	add.s32 	%r1149, %r4, %r2;
	setp.ge.s32 	%p1126, %r1149, %r17491;
	@%p1126 bra 	$L__BB5_1671;
	add.s32 	%r5529, %r1149, %r1147;
	mul.wide.s32 	%rd1093, %r5529, 4;
	add.s64 	%rd1094, %rd1, %rd1093;
	ld.global.f32 	%f545, [%rd1094];
	xor.b32  	%r5530, %r4, %r1145;
	shl.b32 	%r5531, %r5530, 2;
	add.s32 	%r5532, %r1148, %r5531;
	st.shared.f32 	[%r5532], %f545;
$L__BB5_1671:
	add.s32 	%r1150, %r4, %r5;
	setp.gt.u32 	%p1127, %r1150, 31;
	@%p1127 bra 	$L__BB5_1764;
	ld.param.u32 	%r17492, [_Z24transposeSharedSwizzlingILi32ELi32EEvPfS0_ii_param_3];
	add.s32 	%r1151, %r1149, %r5;
	setp.ge.s32 	%p1128, %r1151, %r17492;
	@%p1128 bra 	$L__BB5_1674;
	add.s32 	%r5533, %r1151, %r1147;
	mul.wide.s32 	%rd1095, %r5533, 4;
	add.s64 	%rd1096, %rd1, %rd1095;
	ld.global.f32 	%f546, [%rd1096];
	xor.b32  	%r5534, %r1150, %r1145;
	shl.b32 	%r5535, %r5534, 2;
	add.s32 	%r5536, %r1148, %r5535;
	st.shared.f32 	[%r5536], %f546;
$L__BB5_1674:
	add.s32 	%r1152, %r1150, %r5;
	setp.gt.u32 	%p1129, %r1152, 31;
	@%p1129 bra 	$L__BB5_1764;
	ld.param.u32 	%r17493, [_Z24transposeSharedSwizzlingILi32ELi32EEvPfS0_ii_param_3];
	add.s32 	%r1153, %r1151, %r5;
	setp.ge.s32 	%p1130, %r1153, %r17493;
	@%p1130 bra 	$L__BB5_1677;
	add.s32 	%r5537, %r1153, %r1147;
	mul.wide.s32 	%rd1097, %r5537, 4;
	add.s64 	%rd1098, %rd1, %rd1097;
	ld.global.f32 	%f547, [%rd1098];
	xor.b32  	%r5538, %r1152, %r1145;
	shl.b32 	%r5539, %r5538, 2;
	add.s32 	%r5540, %r1148, %r5539;
	st.shared.f32 	[%r5540], %f547;
$L__BB5_1677:
	add.s32 	%r1154, %r1152, %r5;
	setp.gt.u32 	%p1131, %r1154, 31;
	@%p1131 bra 	$L__BB5_1764;
	ld.param.u32 	%r17494, [_Z24transposeSharedSwizzlingILi32ELi32EEvPfS0_ii_param_3];
	add.s32 	%r1155, %r1153, %r5;
	setp.ge.s32 	%p1132, %r1155, %r17494;
	@%p1132 bra 	$L__BB5_1680;
	add.s32 	%r5541, %r1155, %r1147;
	mul.wide.s32 	%rd1099, %r5541, 4;
	add.s64 	%rd1100, %rd1, %rd1099;
	ld.global.f32 	%f548, [%rd1100];
	xor.b32  	%r5542, %r1154, %r1145;
	shl.b32 	%r5543, %r5542, 2;
	add.s32 	%r5544, %r1148, %r5543;
	st.shared.f32 	[%r5544], %f548;
$L__BB5_1680:
	add.s32 	%r1156, %r1154, %r5;
	setp.gt.u32 	%p1133, %r1156, 31;
	@%p1133 bra 	$L__BB5_1764;
	ld.param.u32 	%r17495, [_Z24transposeSharedSwizzlingILi32ELi32EEvPfS0_ii_param_3];
	add.s32 	%r1157, %r1155, %r5;
	setp.ge.s32 	%p1134, %r1157, %r17495;
	@%p1134 bra 	$L__BB5_1683;
	add.s32 	%r5545, %r1157, %r1147;
	mul.wide.s32 	%rd1101, %r5545, 4;
	add.s64 	%rd1102, %rd1, %rd1101;
	ld.global.f32 	%f549, [%rd1102];
	xor.b32  	%r5546, %r1156, %r1145;
	shl.b32 	%r5547, %r5546, 2;
	add.s32 	%r5548, %r1148, %r5547;
	st.shared.f32 	[%r5548], %f549;
$L__BB5_1683:
	add.s32 	%r1158, %r1156, %r5;
	setp.gt.u32 	%p1135, %r1158, 31;
	@%p1135 bra 	$L__BB5_1764;
	ld.param.u32 	%r17496, [_Z24transposeSharedSwizzlingILi32ELi32EEvPfS0_ii_param_3];
	add.s32 	%r1159, %r1157, %r5;
	setp.ge.s32 	%p1136, %r1159, %r17496;
	@%p1136 bra 	$L__BB5_1686;
	add.s32 	%r5549, %r1159, %r1147;
	mul.wide.s32 	%rd1103, %r5549, 4;
	add.s64 	%rd1104, %rd1, %rd1103;
	ld.global.f32 	%f550, [%rd1104];
	xor.b32  	%r5550, %r1158, %r1145;
	shl.b32 	%r5551, %r5550, 2;
	add.s32 	%r5552, %r1148, %r5551;
	st.shared.f32 	[%r5552], %f550;
$L__BB5_1686:
	add.s32 	%r1160, %r1158, %r5;
	setp.gt.u32 	%p1137, %r1160, 31;
	@%p1137 bra 	$L__BB5_1764;
	ld.param.u32 	%r17497, [_Z24transposeSharedSwizzlingILi32ELi32EEvPfS0_ii_param_3];
	add.s32 	%r1161, %r1159, %r5;
	setp.ge.s32 	%p1138, %r1161, %r17497;
	@%p1138 bra 	$L__BB5_1689;
	add.s32 	%r5553, %r1161, %r1147;
	mul.wide.s32 	%rd1105, %r5553, 4;
	add.s64 	%rd1106, %rd1, %rd1105;
	ld.global.f32 	%f551, [%rd1106];
	xor.b32  	%r5554, %r1160, %r1145;
	shl.b32 	%r5555, %r5554, 2;
	add.s32 	%r5556, %r1148, %r5555;
	st.shared.f32 	[%r5556], %f551;
$L__BB5_1689:
	add.s32 	%r1162, %r1160, %r5;
	setp.gt.u32 	%p1139, %r1162, 31;
	@%p1139 bra 	$L__BB5_1764;
	ld.param.u32 	%r17498, [_Z24transposeSharedSwizzlingILi32ELi32EEvPfS0_ii_param_3];
	add.s32 	%r1163, %r1161, %r5;
	setp.ge.s32 	%p1140, %r1163, %r17498;
	@%p1140 bra 	$L__BB5_1692;
	add.s32 	%r5557, %r1163, %r1147;
	mul.wide.s32 	%rd1107, %r5557, 4;
	add.s64 	%rd1108, %rd1, %rd1107;
	ld.global.f32 	%f552, [%rd1108];
	xor.b32  	%r5558, %r1162, %r1145;
	shl.b32 	%r5559, %r5558, 2;
	add.s32 	%r5560, %r1148, %r5559;
	st.shared.f32 	[%r5560], %f552;
$L__BB5_1692:
	add.s32 	%r1164, %r1162, %r5;
	setp.gt.u32 	%p1141, %r1164, 31;
	@%p1141 bra 	$L__BB5_1764;
	ld.param.u32 	%r17499, [_Z24transposeSharedSwizzlingILi32ELi32EEvPfS0_ii_param_3];
	add.s32 	%r1165, %r1163, %r5;
	setp.ge.s32 	%p1142, %r1165, %r17499;
	@%p1142 bra 	$L__BB5_1695;
	add.s32 	%r5561, %r1165, %r1147;
	mul.wide.s32 	%rd1109, %r5561, 4;
	add.s64 	%rd1110, %rd1, %rd1109;
	ld.global.f32 	%f553, [%rd1110];
	xor.b32  	%r5562, %r1164, %r1145;
	shl.b32 	%r5563, %r5562, 2;
	add.s32 	%r5564, %r1148, %r5563;
	st.shared.f32 	[%r5564], %f553;
$L__BB5_1695:
	add.s32 	%r1166, %r1164, %r5;
	setp.gt.u32 	%p1143, %r1166, 31;
	@%p1143 bra 	$L__BB5_1764;
	ld.param.u32 	%r17500, [_Z24transposeSharedSwizzlingILi32ELi32EEvPfS0_ii_param_3];
	add.s32 	%r1167, %r1165, %r5;
	setp.ge.s32 	%p1144, %r1167, %r17500;
	@%p1144 bra 	$L__BB5_1698;
	add.s32 	%r5565, %r1167, %r1147;
	mul.wide.s32 	%rd1111, %r5565, 4;
	add.s64 	%rd1112, %rd1, %rd1111;
	ld.global.f32 	%f554, [%rd1112];
	xor.b32  	%r5566, %r1166, %r1145;
	shl.b32 	%r5567, %r5566, 2;
	add.s32 	%r5568, %r1148, %r5567;
	st.shared.f32 	[%r5568], %f554;
$L__BB5_1698:
	add.s32 	%r1168, %r1166, %r5;
	setp.gt.u32 	%p1145, %r1168, 31;
	@%p1145 bra 	$L__BB5_1764;
	ld.param.u32 	%r17501, [_Z24transposeSharedSwizzlingILi32ELi32EEvPfS0_ii_param_3];
	add.s32 	%r1169, %r1167, %r5;
	setp.ge.s32 	%p1146, %r1169, %r17501;
	@%p1146 bra 	$L__BB5_1701;
	add.s32 	%r5569, %r1169, %r1147;
	mul.wide.s32 	%rd1113, %r5569, 4;
	add.s64 	%rd1114, %rd1, %rd1113;
	ld.global.f32 	%f555, [%rd1114];
	xor.b32  	%r5570, %r1168, %r1145;
	shl.b32 	%r5571, %r5570, 2;
	add.s32 	%r5572, %r1148, %r5571;
	st.shared.f32 	[%r5572], %f555;
$L__BB5_1701:
	add.s32 	%r1170, %r1168, %r5;
	setp.gt.u32 	%p1147, %r1170, 31;
	@%p1147 bra 	$L__BB5_1764;
	ld.param.u32 	%r17502, [_Z24transposeSharedSwizzlingILi32ELi32EEvPfS0_ii_param_3];
	add.s32 	%r1171, %r1169, %r5;
	setp.ge.s32 	%p1148, %r1171, %r17502;
	@%p1148 bra 	$L__BB5_1704;
	add.s32 	%r5573, %r1171, %r1147;
	mul.wide.s32 	%rd1115, %r5573, 4;
	add.s64 	%rd1116, %rd1, %rd1115;
	ld.global.f32 	%f556, [%rd1116];
	xor.b32  	%r5574, %r1170, %r1145;
	shl.b32 	%r5575, %r5574, 2;
	add.s32 	%r5576, %r1148, %r5575;
	st.shared.f32 	[%r5576], %f556;
$L__BB5_1704:
	add.s32 	%r1172, %r1170, %r5;
	setp.gt.u32 	%p1149, %r1172, 31;
	@%p1149 bra 	$L__BB5_1764;
	ld.param.u32 	%r17503, [_Z24transposeSharedSwizzlingILi32ELi32EEvPfS0_ii_param_3];
	add.s32 	%r1173, %r1171, %r5;
	setp.ge.s32 	%p1150, %r1173, %r17503;
	@%p1150 bra 	$L__BB5_1707;
	add.s32 	%r5577, %r1173, %r1147;
	mul.wide.s32 	%rd1117, %r5577, 4;
	add.s64 	%rd1118, %rd1, %rd1117;
	ld.global.f32 	%f557, [%rd1118];
	xor.b32  	%r5578, %r1172, %r1145;
	shl.b32 	%r5579, %r5578, 2;
	add.s32 	%r5580, %r1148, %r5579;
	st.shared.f32 	[%r5580], %f557;
$L__BB5_1707:
	add.s32 	%r1174, %r1172, %r5;
	setp.gt.u32 	%p1151, %r1174, 31;
	@%p1151 bra 	$L__BB5_1764;
	ld.param.u32 	%r17504, [_Z24transposeSharedSwizzlingILi32ELi32EEvPfS0_ii_param_3];
	add.s32 	%r1175, %r1173, %r5;
	setp.ge.s32 	%p1152, %r1175, %r17504;
	@%p1152 bra 	$L__BB5_1710;
	add.s32 	%r5581, %r1175, %r1147;
	mul.wide.s32 	%rd1119, %r5581, 4;
	add.s64 	%rd1120, %rd1, %rd1119;
	ld.global.f32 	%f558, [%rd1120];
	xor.b32  	%r5582, %r1174, %r1145;
	shl.b32 	%r5583, %r5582, 2;
	add.s32 	%r5584, %r1148, %r5583;
	st.shared.f32 	[%r5584], %f558;
$L__BB5_1710:
	add.s32 	%r1176, %r1174, %r5;
	setp.gt.u32 	%p1153, %r1176, 31;
	@%p1153 bra 	$L__BB5_1764;
	ld.param.u32 	%r17505, [_Z24transposeSharedSwizzlingILi32ELi32EEvPfS0_ii_param_3];
	add.s32 	%r1177, %r1175, %r5;
	setp.ge.s32 	%p1154, %r1177, %r17505;
	@%p1154 bra 	$L__BB5_1713;
	add.s32 	%r5585, %r1177, %r1147;
	mul.wide.s32 	%rd1121, %r5585, 4;
	add.s64 	%rd1122, %rd1, %rd1121;
	ld.global.f32 	%f559, [%rd1122];
	xor.b32  	%r5586, %r1176, %r1145;
	shl.b32 	%r5587, %r5586, 2;
	add.s32 	%r5588, %r1148, %r5587;
	st.shared.f32 	[%r5588], %f559;
$L__BB5_1713:
	add.s32 	%r1178, %r1176, %r5;
	setp.gt.u32 	%p1155, %r1178, 31;
	@%p1155 bra 	$L__BB5_1764;
	ld.param.u32 	%r17506, [_Z24transposeSharedSwizzlingILi32ELi32EEvPfS0_ii_param_3];
	add.s32 	%r1179, %r1177, %r5;
	setp.ge.s32 	%p1156, %r1179, %r17506;
	@%p1156 bra 	$L__BB5_1716;
	add.s32 	%r5589, %r1179, %r1147;
	mul.wide.s32 	%rd1123, %r5589, 4;
	add.s64 	%rd1124, %rd1, %rd1123;
	ld.global.f32 	%f560, [%rd1124];
	xor.b32  	%r5590, %r1178, %r1145;
	shl.b32 	%r5591, %r5590, 2;
	add.s32 	%r5592, %r1148, %r5591;
	st.shared.f32 	[%r5592], %f560;
$L__BB5_1716:
	add.s32 	%r1180, %r1178, %r5;
	setp.gt.u32 	%p1157, %r1180, 31;
	@%p1157 bra 	$L__BB5_1764;
	ld.param.u32 	%r17507, [_Z24transposeSharedSwizzlingILi32ELi32EEvPfS0_ii_param_3];
	add.s32 	%r1181, %r1179, %r5;
	setp.ge.s32 	%p1158, %r1181, %r17507;
	@%p1158 bra 	$L__BB5_1719;
	add.s32 	%r5593, %r1181, %r1147;
	mul.wide.s32 	%rd1125, %r5593, 4;
	add.s64 	%rd1126, %rd1, %rd1125;
	ld.global.f32 	%f561, [%rd1126];
	xor.b32  	%r5594, %r1180, %r1145;
	shl.b32 	%r5595, %r5594, 2;
	add.s32 	%r5596, %r1148, %r5595;
	st.shared.f32 	[%r5596], %f561;
$L__BB5_1719:
	add.s32 	%r1182, %r1180, %r5;
	setp.gt.u32 	%p1159, %r1182, 31;
	@%p1159 bra 	$L__BB5_1764;
	ld.param.u32 	%r17508, [_Z24transposeSharedSwizzlingILi32ELi32EEvPfS0_ii_param_3];
	add.s32 	%r1183, %r1181, %r5;
	setp.ge.s32 	%p1160, %r1183, %r17508;
	@%p1160 bra 	$L__BB5_1722;
	add.s32 	%r5597, %r1183, %r1147;
	mul.wide.s32 	%rd1127, %r5597, 4;
	add.s64 	%rd1128, %rd1, %rd1127;
	ld.global.f32 	%f562, [%rd1128];
	xor.b32  	%r5598, %r1182, %r1145;
	shl.b32 	%r5599, %r5598, 2;
	add.s32 	%r5600, %r1148, %r5599;
	st.shared.f32 	[%r5600], %f562;
$L__BB5_1722:
	add.s32 	%r1184, %r1182, %r5;
	setp.gt.u32 	%p1161, %r1184, 31;
	@%p1161 bra 	$L__BB5_1764;
	ld.param.u32 	%r17509, [_Z24transposeSharedSwizzlingILi32ELi32EEvPfS0_ii_param_3];
	add.s32 	%r1185, %r1183, %r5;
	setp.ge.s32 	%p1162, %r1185, %r17509;
	@%p1162 bra 	$L__BB5_1725;
	add.s32 	%r5601, %r1185, %r1147;
	mul.wide.s32 	%rd1129, %r5601, 4;
	add.s64 	%rd1130, %rd1, %rd1129;
	ld.global.f32 	%f563, [%rd1130];
	xor.b32  	%r5602, %r1184, %r1145;
	shl.b32 	%r5603, %r5602, 2;
	add.s32 	%r5604, %r1148, %r5603;
	st.shared.f32 	[%r5604], %f563;
$L__BB5_1725:
	add.s32 	%r1186, %r1184, %r5;
	setp.gt.u32 	%p1163, %r1186, 31;
	@%p1163 bra 	$L__BB5_1764;
	ld.param.u32 	%r17510, [_Z24transposeSharedSwizzlingILi32ELi32EEvPfS0_ii_param_3];
	add.s32 	%r1187, %r1185, %r5;
	setp.ge.s32 	%p1164, %r1187, %r17510;
	@%p1164 bra 	$L__BB5_1728;
	add.s32 	%r5605, %r1187, %r1147;
	mul.wide.s32 	%rd1131, %r5605, 4;
	add.s64 	%rd1132, %rd1, %rd1131;
	ld.global.f32 	%f564, [%rd1132];
	xor.b32  	%r5606, %r1186, %r1145;
	shl.b32 	%r5607, %r5606, 2;
	add.s32 	%r5608, %r1148, %r5607;
	st.shared.f32 	[%r5608], %f564;
$L__BB5_1728:
	add.s32 	%r1188, %r1186, %r5;
	setp.gt.u32 	%p1165, %r1188, 31;
	@%p1165 bra 	$L__BB5_1764;
	ld.param.u32 	%r17511, [_Z24transposeSharedSwizzlingILi32ELi32EEvPfS0_ii_param_3];
	add.s32 	%r1189, %r1187, %r5;
	setp.ge.s32 	%p1166, %r1189, %r17511;
	@%p1166 bra 	$L__BB5_1731;
	add.s32 	%r5609, %r1189, %r1147;
	mul.wide.s32 	%rd1133, %r5609, 4;
	add.s64 	%rd1134, %rd1, %rd1133;
	ld.global.f32 	%f565, [%rd1134];
	xor.b32  	%r5610, %r1188, %r1145;
	shl.b32 	%r5611, %r5610, 2;
	add.s32 	%r5612, %r1148, %r5611;
	st.shared.f32 	[%r5612], %f565;
$L__BB5_1731:
	add.s32 	%r1190, %r1188, %r5;
	setp.gt.u32 	%p1167, %r1190, 31;
	@%p1167 bra 	$L__BB5_1764;
	ld.param.u32 	%r17512, [_Z24transposeSharedSwizzlingILi32ELi32EEvPfS0_ii_param_3];
	add.s32 	%r1191, %r1189, %r5;
	setp.ge.s32 	%p1168, %r1191, %r17512;
	@%p1168 bra 	$L__BB5_1734;
	add.s32 	%r5613, %r1191, %r1147;
	mul.wide.s32 	%rd1135, %r5613, 4;
	add.s64 	%rd1136, %rd1, %rd1135;
	ld.global.f32 	%f566, [%rd1136];
	xor.b32  	%r5614, %r1190, %r1145;
	shl.b32 	%r5615, %r5614, 2;
	add.s32 	%r5616, %r1148, %r5615;
	st.shared.f32 	[%r5616], %f566;
$L__BB5_1734:
	add.s32 	%r1192, %r1190, %r5;
	setp.gt.u32 	%p1169, %r1192, 31;
	@%p1169 bra 	$L__BB5_1764;
	ld.param.u32 	%r17513, [_Z24transposeSharedSwizzlingILi32ELi32EEvPfS0_ii_param_3];
	add.s32 	%r1193, %r1191, %r5;
	setp.ge.s32 	%p1170, %r1193, %r17513;
	@%p1170 bra 	$L__BB5_1737;
	add.s32 	%r5617, %r1193, %r1147;
	mul.wide.s32 	%rd1137, %r5617, 4;
	add.s64 	%rd1138, %rd1, %rd1137;
	ld.global.f32 	%f567, [%rd1138];
	xor.b32  	%r5618, %r1192, %r1145;
	shl.b32 	%r5619, %r5618, 2;
	add.s32 	%r5620, %r1148, %r5619;
	st.shared.f32 	[%r5620], %f567;
$L__BB5_1737:
	add.s32 	%r1194, %r1192, %r5;
	setp.gt.u32 	%p1171, %r1194, 31;
	@%p1171 bra 	$L__BB5_1764;
	ld.param.u32 	%r17514, [_Z24transposeSharedSwizzlingILi32ELi32EEvPfS0_ii_param_3];
	add.s32 	%r1195, %r1193, %r5;
	setp.ge.s32 	%p1172, %r1195, %r17514;
	@%p1172 bra 	$L__BB5_1740;
	add.s32 	%r5621, %r1195, %r1147;
	mul.wide.s32 	%rd1139, %r5621, 4;
	add.s64 	%rd1140, %rd1, %rd1139;
	ld.global.f32 	%f568, [%rd1140];
	xor.b32  	%r5622, %r1194, %r1145;
	shl.b32 	%r5623, %r5622, 2;
	add.s32 	%r5624, %r1148, %r5623;
	st.shared.f32 	[%r5624], %f568;
$L__BB5_1740:
	add.s32 	%r1196, %r1194, %r5;
	setp.gt.u32 	%p1173, %r1196, 31;
	@%p1173 bra 	$L__BB5_1764;
	ld.param.u32 	%r17515, [_Z24transposeSharedSwizzlingILi32ELi32EEvPfS0_ii_param_3];
	add.s32 	%r1197, %r1195, %r5;
	setp.ge.s32 	%p1174, %r1197, %r17515;
	@%p1174 bra 	$L__BB5_1743;
	add.s32 	%r5625, %r1197, %r1147;
	mul.wide.s32 	%rd1141, %r5625, 4;
	add.s64 	%rd1142, %rd1, %rd1141;
	ld.global.f32 	%f569, [%rd1142];
	xor.b32  	%r5626, %r1196, %r1145;
	shl.b32 	%r5627, %r5626, 2;
	add.s32 	%r5628, %r1148, %r5627;
	st.shared.f32 	[%r5628], %f569;
$L__BB5_1743:
	add.s32 	%r1198, %r1196, %r5;
	setp.gt.u32 	%p1175, %r1198, 31;
	@%p1175 bra 	$L__BB5_1764;
	ld.param.u32 	%r17516, [_Z24transposeSharedSwizzlingILi32ELi32EEvPfS0_ii_param_3];
	add.s32 	%r1199, %r1197, %r5;
	setp.ge.s32 	%p1176, %r1199, %r17516;
	@%p1176 bra 	$L__BB5_1746;
	add.s32 	%r5629, %r1199, %r1147;
	mul.wide.s32 	%rd1143, %r5629, 4;
	add.s64 	%rd1144, %rd1, %rd1143;
	ld.global.f32 	%f570, [%rd1144];
	xor.b32  	%r5630, %r1198, %r1145;
	shl.b32 	%r5631, %r5630, 2;
	add.s32 	%r5632, %r1148, %r5631;
	st.shared.f32 	[%r5632], %f570;
$L__BB5_1746:
	add.s32 	%r1200, %r1198, %r5;
	setp.gt.u32 	%p1177, %r1200, 31;
	@%p1177 bra 	$L__BB5_1764;
	ld.param.u32 	%r17517, [_Z24transposeSharedSwizzlingILi32ELi32EEvPfS0_ii_param_3];
	add.s32 	%r1201, %r1199, %r5;
	setp.ge.s32 	%p1178, %r1201, %r17517;
	@%p1178 bra 	$L__BB5_1749;
	add.s32 	%r5633, %r1201, %r1147;
	mul.wide.s32 	%rd1145, %r5633, 4;
	add.s64 	%rd1146, %rd1, %rd1145;
	ld.global.f32 	%f571, [%rd1146];
	xor.b32  	%r5634, %r1200, %r1145;
	shl.b32 	%r5635, %r5634, 2;
	add.s32 	%r5636, %r1148, %r5635;
	st.shared.f32 	[%r5636], %f571;
$L__BB5_1749:
	add.s32 	%r1202, %r1200, %r5;
	setp.gt.u32 	%p1179, %r1202, 31;
	@%p1179 bra 	$L__BB5_1764;
	ld.param.u32 	%r17518, [_Z24transposeSharedSwizzlingILi32ELi32EEvPfS0_ii_param_3];
	add.s32 	%r1203, %r1201, %r5;
	setp.ge.s32 	%p1180, %r1203, %r17518;
	@%p1180 bra 	$L__BB5_1752;
	add.s32 	%r5637, %r1203, %r1147;
	mul.wide.s32 	%rd1147, %r5637, 4;
	add.s64 	%rd1148, %rd1, %rd1147;
	ld.global.f32 	%f572, [%rd1148];
	xor.b32  	%r5638, %r1202, %r1145;
	shl.b32 	%r5639, %r5638, 2;
	add.s32 	%r5640, %r1148, %r5639;
	st.shared.f32 	[%r5640], %f572;
$L__BB5_1752:
	add.s32 	%r1204, %r1202, %r5;
	setp.gt.u32 	%p1181, %r1204, 31;
	@%p1181 bra 	$L__BB5_1764;
	ld.param.u32 	%r17519, [_Z24transposeSharedSwizzlingILi32ELi32EEvPfS0_ii_param_3];
	add.s32 	%r1205, %r1203, %r5;
	setp.ge.s32 	%p1182, %r1205, %r17519;
	@%p1182 bra 	$L__BB5_1755;
	add.s32 	%r5641, %r1205, %r1147;
	mul.wide.s32 	%rd1149, %r5641, 4;
	add.s64 	%rd1150, %rd1, %rd1149;
	ld.global.f32 	%f573, [%rd1150];
	xor.b32  	%r5642, %r1204, %r1145;
	shl.b32 	%r5643, %r5642, 2;
	add.s32 	%r5644, %r1148, %r5643;
	st.shared.f32 	[%r5644], %f573;
$L__BB5_1755:
	add.s32 	%r1206, %r1204, %r5;
	setp.gt.u32 	%p1183, %r1206, 31;
	@%p1183 bra 	$L__BB5_1764;
	ld.param.u32 	%r17520, [_Z24transposeSharedSwizzlingILi32ELi32EEvPfS0_ii_param_3];
	add.s32 	%r1207, %r1205, %r5;
	setp.ge.s32 	%p1184, %r1207, %r17520;
	@%p1184 bra 	$L__BB5_1758;
	add.s32 	%r5645, %r1207, %r1147;
	mul.wide.s32 	%rd1151, %r5645, 4;
	add.s64 	%rd1152, %rd1, %rd1151;
	ld.global.f32 	%f574, [%rd1152];
	xor.b32  	%r5646, %r1206, %r1145;
	shl.b32 	%r5647, %r5646, 2;
	add.s32 	%r5648, %r1148, %r5647;
	st.shared.f32 	[%r5648], %f574;
$L__BB5_1758:
	add.s32 	%r1208, %r1206, %r5;
	setp.gt.u32 	%p1185, %r1208, 31;
	@%p1185 bra 	$L__BB5_1764;
	ld.param.u32 	%r17521, [_Z24transposeSharedSwizzlingILi32ELi32EEvPfS0_ii_param_3];
	add.s32 	%r1209, %r1207, %r5;
	setp.ge.s32 	%p1186, %r1209, %r17521;
	@%p1186 bra 	$L__BB5_1761;
	add.s32 	%r5649, %r1209, %r1147;
	mul.wide.s32 	%rd1153, %r5649, 4;
	add.s64 	%rd1154, %rd1, %rd1153;
	ld.global.f32 	%f575, [%rd1154];
	xor.b32  	%r5650, %r1208, %r1145;
	shl.b32 	%r5651, %r5650, 2;
	add.s32 	%r5652, %r1148, %r5651;
	st.shared.f32 	[%r5652], %f575;
$L__BB5_1761:
	add.s32 	%r1210, %r1208, %r5;
	setp.gt.u32 	%p1187, %r1210, 31;
	@%p1187 bra 	$L__BB5_1764;
	ld.param.u32 	%r17522, [_Z24transposeSharedSwizzlingILi32ELi32EEvPfS0_ii_param_3];
	add.s32 	%r1211, %r1209, %r5;
	setp.ge.s32 	%p1188, %r1211, %r17522;
	@%p1188 bra 	$L__BB5_1764;
	add.s32 	%r5653, %r1211, %r1147;
	mul.wide.s32 	%rd1155, %r5653, 4;
	add.s64 	%rd1156, %rd1, %rd1155;
	ld.global.f32 	%f576, [%rd1156];
	xor.b32  	%r5654, %r1210, %r1145;
	shl.b32 	%r5655, %r5654, 2;
	add.s32 	%r5656, %r1148, %r5655;
	st.shared.f32 	[%r5656], %f576;
$L__BB5_1764:
	add.s32 	%r1212, %r1145, %r6;
	setp.gt.u32 	%p1189, %r1212, 31;
	@%p1189 bra 	$L__BB5_3135;
	ld.param.u32 	%r15909, [_Z24transposeSharedSwizzlingILi32ELi32EEvPfS0_ii_param_2];
	add.s32 	%r1213, %r1146, %r6;
	setp.ge.u32 	%p1190, %r1213, %r15909;
	@%p1190 bra 	$L__BB5_3135;
	setp.gt.u32 	%p1191, %r4, 31;
	@%p1191 bra 	$L__BB5_1862;
	ld.param.u32 	%r17523, [_Z24transposeSharedSwizzlingILi32ELi32EEvPfS0_ii_param_3];
	mul.lo.s32 	%r1214, %r1213, %r17523;
	shl.b32 	%r5657, %r1212, 7;
	mov.u32 	%r5658, _ZZ24transposeSharedSwizzlingILi32ELi32EEvPfS0_iiE4tile;
	add.s32 	%r1215, %r5658, %r5657;
	add.s32 	%r1216, %r4, %r2;
	setp.ge.s32 	%p1192, %r1216, %r17523;
	@%p1192 bra 	$L__BB5_1769;
	add.s32 	%r5659, %r1216, %r1214;
	mul.wide.s32 	%rd1157, %r5659, 4;
	add.s64 	%rd1158, %rd1, %rd1157;
	ld.global.f32 	%f577, [%rd1158];
	xor.b32  	%r5660, %r4, %r1212;
	shl.b32 	%r5661, %r5660, 2;
	add.s32 	%r5662, %r1215, %r5661;
	st.shared.f32 	[%r5662], %f577;
$L__BB5_1769:
	add.s32 	%r1217, %r4, %r5;
	setp.gt.u32 	%p1193, %r1217, 31;
	@%p1193 bra 	$L__BB5_1862;
	ld.param.u32 	%r17524, [_Z24transposeSharedSwizzlingILi32ELi32EEvPfS0_ii_param_3];
	add.s32 	%r1218, %r1216, %r5;
	setp.ge.s32 	%p1194, %r1218, %r17524;
	@%p1194 bra 	$L__BB5_1772;
	add.s32 	%r5663, %r1218, %r1214;
	mul.wide.s32 	%rd1159, %r5663, 4;
	add.s64 	%rd1160, %rd1, %rd1159;
	ld.global.f32 	%f578, [%rd1160];
	xor.b32  	%r5664, %r1217, %r1212;
	shl.b32 	%r5665, %r5664, 2;
	add.s32 	%r5666, %r1215, %r5665;
	st.shared.f32 	[%r5666], %f578;
$L__BB5_1772:
	add.s32 	%r1219, %r1217, %r5;
	setp.gt.u32 	%p1195, %r1219, 31;
	@%p1195 bra 	$L__BB5_1862;
	ld.param.u32 	%r17525, [_Z24transposeSharedSwizzlingILi32ELi32EEvPfS0_ii_param_3];
	add.s32 	%r1220, %r1218, %r5;
	setp.ge.s32 	%p1196, %r1220, %r17525;
	@%p1196 bra 	$L__BB5_1775;
	add.s32 	%r5667, %r1220, %r1214;
	mul.wide.s32 	%rd1161, %r5667, 4;
	add.s64 	%rd1162, %rd1, %rd1161;
	ld.global.f32 	%f579, [%rd1162];
	xor.b32  	%r5668, %r1219, %r1212;
	shl.b32 	%r5669, %r5668, 2;
	add.s32 	%r5670, %r1215, %r5669;
	st.shared.f32 	[%r5670], %f579;
$L__BB5_1775:
	add.s32 	%r1221, %r1219, %r5;
	setp.gt.u32 	%p1197, %r1221, 31;
	@%p1197 bra 	$L__BB5_1862;
	ld.param.u32 	%r17526, [_Z24transposeSharedSwizzlingILi32ELi32EEvPfS0_ii_param_3];
	add.s32 	%r1222, %r1220, %r5;
	setp.ge.s32 	%p1198, %r1222, %r17526;
	@%p1198 bra 	$L__BB5_1778;
	add.s32 	%r5671, %r1222, %r1214;
	mul.wide.s32 	%rd1163, %r5671, 4;
	add.s64 	%rd1164, %rd1, %rd1163;
	ld.global.f32 	%f580, [%rd1164];
	xor.b32  	%r5672, %r1221, %r1212;
	shl.b32 	%r5673, %r5672, 2;
	add.s32 	%r5674, %r1215, %r5673;
	st.shared.f32 	[%r5674], %f580;
$L__BB5_1778:
	add.s32 	%r1223, %r1221, %r5;
	setp.gt.u32 	%p1199, %r1223, 31;
	@%p1199 bra 	$L__BB5_1862;
	ld.param.u32 	%r17527, [_Z24transposeSharedSwizzlingILi32ELi32EEvPfS0_ii_param_3];
	add.s32 	%r1224, %r1222, %r5;
	setp.ge.s32 	%p1200, %r1224, %r17527;
	@%p1200 bra 	$L__BB5_1781;
	add.s32 	%r5675, %r1224, %r1214;
	mul.wide.s32 	%rd1165, %r5675, 4;
	add.s64 	%rd1166, %rd1, %rd1165;
	ld.global.f32 	%f581, [%rd1166];
	xor.b32  	%r5676, %r1223, %r1212;
	shl.b32 	%r5677, %r5676, 2;
	add.s32 	%r5678, %r1215, %r5677;
	st.shared.f32 	[%r5678], %f581;
$L__BB5_1781:
	add.s32 	%r1225, %r1223, %r5;
	setp.gt.u32 	%p1201, %r1225, 31;
	@%p1201 bra 	$L__BB5_1862;
	ld.param.u32 	%r17528, [_Z24transposeSharedSwizzlingILi32ELi32EEvPfS0_ii_param_3];
	add.s32 	%r1226, %r1224, %r5;
	setp.ge.s32 	%p1202, %r1226, %r17528;
	@%p1202 bra 	$L__BB5_1784;
	add.s32 	%r5679, %r1226, %r1214;
	mul.wide.s32 	%rd1167, %r5679, 4;
	add.s64 	%rd1168, %rd1, %rd1167;
	ld.global.f32 	%f582, [%rd1168];
	xor.b32  	%r5680, %r1225, %r1212;
	shl.b32 	%r5681, %r5680, 2;
	add.s32 	%r5682, %r1215, %r5681;
	st.shared.f32 	[%r5682], %f582;
$L__BB5_1784:
	add.s32 	%r1227, %r1225, %r5;
	setp.gt.u32 	%p1203, %r1227, 31;
	@%p1203 bra 	$L__BB5_1862;
	ld.param.u32 	%r17529, [_Z24transposeSharedSwizzlingILi32ELi32EEvPfS0_ii_param_3];
	add.s32 	%r1228, %r1226, %r5;
	setp.ge.s32 	%p1204, %r1228, %r17529;
	@%p1204 bra 	$L__BB5_1787;
	add.s32 	%r5683, %r1228, %r1214;
	mul.wide.s32 	%rd1169, %r5683, 4;
	add.s64 	%rd1170, %rd1, %rd1169;
	ld.global.f32 	%f583, [%rd1170];
	xor.b32  	%r5684, %r1227, %r1212;
	shl.b32 	%r5685, %r5684, 2;
	add.s32 	%r5686, %r1215, %r5685;
	st.shared.f32 	[%r5686], %f583;
$L__BB5_1787:
	add.s32 	%r1229, %r1227, %r5;
	setp.gt.u32 	%p1205, %r1229, 31;
	@%p1205 bra 	$L__BB5_1862;
	ld.param.u32 	%r17530, [_Z24transposeSharedSwizzlingILi32ELi32EEvPfS0_ii_param_3];
	add.s32 	%r1230, %r1228, %r5;
	setp.ge.s32 	%p1206, %r1230, %r17530;
	@%p1206 bra 	$L__BB5_1790;
	add.s32 	%r5687, %r1230, %r1214;
	mul.wide.s32 	%rd1171, %r5687, 4;
	add.s64 	%rd1172, %rd1, %rd1171;
	ld.global.f32 	%f584, [%rd1172];
	xor.b32  	%r5688, %r1229, %r1212;
	shl.b32 	%r5689, %r5688, 2;
	add.s32 	%r5690, %r1215, %r5689;
	st.shared.f32 	[%r5690], %f584;
$L__BB5_1790:
	add.s32 	%r1231, %r1229, %r5;
	setp.gt.u32 	%p1207, %r1231, 31;
	@%p1207 bra 	$L__BB5_1862;
	ld.param.u32 	%r17531, [_Z24transposeSharedSwizzlingILi32ELi32EEvPfS0_ii_param_3];
	add.s32 	%r1232, %r1230, %r5;
	setp.ge.s32 	%p1208, %r1232, %r17531;
	@%p1208 bra 	$L__BB5_1793;
	add.s32 	%r5691, %r1232, %r1214;
	mul.wide.s32 	%rd1173, %r5691, 4;
	add.s64 	%rd1174, %rd1, %rd1173;
	ld.global.f32 	%f585, [%rd1174];
	xor.b32  	%r5692, %r1231, %r1212;
	shl.b32 	%r5693, %r5692, 2;
	add.s32 	%r5694, %r1215, %r5693;
	st.shared.f32 	[%r5694], %f585;
$L__BB5_1793:
	add.s32 	%r1233, %r1231, %r5;
	setp.gt.u32 	%p1209, %r1233, 31;
	@%p1209 bra 	$L__BB5_1862;
	ld.param.u32 	%r17532, [_Z24transposeSharedSwizzlingILi32ELi32EEvPfS0_ii_param_3];
	add.s32 	%r1234, %r1232, %r5;
	setp.ge.s32 	%p1210, %r1234, %r17532;
	@%p1210 bra 	$L__BB5_1796;
	add.s32 	%r5695, %r1234, %r1214;
	mul.wide.s32 	%rd1175, %r5695, 4;
	add.s64 	%rd1176, %rd1, %rd1175;
	ld.global.f32 	%f586, [%rd1176];
	xor.b32  	%r5696, %r1233, %r1212;
	shl.b32 	%r5697, %r5696, 2;
	add.s32 	%r5698, %r1215, %r5697;
	st.shared.f32 	[%r5698], %f586;
$L__BB5_1796:
	add.s32 	%r1235, %r1233, %r5;
	setp.gt.u32 	%p1211, %r1235, 31;
	@%p1211 bra 	$L__BB5_1862;
	ld.param.u32 	%r17533, [_Z24transposeSharedSwizzlingILi32ELi32EEvPfS0_ii_param_3];
	add.s32 	%r1236, %r1234, %r5;
	setp.ge.s32 	%p1212, %r1236, %r17533;
	@%p1212 bra 	$L__BB5_1799;
	add.s32 	%r5699, %r1236, %r1214;
	mul.wide.s32 	%rd1177, %r5699, 4;
	add.s64 	%rd1178, %rd1, %rd1177;
	ld.global.f32 	%f587, [%rd1178];
	xor.b32  	%r5700, %r1235, %r1212;
	shl.b32 	%r5701, %r5700, 2;
	add.s32 	%r5702, %r1215, %r5701;
	st.shared.f32 	[%r5702], %f587;
$L__BB5_1799:
	add.s32 	%r1237, %r1235, %r5;
	setp.gt.u32 	%p1213, %r1237, 31;
	@%p1213 bra 	$L__BB5_1862;
	ld.param.u32 	%r17534, [_Z24transposeSharedSwizzlingILi32ELi32EEvPfS0_ii_param_3];
	add.s32 	%r1238, %r1236, %r5;
	setp.ge.s32 	%p1214, %r1238, %r17534;
	@%p1214 bra 	$L__BB5_1802;
	add.s32 	%r5703, %r1238, %r1214;
	mul.wide.s32 	%rd1179, %r5703, 4;
	add.s64 	%rd1180, %rd1, %rd1179;
	ld.global.f32 	%f588, [%rd1180];
	xor.b32  	%r5704, %r1237, %r1212;
	shl.b32 	%r5705, %r5704, 2;
	add.s32 	%r5706, %r1215, %r5705;
	st.shared.f32 	[%r5706], %f588;
$L__BB5_1802:
	add.s32 	%r1239, %r1237, %r5;
	setp.gt.u32 	%p1215, %r1239, 31;
	@%p1215 bra 	$L__BB5_1862;
	ld.param.u32 	%r17535, [_Z24transposeSharedSwizzlingILi32ELi32EEvPfS0_ii_param_3];
	add.s32 	%r1240, %r1238, %r5;
	setp.ge.s32 	%p1216, %r1240, %r17535;
	@%p1216 bra 	$L__BB5_1805;
	add.s32 	%r5707, %r1240, %r1214;
	mul.wide.s32 	%rd1181, %r5707, 4;
	add.s64 	%rd1182, %rd1, %rd1181;
	ld.global.f32 	%f589, [%rd1182];
	xor.b32  	%r5708, %r1239, %r1212;
	shl.b32 	%r5709, %r5708, 2;
	add.s32 	%r5710, %r1215, %r5709;
	st.shared.f32 	[%r5710], %f589;
$L__BB5_1805:
	add.s32 	%r1241, %r1239, %r5;
	setp.gt.u32 	%p1217, %r1241, 31;
	@%p1217 bra 	$L__BB5_1862;
	ld.param.u32 	%r17536, [_Z24transposeSharedSwizzlingILi32ELi32EEvPfS0_ii_param_3];
	add.s32 	%r1242, %r1240, %r5;
	setp.ge.s32 	%p1218, %r1242, %r17536;
	@%p1218 bra 	$L__BB5_1808;
	add.s32 	%r5711, %r1242, %r1214;
	mul.wide.s32 	%rd1183, %r5711, 4;
	add.s64 	%rd1184, %rd1, %rd1183;
	ld.global.f32 	%f590, [%rd1184];
	xor.b32  	%r5712, %r1241, %r1212;
	shl.b32 	%r5713, %r5712, 2;
	add.s32 	%r5714, %r1215, %r5713;
	st.shared.f32 	[%r5714], %f590;
$L__BB5_1808:
	add.s32 	%r1243, %r1241, %r5;
	setp.gt.u32 	%p1219, %r1243, 31;
	@%p1219 bra 	$L__BB5_1862;
	ld.param.u32 	%r17537, [_Z24transposeSharedSwizzlingILi32ELi32EEvPfS0_ii_param_3];
	add.s32 	%r1244, %r1242, %r5;
	setp.ge.s32 	%p1220, %r1244, %r17537;
	@%p1220 bra 	$L__BB5_1811;
	add.s32 	%r5715, %r1244, %r1214;
	mul.wide.s32 	%rd1185, %r5715, 4;
	add.s64 	%rd1186, %rd1, %rd1185;
	ld.global.f32 	%f591, [%rd1186];
	xor.b32  	%r5716, %r1243, %r1212;
	shl.b32 	%r5717, %r5716, 2;
	add.s32 	%r5718, %r1215, %r5717;
	st.shared.f32 	[%r5718], %f591;
$L__BB5_1811:
	add.s32 	%r1245, %r1243, %r5;
	setp.gt.u32 	%p1221, %r1245, 31;
	@%p1221 bra 	$L__BB5_1862;
	ld.param.u32 	%r17538, [_Z24transposeSharedSwizzlingILi32ELi32EEvPfS0_ii_param_3];
	add.s32 	%r1246, %r1244, %r5;
	setp.ge.s32 	%p1222, %r1246, %r17538;
	@%p1222 bra 	$L__BB5_1814;
	add.s32 	%r5719, %r1246, %r1214;
	mul.wide.s32 	%rd1187, %r5719, 4;
	add.s64 	%rd1188, %rd1, %rd1187;
	ld.global.f32 	%f592, [%rd1188];
	xor.b32  	%r5720, %r1245, %r1212;
	shl.b32 	%r5721, %r5720, 2;
	add.s32 	%r5722, %r1215, %r5721;
	st.shared.f32 	[%r5722], %f592;
$L__BB5_1814:
	add.s32 	%r1247, %r1245, %r5;
	setp.gt.u32 	%p1223, %r1247, 31;
	@%p1223 bra 	$L__BB5_1862;
	ld.param.u32 	%r17539, [_Z24transposeSharedSwizzlingILi32ELi32EEvPfS0_ii_param_3];
	add.s32 	%r1248, %r1246, %r5;
	setp.ge.s32 	%p1224, %r1248, %r17539;
	@%p1224 bra 	$L__BB5_1817;
	add.s32 	%r5723, %r1248, %r1214;
	mul.wide.s32 	%rd1189, %r5723, 4;
	add.s64 	%rd1190, %rd1, %rd1189;
	ld.global.f32 	%f593, [%rd1190];
	xor.b32  	%r5724, %r1247, %r1212;
	shl.b32 	%r5725, %r5724, 2;
	add.s32 	%r5726, %r1215, %r5725;
	st.shared.f32 	[%r5726], %f593;
$L__BB5_1817:
	add.s32 	%r1249, %r1247, %r5;
	setp.gt.u32 	%p1225, %r1249, 31;
	@%p1225 bra 	$L__BB5_1862;
	ld.param.u32 	%r17540, [_Z24transposeSharedSwizzlingILi32ELi32EEvPfS0_ii_param_3];
	add.s32 	%r1250, %r1248, %r5;
	setp.ge.s32 	%p1226, %r1250, %r17540;
	@%p1226 bra 	$L__BB5_1820;
	add.s32 	%r5727, %r1250, %r1214;
	mul.wide.s32 	%rd1191, %r5727, 4;
	add.s64 	%rd1192, %rd1, %rd1191;
	ld.global.f32 	%f594, [%rd1192];
	xor.b32  	%r5728, %r1249, %r1212;
	shl.b32 	%r5729, %r5728, 2;
	add.s32 	%r5730, %r1215, %r5729;
	st.shared.f32 	[%r5730], %f594;
$L__BB5_1820:
	add.s32 	%r1251, %r1249, %r5;
	setp.gt.u32 	%p1227, %r1251, 31;
	@%p1227 bra 	$L__BB5_1862;
	ld.param.u32 	%r17541, [_Z24transposeSharedSwizzlingILi32ELi32EEvPfS0_ii_param_3];
	add.s32 	%r1252, %r1250, %r5;
	setp.ge.s32 	%p1228, %r1252, %r17541;
	@%p1228 bra 	$L__BB5_1823;
	add.s32 	%r5731, %r1252, %r1214;
	mul.wide.s32 	%rd1193, %r5731, 4;
	add.s64 	%rd1194, %rd1, %rd1193;
	ld.global.f32 	%f595, [%rd1194];
	xor.b32  	%r5732, %r1251, %r1212;
	shl.b32 	%r5733, %r5732, 2;
	add.s32 	%r5734, %r1215, %r5733;
	st.shared.f32 	[%r5734], %f595;
$L__BB5_1823:
	add.s32 	%r1253, %r1251, %r5;
	setp.gt.u32 	%p1229, %r1253, 31;
	@%p1229 bra 	$L__BB5_1862;
	ld.param.u32 	%r17542, [_Z24transposeSharedSwizzlingILi32ELi32EEvPfS0_ii_param_3];
	add.s32 	%r1254, %r1252, %r5;
	setp.ge.s32 	%p1230, %r1254, %r17542;
	@%p1230 bra 	$L__BB5_1826;
	add.s32 	%r5735, %r1254, %r1214;
	mul.wide.s32 	%rd1195, %r5735, 4;
	add.s64 	%rd1196, %rd1, %rd1195;
	ld.global.f32 	%f596, [%rd1196];
	xor.b32  	%r5736, %r1253, %r1212;
	shl.b32 	%r5737, %r5736, 2;
	add.s32 	%r5738, %r1215, %r5737;
	st.shared.f32 	[%r5738], %f596;
$L__BB5_1826:
	add.s32 	%r1255, %r1253, %r5;
	setp.gt.u32 	%p1231, %r1255, 31;
	@%p1231 bra 	$L__BB5_1862;
	ld.param.u32 	%r17543, [_Z24transposeSharedSwizzlingILi32ELi32EEvPfS0_ii_param_3];
	add.s32 	%r1256, %r1254, %r5;
	setp.ge.s32 	%p1232, %r1256, %r17543;
	@%p1232 bra 	$L__BB5_1829;
	add.s32 	%r5739, %r1256, %r1214;
	mul.wide.s32 	%rd1197, %r5739, 4;
	add.s64 	%rd1198, %rd1, %rd1197;
	ld.global.f32 	%f597, [%rd1198];
	xor.b32  	%r5740, %r1255, %r1212;
	shl.b32 	%r5741, %r5740, 2;
	add.s32 	%r5742, %r1215, %r5741;
	st.shared.f32 	[%r5742], %f597;
$L__BB5_1829:
	add.s32 	%r1257, %r1255, %r5;
	setp.gt.u32 	%p1233, %r1257, 31;
	@%p1233 bra 	$L__BB5_1862;
	ld.param.u32 	%r17544, [_Z24transposeSharedSwizzlingILi32ELi32EEvPfS0_ii_param_3];
	add.s32 	%r1258, %r1256, %r5;
	setp.ge.s32 	%p1234, %r1258, %r17544;
	@%p1234 bra 	$L__BB5_1832;
	add.s32 	%r5743, %r1258, %r1214;
	mul.wide.s32 	%rd1199, %r5743, 4;
	add.s64 	%rd1200, %rd1, %rd1199;
	ld.global.f32 	%f598, [%rd1200];
	xor.b32  	%r5744, %r1257, %r1212;
	shl.b32 	%r5745, %r5744, 2;
	add.s32 	%r5746, %r1215, %r5745;
	st.shared.f32 	[%r5746], %f598;
$L__BB5_1832:
	add.s32 	%r1259, %r1257, %r5;
	setp.gt.u32 	%p1235, %r1259, 31;
	@%p1235 bra 	$L__BB5_1862;
	ld.param.u32 	%r17545, [_Z24transposeSharedSwizzlingILi32ELi32EEvPfS0_ii_param_3];
	add.s32 	%r1260, %r1258, %r5;
	setp.ge.s32 	%p1236, %r1260, %r17545;
	@%p1236 bra 	$L__BB5_1835;
	add.s32 	%r5747, %r1260, %r1214;
	mul.wide.s32 	%rd1201, %r5747, 4;
	add.s64 	%rd1202, %rd1, %rd1201;
	ld.global.f32 	%f599, [%rd1202];
	xor.b32  	%r5748, %r1259, %r1212;
	shl.b32 	%r5749, %r5748, 2;
	add.s32 	%r5750, %r1215, %r5749;
	st.shared.f32 	[%r5750], %f599;
$L__BB5_1835:
	add.s32 	%r1261, %r1259, %r5;
	setp.gt.u32 	%p1237, %r1261, 31;
	@%p1237 bra 	$L__BB5_1862;
	ld.param.u32 	%r17546, [_Z24transposeSharedSwizzlingILi32ELi32EEvPfS0_ii_param_3];
	add.s32 	%r1262, %r1260, %r5;
	setp.ge.s32 	%p1238, %r1262, %r17546;
	@%p1238 bra 	$L__BB5_1838;
	add.s32 	%r5751, %r1262, %r1214;
	mul.wide.s32 	%rd1203, %r5751, 4;
	add.s64 	%rd1204, %rd1, %rd1203;
	ld.global.f32 	%f600, [%rd1204];
	xor.b32  	%r5752, %r1261, %r1212;
	shl.b32 	%r5753, %r5752, 2;
	add.s32 	%r5754, %r1215, %r5753;
	st.shared.f32 	[%r5754], %f600;
$L__BB5_1838:
	add.s32 	%r1263, %r1261, %r5;
	setp.gt.u32 	%p1239, %r1263, 31;
	@%p1239 bra 	$L__BB5_1862;
	ld.param.u32 	%r17547, [_Z24transposeSharedSwizzlingILi32ELi32EEvPfS0_ii_param_3];
	add.s32 	%r1264, %r1262, %r5;
	setp.ge.s32 	%p1240, %r1264, %r17547;
	@%p1240 bra 	$L__BB5_1841;
	add.s32 	%r5755, %r1264, %r1214;
	mul.wide.s32 	%rd1205, %r5755, 4;
	add.s64 	%rd1206, %rd1, %rd1205;
	ld.global.f32 	%f601, [%rd1206];
	xor.b32  	%r5756, %r1263, %r1212;
	shl.b32 	%r5757, %r5756, 2;
	add.s32 	%r5758, %r1215, %r5757;
	st.shared.f32 	[%r5758], %f601;
$L__BB5_1841:
	add.s32 	%r1265, %r1263, %r5;
	setp.gt.u32 	%p1241, %r1265, 31;
	@%p1241 bra 	$L__BB5_1862;
	ld.param.u32 	%r17548, [_Z24transposeSharedSwizzlingILi32ELi32EEvPfS0_ii_param_3];
	add.s32 	%r1266, %r1264, %r5;
	setp.ge.s32 	%p1242, %r1266, %r17548;
	@%p1242 bra 	$L__BB5_1844;
	add.s32 	%r5759, %r1266, %r1214;
	mul.wide.s32 	%rd1207, %r5759, 4;
	add.s64 	%rd1208, %rd1, %rd1207;
	ld.global.f32 	%f602, [%rd1208];
	xor.b32  	%r5760, %r1265, %r1212;
	shl.b32 	%r5761, %r5760, 2;
	add.s32 	%r5762, %r1215, %r5761;
	st.shared.f32 	[%r5762], %f602;
$L__BB5_1844:
	add.s32 	%r1267, %r1265, %r5;
	setp.gt.u32 	%p1243, %r1267, 31;
	@%p1243 bra 	$L__BB5_1862;
	ld.param.u32 	%r17549, [_Z24transposeSharedSwizzlingILi32ELi32EEvPfS0_ii_param_3];
	add.s32 	%r1268, %r1266, %r5;
	setp.ge.s32 	%p1244, %r1268, %r17549;
	@%p1244 bra 	$L__BB5_1847;
	add.s32 	%r5763, %r1268, %r1214;
	mul.wide.s32 	%rd1209, %r5763, 4;
	add.s64 	%rd1210, %rd1, %rd1209;
	ld.global.f32 	%f603, [%rd1210];
	xor.b32  	%r5764, %r1267, %r1212;
	shl.b32 	%r5765, %r5764, 2;
	add.s32 	%r5766, %r1215, %r5765;
	st.shared.f32 	[%r5766], %f603;
$L__BB5_1847:
	add.s32 	%r1269, %r1267, %r5;
	setp.gt.u32 	%p1245, %r1269, 31;
	@%p1245 bra 	$L__BB5_1862;
	ld.param.u32 	%r17550, [_Z24transposeSharedSwizzlingILi32ELi32EEvPfS0_ii_param_3];
	add.s32 	%r1270, %r1268, %r5;
	setp.ge.s32 	%p1246, %r1270, %r17550;
	@%p1246 bra 	$L__BB5_1850;
	add.s32 	%r5767, %r1270, %r1214;
	mul.wide.s32 	%rd1211, %r5767, 4;
	add.s64 	%rd1212, %rd1, %rd1211;
	ld.global.f32 	%f604, [%rd1212];
	xor.b32  	%r5768, %r1269, %r1212;
	shl.b32 	%r5769, %r5768, 2;
	add.s32 	%r5770, %r1215, %r5769;
	st.shared.f32 	[%r5770], %f604;
$L__BB5_1850:
	add.s32 	%r1271, %r1269, %r5;
	setp.gt.u32 	%p1247, %r1271, 31;
	@%p1247 bra 	$L__BB5_1862;
	ld.param.u32 	%r17551, [_Z24transposeSharedSwizzlingILi32ELi32EEvPfS0_ii_param_3];
	add.s32 	%r1272, %r1270, %r5;
	setp.ge.s32 	%p1248, %r1272, %r17551;
	@%p1248 bra 	$L__BB5_1853;
	add.s32 	%r5771, %r1272, %r1214;
	mul.wide.s32 	%rd1213, %r5771, 4;
	add.s64 	%rd1214, %rd1, %rd1213;
	ld.global.f32 	%f605, [%rd1214];
	xor.b32  	%r5772, %r1271, %r1212;
	shl.b32 	%r5773, %r5772, 2;
	add.s32 	%r5774, %r1215, %r5773;
	st.shared.f32 	[%r5774], %f605;
$L__BB5_1853:
	add.s32 	%r1273, %r1271, %r5;
	setp.gt.u32 	%p1249, %r1273, 31;
	@%p1249 bra 	$L__BB5_1862;
	ld.param.u32 	%r17552, [_Z24transposeSharedSwizzlingILi32ELi32EEvPfS0_ii_param_3];
	add.s32 	%r1274, %r1272, %r5;
	setp.ge.s32 	%p1250, %r1274, %r17552;
	@%p1250 bra 	$L__BB5_1856;
	add.s32 	%r5775, %r1274, %r1214;
	mul.wide.s32 	%rd1215, %r5775, 4;
	add.s64 	%rd1216, %rd1, %rd1215;
	ld.global.f32 	%f606, [%rd1216];
	xor.b32  	%r5776, %r1273, %r1212;
	shl.b32 	%r5777, %r5776, 2;
	add.s32 	%r5778, %r1215, %r5777;
	st.shared.f32 	[%r5778], %f606;
$L__BB5_1856:
	add.s32 	%r1275, %r1273, %r5;
	setp.gt.u32 	%p1251, %r1275, 31;
	@%p1251 bra 	$L__BB5_1862;
	ld.param.u32 	%r17553, [_Z24transposeSharedSwizzlingILi32ELi32EEvPfS0_ii_param_3];
	add.s32 	%r1276, %r1274, %r5;
	setp.ge.s32 	%p1252, %r1276, %r17553;
	@%p1252 bra 	$L__BB5_1859;
	add.s32 	%r5779, %r1276, %r1214;
	mul.wide.s32 	%rd1217, %r5779, 4;
	add.s64 	%rd1218, %rd1, %rd1217;
	ld.global.f32 	%f607, [%rd1218];
	xor.b32  	%r5780, %r1275, %r1212;
	shl.b32 	%r5781, %r5780, 2;
	add.s32 	%r5782, %r1215, %r5781;
	st.shared.f32 	[%r5782], %f607;
$L__BB5_1859:
	add.s32 	%r1277, %r1275, %r5;
	setp.gt.u32 	%p1253, %r1277, 31;
	@%p1253 bra 	$L__BB5_1862;
	ld.param.u32 	%r17554, [_Z24transposeSharedSwizzlingILi32ELi32EEvPfS0_ii_param_3];
	add.s32 	%r1278, %r1276, %r5;
	setp.ge.s32 	%p1254, %r1278, %r17554;
	@%p1254 bra 	$L__BB5_1862;
	add.s32 	%r5783, %r1278, %r1214;
	mul.wide.s32 	%rd1219, %r5783, 4;
	add.s64 	%rd1220, %rd1, %rd1219;
	ld.global.f32 	%f608, [%rd1220];
	xor.b32  	%r5784, %r1277, %r1212;
	shl.b32 	%r5785, %r5784, 2;
	add.s32 	%r5786, %r1215, %r5785;
	st.shared.f32 	[%r5786], %f608;
$L__BB5_1862:
	add.s32 	%r1279, %r1212, %r6;
	setp.gt.u32 	%p1255, %r1279, 31;
	@%p1255 bra 	$L__BB5_3135;
	ld.param.u32 	%r15910, [_Z24transposeSharedSwizzlingILi32ELi32EEvPfS0_ii_param_2];
	add.s32 	%r1280, %r1213, %r6;
	setp.ge.u32 	%p1256, %r1280, %r15910;
	@%p1256 bra 	$L__BB5_3135;
	setp.gt.u32 	%p1257, %r4, 31;
	@%p1257 bra 	$L__BB5_1960;
	ld.param.u32 	%r17555, [_Z24transposeSharedSwizzlingILi32ELi32EEvPfS0_ii_param_3];
	mul.lo.s32 	%r1281, %r1280, %r17555;
	shl.b32 	%r5787, %r1279, 7;
	mov.u32 	%r5788, _ZZ24transposeSharedSwizzlingILi32ELi32EEvPfS0_iiE4tile;
	add.s32 	%r1282, %r5788, %r5787;
	add.s32 	%r1283, %r4, %r2;
	setp.ge.s32 	%p1258, %r1283, %r17555;
	@%p1258 bra 	$L__BB5_1867;
	add.s32 	%r5789, %r1283, %r1281;
	mul.wide.s32 	%rd1221, %r5789, 4;
	add.s64 	%rd1222, %rd1, %rd1221;
	ld.global.f32 	%f609, [%rd1222];
	xor.b32  	%r5790, %r4, %r1279;
	shl.b32 	%r5791, %r5790, 2;
	add.s32 	%r5792, %r1282, %r5791;
	st.shared.f32 	[%r5792], %f609;
$L__BB5_1867:
	add.s32 	%r1284, %r4, %r5;
	setp.gt.u32 	%p1259, %r1284, 31;
	@%p1259 bra 	$L__BB5_1960;
	ld.param.u32 	%r17556, [_Z24transposeSharedSwizzlingILi32ELi32EEvPfS0_ii_param_3];
	add.s32 	%r1285, %r1283, %r5;
	setp.ge.s32 	%p1260, %r1285, %r17556;
	@%p1260 bra 	$L__BB5_1870;
	add.s32 	%r5793, %r1285, %r1281;
	mul.wide.s32 	%rd1223, %r5793, 4;
	add.s64 	%rd1224, %rd1, %rd1223;
	ld.global.f32 	%f610, [%rd1224];
	xor.b32  	%r5794, %r1284, %r1279;
	shl.b32 	%r5795, %r5794, 2;
	add.s32 	%r5796, %r1282, %r5795;
	st.shared.f32 	[%r5796], %f610;
$L__BB5_1870:
	add.s32 	%r1286, %r1284, %r5;
	setp.gt.u32 	%p1261, %r1286, 31;
	@%p1261 bra 	$L__BB5_1960;
	ld.param.u32 	%r17557, [_Z24transposeSharedSwizzlingILi32ELi32EEvPfS0_ii_param_3];
	add.s32 	%r1287, %r1285, %r5;
	setp.ge.s32 	%p1262, %r1287, %r17557;
	@%p1262 bra 	$L__BB5_1873;
	add.s32 	%r5797, %r1287, %r1281;
	mul.wide.s32 	%rd1225, %r5797, 4;
	add.s64 	%rd1226, %rd1, %rd1225;
	ld.global.f32 	%f611, [%rd1226];
	xor.b32  	%r5798, %r1286, %r1279;
	shl.b32 	%r5799, %r5798, 2;
	add.s32 	%r5800, %r1282, %r5799;
	st.shared.f32 	[%r5800], %f611;
$L__BB5_1873:
	add.s32 	%r1288, %r1286, %r5;
	setp.gt.u32 	%p1263, %r1288, 31;
	@%p1263 bra 	$L__BB5_1960;
	ld.param.u32 	%r17558, [_Z24transposeSharedSwizzlingILi32ELi32EEvPfS0_ii_param_3];
	add.s32 	%r1289, %r1287, %r5;
	setp.ge.s32 	%p1264, %r1289, %r17558;
	@%p1264 bra 	$L__BB5_1876;
	add.s32 	%r5801, %r1289, %r1281;
	mul.wide.s32 	%rd1227, %r5801, 4;
	add.s64 	%rd1228, %rd1, %rd1227;
	ld.global.f32 	%f612, [%rd1228];
	xor.b32  	%r5802, %r1288, %r1279;
	shl.b32 	%r5803, %r5802, 2;
	add.s32 	%r5804, %r1282, %r5803;
	st.shared.f32 	[%r5804], %f612;
$L__BB5_1876:
	add.s32 	%r1290, %r1288, %r5;
	setp.gt.u32 	%p1265, %r1290, 31;
	@%p1265 bra 	$L__BB5_1960;
	ld.param.u32 	%r17559, [_Z24transposeSharedSwizzlingILi32ELi32EEvPfS0_ii_param_3];
	add.s32 	%r1291, %r1289, %r5;
	setp.ge.s32 	%p1266, %r1291, %r17559;
	@%p1266 bra 	$L__BB5_1879;
	add.s32 	%r5805, %r1291, %r1281;
	mul.wide.s32 	%rd1229, %r5805, 4;
	add.s64 	%rd1230, %rd1, %rd1229;
	ld.global.f32 	%f613, [%rd1230];
	xor.b32  	%r5806, %r1290, %r1279;
	shl.b32 	%r5807, %r5806, 2;
	add.s32 	%r5808, %r1282, %r5807;
	st.shared.f32 	[%r5808], %f613;
$L__BB5_1879:
	add.s32 	%r1292, %r1290, %r5;
	setp.gt.u32 	%p1267, %r1292, 31;
	@%p1267 bra 	$L__BB5_1960;
	ld.param.u32 	%r17560, [_Z24transposeSharedSwizzlingILi32ELi32EEvPfS0_ii_param_3];
	add.s32 	%r1293, %r1291, %r5;
	setp.ge.s32 	%p1268, %r1293, %r17560;
	@%p1268 bra 	$L__BB5_1882;
	add.s32 	%r5809, %r1293, %r1281;
	mul.wide.s32 	%rd1231, %r5809, 4;
	add.s64 	%rd1232, %rd1, %rd1231;
	ld.global.f32 	%f614, [%rd1232];
	xor.b32  	%r5810, %r1292, %r1279;
	shl.b32 	%r5811, %r5810, 2;
	add.s32 	%r5812, %r1282, %r5811;
	st.shared.f32 	[%r5812], %f614;
$L__BB5_1882:
	add.s32 	%r1294, %r1292, %r5;
	setp.gt.u32 	%p1269, %r1294, 31;
	@%p1269 bra 	$L__BB5_1960;
	ld.param.u32 	%r17561, [_Z24transposeSharedSwizzlingILi32ELi32EEvPfS0_ii_param_3];
	add.s32 	%r1295, %r1293, %r5;
	setp.ge.s32 	%p1270, %r1295, %r17561;
	@%p1270 bra 	$L__BB5_1885;
	add.s32 	%r5813, %r1295, %r1281;
	mul.wide.s32 	%rd1233, %r5813, 4;
	add.s64 	%rd1234, %rd1, %rd1233;
	ld.global.f32 	%f615, [%rd1234];
	xor.b32  	%r5814, %r1294, %r1279;
	shl.b32 	%r5815, %r5814, 2;
	add.s32 	%r5816, %r1282, %r5815;
	st.shared.f32 	[%r5816], %f615;
$L__BB5_1885:
	add.s32 	%r1296, %r1294, %r5;
	setp.gt.u32 	%p1271, %r1296, 31;
	@%p1271 bra 	$L__BB5_1960;
	ld.param.u32 	%r17562, [_Z24transposeSharedSwizzlingILi32ELi32EEvPfS0_ii_param_3];
	add.s32 	%r1297, %r1295, %r5;
	setp.ge.s32 	%p1272, %r1297, %r17562;
	@%p1272 bra 	$L__BB5_1888;
	add.s32 	%r5817, %r1297, %r1281;
	mul.wide.s32 	%rd1235, %r5817, 4;
	add.s64 	%rd1236, %rd1, %rd1235;
	ld.global.f32 	%f616, [%rd1236];
	xor.b32  	%r5818, %r1296, %r1279;
	shl.b32 	%r5819, %r5818, 2;
	add.s32 	%r5820, %r1282, %r5819;
	st.shared.f32 	[%r5820], %f616;
$L__BB5_1888:
	add.s32 	%r1298, %r1296, %r5;
	setp.gt.u32 	%p1273, %r1298, 31;
	@%p1273 bra 	$L__BB5_1960;
	ld.param.u32 	%r17563, [_Z24transposeSharedSwizzlingILi32ELi32EEvPfS0_ii_param_3];
	add.s32 	%r1299, %r1297, %r5;
	setp.ge.s32 	%p1274, %r1299, %r17563;
	@%p1274 bra 	$L__BB5_1891;
	add.s32 	%r5821, %r1299, %r1281;
	mul.wide.s32 	%rd1237, %r5821, 4;
	add.s64 	%rd1238, %rd1, %rd1237;
	ld.global.f32 	%f617, [%rd1238];
	xor.b32  	%r5822, %r1298, %r1279;
	shl.b32 	%r5823, %r5822, 2;
	add.s32 	%r5824, %r1282, %r5823;
	st.shared.f32 	[%r5824], %f617;
$L__BB5_1891:
	add.s32 	%r1300, %r1298, %r5;
	setp.gt.u32 	%p1275, %r1300, 31;
	@%p1275 bra 	$L__BB5_1960;
	ld.param.u32 	%r17564, [_Z24transposeSharedSwizzlingILi32ELi32EEvPfS0_ii_param_3];
	add.s32 	%r1301, %r1299, %r5;
	setp.ge.s32 	%p1276, %r1301, %r17564;
	@%p1276 bra 	$L__BB5_1894;
	add.s32 	%r5825, %r1301, %r1281;
	mul.wide.s32 	%rd1239, %r5825, 4;
	add.s64 	%rd1240, %rd1, %rd1239;
	ld.global.f32 	%f618, [%rd1240];
	xor.b32  	%r5826, %r1300, %r1279;
	shl.b32 	%r5827, %r5826, 2;
	add.s32 	%r5828, %r1282, %r5827;
	st.shared.f32 	[%r5828], %f618;
$L__BB5_1894:
	add.s32 	%r1302, %r1300, %r5;
	setp.gt.u32 	%p1277, %r1302, 31;
	@%p1277 bra 	$L__BB5_1960;
	ld.param.u32 	%r17565, [_Z24transposeSharedSwizzlingILi32ELi32EEvPfS0_ii_param_3];
	add.s32 	%r1303, %r1301, %r5;
	setp.ge.s32 	%p1278, %r1303, %r17565;
	@%p1278 bra 	$L__BB5_1897;
	add.s32 	%r5829, %r1303, %r1281;
	mul.wide.s32 	%rd1241, %r5829, 4;
	add.s64 	%rd1242, %rd1, %rd1241;
	ld.global.f32 	%f619, [%rd1242];
	xor.b32  	%r5830, %r1302, %r1279;
	shl.b32 	%r5831, %r5830, 2;
	add.s32 	%r5832, %r1282, %r5831;
	st.shared.f32 	[%r5832], %f619;
$L__BB5_1897:
	add.s32 	%r1304, %r1302, %r5;
	setp.gt.u32 	%p1279, %r1304, 31;
	@%p1279 bra 	$L__BB5_1960;
	ld.param.u32 	%r17566, [_Z24transposeSharedSwizzlingILi32ELi32EEvPfS0_ii_param_3];
	add.s32 	%r1305, %r1303, %r5;
	setp.ge.s32 	%p1280, %r1305, %r17566;
	@%p1280 bra 	$L__BB5_1900;
	add.s32 	%r5833, %r1305, %r1281;
	mul.wide.s32 	%rd1243, %r5833, 4;
	add.s64 	%rd1244, %rd1, %rd1243;
	ld.global.f32 	%f620, [%rd1244];
	xor.b32  	%r5834, %r1304, %r1279;
	shl.b32 	%r5835, %r5834, 2;
	add.s32 	%r5836, %r1282, %r5835;
	st.shared.f32 	[%r5836], %f620;
$L__BB5_1900:
	add.s32 	%r1306, %r1304, %r5;
	setp.gt.u32 	%p1281, %r1306, 31;
	@%p1281 bra 	$L__BB5_1960;
	ld.param.u32 	%r17567, [_Z24transposeSharedSwizzlingILi32ELi32EEvPfS0_ii_param_3];
	add.s32 	%r1307, %r1305, %r5;
	setp.ge.s32 	%p1282, %r1307, %r17567;
	@%p1282 bra 	$L__BB5_1903;
	add.s32 	%r5837, %r1307, %r1281;
	mul.wide.s32 	%rd1245, %r5837, 4;
	add.s64 	%rd1246, %rd1, %rd1245;
	ld.global.f32 	%f621, [%rd1246];
	xor.b32  	%r5838, %r1306, %r1279;
	shl.b32 	%r5839, %r5838, 2;
	add.s32 	%r5840, %r1282, %r5839;
	st.shared.f32 	[%r5840], %f621;
$L__BB5_1903:
	add.s32 	%r1308, %r1306, %r5;
	setp.gt.u32 	%p1283, %r1308, 31;
	@%p1283 bra 	$L__BB5_1960;
	ld.param.u32 	%r17568, [_Z24transposeSharedSwizzlingILi32ELi32EEvPfS0_ii_param_3];
	add.s32 	%r1309, %r1307, %r5;
	setp.ge.s32 	%p1284, %r1309, %r17568;
	@%p1284 bra 	$L__BB5_1906;
	add.s32 	%r5841, %r1309, %r1281;
	mul.wide.s32 	%rd1247, %r5841, 4;
	add.s64 	%rd1248, %rd1, %rd1247;
	ld.global.f32 	%f622, [%rd1248];
	xor.b32  	%r5842, %r1308, %r1279;
	shl.b32 	%r5843, %r5842, 2;
	add.s32 	%r5844, %r1282, %r5843;
	st.shared.f32 	[%r5844], %f622;
$L__BB5_1906:
	add.s32 	%r1310, %r1308, %r5;
	setp.gt.u32 	%p1285, %r1310, 31;
	@%p1285 bra 	$L__BB5_1960;
	ld.param.u32 	%r17569, [_Z24transposeSharedSwizzlingILi32ELi32EEvPfS0_ii_param_3];
	add.s32 	%r1311, %r1309, %r5;
	setp.ge.s32 	%p1286, %r1311, %r17569;
	@%p1286 bra 	$L__BB5_1909;
	add.s32 	%r5845, %r1311, %r1281;
	mul.wide.s32 	%rd1249, %r5845, 4;
	add.s64 	%rd1250, %rd1, %rd1249;
	ld.global.f32 	%f623, [%rd1250];
	xor.b32  	%r5846, %r1310, %r1279;
	shl.b32 	%r5847, %r5846, 2;
	add.s32 	%r5848, %r1282, %r5847;
	st.shared.f32 	[%r5848], %f623;
$L__BB5_1909:
	add.s32 	%r1312, %r1310, %r5;
	setp.gt.u32 	%p1287, %r1312, 31;
	@%p1287 bra 	$L__BB5_1960;
	ld.param.u32 	%r17570, [_Z24transposeSharedSwizzlingILi32ELi32EEvPfS0_ii_param_3];
	add.s32 	%r1313, %r1311, %r5;
	setp.ge.s32 	%p1288, %r1313, %r17570;
	@%p1288 bra 	$L__BB5_1912;
	add.s32 	%r5849, %r1313, %r1281;
	mul.wide.s32 	%rd1251, %r5849, 4;
	add.s64 	%rd1252, %rd1, %rd1251;
	ld.global.f32 	%f624, [%rd1252];
	xor.b32  	%r5850, %r1312, %r1279;
	shl.b32 	%r5851, %r5850, 2;
	add.s32 	%r5852, %r1282, %r5851;
	st.shared.f32 	[%r5852], %f624;
$L__BB5_1912:
	add.s32 	%r1314, %r1312, %r5;
	setp.gt.u32 	%p1289, %r1314, 31;
	@%p1289 bra 	$L__BB5_1960;
	ld.param.u32 	%r17571, [_Z24transposeSharedSwizzlingILi32ELi32EEvPfS0_ii_param_3];
	add.s32 	%r1315, %r1313, %r5;
	setp.ge.s32 	%p1290, %r1315, %r17571;
	@%p1290 bra 	$L__BB5_1915;
	add.s32 	%r5853, %r1315, %r1281;
	mul.wide.s32 	%rd1253, %r5853, 4;
	add.s64 	%rd1254, %rd1, %rd1253;
	ld.global.f32 	%f625, [%rd1254];
	xor.b32  	%r5854, %r1314, %r1279;
	shl.b32 	%r5855, %r5854, 2;
	add.s32 	%r5856, %r1282, %r5855;
	st.shared.f32 	[%r5856], %f625;
$L__BB5_1915:
	add.s32 	%r1316, %r1314, %r5;
	setp.gt.u32 	%p1291, %r1316, 31;
	@%p1291 bra 	$L__BB5_1960;
	ld.param.u32 	%r17572, [_Z24transposeSharedSwizzlingILi32ELi32EEvPfS0_ii_param_3];
	add.s32 	%r1317, %r1315, %r5;
	setp.ge.s32 	%p1292, %r1317, %r17572;
	@%p1292 bra 	$L__BB5_1918;
	add.s32 	%r5857, %r1317, %r1281;
	mul.wide.s32 	%rd1255, %r5857, 4;
	add.s64 	%rd1256, %rd1, %rd1255;
	ld.global.f32 	%f626, [%rd1256];
	xor.b32  	%r5858, %r1316, %r1279;
	shl.b32 	%r5859, %r5858, 2;
	add.s32 	%r5860, %r1282, %r5859;
	st.shared.f32 	[%r5860], %f626;
$L__BB5_1918:
	add.s32 	%r1318, %r1316, %r5;
	setp.gt.u32 	%p1293, %r1318, 31;
	@%p1293 bra 	$L__BB5_1960;
	ld.param.u32 	%r17573, [_Z24transposeSharedSwizzlingILi32ELi32EEvPfS0_ii_param_3];
	add.s32 	%r1319, %r1317, %r5;
	setp.ge.s32 	%p1294, %r1319, %r17573;
	@%p1294 bra 	$L__BB5_1921;
	add.s32 	%r5861, %r1319, %r1281;
	mul.wide.s32 	%rd1257, %r5861, 4;
	add.s64 	%rd1258, %rd1, %rd1257;
	ld.global.f32 	%f627, [%rd1258];
	xor.b32  	%r5862, %r1318, %r1279;
	shl.b32 	%r5863, %r5862, 2;
	add.s32 	%r5864, %r1282, %r5863;
	st.shared.f32 	[%r5864], %f627;
$L__BB5_1921:
	add.s32 	%r1320, %r1318, %r5;
	setp.gt.u32 	%p1295, %r1320, 31;
	@%p1295 bra 	$L__BB5_1960;
	ld.param.u32 	%r17574, [_Z24transposeSharedSwizzlingILi32ELi32EEvPfS0_ii_param_3];
	add.s32 	%r1321, %r1319, %r5;
	setp.ge.s32 	%p1296, %r1321, %r17574;
	@%p1296 bra 	$L__BB5_1924;
	add.s32 	%r5865, %r1321, %r1281;
	mul.wide.s32 	%rd1259, %r5865, 4;
	add.s64 	%rd1260, %rd1, %rd1259;
	ld.global.f32 	%f628, [%rd1260];
	xor.b32  	%r5866, %r1320, %r1279;
	shl.b32 	%r5867, %r5866, 2;
	add.s32 	%r5868, %r1282, %r5867;
	st.shared.f32 	[%r5868], %f628;
$L__BB5_1924:
	add.s32 	%r1322, %r1320, %r5;
	setp.gt.u32 	%p1297, %r1322, 31;
	@%p1297 bra 	$L__BB5_1960;
	ld.param.u32 	%r17575, [_Z24transposeSharedSwizzlingILi32ELi32EEvPfS0_ii_param_3];
	add.s32 	%r1323, %r1321, %r5;
	setp.ge.s32 	%p1298, %r1323, %r17575;
	@%p1298 bra 	$L__BB5_1927;
	add.s32 	%r5869, %r1323, %r1281;
	mul.wide.s32 	%rd1261, %r5869, 4;
	add.s64 	%rd1262, %rd1, %rd1261;
	ld.global.f32 	%f629, [%rd1262];
	xor.b32  	%r5870, %r1322, %r1279;
	shl.b32 	%r5871, %r5870, 2;
	add.s32 	%r5872, %r1282, %r5871;
	st.shared.f32 	[%r5872], %f629;
$L__BB5_1927:
	add.s32 	%r1324, %r1322, %r5;
	setp.gt.u32 	%p1299, %r1324, 31;
	@%p1299 bra 	$L__BB5_1960;
	ld.param.u32 	%r17576, [_Z24transposeSharedSwizzlingILi32ELi32EEvPfS0_ii_param_3];
	add.s32 	%r1325, %r1323, %r5;
	setp.ge.s32 	%p1300, %r1325, %r17576;
	@%p1300 bra 	$L__BB5_1930;
	add.s32 	%r5873, %r1325, %r1281;
	mul.wide.s32 	%rd1263, %r5873, 4;
	add.s64 	%rd1264, %rd1, %rd1263;
	ld.global.f32 	%f630, [%rd1264];
	xor.b32  	%r5874, %r1324, %r1279;
	shl.b32 	%r5875, %r5874, 2;
	add.s32 	%r5876, %r1282, %r5875;
	st.shared.f32 	[%r5876], %f630;
$L__BB5_1930:
	add.s32 	%r1326, %r1324, %r5;
	setp.gt.u32 	%p1301, %r1326, 31;
	@%p1301 bra 	$L__BB5_1960;
	ld.param.u32 	%r17577, [_Z24transposeSharedSwizzlingILi32ELi32EEvPfS0_ii_param_3];
	add.s32 	%r1327, %r1325, %r5;
	setp.ge.s32 	%p1302, %r1327, %r17577;
	@%p1302 bra 	$L__BB5_1933;
	add.s32 	%r5877, %r1327, %r1281;
	mul.wide.s32 	%rd1265, %r5877, 4;
	add.s64 	%rd1266, %rd1, %rd1265;
	ld.global.f32 	%f631, [%rd1266];
	xor.b32  	%r5878, %r1326, %r1279;
	shl.b32 	%r5879, %r5878, 2;
	add.s32 	%r5880, %r1282, %r5879;
	st.shared.f32 	[%r5880], %f631;
$L__BB5_1933:
	add.s32 	%r1328, %r1326, %r5;
	setp.gt.u32 	%p1303, %r1328, 31;
	@%p1303 bra 	$L__BB5_1960;
	ld.param.u32 	%r17578, [_Z24transposeSharedSwizzlingILi32ELi32EEvPfS0_ii_param_3];
	add.s32 	%r1329, %r1327, %r5;
	setp.ge.s32 	%p1304, %r1329, %r17578;
	@%p1304 bra 	$L__BB5_1936;
	add.s32 	%r5881, %r1329, %r1281;
	mul.wide.s32 	%rd1267, %r5881, 4;
	add.s64 	%rd1268, %rd1, %rd1267;
	ld.global.f32 	%f632, [%rd1268];
	xor.b32  	%r5882, %r1328, %r1279;
	shl.b32 	%r5883, %r5882, 2;
	add.s32 	%r5884, %r1282, %r5883;
	st.shared.f32 	[%r5884], %f632;
$L__BB5_1936:
	add.s32 	%r1330, %r1328, %r5;
	setp.gt.u32 	%p1305, %r1330, 31;
	@%p1305 bra 	$L__BB5_1960;
	ld.param.u32 	%r17579, [_Z24transposeSharedSwizzlingILi32ELi32EEvPfS0_ii_param_3];
	add.s32 	%r1331, %r1329, %r5;
	setp.ge.s32 	%p1306, %r1331, %r17579;
	@%p1306 bra 	$L__BB5_1939;
	add.s32 	%r5885, %r1331, %r1281;
	mul.wide.s32 	%rd1269, %r5885, 4;
	add.s64 	%rd1270, %rd1, %rd1269;
	ld.global.f32 	%f633, [%rd1270];
	xor.b32  	%r5886, %r1330, %r1279;
	shl.b32 	%r5887, %r5886, 2;
	add.s32 	%r5888, %r1282, %r5887;
	st.shared.f32 	[%r5888], %f633;
$L__BB5_1939:
	add.s32 	%r1332, %r1330, %r5;
	setp.gt.u32 	%p1307, %r1332, 31;
	@%p1307 bra 	$L__BB5_1960;
	ld.param.u32 	%r17580, [_Z24transposeSharedSwizzlingILi32ELi32EEvPfS0_ii_param_3];
	add.s32 	%r1333, %r1331, %r5;
	setp.ge.s32 	%p1308, %r1333, %r17580;
	@%p1308 bra 	$L__BB5_1942;
	add.s32 	%r5889, %r1333, %r1281;
	mul.wide.s32 	%rd1271, %r5889, 4;
	add.s64 	%rd1272, %rd1, %rd1271;
	ld.global.f32 	%f634, [%rd1272];
	xor.b32  	%r5890, %r1332, %r1279;
	shl.b32 	%r5891, %r5890, 2;
	add.s32 	%r5892, %r1282, %r5891;
	st.shared.f32 	[%r5892], %f634;
$L__BB5_1942:
	add.s32 	%r1334, %r1332, %r5;
	setp.gt.u32 	%p1309, %r1334, 31;
	@%p1309 bra 	$L__BB5_1960;
	ld.param.u32 	%r17581, [_Z24transposeSharedSwizzlingILi32ELi32EEvPfS0_ii_param_3];
	add.s32 	%r1335, %r1333, %r5;
	setp.ge.s32 	%p1310, %r1335, %r17581;
	@%p1310 bra 	$L__BB5_1945;
	add.s32 	%r5893, %r1335, %r1281;
	mul.wide.s32 	%rd1273, %r5893, 4;
	add.s64 	%rd1274, %rd1, %rd1273;
	ld.global.f32 	%f635, [%rd1274];
	xor.b32  	%r5894, %r1334, %r1279;
	shl.b32 	%r5895, %r5894, 2;
	add.s32 	%r5896, %r1282, %r5895;
	st.shared.f32 	[%r5896], %f635;
$L__BB5_1945:
	add.s32 	%r1336, %r1334, %r5;
	setp.gt.u32 	%p1311, %r1336, 31;
	@%p1311 bra 	$L__BB5_1960;
	ld.param.u32 	%r17582, [_Z24transposeSharedSwizzlingILi32ELi32EEvPfS0_ii_param_3];
	add.s32 	%r1337, %r1335, %r5;
	setp.ge.s32 	%p1312, %r1337, %r17582;
	@%p1312 bra 	$L__BB5_1948;
	add.s32 	%r5897, %r1337, %r1281;
	mul.wide.s32 	%rd1275, %r5897, 4;
	add.s64 	%rd1276, %rd1, %rd1275;
	ld.global.f32 	%f636, [%rd1276];
	xor.b32  	%r5898, %r1336, %r1279;
	shl.b32 	%r5899, %r5898, 2;
	add.s32 	%r5900, %r1282, %r5899;
	st.shared.f32 	[%r5900], %f636;
$L__BB5_1948:
	add.s32 	%r1338, %r1336, %r5;
	setp.gt.u32 	%p1313, %r1338, 31;
	@%p1313 bra 	$L__BB5_1960;
	ld.param.u32 	%r17583, [_Z24transposeSharedSwizzlingILi32ELi32EEvPfS0_ii_param_3];
	add.s32 	%r1339, %r1337, %r5;
	setp.ge.s32 	%p1314, %r1339, %r17583;
	@%p1314 bra 	$L__BB5_1951;
	add.s32 	%r5901, %r1339, %r1281;
	mul.wide.s32 	%rd1277, %r5901, 4;
	add.s64 	%rd1278, %rd1, %rd1277;
	ld.global.f32 	%f637, [%rd1278];
	xor.b32  	%r5902, %r1338, %r1279;
	shl.b32 	%r5903, %r5902, 2;
	add.s32 	%r5904, %r1282, %r5903;
	st.shared.f32 	[%r5904], %f637;
$L__BB5_1951:
	add.s32 	%r1340, %r1338, %r5;
	setp.gt.u32 	%p1315, %r1340, 31;
	@%p1315 bra 	$L__BB5_1960;
	ld.param.u32 	%r17584, [_Z24transposeSharedSwizzlingILi32ELi32EEvPfS0_ii_param_3];
	add.s32 	%r1341, %r1339, %r5;
	setp.ge.s32 	%p1316, %r1341, %r17584;
	@%p1316 bra 	$L__BB5_1954;
	add.s32 	%r5905, %r1341, %r1281;
	mul.wide.s32 	%rd1279, %r5905, 4;
	add.s64 	%rd1280, %rd1, %rd1279;
	ld.global.f32 	%f638, [%rd1280];
	xor.b32  	%r5906, %r1340, %r1279;
	shl.b32 	%r5907, %r5906, 2;
	add.s32 	%r5908, %r1282, %r5907;
	st.shared.f32 	[%r5908], %f638;
$L__BB5_1954:
	add.s32 	%r1342, %r1340, %r5;
	setp.gt.u32 	%p1317, %r1342, 31;
	@%p1317 bra 	$L__BB5_1960;
	ld.param.u32 	%r17585, [_Z24transposeSharedSwizzlingILi32ELi32EEvPfS0_ii_param_3];
	add.s32 	%r1343, %r1341, %r5;
	setp.ge.s32 	%p1318, %r1343, %r17585;
	@%p1318 bra 	$L__BB5_1957;
	add.s32 	%r5909, %r1343, %r1281;
	mul.wide.s32 	%rd1281, %r5909, 4;
	add.s64 	%rd1282, %rd1, %rd1281;
	ld.global.f32 	%f639, [%rd1282];
	xor.b32  	%r5910, %r1342, %r1279;
	shl.b32 	%r5911, %r5910, 2;
	add.s32 	%r5912, %r1282, %r5911;
	st.shared.f32 	[%r5912], %f639;
$L__BB5_1957:
	add.s32 	%r1344, %r1342, %r5;
	setp.gt.u32 	%p1319, %r1344, 31;
	@%p1319 bra 	$L__BB5_1960;
	ld.param.u32 	%r17586, [_Z24transposeSharedSwizzlingILi32ELi32EEvPfS0_ii_param_3];
	add.s32 	%r1345, %r1343, %r5;
	setp.ge.s32 	%p1320, %r1345, %r17586;
	@%p1320 bra 	$L__BB5_1960;
	add.s32 	%r5913, %r1345, %r1281;
	mul.wide.s32 	%rd1283, %r5913, 4;
	add.s64 	%rd1284, %rd1, %rd1283;
	ld.global.f32 	%f640, [%rd1284];
	xor.b32  	%r5914, %r1344, %r1279;
	shl.b32 	%r5915, %r5914, 2;
	add.s32 	%r5916, %r1282, %r5915;
	st.shared.f32 	[%r5916], %f640;
$L__BB5_1960:
	add.s32 	%r1346, %r1279, %r6;
	setp.gt.u32 	%p1321, %r1346, 31;
	@%p1321 bra 	$L__BB5_3135;
	ld.param.u32 	%r15911, [_Z24transposeSharedSwizzlingILi32ELi32EEvPfS0_ii_param_2];
	add.s32 	%r1347, %r1280, %r6;
	setp.ge.u32 	%p1322, %r1347, %r15911;
	@%p1322 bra 	$L__BB5_3135;
	setp.gt.u32 	%p1323, %r4, 31;
	@%p1323 bra 	$L__BB5_2058;
	ld.param.u32 	%r17587, [_Z24transposeSharedSwizzlingILi32ELi32EEvPfS0_ii_param_3];
	mul.lo.s32 	%r1348, %r1347, %r17587;
	shl.b32 	%r5917, %r1346, 7;
	mov.u32 	%r5918, _ZZ24transposeSharedSwizzlingILi32ELi32EEvPfS0_iiE4tile;
	add.s32 	%r1349, %r5918, %r5917;
	add.s32 	%r1350, %r4, %r2;
	setp.ge.s32 	%p1324, %r1350, %r17587;
	@%p1324 bra 	$L__BB5_1965;
	add.s32 	%r5919, %r1350, %r1348;
	mul.wide.s32 	%rd1285, %r5919, 4;
	add.s64 	%rd1286, %rd1, %rd1285;
	ld.global.f32 	%f641, [%rd1286];
	xor.b32  	%r5920, %r4, %r1346;
	shl.b32 	%r5921, %r5920, 2;
	add.s32 	%r5922, %r1349, %r5921;
	st.shared.f32 	[%r5922], %f641;
$L__BB5_1965:
	add.s32 	%r1351, %r4, %r5;
	setp.gt.u32 	%p1325, %r1351, 31;
	@%p1325 bra 	$L__BB5_2058;
	ld.param.u32 	%r17588, [_Z24transposeSharedSwizzlingILi32ELi32EEvPfS0_ii_param_3];
	add.s32 	%r1352, %r1350, %r5;
	setp.ge.s32 	%p1326, %r1352, %r17588;
	@%p1326 bra 	$L__BB5_1968;
	add.s32 	%r5923, %r1352, %r1348;
	mul.wide.s32 	%rd1287, %r5923, 4;
	add.s64 	%rd1288, %rd1, %rd1287;
	ld.global.f32 	%f642, [%rd1288];
	xor.b32  	%r5924, %r1351, %r1346;
	shl.b32 	%r5925, %r5924, 2;
	add.s32 	%r5926, %r1349, %r5925;
	st.shared.f32 	[%r5926], %f642;
$L__BB5_1968:
	add.s32 	%r1353, %r1351, %r5;
	setp.gt.u32 	%p1327, %r1353, 31;
	@%p1327 bra 	$L__BB5_2058;
	ld.param.u32 	%r17589, [_Z24transposeSharedSwizzlingILi32ELi32EEvPfS0_ii_param_3];
	add.s32 	%r1354, %r1352, %r5;
	setp.ge.s32 	%p1328, %r1354, %r17589;
	@%p1328 bra 	$L__BB5_1971;
	add.s32 	%r5927, %r1354, %r1348;
	mul.wide.s32 	%rd1289, %r5927, 4;
	add.s64 	%rd1290, %rd1, %rd1289;
	ld.global.f32 	%f643, [%rd1290];
	xor.b32  	%r5928, %r1353, %r1346;
	shl.b32 	%r5929, %r5928, 2;
	add.s32 	%r5930, %r1349, %r5929;
	st.shared.f32 	[%r5930], %f643;
$L__BB5_1971:
	add.s32 	%r1355, %r1353, %r5;
	setp.gt.u32 	%p1329, %r1355, 31;
	@%p1329 bra 	$L__BB5_2058;
	ld.param.u32 	%r17590, [_Z24transposeSharedSwizzlingILi32ELi32EEvPfS0_ii_param_3];
	add.s32 	%r1356, %r1354, %r5;
	setp.ge.s32 	%p1330, %r1356, %r17590;
	@%p1330 bra 	$L__BB5_1974;
	add.s32 	%r5931, %r1356, %r1348;
	mul.wide.s32 	%rd1291, %r5931, 4;
	add.s64 	%rd1292, %rd1, %rd1291;
	ld.global.f32 	%f644, [%rd1292];
	xor.b32  	%r5932, %r1355, %r1346;
	shl.b32 	%r5933, %r5932, 2;
	add.s32 	%r5934, %r1349, %r5933;
	st.shared.f32 	[%r5934], %f644;
$L__BB5_1974:
	add.s32 	%r1357, %r1355, %r5;
	setp.gt.u32 	%p1331, %r1357, 31;
	@%p1331 bra 	$L__BB5_2058;
	ld.param.u32 	%r17591, [_Z24transposeSharedSwizzlingILi32ELi32EEvPfS0_ii_param_3];
	add.s32 	%r1358, %r1356, %r5;
	setp.ge.s32 	%p1332, %r1358, %r17591;
	@%p1332 bra 	$L__BB5_1977;
	add.s32 	%r5935, %r1358, %r1348;
	mul.wide.s32 	%rd1293, %r5935, 4;
	add.s64 	%rd1294, %rd1, %rd1293;
	ld.global.f32 	%f645, [%rd1294];
	xor.b32  	%r5936, %r1357, %r1346;
	shl.b32 	%r5937, %r5936, 2;
	add.s32 	%r5938, %r1349, %r5937;
	st.shared.f32 	[%r5938], %f645;
$L__BB5_1977:
	add.s32 	%r1359, %r1357, %r5;
	setp.gt.u32 	%p1333, %r1359, 31;
	@%p1333 bra 	$L__BB5_2058;
	ld.param.u32 	%r17592, [_Z24transposeSharedSwizzlingILi32ELi32EEvPfS0_ii_param_3];
	add.s32 	%r1360, %r1358, %r5;
	setp.ge.s32 	%p1334, %r1360, %r17592;
	@%p1334 bra 	$L__BB5_1980;
	add.s32 	%r5939, %r1360, %r1348;
	mul.wide.s32 	%rd1295, %r5939, 4;
	add.s64 	%rd1296, %rd1, %rd1295;
	ld.global.f32 	%f646, [%rd1296];
	xor.b32  	%r5940, %r1359, %r1346;
	shl.b32 	%r5941, %r5940, 2;
	add.s32 	%r5942, %r1349, %r5941;
	st.shared.f32 	[%r5942], %f646;
$L__BB5_1980:
	add.s32 	%r1361, %r1359, %r5;
	setp.gt.u32 	%p1335, %r1361, 31;
	@%p1335 bra 	$L__BB5_2058;
	ld.param.u32 	%r17593, [_Z24transposeSharedSwizzlingILi32ELi32EEvPfS0_ii_param_3];
	add.s32 	%r1362, %r1360, %r5;
	setp.ge.s32 	%p1336, %r1362, %r17593;
	@%p1336 bra 	$L__BB5_1983;
	add.s32 	%r5943, %r1362, %r1348;
	mul.wide.s32 	%rd1297, %r5943, 4;
	add.s64 	%rd1298, %rd1, %rd1297;
	ld.global.f32 	%f647, [%rd1298];
	xor.b32  	%r5944, %r1361, %r1346;
	shl.b32 	%r5945, %r5944, 2;
	add.s32 	%r5946, %r1349, %r5945;
	st.shared.f32 	[%r5946], %f647;
$L__BB5_1983:
	add.s32 	%r1363, %r1361, %r5;
	setp.gt.u32 	%p1337, %r1363, 31;
	@%p1337 bra 	$L__BB5_2058;
	ld.param.u32 	%r17594, [_Z24transposeSharedSwizzlingILi32ELi32EEvPfS0_ii_param_3];
	add.s32 	%r1364, %r1362, %r5;
	setp.ge.s32 	%p1338, %r1364, %r17594;
	@%p1338 bra 	$L__BB5_1986;
	add.s32 	%r5947, %r1364, %r1348;
	mul.wide.s32 	%rd1299, %r5947, 4;
	add.s64 	%rd1300, %rd1, %rd1299;
	ld.global.f32 	%f648, [%rd1300];
	xor.b32  	%r5948, %r1363, %r1346;
	shl.b32 	%r5949, %r5948, 2;
	add.s32 	%r5950, %r1349, %r5949;
	st.shared.f32 	[%r5950], %f648;
$L__BB5_1986:
	add.s32 	%r1365, %r1363, %r5;
	setp.gt.u32 	%p1339, %r1365, 31;
	@%p1339 bra 	$L__BB5_2058;
	ld.param.u32 	%r17595, [_Z24transposeSharedSwizzlingILi32ELi32EEvPfS0_ii_param_3];
	add.s32 	%r1366, %r1364, %r5;
	setp.ge.s32 	%p1340, %r1366, %r17595;
	@%p1340 bra 	$L__BB5_1989;
	add.s32 	%r5951, %r1366, %r1348;
	mul.wide.s32 	%rd1301, %r5951, 4;
	add.s64 	%rd1302, %rd1, %rd1301;
	ld.global.f32 	%f649, [%rd1302];
	xor.b32  	%r5952, %r1365, %r1346;
	shl.b32 	%r5953, %r5952, 2;
	add.s32 	%r5954, %r1349, %r5953;
	st.shared.f32 	[%r5954], %f649;
$L__BB5_1989:
	add.s32 	%r1367, %r1365, %r5;
	setp.gt.u32 	%p1341, %r1367, 31;
	@%p1341 bra 	$L__BB5_2058;
	ld.param.u32 	%r17596, [_Z24transposeSharedSwizzlingILi32ELi32EEvPfS0_ii_param_3];
	add.s32 	%r1368, %r1366, %r5;
	setp.ge.s32 	%p1342, %r1368, %r17596;
	@%p1342 bra 	$L__BB5_1992;
	add.s32 	%r5955, %r1368, %r1348;
	mul.wide.s32 	%rd1303, %r5955, 4;
	add.s64 	%rd1304, %rd1, %rd1303;
	ld.global.f32 	%f650, [%rd1304];
	xor.b32  	%r5956, %r1367, %r1346;
	shl.b32 	%r5957, %r5956, 2;
	add.s32 	%r5958, %r1349, %r5957;
	st.shared.f32 	[%r5958], %f650;
$L__BB5_1992:
	add.s32 	%r1369, %r1367, %r5;
	setp.gt.u32 	%p1343, %r1369, 31;
	@%p1343 bra 	$L__BB5_2058;
	ld.param.u32 	%r17597, [_Z24transposeSharedSwizzlingILi32ELi32EEvPfS0_ii_param_3];
	add.s32 	%r1370, %r1368, %r5;
	setp.ge.s32 	%p1344, %r1370, %r17597;
	@%p1344 bra 	$L__BB5_1995;
	add.s32 	%r5959, %r1370, %r1348;
	mul.wide.s32 	%rd1305, %r5959, 4;
	add.s64 	%rd1306, %rd1, %rd1305;
	ld.global.f32 	%f651, [%rd1306];
	xor.b32  	%r5960, %r1369, %r1346;
	shl.b32 	%r5961, %r5960, 2;
	add.s32 	%r5962, %r1349, %r5961;
	st.shared.f32 	[%r5962], %f651;
$L__BB5_1995:
	add.s32 	%r1371, %r1369, %r5;
	setp.gt.u32 	%p1345, %r1371, 31;
	@%p1345 bra 	$L__BB5_2058;
	ld.param.u32 	%r17598, [_Z24transposeSharedSwizzlingILi32ELi32EEvPfS0_ii_param_3];
	add.s32 	%r1372, %r1370, %r5;
	setp.ge.s32 	%p1346, %r1372, %r17598;
	@%p1346 bra 	$L__BB5_1998;
	add.s32 	%r5963, %r1372, %r1348;
	mul.wide.s32 	%rd1307, %r5963, 4;
	add.s64 	%rd1308, %rd1, %rd1307;
	ld.global.f32 	%f652, [%rd1308];
	xor.b32  	%r5964, %r1371, %r1346;
	shl.b32 	%r5965, %r5964, 2;
	add.s32 	%r5966, %r1349, %r5965;
	st.shared.f32 	[%r5966], %f652;
$L__BB5_1998:
	add.s32 	%r1373, %r1371, %r5;
	setp.gt.u32 	%p1347, %r1373, 31;
	@%p1347 bra 	$L__BB5_2058;
	ld.param.u32 	%r17599, [_Z24transposeSharedSwizzlingILi32ELi32EEvPfS0_ii_param_3];
	add.s32 	%r1374, %r1372, %r5;
	setp.ge.s32 	%p1348, %r1374, %r17599;
	@%p1348 bra 	$L__BB5_2001;
	add.s32 	%r5967, %r1374, %r1348;
	mul.wide.s32 	%rd1309, %r5967, 4;
	add.s64 	%rd1310, %rd1, %rd1309;
	ld.global.f32 	%f653, [%rd1310];
	xor.b32  	%r5968, %r1373, %r1346;
	shl.b32 	%r5969, %r5968, 2;
	add.s32 	%r5970, %r1349, %r5969;
	st.shared.f32 	[%r5970], %f653;
$L__BB5_2001:
	add.s32 	%r1375, %r1373, %r5;
	setp.gt.u32 	%p1349, %r1375, 31;
	@%p1349 bra 	$L__BB5_2058;
	ld.param.u32 	%r17600, [_Z24transposeSharedSwizzlingILi32ELi32EEvPfS0_ii_param_3];
	add.s32 	%r1376, %r1374, %r5;
	setp.ge.s32 	%p1350, %r1376, %r17600;
	@%p1350 bra 	$L__BB5_2004;
	add.s32 	%r5971, %r1376, %r1348;
	mul.wide.s32 	%rd1311, %r5971, 4;
	add.s64 	%rd1312, %rd1, %rd1311;
	ld.global.f32 	%f654, [%rd1312];
	xor.b32  	%r5972, %r1375, %r1346;
	shl.b32 	%r5973, %r5972, 2;
	add.s32 	%r5974, %r1349, %r5973;
	st.shared.f32 	[%r5974], %f654;
$L__BB5_2004:
	add.s32 	%r1377, %r1375, %r5;
	setp.gt.u32 	%p1351, %r1377, 31;
	@%p1351 bra 	$L__BB5_2058;
	ld.param.u32 	%r17601, [_Z24transposeSharedSwizzlingILi32ELi32EEvPfS0_ii_param_3];
	add.s32 	%r1378, %r1376, %r5;
	setp.ge.s32 	%p1352, %r1378, %r17601;
	@%p1352 bra 	$L__BB5_2007;
	add.s32 	%r5975, %r1378, %r1348;
	mul.wide.s32 	%rd1313, %r5975, 4;
	add.s64 	%rd1314, %rd1, %rd1313;
	ld.global.f32 	%f655, [%rd1314];
	xor.b32  	%r5976, %r1377, %r1346;
	shl.b32 	%r5977, %r5976, 2;
	add.s32 	%r5978, %r1349, %r5977;
	st.shared.f32 	[%r5978], %f655;
$L__BB5_2007:
	add.s32 	%r1379, %r1377, %r5;
	setp.gt.u32 	%p1353, %r1379, 31;
	@%p1353 bra 	$L__BB5_2058;
	ld.param.u32 	%r17602, [_Z24transposeSharedSwizzlingILi32ELi32EEvPfS0_ii_param_3];
	add.s32 	%r1380, %r1378, %r5;
	setp.ge.s32 	%p1354, %r1380, %r17602;
	@%p1354 bra 	$L__BB5_2010;
	add.s32 	%r5979, %r1380, %r1348;
	mul.wide.s32 	%rd1315, %r5979, 4;
	add.s64 	%rd1316, %rd1, %rd1315;
	ld.global.f32 	%f656, [%rd1316];
	xor.b32  	%r5980, %r1379, %r1346;
	shl.b32 	%r5981, %r5980, 2;
	add.s32 	%r5982, %r1349, %r5981;
	st.shared.f32 	[%r5982], %f656;
$L__BB5_2010:
	add.s32 	%r1381, %r1379, %r5;
	setp.gt.u32 	%p1355, %r1381, 31;
	@%p1355 bra 	$L__BB5_2058;
	ld.param.u32 	%r17603, [_Z24transposeSharedSwizzlingILi32ELi32EEvPfS0_ii_param_3];
	add.s32 	%r1382, %r1380, %r5;
	setp.ge.s32 	%p1356, %r1382, %r17603;
	@%p1356 bra 	$L__BB5_2013;
	add.s32 	%r5983, %r1382, %r1348;
	mul.wide.s32 	%rd1317, %r5983, 4;
	add.s64 	%rd1318, %rd1, %rd1317;
	ld.global.f32 	%f657, [%rd1318];
	xor.b32  	%r5984, %r1381, %r1346;
	shl.b32 	%r5985, %r5984, 2;
	add.s32 	%r5986, %r1349, %r5985;
	st.shared.f32 	[%r5986], %f657;
$L__BB5_2013:
	add.s32 	%r1383, %r1381, %r5;
	setp.gt.u32 	%p1357, %r1383, 31;
	@%p1357 bra 	$L__BB5_2058;
	ld.param.u32 	%r17604, [_Z24transposeSharedSwizzlingILi32ELi32EEvPfS0_ii_param_3];
	add.s32 	%r1384, %r1382, %r5;
	setp.ge.s32 	%p1358, %r1384, %r17604;
	@%p1358 bra 	$L__BB5_2016;
	add.s32 	%r5987, %r1384, %r1348;
	mul.wide.s32 	%rd1319, %r5987, 4;
	add.s64 	%rd1320, %rd1, %rd1319;
	ld.global.f32 	%f658, [%rd1320];
	xor.b32  	%r5988, %r1383, %r1346;
	shl.b32 	%r5989, %r5988, 2;
	add.s32 	%r5990, %r1349, %r5989;
	st.shared.f32 	[%r5990], %f658;
$L__BB5_2016:
	add.s32 	%r1385, %r1383, %r5;
	setp.gt.u32 	%p1359, %r1385, 31;
	@%p1359 bra 	$L__BB5_2058;
	ld.param.u32 	%r17605, [_Z24transposeSharedSwizzlingILi32ELi32EEvPfS0_ii_param_3];
	add.s32 	%r1386, %r1384, %r5;
	setp.ge.s32 	%p1360, %r1386, %r17605;
	@%p1360 bra 	$L__BB5_2019;
	add.s32 	%r5991, %r1386, %r1348;
	mul.wide.s32 	%rd1321, %r5991, 4;
	add.s64 	%rd1322, %rd1, %rd1321;
	ld.global.f32 	%f659, [%rd1322];
	xor.b32  	%r5992, %r1385, %r1346;
	shl.b32 	%r5993, %r5992, 2;
	add.s32 	%r5994, %r1349, %r5993;
	st.shared.f32 	[%r5994], %f659;
$L__BB5_2019:
	add.s32 	%r1387, %r1385, %r5;
	setp.gt.u32 	%p1361, %r1387, 31;
	@%p1361 bra 	$L__BB5_2058;
	ld.param.u32 	%r17606, [_Z24transposeSharedSwizzlingILi32ELi32EEvPfS0_ii_param_3];
	add.s32 	%r1388, %r1386, %r5;
	setp.ge.s32 	%p1362, %r1388, %r17606;
	@%p1362 bra 	$L__BB5_2022;
	add.s32 	%r5995, %r1388, %r1348;
	mul.wide.s32 	%rd1323, %r5995, 4;
	add.s64 	%rd1324, %rd1, %rd1323;
	ld.global.f32 	%f660, [%rd1324];
	xor.b32  	%r5996, %r1387, %r1346;
	shl.b32 	%r5997, %r5996, 2;
	add.s32 	%r5998, %r1349, %r5997;
	st.shared.f32 	[%r5998], %f660;
$L__BB5_2022:
	add.s32 	%r1389, %r1387, %r5;
	setp.gt.u32 	%p1363, %r1389, 31;
	@%p1363 bra 	$L__BB5_2058;
	ld.param.u32 	%r17607, [_Z24transposeSharedSwizzlingILi32ELi32EEvPfS0_ii_param_3];
	add.s32 	%r1390, %r1388, %r5;
	setp.ge.s32 	%p1364, %r1390, %r17607;
	@%p1364 bra 	$L__BB5_2025;
	add.s32 	%r5999, %r1390, %r1348;
	mul.wide.s32 	%rd1325, %r5999, 4;
	add.s64 	%rd1326, %rd1, %rd1325;
	ld.global.f32 	%f661, [%rd1326];
	xor.b32  	%r6000, %r1389, %r1346;
	shl.b32 	%r6001, %r6000, 2;
	add.s32 	%r6002, %r1349, %r6001;
	st.shared.f32 	[%r6002], %f661;
$L__BB5_2025:
	add.s32 	%r1391, %r1389, %r5;
	setp.gt.u32 	%p1365, %r1391, 31;
	@%p1365 bra 	$L__BB5_2058;
	ld.param.u32 	%r17608, [_Z24transposeSharedSwizzlingILi32ELi32EEvPfS0_ii_param_3];
	add.s32 	%r1392, %r1390, %r5;
	setp.ge.s32 	%p1366, %r1392, %r17608;
	@%p1366 bra 	$L__BB5_2028;
	add.s32 	%r6003, %r1392, %r1348;
	mul.wide.s32 	%rd1327, %r6003, 4;
	add.s64 	%rd1328, %rd1, %rd1327;
	ld.global.f32 	%f662, [%rd1328];
	xor.b32  	%r6004, %r1391, %r1346;
	shl.b32 	%r6005, %r6004, 2;
	add.s32 	%r6006, %r1349, %r6005;
	st.shared.f32 	[%r6006], %f662;
$L__BB5_2028:
	add.s32 	%r1393, %r1391, %r5;
	setp.gt.u32 	%p1367, %r1393, 31;
	@%p1367 bra 	$L__BB5_2058;
	ld.param.u32 	%r17609, [_Z24transposeSharedSwizzlingILi32ELi32EEvPfS0_ii_param_3];
	add.s32 	%r1394, %r1392, %r5;
	setp.ge.s32 	%p1368, %r1394, %r17609;
	@%p1368 bra 	$L__BB5_2031;
	add.s32 	%r6007, %r1394, %r1348;
	mul.wide.s32 	%rd1329, %r6007, 4;
	add.s64 	%rd1330, %rd1, %rd1329;
	ld.global.f32 	%f663, [%rd1330];
	xor.b32  	%r6008, %r1393, %r1346;
	shl.b32 	%r6009, %r6008, 2;
	add.s32 	%r6010, %r1349, %r6009;
	st.shared.f32 	[%r6010], %f663;
$L__BB5_2031:
	add.s32 	%r1395, %r1393, %r5;
	setp.gt.u32 	%p1369, %r1395, 31;
	@%p1369 bra 	$L__BB5_2058;
	ld.param.u32 	%r17610, [_Z24transposeSharedSwizzlingILi32ELi32EEvPfS0_ii_param_3];
	add.s32 	%r1396, %r1394, %r5;
	setp.ge.s32 	%p1370, %r1396, %r17610;
	@%p1370 bra 	$L__BB5_2034;
	add.s32 	%r6011, %r1396, %r1348;
	mul.wide.s32 	%rd1331, %r6011, 4;
	add.s64 	%rd1332, %rd1, %rd1331;
	ld.global.f32 	%f664, [%rd1332];
	xor.b32  	%r6012, %r1395, %r1346;
	shl.b32 	%r6013, %r6012, 2;
	add.s32 	%r6014, %r1349, %r6013;
	st.shared.f32 	[%r6014], %f664;
$L__BB5_2034:
	add.s32 	%r1397, %r1395, %r5;
	setp.gt.u32 	%p1371, %r1397, 31;
	@%p1371 bra 	$L__BB5_2058;
	ld.param.u32 	%r17611, [_Z24transposeSharedSwizzlingILi32ELi32EEvPfS0_ii_param_3];
	add.s32 	%r1398, %r1396, %r5;
	setp.ge.s32 	%p1372, %r1398, %r17611;
	@%p1372 bra 	$L__BB5_2037;
	add.s32 	%r6015, %r1398, %r1348;
	mul.wide.s32 	%rd1333, %r6015, 4;
	add.s64 	%rd1334, %rd1, %rd1333;
	ld.global.f32 	%f665, [%rd1334];
	xor.b32  	%r6016, %r1397, %r1346;
	shl.b32 	%r6017, %r6016, 2;
	add.s32 	%r6018, %r1349, %r6017;
	st.shared.f32 	[%r6018], %f665;
$L__BB5_2037:
	add.s32 	%r1399, %r1397, %r5;
	setp.gt.u32 	%p1373, %r1399, 31;
	@%p1373 bra 	$L__BB5_2058;
	ld.param.u32 	%r17612, [_Z24transposeSharedSwizzlingILi32ELi32EEvPfS0_ii_param_3];
	add.s32 	%r1400, %r1398, %r5;
	setp.ge.s32 	%p1374, %r1400, %r17612;
	@%p1374 bra 	$L__BB5_2040;
	add.s32 	%r6019, %r1400, %r1348;
	mul.wide.s32 	%rd1335, %r6019, 4;
	add.s64 	%rd1336, %rd1, %rd1335;
	ld.global.f32 	%f666, [%rd1336];
	xor.b32  	%r6020, %r1399, %r1346;
	shl.b32 	%r6021, %r6020, 2;
	add.s32 	%r6022, %r1349, %r6021;
	st.shared.f32 	[%r6022], %f666;
$L__BB5_2040:
	add.s32 	%r1401, %r1399, %r5;
	setp.gt.u32 	%p1375, %r1401, 31;
	@%p1375 bra 	$L__BB5_2058;
	ld.param.u32 	%r17613, [_Z24transposeSharedSwizzlingILi32ELi32EEvPfS0_ii_param_3];
	add.s32 	%r1402, %r1400, %r5;
	setp.ge.s32 	%p1376, %r1402, %r17613;
	@%p1376 bra 	$L__BB5_2043;
	add.s32 	%r6023, %r1402, %r1348;
	mul.wide.s32 	%rd1337, %r6023, 4;
	add.s64 	%rd1338, %rd1, %rd1337;
	ld.global.f32 	%f667, [%rd1338];
	xor.b32  	%r6024, %r1401, %r1346;
	shl.b32 	%r6025, %r6024, 2;
	add.s32 	%r6026, %r1349, %r6025;
	st.shared.f32 	[%r6026], %f667;
$L__BB5_2043:
	add.s32 	%r1403, %r1401, %r5;
	setp.gt.u32 	%p1377, %r1403, 31;
	@%p1377 bra 	$L__BB5_2058;
	ld.param.u32 	%r17614, [_Z24transposeSharedSwizzlingILi32ELi32EEvPfS0_ii_param_3];
	add.s32 	%r1404, %r1402, %r5;
	setp.ge.s32 	%p1378, %r1404, %r17614;
	@%p1378 bra 	$L__BB5_2046;
	add.s32 	%r6027, %r1404, %r1348;
	mul.wide.s32 	%rd1339, %r6027, 4;
	add.s64 	%rd1340, %rd1, %rd1339;
	ld.global.f32 	%f668, [%rd1340];
	xor.b32  	%r6028, %r1403, %r1346;
	shl.b32 	%r6029, %r6028, 2;
	add.s32 	%r6030, %r1349, %r6029;
	st.shared.f32 	[%r6030], %f668;
$L__BB5_2046:
	add.s32 	%r1405, %r1403, %r5;
	setp.gt.u32 	%p1379, %r1405, 31;
	@%p1379 bra 	$L__BB5_2058;
	ld.param.u32 	%r17615, [_Z24transposeSharedSwizzlingILi32ELi32EEvPfS0_ii_param_3];
	add.s32 	%r1406, %r1404, %r5;
	setp.ge.s32 	%p1380, %r1406, %r17615;
	@%p1380 bra 	$L__BB5_2049;
	add.s32 	%r6031, %r1406, %r1348;
	mul.wide.s32 	%rd1341, %r6031, 4;
	add.s64 	%rd1342, %rd1, %rd1341;
	ld.global.f32 	%f669, [%rd1342];
	xor.b32  	%r6032, %r1405, %r1346;
	shl.b32 	%r6033, %r6032, 2;
	add.s32 	%r6034, %r1349, %r6033;
	st.shared.f32 	[%r6034], %f669;
$L__BB5_2049:
	add.s32 	%r1407, %r1405, %r5;
	setp.gt.u32 	%p1381, %r1407, 31;
	@%p1381 bra 	$L__BB5_2058;
	ld.param.u32 	%r17616, [_Z24transposeSharedSwizzlingILi32ELi32EEvPfS0_ii_param_3];
	add.s32 	%r1408, %r1406, %r5;
	setp.ge.s32 	%p1382, %r1408, %r17616;
	@%p1382 bra 	$L__BB5_2052;
	add.s32 	%r6035, %r1408, %r1348;
	mul.wide.s32 	%rd1343, %r6035, 4;
	add.s64 	%rd1344, %rd1, %rd1343;
	ld.global.f32 	%f670, [%rd1344];
	xor.b32  	%r6036, %r1407, %r1346;
	shl.b32 	%r6037, %r6036, 2;
	add.s32 	%r6038, %r1349, %r6037;
	st.shared.f32 	[%r6038], %f670;
$L__BB5_2052:
	add.s32 	%r1409, %r1407, %r5;
	setp.gt.u32 	%p1383, %r1409, 31;
	@%p1383 bra 	$L__BB5_2058;
	ld.param.u32 	%r17617, [_Z24transposeSharedSwizzlingILi32ELi32EEvPfS0_ii_param_3];
	add.s32 	%r1410, %r1408, %r5;
	setp.ge.s32 	%p1384, %r1410, %r17617;
	@%p1384 bra 	$L__BB5_2055;
	add.s32 	%r6039, %r1410, %r1348;
	mul.wide.s32 	%rd1345, %r6039, 4;
	add.s64 	%rd1346, %rd1, %rd1345;
	ld.global.f32 	%f671, [%rd1346];
	xor.b32  	%r6040, %r1409, %r1346;
	shl.b32 	%r6041, %r6040, 2;
	add.s32 	%r6042, %r1349, %r6041;
	st.shared.f32 	[%r6042], %f671;
$L__BB5_2055:
	add.s32 	%r1411, %r1409, %r5;
	setp.gt.u32 	%p1385, %r1411, 31;
	@%p1385 bra 	$L__BB5_2058;
	ld.param.u32 	%r17618, [_Z24transposeSharedSwizzlingILi32ELi32EEvPfS0_ii_param_3];
	add.s32 	%r1412, %r1410, %r5;
	setp.ge.s32 	%p1386, %r1412, %r17618;
	@%p1386 bra 	$L__BB5_2058;
	add.s32 	%r6043, %r1412, %r1348;
	mul.wide.s32 	%rd1347, %r6043, 4;
	add.s64 	%rd1348, %rd1, %rd1347;
	ld.global.f32 	%f672, [%rd1348];
	xor.b32  	%r6044, %r1411, %r1346;
	shl.b32 	%r6045, %r6044, 2;
	add.s32 	%r6046, %r1349, %r6045;
	st.shared.f32 	[%r6046], %f672;
$L__BB5_2058:
	add.s32 	%r1413, %r1346, %r6;
	setp.gt.u32 	%p1387, %r1413, 31;
	@%p1387 bra 	$L__BB5_3135;
	ld.param.u32 	%r15912, [_Z24transposeSharedSwizzlingILi32ELi32EEvPfS0_ii_param_2];
	add.s32 	%r1414, %r1347, %r6;
	setp.ge.u32 	%p1388, %r1414, %r15912;
	@%p1388 bra 	$L__BB5_3135;
	setp.gt.u32 	%p1389, %r4, 31;
	@%p1389 bra 	$L__BB5_2156;
	ld.param.u32 	%r17619, [_Z24transposeSharedSwizzlingILi32ELi32EEvPfS0_ii_param_3];
	mul.lo.s32 	%r1415, %r1414, %r17619;
	shl.b32 	%r6047, %r1413, 7;
	mov.u32 	%r6048, _ZZ24transposeSharedSwizzlingILi32ELi32EEvPfS0_iiE4tile;
	add.s32 	%r1416, %r6048, %r6047;
	add.s32 	%r1417, %r4, %r2;
	setp.ge.s32 	%p1390, %r1417, %r17619;
	@%p1390 bra 	$L__BB5_2063;
	add.s32 	%r6049, %r1417, %r1415;
	mul.wide.s32 	%rd1349, %r6049, 4;
	add.s64 	%rd1350, %rd1, %rd1349;
	ld.global.f32 	%f673, [%rd1350];
	xor.b32  	%r6050, %r4, %r1413;
	shl.b32 	%r6051, %r6050, 2;
	add.s32 	%r6052, %r1416, %r6051;
	st.shared.f32 	[%r6052], %f673;
$L__BB5_2063:
	add.s32 	%r1418, %r4, %r5;
	setp.gt.u32 	%p1391, %r1418, 31;
	@%p1391 bra 	$L__BB5_2156;
	ld.param.u32 	%r17620, [_Z24transposeSharedSwizzlingILi32ELi32EEvPfS0_ii_param_3];
	add.s32 	%r1419, %r1417, %r5;
	setp.ge.s32 	%p1392, %r1419, %r17620;
	@%p1392 bra 	$L__BB5_2066;
	add.s32 	%r6053, %r1419, %r1415;
	mul.wide.s32 	%rd1351, %r6053, 4;
	add.s64 	%rd1352, %rd1, %rd1351;
	ld.global.f32 	%f674, [%rd1352];
	xor.b32  	%r6054, %r1418, %r1413;
	shl.b32 	%r6055, %r6054, 2;
	add.s32 	%r6056, %r1416, %r6055;
	st.shared.f32 	[%r6056], %f674;
$L__BB5_2066:
	add.s32 	%r1420, %r1418, %r5;
	setp.gt.u32 	%p1393, %r1420, 31;
	@%p1393 bra 	$L__BB5_2156;
	ld.param.u32 	%r17621, [_Z24transposeSharedSwizzlingILi32ELi32EEvPfS0_ii_param_3];
	add.s32 	%r1421, %r1419, %r5;
	setp.ge.s32 	%p1394, %r1421, %r17621;
	@%p1394 bra 	$L__BB5_2069;
	add.s32 	%r6057, %r1421, %r1415;
	mul.wide.s32 	%rd1353, %r6057, 4;
	add.s64 	%rd1354, %rd1, %rd1353;
	ld.global.f32 	%f675, [%rd1354];
	xor.b32  	%r6058, %r1420, %r1413;
	shl.b32 	%r6059, %r6058, 2;
	add.s32 	%r6060, %r1416, %r6059;
	st.shared.f32 	[%r6060], %f675;
$L__BB5_2069:
	add.s32 	%r1422, %r1420, %r5;
	setp.gt.u32 	%p1395, %r1422, 31;
	@%p1395 bra 	$L__BB5_2156;
	ld.param.u32 	%r17622, [_Z24transposeSharedSwizzlingILi32ELi32EEvPfS0_ii_param_3];
	add.s32 	%r1423, %r1421, %r5;
	setp.ge.s32 	%p1396, %r1423, %r17622;
	@%p1396 bra 	$L__BB5_2072;
	add.s32 	%r6061, %r1423, %r1415;
	mul.wide.s32 	%rd1355, %r6061, 4;
	add.s64 	%rd1356, %rd1, %rd1355;
	ld.global.f32 	%f676, [%rd1356];
	xor.b32  	%r6062, %r1422, %r1413;
	shl.b32 	%r6063, %r6062, 2;
	add.s32 	%r6064, %r1416, %r6063;
	st.shared.f32 	[%r6064], %f676;
$L__BB5_2072:
	add.s32 	%r1424, %r1422, %r5;
	setp.gt.u32 	%p1397, %r1424, 31;
	@%p1397 bra 	$L__BB5_2156;
	ld.param.u32 	%r17623, [_Z24transposeSharedSwizzlingILi32ELi32EEvPfS0_ii_param_3];
	add.s32 	%r1425, %r1423, %r5;
	setp.ge.s32 	%p1398, %r1425, %r17623;
	@%p1398 bra 	$L__BB5_2075;
	add.s32 	%r6065, %r1425, %r1415;
	mul.wide.s32 	%rd1357, %r6065, 4;
	add.s64 	%rd1358, %rd1, %rd1357;
	ld.global.f32 	%f677, [%rd1358];
	xor.b32  	%r6066, %r1424, %r1413;
	shl.b32 	%r6067, %r6066, 2;
	add.s32 	%r6068, %r1416, %r6067;
	st.shared.f32 	[%r6068], %f677;
$L__BB5_2075:
	add.s32 	%r1426, %r1424, %r5;
	setp.gt.u32 	%p1399, %r1426, 31;
	@%p1399 bra 	$L__BB5_2156;
	ld.param.u32 	%r17624, [_Z24transposeSharedSwizzlingILi32ELi32EEvPfS0_ii_param_3];
	add.s32 	%r1427, %r1425, %r5;
	setp.ge.s32 	%p1400, %r1427, %r17624;
	@%p1400 bra 	$L__BB5_2078;
	add.s32 	%r6069, %r1427, %r1415;
	mul.wide.s32 	%rd1359, %r6069, 4;
	add.s64 	%rd1360, %rd1, %rd1359;
	ld.global.f32 	%f678, [%rd1360];
	xor.b32  	%r6070, %r1426, %r1413;
	shl.b32 	%r6071, %r6070, 2;
	add.s32 	%r6072, %r1416, %r6071;
	st.shared.f32 	[%r6072], %f678;
$L__BB5_2078:
	add.s32 	%r1428, %r1426, %r5;
	setp.gt.u32 	%p1401, %r1428, 31;
	@%p1401 bra 	$L__BB5_2156;
	ld.param.u32 	%r17625, [_Z24transposeSharedSwizzlingILi32ELi32EEvPfS0_ii_param_3];
	add.s32 	%r1429, %r1427, %r5;
	setp.ge.s32 	%p1402, %r1429, %r17625;
	@%p1402 bra 	$L__BB5_2081;
	add.s32 	%r6073, %r1429, %r1415;
	mul.wide.s32 	%rd1361, %r6073, 4;
	add.s64 	%rd1362, %rd1, %rd1361;
	ld.global.f32 	%f679, [%rd1362];
	xor.b32  	%r6074, %r1428, %r1413;
	shl.b32 	%r6075, %r6074, 2;
	add.s32 	%r6076, %r1416, %r6075;
	st.shared.f32 	[%r6076], %f679;
$L__BB5_2081:
	add.s32 	%r1430, %r1428, %r5;
	setp.gt.u32 	%p1403, %r1430, 31;
	@%p1403 bra 	$L__BB5_2156;
	ld.param.u32 	%r17626, [_Z24transposeSharedSwizzlingILi32ELi32EEvPfS0_ii_param_3];
	add.s32 	%r1431, %r1429, %r5;
	setp.ge.s32 	%p1404, %r1431, %r17626;
	@%p1404 bra 	$L__BB5_2084;
	add.s32 	%r6077, %r1431, %r1415;
	mul.wide.s32 	%rd1363, %r6077, 4;
	add.s64 	%rd1364, %rd1, %rd1363;
	ld.global.f32 	%f680, [%rd1364];
	xor.b32  	%r6078, %r1430, %r1413;
	shl.b32 	%r6079, %r6078, 2;
	add.s32 	%r6080, %r1416, %r6079;
	st.shared.f32 	[%r6080], %f680;
$L__BB5_2084:
	add.s32 	%r1432, %r1430, %r5;
	setp.gt.u32 	%p1405, %r1432, 31;
	@%p1405 bra 	$L__BB5_2156;
	ld.param.u32 	%r17627, [_Z24transposeSharedSwizzlingILi32ELi32EEvPfS0_ii_param_3];
	add.s32 	%r1433, %r1431, %r5;
	setp.ge.s32 	%p1406, %r1433, %r17627;
	@%p1406 bra 	$L__BB5_2087;
	add.s32 	%r6081, %r1433, %r1415;
	mul.wide.s32 	%rd1365, %r6081, 4;
	add.s64 	%rd1366, %rd1, %rd1365;
	ld.global.f32 	%f681, [%rd1366];
	xor.b32  	%r6082, %r1432, %r1413;
	shl.b32 	%r6083, %r6082, 2;
	add.s32 	%r6084, %r1416, %r6083;
	st.shared.f32 	[%r6084], %f681;
$L__BB5_2087:
	add.s32 	%r1434, %r1432, %r5;
	setp.gt.u32 	%p1407, %r1434, 31;
	@%p1407 bra 	$L__BB5_2156;
	ld.param.u32 	%r17628, [_Z24transposeSharedSwizzlingILi32ELi32EEvPfS0_ii_param_3];
	add.s32 	%r1435, %r1433, %r5;
	setp.ge.s32 	%p1408, %r1435, %r17628;
	@%p1408 bra 	$L__BB5_2090;
	add.s32 	%r6085, %r1435, %r1415;
	mul.wide.s32 	%rd1367, %r6085, 4;
	add.s64 	%rd1368, %rd1, %rd1367;
	ld.global.f32 	%f682, [%rd1368];
	xor.b32  	%r6086, %r1434, %r1413;
	shl.b32 	%r6087, %r6086, 2;
	add.s32 	%r6088, %r1416, %r6087;
	st.shared.f32 	[%r6088], %f682;
$L__BB5_2090:
	add.s32 	%r1436, %r1434, %r5;
	setp.gt.u32 	%p1409, %r1436, 31;
	@%p1409 bra 	$L__BB5_2156;
	ld.param.u32 	%r17629, [_Z24transposeSharedSwizzlingILi32ELi32EEvPfS0_ii_param_3];
	add.s32 	%r1437, %r1435, %r5;
	setp.ge.s32 	%p1410, %r1437, %r17629;
	@%p1410 bra 	$L__BB5_2093;
	add.s32 	%r6089, %r1437, %r1415;
	mul.wide.s32 	%rd1369, %r6089, 4;
	add.s64 	%rd1370, %rd1, %rd1369;
	ld.global.f32 	%f683, [%rd1370];
	xor.b32  	%r6090, %r1436, %r1413;
	shl.b32 	%r6091, %r6090, 2;
	add.s32 	%r6092, %r1416, %r6091;
	st.shared.f32 	[%r6092], %f683;
$L__BB5_2093:
	add.s32 	%r1438, %r1436, %r5;
	setp.gt.u32 	%p1411, %r1438, 31;
	@%p1411 bra 	$L__BB5_2156;
	ld.param.u32 	%r17630, [_Z24transposeSharedSwizzlingILi32ELi32EEvPfS0_ii_param_3];
	add.s32 	%r1439, %r1437, %r5;
	setp.ge.s32 	%p1412, %r1439, %r17630;
	@%p1412 bra 	$L__BB5_2096;
	add.s32 	%r6093, %r1439, %r1415;
	mul.wide.s32 	%rd1371, %r6093, 4;
	add.s64 	%rd1372, %rd1, %rd1371;
	ld.global.f32 	%f684, [%rd1372];
	xor.b32  	%r6094, %r1438, %r1413;
	shl.b32 	%r6095, %r6094, 2;
	add.s32 	%r6096, %r1416, %r6095;
	st.shared.f32 	[%r6096], %f684;
$L__BB5_2096:
	add.s32 	%r1440, %r1438, %r5;
	setp.gt.u32 	%p1413, %r1440, 31;
	@%p1413 bra 	$L__BB5_2156;
	ld.param.u32 	%r17631, [_Z24transposeSharedSwizzlingILi32ELi32EEvPfS0_ii_param_3];
	add.s32 	%r1441, %r1439, %r5;
	setp.ge.s32 	%p1414, %r1441, %r17631;
	@%p1414 bra 	$L__BB5_2099;
	add.s32 	%r6097, %r1441, %r1415;
	mul.wide.s32 	%rd1373, %r6097, 4;
	add.s64 	%rd1374, %rd1, %rd1373;
	ld.global.f32 	%f685, [%rd1374];
	xor.b32  	%r6098, %r1440, %r1413;
	shl.b32 	%r6099, %r6098, 2;
	add.s32 	%r6100, %r1416, %r6099;
	st.shared.f32 	[%r6100], %f685;
$L__BB5_2099:
	add.s32 	%r1442, %r1440, %r5;
	setp.gt.u32 	%p1415, %r1442, 31;
	@%p1415 bra 	$L__BB5_2156;
	ld.param.u32 	%r17632, [_Z24transposeSharedSwizzlingILi32ELi32EEvPfS0_ii_param_3];
	add.s32 	%r1443, %r1441, %r5;
	setp.ge.s32 	%p1416, %r1443, %r17632;
	@%p1416 bra 	$L__BB5_2102;
	add.s32 	%r6101, %r1443, %r1415;
	mul.wide.s32 	%rd1375, %r6101, 4;
	add.s64 	%rd1376, %rd1, %rd1375;
	ld.global.f32 	%f686, [%rd1376];
	xor.b32  	%r6102, %r1442, %r1413;
	shl.b32 	%r6103, %r6102, 2;
	add.s32 	%r6104, %r1416, %r6103;
	st.shared.f32 	[%r6104], %f686;
$L__BB5_2102:
	add.s32 	%r1444, %r1442, %r5;
	setp.gt.u32 	%p1417, %r1444, 31;
	@%p1417 bra 	$L__BB5_2156;
	ld.param.u32 	%r17633, [_Z24transposeSharedSwizzlingILi32ELi32EEvPfS0_ii_param_3];
	add.s32 	%r1445, %r1443, %r5;
	setp.ge.s32 	%p1418, %r1445, %r17633;
	@%p1418 bra 	$L__BB5_2105;
	add.s32 	%r6105, %r1445, %r1415;
	mul.wide.s32 	%rd1377, %r6105, 4;
	add.s64 	%rd1378, %rd1, %rd1377;
	ld.global.f32 	%f687, [%rd1378];
	xor.b32  	%r6106, %r1444, %r1413;
	shl.b32 	%r6107, %r6106, 2;
	add.s32 	%r6108, %r1416, %r6107;
	st.shared.f32 	[%r6108], %f687;
$L__BB5_2105:
	add.s32 	%r1446, %r1444, %r5;
	setp.gt.u32 	%p1419, %r1446, 31;
	@%p1419 bra 	$L__BB5_2156;
	ld.param.u32 	%r17634, [_Z24transposeSharedSwizzlingILi32ELi32EEvPfS0_ii_param_3];
	add.s32 	%r1447, %r1445, %r5;
	setp.ge.s32 	%p1420, %r1447, %r17634;
	@%p1420 bra 	$L__BB5_2108;
	add.s32 	%r6109, %r1447, %r1415;
	mul.wide.s32 	%rd1379, %r6109, 4;
	add.s64 	%rd1380, %rd1, %rd1379;
	ld.global.f32 	%f688, [%rd1380];
	xor.b32  	%r6110, %r1446, %r1413;
	shl.b32 	%r6111, %r6110, 2;
	add.s32 	%r6112, %r1416, %r6111;
	st.shared.f32 	[%r6112], %f688;
$L__BB5_2108:
	add.s32 	%r1448, %r1446, %r5;
	setp.gt.u32 	%p1421, %r1448, 31;
	@%p1421 bra 	$L__BB5_2156;
	ld.param.u32 	%r17635, [_Z24transposeSharedSwizzlingILi32ELi32EEvPfS0_ii_param_3];
	add.s32 	%r1449, %r1447, %r5;
	setp.ge.s32 	%p1422, %r1449, %r17635;
	@%p1422 bra 	$L__BB5_2111;
	add.s32 	%r6113, %r1449, %r1415;
	mul.wide.s32 	%rd1381, %r6113, 4;
	add.s64 	%rd1382, %rd1, %rd1381;
	ld.global.f32 	%f689, [%rd1382];
	xor.b32  	%r6114, %r1448, %r1413;
	shl.b32 	%r6115, %r6114, 2;
	add.s32 	%r6116, %r1416, %r6115;
	st.shared.f32 	[%r6116], %f689;
$L__BB5_2111:
	add.s32 	%r1450, %r1448, %r5;
	setp.gt.u32 	%p1423, %r1450, 31;
	@%p1423 bra 	$L__BB5_2156;
	ld.param.u32 	%r17636, [_Z24transposeSharedSwizzlingILi32ELi32EEvPfS0_ii_param_3];
	add.s32 	%r1451, %r1449, %r5;
	setp.ge.s32 	%p1424, %r1451, %r17636;
	@%p1424 bra 	$L__BB5_2114;
	add.s32 	%r6117, %r1451, %r1415;
	mul.wide.s32 	%rd1383, %r6117, 4;
	add.s64 	%rd1384, %rd1, %rd1383;
	ld.global.f32 	%f690, [%rd1384];
	xor.b32  	%r6118, %r1450, %r1413;
	shl.b32 	%r6119, %r6118, 2;
	add.s32 	%r6120, %r1416, %r6119;
	st.shared.f32 	[%r6120], %f690;
$L__BB5_2114:
	add.s32 	%r1452, %r1450, %r5;
	setp.gt.u32 	%p1425, %r1452, 31;
	@%p1425 bra 	$L__BB5_2156;
	ld.param.u32 	%r17637, [_Z24transposeSharedSwizzlingILi32ELi32EEvPfS0_ii_param_3];
	add.s32 	%r1453, %r1451, %r5;
	setp.ge.s32 	%p1426, %r1453, %r17637;
	@%p1426 bra 	$L__BB5_2117;
	add.s32 	%r6121, %r1453, %r1415;
	mul.wide.s32 	%rd1385, %r6121, 4;
	add.s64 	%rd1386, %rd1, %rd1385;
	ld.global.f32 	%f691, [%rd1386];
	xor.b32  	%r6122, %r1452, %r1413;
	shl.b32 	%r6123, %r6122, 2;
	add.s32 	%r6124, %r1416, %r6123;
	st.shared.f32 	[%r6124], %f691;
$L__BB5_2117:
	add.s32 	%r1454, %r1452, %r5;
	setp.gt.u32 	%p1427, %r1454, 31;
	@%p1427 bra 	$L__BB5_2156;
	ld.param.u32 	%r17638, [_Z24transposeSharedSwizzlingILi32ELi32EEvPfS0_ii_param_3];
	add.s32 	%r1455, %r1453, %r5;
	setp.ge.s32 	%p1428, %r1455, %r17638;
	@%p1428 bra 	$L__BB5_2120;
	add.s32 	%r6125, %r1455, %r1415;
	mul.wide.s32 	%rd1387, %r6125, 4;
	add.s64 	%rd1388, %rd1, %rd1387;
	ld.global.f32 	%f692, [%rd1388];
	xor.b32  	%r6126, %r1454, %r1413;
	shl.b32 	%r6127, %r6126, 2;
	add.s32 	%r6128, %r1416, %r6127;
	st.shared.f32 	[%r6128], %f692;
$L__BB5_2120:
	add.s32 	%r1456, %r1454, %r5;
	setp.gt.u32 	%p1429, %r1456, 31;
	@%p1429 bra 	$L__BB5_2156;
	ld.param.u32 	%r17639, [_Z24transposeSharedSwizzlingILi32ELi32EEvPfS0_ii_param_3];
	add.s32 	%r1457, %r1455, %r5;
	setp.ge.s32 	%p1430, %r1457, %r17639;
	@%p1430 bra 	$L__BB5_2123;
	add.s32 	%r6129, %r1457, %r1415;
	mul.wide.s32 	%rd1389, %r6129, 4;
	add.s64 	%rd1390, %rd1, %rd1389;
	ld.global.f32 	%f693, [%rd1390];
	xor.b32  	%r6130, %r1456, %r1413;
	shl.b32 	%r6131, %r6130, 2;
	add.s32 	%r6132, %r1416, %r6131;
	st.shared.f32 	[%r6132], %f693;
$L__BB5_2123:
	add.s32 	%r1458, %r1456, %r5;
	setp.gt.u32 	%p1431, %r1458, 31;
	@%p1431 bra 	$L__BB5_2156;
	ld.param.u32 	%r17640, [_Z24transposeSharedSwizzlingILi32ELi32EEvPfS0_ii_param_3];
	add.s32 	%r1459, %r1457, %r5;
	setp.ge.s32 	%p1432, %r1459, %r17640;
	@%p1432 bra 	$L__BB5_2126;
	add.s32 	%r6133, %r1459, %r1415;
	mul.wide.s32 	%rd1391, %r6133, 4;
	add.s64 	%rd1392, %rd1, %rd1391;
	ld.global.f32 	%f694, [%rd1392];
	xor.b32  	%r6134, %r1458, %r1413;
	shl.b32 	%r6135, %r6134, 2;
	add.s32 	%r6136, %r1416, %r6135;
	st.shared.f32 	[%r6136], %f694;
$L__BB5_2126:
	add.s32 	%r1460, %r1458, %r5;
	setp.gt.u32 	%p1433, %r1460, 31;
	@%p1433 bra 	$L__BB5_2156;
	ld.param.u32 	%r17641, [_Z24transposeSharedSwizzlingILi32ELi32EEvPfS0_ii_param_3];
	add.s32 	%r1461, %r1459, %r5;
	setp.ge.s32 	%p1434, %r1461, %r17641;
	@%p1434 bra 	$L__BB5_2129;
	add.s32 	%r6137, %r1461, %r1415;
	mul.wide.s32 	%rd1393, %r6137, 4;
	add.s64 	%rd1394, %rd1, %rd1393;
	ld.global.f32 	%f695, [%rd1394];
	xor.b32  	%r6138, %r1460, %r1413;
	shl.b32 	%r6139, %r6138, 2;
	add.s32 	%r6140, %r1416, %r6139;
	st.shared.f32 	[%r6140], %f695;
$L__BB5_2129:
	add.s32 	%r1462, %r1460, %r5;
	setp.gt.u32 	%p1435, %r1462, 31;
	@%p1435 bra 	$L__BB5_2156;
	ld.param.u32 	%r17642, [_Z24transposeSharedSwizzlingILi32ELi32EEvPfS0_ii_param_3];
	add.s32 	%r1463, %r1461, %r5;
	setp.ge.s32 	%p1436, %r1463, %r17642;
	@%p1436 bra 	$L__BB5_2132;
	add.s32 	%r6141, %r1463, %r1415;
	mul.wide.s32 	%rd1395, %r6141, 4;
	add.s64 	%rd1396, %rd1, %rd1395;
	ld.global.f32 	%f696, [%rd1396];
	xor.b32  	%r6142, %r1462, %r1413;
	shl.b32 	%r6143, %r6142, 2;
	add.s32 	%r6144, %r1416, %r6143;
	st.shared.f32 	[%r6144], %f696;
$L__BB5_2132:
	add.s32 	%r1464, %r1462, %r5;
	setp.gt.u32 	%p1437, %r1464, 31;
	@%p1437 bra 	$L__BB5_2156;
	ld.param.u32 	%r17643, [_Z24transposeSharedSwizzlingILi32ELi32EEvPfS0_ii_param_3];
	add.s32 	%r1465, %r1463, %r5;
	setp.ge.s32 	%p1438, %r1465, %r17643;
	@%p1438 bra 	$L__BB5_2135;
	add.s32 	%r6145, %r1465, %r1415;
	mul.wide.s32 	%rd1397, %r6145, 4;
	add.s64 	%rd1398, %rd1, %rd1397;
	ld.global.f32 	%f697, [%rd1398];
	xor.b32  	%r6146, %r1464, %r1413;
	shl.b32 	%r6147, %r6146, 2;
	add.s32 	%r6148, %r1416, %r6147;
	st.shared.f32 	[%r6148], %f697;
$L__BB5_2135:
	add.s32 	%r1466, %r1464, %r5;
	setp.gt.u32 	%p1439, %r1466, 31;
	@%p1439 bra 	$L__BB5_2156;
	ld.param.u32 	%r17644, [_Z24transposeSharedSwizzlingILi32ELi32EEvPfS0_ii_param_3];
	add.s32 	%r1467, %r1465, %r5;
	setp.ge.s32 	%p1440, %r1467, %r17644;
	@%p1440 bra 	$L__BB5_2138;
	add.s32 	%r6149, %r1467, %r1415;
	mul.wide.s32 	%rd1399, %r6149, 4;
	add.s64 	%rd1400, %rd1, %rd1399;
	ld.global.f32 	%f698, [%rd1400];
	xor.b32  	%r6150, %r1466, %r1413;
	shl.b32 	%r6151, %r6150, 2;
	add.s32 	%r6152, %r1416, %r6151;
	st.shared.f32 	[%r6152], %f698;
$L__BB5_2138:
	add.s32 	%r1468, %r1466, %r5;
	setp.gt.u32 	%p1441, %r1468, 31;
	@%p1441 bra 	$L__BB5_2156;
	ld.param.u32 	%r17645, [_Z24transposeSharedSwizzlingILi32ELi32EEvPfS0_ii_param_3];
	add.s32 	%r1469, %r1467, %r5;
	setp.ge.s32 	%p1442, %r1469, %r17645;
	@%p1442 bra 	$L__BB5_2141;
	add.s32 	%r6153, %r1469, %r1415;
	mul.wide.s32 	%rd1401, %r6153, 4;
	add.s64 	%rd1402, %rd1, %rd1401;
	ld.global.f32 	%f699, [%rd1402];
	xor.b32  	%r6154, %r1468, %r1413;
	shl.b32 	%r6155, %r6154, 2;
	add.s32 	%r6156, %r1416, %r6155;
	st.shared.f32 	[%r6156], %f699;
$L__BB5_2141:
	add.s32 	%r1470, %r1468, %r5;
	setp.gt.u32 	%p1443, %r1470, 31;
	@%p1443 bra 	$L__BB5_2156;
	ld.param.u32 	%r17646, [_Z24transposeSharedSwizzlingILi32ELi32EEvPfS0_ii_param_3];
	add.s32 	%r1471, %r1469, %r5;
	setp.ge.s32 	%p1444, %r1471, %r17646;
	@%p1444 bra 	$L__BB5_2144;
	add.s32 	%r6157, %r1471, %r1415;
	mul.wide.s32 	%rd1403, %r6157, 4;
	add.s64 	%rd1404, %rd1, %rd1403;
	ld.global.f32 	%f700, [%rd1404];
	xor.b32  	%r6158, %r1470, %r1413;
	shl.b32 	%r6159, %r6158, 2;
	add.s32 	%r6160, %r1416, %r6159;
	st.shared.f32 	[%r6160], %f700;
$L__BB5_2144:
	add.s32 	%r1472, %r1470, %r5;
	setp.gt.u32 	%p1445, %r1472, 31;
	@%p1445 bra 	$L__BB5_2156;
	ld.param.u32 	%r17647, [_Z24transposeSharedSwizzlingILi32ELi32EEvPfS0_ii_param_3];
	add.s32 	%r1473, %r1471, %r5;
	setp.ge.s32 	%p1446, %r1473, %r17647;
	@%p1446 bra 	$L__BB5_2147;
	add.s32 	%r6161, %r1473, %r1415;
	mul.wide.s32 	%rd1405, %r6161, 4;
	add.s64 	%rd1406, %rd1, %rd1405;
	ld.global.f32 	%f701, [%rd1406];
	xor.b32  	%r6162, %r1472, %r1413;
	shl.b32 	%r6163, %r6162, 2;
	add.s32 	%r6164, %r1416, %r6163;
	st.shared.f32 	[%r6164], %f701;
$L__BB5_2147:
	add.s32 	%r1474, %r1472, %r5;
	setp.gt.u32 	%p1447, %r1474, 31;
	@%p1447 bra 	$L__BB5_2156;
	ld.param.u32 	%r17648, [_Z24transposeSharedSwizzlingILi32ELi32EEvPfS0_ii_param_3];
	add.s32 	%r1475, %r1473, %r5;
	setp.ge.s32 	%p1448, %r1475, %r17648;
	@%p1448 bra 	$L__BB5_2150;
	add.s32 	%r6165, %r1475, %r1415;
	mul.wide.s32 	%rd1407, %r6165, 4;
	add.s64 	%rd1408, %rd1, %rd1407;
	ld.global.f32 	%f702, [%rd1408];
	xor.b32  	%r6166, %r1474, %r1413;
	shl.b32 	%r6167, %r6166, 2;
	add.s32 	%r6168, %r1416, %r6167;
	st.shared.f32 	[%r6168], %f702;
$L__BB5_2150:
	add.s32 	%r1476, %r1474, %r5;
	setp.gt.u32 	%p1449, %r1476, 31;
	@%p1449 bra 	$L__BB5_2156;
	ld.param.u32 	%r17649, [_Z24transposeSharedSwizzlingILi32ELi32EEvPfS0_ii_param_3];
	add.s32 	%r1477, %r1475, %r5;
	setp.ge.s32 	%p1450, %r1477, %r17649;
	@%p1450 bra 	$L__BB5_2153;
	add.s32 	%r6169, %r1477, %r1415;
	mul.wide.s32 	%rd1409, %r6169, 4;
	add.s64 	%rd1410, %rd1, %rd1409;
	ld.global.f32 	%f703, [%rd1410];
	xor.b32  	%r6170, %r1476, %r1413;
	shl.b32 	%r6171, %r6170, 2;
	add.s32 	%r6172, %r1416, %r6171;
	st.shared.f32 	[%r6172], %f703;
$L__BB5_2153:
	add.s32 	%r1478, %r1476, %r5;
	setp.gt.u32 	%p1451, %r1478, 31;
	@%p1451 bra 	$L__BB5_2156;
	ld.param.u32 	%r17650, [_Z24transposeSharedSwizzlingILi32ELi32EEvPfS0_ii_param_3];
	add.s32 	%r1479, %r1477, %r5;
	setp.ge.s32 	%p1452, %r1479, %r17650;
	@%p1452 bra 	$L__BB5_2156;
	add.s32 	%r6173, %r1479, %r1415;
	mul.wide.s32 	%rd1411, %r6173, 4;
	add.s64 	%rd1412, %rd1, %rd1411;
	ld.global.f32 	%f704, [%rd1412];
	xor.b32  	%r6174, %r1478, %r1413;
	shl.b32 	%r6175, %r6174, 2;
	add.s32 	%r6176, %r1416, %r6175;
	st.shared.f32 	[%r6176], %f704;
$L__BB5_2156:
	add.s32 	%r1480, %r1413, %r6;
	setp.gt.u32 	%p1453, %r1480, 31;
	@%p1453 bra 	$L__BB5_3135;
	ld.param.u32 	%r15913, [_Z24transposeSharedSwizzlingILi32ELi32EEvPfS0_ii_param_2];
	add.s32 	%r1481, %r1414, %r6;
	setp.ge.u32 	%p1454, %r1481, %r15913;
	@%p1454 bra 	$L__BB5_3135;
	setp.gt.u32 	%p1455, %r4, 31;
	@%p1455 bra 	$L__BB5_2254;
	ld.param.u32 	%r17651, [_Z24transposeSharedSwizzlingILi32ELi32EEvPfS0_ii_param_3];
	mul.lo.s32 	%r1482, %r1481, %r17651;
	shl.b32 	%r6177, %r1480, 7;
	mov.u32 	%r6178, _ZZ24transposeSharedSwizzlingILi32ELi32EEvPfS0_iiE4tile;
	add.s32 	%r1483, %r6178, %r6177;
	add.s32 	%r1484, %r4, %r2;
	setp.ge.s32 	%p1456, %r1484, %r17651;
	@%p1456 bra 	$L__BB5_2161;
	add.s32 	%r6179, %r1484, %r1482;
	mul.wide.s32 	%rd1413, %r6179, 4;
	add.s64 	%rd1414, %rd1, %rd1413;
	ld.global.f32 	%f705, [%rd1414];
	xor.b32  	%r6180, %r4, %r1480;
	shl.b32 	%r6181, %r6180, 2;
	add.s32 	%r6182, %r1483, %r6181;
	st.shared.f32 	[%r6182], %f705;
$L__BB5_2161:
	add.s32 	%r1485, %r4, %r5;
	setp.gt.u32 	%p1457, %r1485, 31;
	@%p1457 bra 	$L__BB5_2254;
	ld.param.u32 	%r17652, [_Z24transposeSharedSwizzlingILi32ELi32EEvPfS0_ii_param_3];
	add.s32 	%r1486, %r1484, %r5;
	setp.ge.s32 	%p1458, %r1486, %r17652;
	@%p1458 bra 	$L__BB5_2164;
	add.s32 	%r6183, %r1486, %r1482;
	mul.wide.s32 	%rd1415, %r6183, 4;
	add.s64 	%rd1416, %rd1, %rd1415;
	ld.global.f32 	%f706, [%rd1416];
	xor.b32  	%r6184, %r1485, %r1480;
	shl.b32 	%r6185, %r6184, 2;
	add.s32 	%r6186, %r1483, %r6185;
	st.shared.f32 	[%r6186], %f706;
$L__BB5_2164:
	add.s32 	%r1487, %r1485, %r5;
	setp.gt.u32 	%p1459, %r1487, 31;
	@%p1459 bra 	$L__BB5_2254;
	ld.param.u32 	%r17653, [_Z24transposeSharedSwizzlingILi32ELi32EEvPfS0_ii_param_3];
	add.s32 	%r1488, %r1486, %r5;
	setp.ge.s32 	%p1460, %r1488, %r17653;
	@%p1460 bra 	$L__BB5_2167;
	add.s32 	%r6187, %r1488, %r1482;
	mul.wide.s32 	%rd1417, %r6187, 4;
	add.s64 	%rd1418, %rd1, %rd1417;
	ld.global.f32 	%f707, [%rd1418];
	xor.b32  	%r6188, %r1487, %r1480;
	shl.b32 	%r6189, %r6188, 2;
	add.s32 	%r6190, %r1483, %r6189;
	st.shared.f32 	[%r6190], %f707;
$L__BB5_2167:
	add.s32 	%r1489, %r1487, %r5;
	setp.gt.u32 	%p1461, %r1489, 31;
	@%p1461 bra 	$L__BB5_2254;
	ld.param.u32 	%r17654, [_Z24transposeSharedSwizzlingILi32ELi32EEvPfS0_ii_param_3];
	add.s32 	%r1490, %r1488, %r5;
	setp.ge.s32 	%p1462, %r1490, %r17654;
	@%p1462 bra 	$L__BB5_2170;
	add.s32 	%r6191, %r1490, %r1482;
	mul.wide.s32 	%rd1419, %r6191, 4;
	add.s64 	%rd1420, %rd1, %rd1419;
	ld.global.f32 	%f708, [%rd1420];
	xor.b32  	%r6192, %r1489, %r1480;
	shl.b32 	%r6193, %r6192, 2;
	add.s32 	%r6194, %r1483, %r6193;
	st.shared.f32 	[%r6194], %f708;
$L__BB5_2170:
	add.s32 	%r1491, %r1489, %r5;
	setp.gt.u32 	%p1463, %r1491, 31;
	@%p1463 bra 	$L__BB5_2254;
	ld.param.u32 	%r17655, [_Z24transposeSharedSwizzlingILi32ELi32EEvPfS0_ii_param_3];
	add.s32 	%r1492, %r1490, %r5;
	setp.ge.s32 	%p1464, %r1492, %r17655;
	@%p1464 bra 	$L__BB5_2173;
	add.s32 	%r6195, %r1492, %r1482;
	mul.wide.s32 	%rd1421, %r6195, 4;
	add.s64 	%rd1422, %rd1, %rd1421;
	ld.global.f32 	%f709, [%rd1422];
	xor.b32  	%r6196, %r1491, %r1480;
	shl.b32 	%r6197, %r6196, 2;
	add.s32 	%r6198, %r1483, %r6197;
	st.shared.f32 	[%r6198], %f709;
$L__BB5_2173:
	add.s32 	%r1493, %r1491, %r5;
	setp.gt.u32 	%p1465, %r1493, 31;
	@%p1465 bra 	$L__BB5_2254;
	ld.param.u32 	%r17656, [_Z24transposeSharedSwizzlingILi32ELi32EEvPfS0_ii_param_3];
	add.s32 	%r1494, %r1492, %r5;
	setp.ge.s32 	%p1466, %r1494, %r17656;
	@%p1466 bra 	$L__BB5_2176;
	add.s32 	%r6199, %r1494, %r1482;
	mul.wide.s32 	%rd1423, %r6199, 4;
	add.s64 	%rd1424, %rd1, %rd1423;
	ld.global.f32 	%f710, [%rd1424];
	xor.b32  	%r6200, %r1493, %r1480;
	shl.b32 	%r6201, %r6200, 2;
	add.s32 	%r6202, %r1483, %r6201;
	st.shared.f32 	[%r6202], %f710;
$L__BB5_2176:
	add.s32 	%r1495, %r1493, %r5;
	setp.gt.u32 	%p1467, %r1495, 31;
	@%p1467 bra 	$L__BB5_2254;
	ld.param.u32 	%r17657, [_Z24transposeSharedSwizzlingILi32ELi32EEvPfS0_ii_param_3];
	add.s32 	%r1496, %r1494, %r5;
	setp.ge.s32 	%p1468, %r1496, %r17657;
	@%p1468 bra 	$L__BB5_2179;
	add.s32 	%r6203, %r1496, %r1482;
	mul.wide.s32 	%rd1425, %r6203, 4;
	add.s64 	%rd1426, %rd1, %rd1425;
	ld.global.f32 	%f711, [%rd1426];
	xor.b32  	%r6204, %r1495, %r1480;
	shl.b32 	%r6205, %r6204, 2;
	add.s32 	%r6206, %r1483, %r6205;
	st.shared.f32 	[%r6206], %f711;
$L__BB5_2179:
	add.s32 	%r1497, %r1495, %r5;
	setp.gt.u32 	%p1469, %r1497, 31;
	@%p1469 bra 	$L__BB5_2254;
	ld.param.u32 	%r17658, [_Z24transposeSharedSwizzlingILi32ELi32EEvPfS0_ii_param_3];
	add.s32 	%r1498, %r1496, %r5;
	setp.ge.s32 	%p1470, %r1498, %r17658;
	@%p1470 bra 	$L__BB5_2182;
	add.s32 	%r6207, %r1498, %r1482;
	mul.wide.s32 	%rd1427, %r6207, 4;
	add.s64 	%rd1428, %rd1, %rd1427;
	ld.global.f32 	%f712, [%rd1428];
	xor.b32  	%r6208, %r1497, %r1480;
	shl.b32 	%r6209, %r6208, 2;
	add.s32 	%r6210, %r1483, %r6209;
	st.shared.f32 	[%r6210], %f712;
$L__BB5_2182:
	add.s32 	%r1499, %r1497, %r5;
	setp.gt.u32 	%p1471, %r1499, 31;
	@%p1471 bra 	$L__BB5_2254;
	ld.param.u32 	%r17659, [_Z24transposeSharedSwizzlingILi32ELi32EEvPfS0_ii_param_3];
	add.s32 	%r1500, %r1498, %r5;
	setp.ge.s32 	%p1472, %r1500, %r17659;
	@%p1472 bra 	$L__BB5_2185;
	add.s32 	%r6211, %r1500, %r1482;
	mul.wide.s32 	%rd1429, %r6211, 4;
	add.s64 	%rd1430, %rd1, %rd1429;
	ld.global.f32 	%f713, [%rd1430];
	xor.b32  	%r6212, %r1499, %r1480;
	shl.b32 	%r6213, %r6212, 2;
	add.s32 	%r6214, %r1483, %r6213;
	st.shared.f32 	[%r6214], %f713;
$L__BB5_2185:
	add.s32 	%r1501, %r1499, %r5;
	setp.gt.u32 	%p1473, %r1501, 31;
	@%p1473 bra 	$L__BB5_2254;
	ld.param.u32 	%r17660, [_Z24transposeSharedSwizzlingILi32ELi32EEvPfS0_ii_param_3];
	add.s32 	%r1502, %r1500, %r5;
	setp.ge.s32 	%p1474, %r1502, %r17660;
	@%p1474 bra 	$L__BB5_2188;
	add.s32 	%r6215, %r1502, %r1482;
	mul.wide.s32 	%rd1431, %r6215, 4;
	add.s64 	%rd1432, %rd1, %rd1431;
	ld.global.f32 	%f714, [%rd1432];
	xor.b32  	%r6216, %r1501, %r1480;
	shl.b32 	%r6217, %r6216, 2;
	add.s32 	%r6218, %r1483, %r6217;
	st.shared.f32 	[%r6218], %f714;
$L__BB5_2188:
	add.s32 	%r1503, %r1501, %r5;
	setp.gt.u32 	%p1475, %r1503, 31;
	@%p1475 bra 	$L__BB5_2254;
	ld.param.u32 	%r17661, [_Z24transposeSharedSwizzlingILi32ELi32EEvPfS0_ii_param_3];
	add.s32 	%r1504, %r1502, %r5;
	setp.ge.s32 	%p1476, %r1504, %r17661;
	@%p1476 bra 	$L__BB5_2191;
	add.s32 	%r6219, %r1504, %r1482;
	mul.wide.s32 	%rd1433, %r6219, 4;
	add.s64 	%rd1434, %rd1, %rd1433;
	ld.global.f32 	%f715, [%rd1434];
	xor.b32  	%r6220, %r1503, %r1480;
	shl.b32 	%r6221, %r6220, 2;
	add.s32 	%r6222, %r1483, %r6221;
	st.shared.f32 	[%r6222], %f715;
$L__BB5_2191:
	add.s32 	%r1505, %r1503, %r5;
	setp.gt.u32 	%p1477, %r1505, 31;
	@%p1477 bra 	$L__BB5_2254;
	ld.param.u32 	%r17662, [_Z24transposeSharedSwizzlingILi32ELi32EEvPfS0_ii_param_3];
	add.s32 	%r1506, %r1504, %r5;
	setp.ge.s32 	%p1478, %r1506, %r17662;
	@%p1478 bra 	$L__BB5_2194;
	add.s32 	%r6223, %r1506, %r1482;
	mul.wide.s32 	%rd1435, %r6223, 4;
	add.s64 	%rd1436, %rd1, %rd1435;
	ld.global.f32 	%f716, [%rd1436];
	xor.b32  	%r6224, %r1505, %r1480;
	shl.b32 	%r6225, %r6224, 2;
	add.s32 	%r6226, %r1483, %r6225;
	st.shared.f32 	[%r6226], %f716;
$L__BB5_2194:
	add.s32 	%r1507, %r1505, %r5;
	setp.gt.u32 	%p1479, %r1507, 31;
	@%p1479 bra 	$L__BB5_2254;
	ld.param.u32 	%r17663, [_Z24transposeSharedSwizzlingILi32ELi32EEvPfS0_ii_param_3];
	add.s32 	%r1508, %r1506, %r5;
	setp.ge.s32 	%p1480, %r1508, %r17663;
	@%p1480 bra 	$L__BB5_2197;
	add.s32 	%r6227, %r1508, %r1482;
	mul.wide.s32 	%rd1437, %r6227, 4;
	add.s64 	%rd1438, %rd1, %rd1437;
	ld.global.f32 	%f717, [%rd1438];
	xor.b32  	%r6228, %r1507, %r1480;
	shl.b32 	%r6229, %r6228, 2;
	add.s32 	%r6230, %r1483, %r6229;
	st.shared.f32 	[%r6230], %f717;
$L__BB5_2197:
	add.s32 	%r1509, %r1507, %r5;
	setp.gt.u32 	%p1481, %r1509, 31;
	@%p1481 bra 	$L__BB5_2254;
	ld.param.u32 	%r17664, [_Z24transposeSharedSwizzlingILi32ELi32EEvPfS0_ii_param_3];
	add.s32 	%r1510, %r1508, %r5;
	setp.ge.s32 	%p1482, %r1510, %r17664;
	@%p1482 bra 	$L__BB5_2200;
	add.s32 	%r6231, %r1510, %r1482;
	mul.wide.s32 	%rd1439, %r6231, 4;
	add.s64 	%rd1440, %rd1, %rd1439;
	ld.global.f32 	%f718, [%rd1440];
	xor.b32  	%r6232, %r1509, %r1480;
	shl.b32 	%r6233, %r6232, 2;
	add.s32 	%r6234, %r1483, %r6233;
	st.shared.f32 	[%r6234], %f718;
$L__BB5_2200:
	add.s32 	%r1511, %r1509, %r5;
	setp.gt.u32 	%p1483, %r1511, 31;
	@%p1483 bra 	$L__BB5_2254;
	ld.param.u32 	%r17665, [_Z24transposeSharedSwizzlingILi32ELi32EEvPfS0_ii_param_3];
	add.s32 	%r1512, %r1510, %r5;
	setp.ge.s32 	%p1484, %r1512, %r17665;
	@%p1484 bra 	$L__BB5_2203;
	add.s32 	%r6235, %r1512, %r1482;
	mul.wide.s32 	%rd1441, %r6235, 4;
	add.s64 	%rd1442, %rd1, %rd1441;
	ld.global.f32 	%f719, [%rd1442];
	xor.b32  	%r6236, %r1511, %r1480;
	shl.b32 	%r6237, %r6236, 2;
	add.s32 	%r6238, %r1483, %r6237;
	st.shared.f32 	[%r6238], %f719;
$L__BB5_2203:
	add.s32 	%r1513, %r1511, %r5;
	setp.gt.u32 	%p1485, %r1513, 31;
	@%p1485 bra 	$L__BB5_2254;
	ld.param.u32 	%r17666, [_Z24transposeSharedSwizzlingILi32ELi32EEvPfS0_ii_param_3];
	add.s32 	%r1514, %r1512, %r5;
	setp.ge.s32 	%p1486, %r1514, %r17666;
	@%p1486 bra 	$L__BB5_2206;
	add.s32 	%r6239, %r1514, %r1482;
	mul.wide.s32 	%rd1443, %r6239, 4;
	add.s64 	%rd1444, %rd1, %rd1443;
	ld.global.f32 	%f720, [%rd1444];
	xor.b32  	%r6240, %r1513, %r1480;
	shl.b32 	%r6241, %r6240, 2;
	add.s32 	%r6242, %r1483, %r6241;
	st.shared.f32 	[%r6242], %f720;
$L__BB5_2206:
	add.s32 	%r1515, %r1513, %r5;
	setp.gt.u32 	%p1487, %r1515, 31;
	@%p1487 bra 	$L__BB5_2254;
	ld.param.u32 	%r17667, [_Z24transposeSharedSwizzlingILi32ELi32EEvPfS0_ii_param_3];
	add.s32 	%r1516, %r1514, %r5;
	setp.ge.s32 	%p1488, %r1516, %r17667;
	@%p1488 bra 	$L__BB5_2209;
	add.s32 	%r6243, %r1516, %r1482;
	mul.wide.s32 	%rd1445, %r6243, 4;
	add.s64 	%rd1446, %rd1, %rd1445;
	ld.global.f32 	%f721, [%rd1446];
	xor.b32  	%r6244, %r1515, %r1480;
	shl.b32 	%r6245, %r6244, 2;
	add.s32 	%r6246, %r1483, %r6245;
	st.shared.f32 	[%r6246], %f721;
$L__BB5_2209:
	add.s32 	%r1517, %r1515, %r5;
	setp.gt.u32 	%p1489, %r1517, 31;
	@%p1489 bra 	$L__BB5_2254;
	ld.param.u32 	%r17668, [_Z24transposeSharedSwizzlingILi32ELi32EEvPfS0_ii_param_3];
	add.s32 	%r1518, %r1516, %r5;
	setp.ge.s32 	%p1490, %r1518, %r17668;
	@%p1490 bra 	$L__BB5_2212;
	add.s32 	%r6247, %r1518, %r1482;
	mul.wide.s32 	%rd1447, %r6247, 4;
	add.s64 	%rd1448, %rd1, %rd1447;
	ld.global.f32 	%f722, [%rd1448];
	xor.b32  	%r6248, %r1517, %r1480;
	shl.b32 	%r6249, %r6248, 2;
	add.s32 	%r6250, %r1483, %r6249;
	st.shared.f32 	[%r6250], %f722;
$L__BB5_2212:
	add.s32 	%r1519, %r1517, %r5;
	setp.gt.u32 	%p1491, %r1519, 31;
	@%p1491 bra 	$L__BB5_2254;
	ld.param.u32 	%r17669, [_Z24transposeSharedSwizzlingILi32ELi32EEvPfS0_ii_param_3];
	add.s32 	%r1520, %r1518, %r5;
	setp.ge.s32 	%p1492, %r1520, %r17669;
	@%p1492 bra 	$L__BB5_2215;
	add.s32 	%r6251, %r1520, %r1482;
	mul.wide.s32 	%rd1449, %r6251, 4;
	add.s64 	%rd1450, %rd1, %rd1449;
	ld.global.f32 	%f723, [%rd1450];
	xor.b32  	%r6252, %r1519, %r1480;
	shl.b32 	%r6253, %r6252, 2;
	add.s32 	%r6254, %r1483, %r6253;
	st.shared.f32 	[%r6254], %f723;
$L__BB5_2215:
	add.s32 	%r1521, %r1519, %r5;
	setp.gt.u32 	%p1493, %r1521, 31;
	@%p1493 bra 	$L__BB5_2254;
	ld.param.u32 	%r17670, [_Z24transposeSharedSwizzlingILi32ELi32EEvPfS0_ii_param_3];
	add.s32 	%r1522, %r1520, %r5;
	setp.ge.s32 	%p1494, %r1522, %r17670;
	@%p1494 bra 	$L__BB5_2218;
	add.s32 	%r6255, %r1522, %r1482;
	mul.wide.s32 	%rd1451, %r6255, 4;
	add.s64 	%rd1452, %rd1, %rd1451;
	ld.global.f32 	%f724, [%rd1452];
	xor.b32  	%r6256, %r1521, %r1480;
	shl.b32 	%r6257, %r6256, 2;
	add.s32 	%r6258, %r1483, %r6257;
	st.shared.f32 	[%r6258], %f724;
$L__BB5_2218:
	add.s32 	%r1523, %r1521, %r5;
	setp.gt.u32 	%p1495, %r1523, 31;
	@%p1495 bra 	$L__BB5_2254;
	ld.param.u32 	%r17671, [_Z24transposeSharedSwizzlingILi32ELi32EEvPfS0_ii_param_3];
	add.s32 	%r1524, %r1522, %r5;
	setp.ge.s32 	%p1496, %r1524, %r17671;
	@%p1496 bra 	$L__BB5_2221;
	add.s32 	%r6259, %r1524, %r1482;
	mul.wide.s32 	%rd1453, %r6259, 4;
	add.s64 	%rd1454, %rd1, %rd1453;
	ld.global.f32 	%f725, [%rd1454];
	xor.b32  	%r6260, %r1523, %r1480;
	shl.b32 	%r6261, %r6260, 2;
	add.s32 	%r6262, %r1483, %r6261;
	st.shared.f32 	[%r6262], %f725;
$L__BB5_2221:
	add.s32 	%r1525, %r1523, %r5;
	setp.gt.u32 	%p1497, %r1525, 31;
	@%p1497 bra 	$L__BB5_2254;
	ld.param.u32 	%r17672, [_Z24transposeSharedSwizzlingILi32ELi32EEvPfS0_ii_param_3];
	add.s32 	%r1526, %r1524, %r5;
	setp.ge.s32 	%p1498, %r1526, %r17672;
	@%p1498 bra 	$L__BB5_2224;
	add.s32 	%r6263, %r1526, %r1482;
	mul.wide.s32 	%rd1455, %r6263, 4;
	add.s64 	%rd1456, %rd1, %rd1455;
	ld.global.f32 	%f726, [%rd1456];
	xor.b32  	%r6264, %r1525, %r1480;
	shl.b32 	%r6265, %r6264, 2;
	add.s32 	%r6266, %r1483, %r6265;
	st.shared.f32 	[%r6266], %f726;
$L__BB5_2224:
	add.s32 	%r1527, %r1525, %r5;
	setp.gt.u32 	%p1499, %r1527, 31;
	@%p1499 bra 	$L__BB5_2254;
	ld.param.u32 	%r17673, [_Z24transposeSharedSwizzlingILi32ELi32EEvPfS0_ii_param_3];
	add.s32 	%r1528, %r1526, %r5;
	setp.ge.s32 	%p1500, %r1528, %r17673;
	@%p1500 bra 	$L__BB5_2227;
	add.s32 	%r6267, %r1528, %r1482;
	mul.wide.s32 	%rd1457, %r6267, 4;
	add.s64 	%rd1458, %rd1, %rd1457;
	ld.global.f32 	%f727, [%rd1458];
	xor.b32  	%r6268, %r1527, %r1480;
	shl.b32 	%r6269, %r6268, 2;
	add.s32 	%r6270, %r1483, %r6269;
	st.shared.f32 	[%r6270], %f727;
$L__BB5_2227:
	add.s32 	%r1529, %r1527, %r5;
	setp.gt.u32 	%p1501, %r1529, 31;
	@%p1501 bra 	$L__BB5_2254;
	ld.param.u32 	%r17674, [_Z24transposeSharedSwizzlingILi32ELi32EEvPfS0_ii_param_3];
	add.s32 	%r1530, %r1528, %r5;
	setp.ge.s32 	%p1502, %r1530, %r17674;
	@%p1502 bra 	$L__BB5_2230;
	add.s32 	%r6271, %r1530, %r1482;
	mul.wide.s32 	%rd1459, %r6271, 4;
	add.s64 	%rd1460, %rd1, %rd1459;
	ld.global.f32 	%f728, [%rd1460];
	xor.b32  	%r6272, %r1529, %r1480;
	shl.b32 	%r6273, %r6272, 2;
	add.s32 	%r6274, %r1483, %r6273;
	st.shared.f32 	[%r6274], %f728;
$L__BB5_2230:
	add.s32 	%r1531, %r1529, %r5;
	setp.gt.u32 	%p1503, %r1531, 31;
	@%p1503 bra 	$L__BB5_2254;
	ld.param.u32 	%r17675, [_Z24transposeSharedSwizzlingILi32ELi32EEvPfS0_ii_param_3];
	add.s32 	%r1532, %r1530, %r5;
	setp.ge.s32 	%p1504, %r1532, %r17675;
	@%p1504 bra 	$L__BB5_2233;
	add.s32 	%r6275, %r1532, %r1482;
	mul.wide.s32 	%rd1461, %r6275, 4;
	add.s64 	%rd1462, %rd1, %rd1461;
	ld.global.f32 	%f729, [%rd1462];
	xor.b32  	%r6276, %r1531, %r1480;
	shl.b32 	%r6277, %r6276, 2;
	add.s32 	%r6278, %r1483, %r6277;
	st.shared.f32 	[%r6278], %f729;
$L__BB5_2233:
	add.s32 	%r1533, %r1531, %r5;
	setp.gt.u32 	%p1505, %r1533, 31;
	@%p1505 bra 	$L__BB5_2254;
	ld.param.u32 	%r17676, [_Z24transposeSharedSwizzlingILi32ELi32EEvPfS0_ii_param_3];
	add.s32 	%r1534, %r1532, %r5;
	setp.ge.s32 	%p1506, %r1534, %r17676;
	@%p1506 bra 	$L__BB5_2236;
	add.s32 	%r6279, %r1534, %r1482;
	mul.wide.s32 	%rd1463, %r6279, 4;
	add.s64 	%rd1464, %rd1, %rd1463;
	ld.global.f32 	%f730, [%rd1464];
	xor.b32  	%r6280, %r1533, %r1480;
	shl.b32 	%r6281, %r6280, 2;
	add.s32 	%r6282, %r1483, %r6281;
	st.shared.f32 	[%r6282], %f730;
$L__BB5_2236:
	add.s32 	%r1535, %r1533, %r5;
	setp.gt.u32 	%p1507, %r1535, 31;
	@%p1507 bra 	$L__BB5_2254;
	ld.param.u32 	%r17677, [_Z24transposeSharedSwizzlingILi32ELi32EEvPfS0_ii_param_3];
	add.s32 	%r1536, %r1534, %r5;
	setp.ge.s32 	%p1508, %r1536, %r17677;
	@%p1508 bra 	$L__BB5_2239;
	add.s32 	%r6283, %r1536, %r1482;
	mul.wide.s32 	%rd1465, %r6283, 4;
	add.s64 	%rd1466, %rd1, %rd1465;
	ld.global.f32 	%f731, [%rd1466];
	xor.b32  	%r6284, %r1535, %r1480;
	shl.b32 	%r6285, %r6284, 2;
	add.s32 	%r6286, %r1483, %r6285;
	st.shared.f32 	[%r6286], %f731;
$L__BB5_2239:
	add.s32 	%r1537, %r1535, %r5;
	setp.gt.u32 	%p1509, %r1537, 31;
	@%p1509 bra 	$L__BB5_2254;
	ld.param.u32 	%r17678, [_Z24transposeSharedSwizzlingILi32ELi32EEvPfS0_ii_param_3];
	add.s32 	%r1538, %r1536, %r5;
	setp.ge.s32 	%p1510, %r1538, %r17678;
	@%p1510 bra 	$L__BB5_2242;
	add.s32 	%r6287, %r1538, %r1482;
	mul.wide.s32 	%rd1467, %r6287, 4;
	add.s64 	%rd1468, %rd1, %rd1467;
	ld.global.f32 	%f732, [%rd1468];
	xor.b32  	%r6288, %r1537, %r1480;
	shl.b32 	%r6289, %r6288, 2;
	add.s32 	%r6290, %r1483, %r6289;
	st.shared.f32 	[%r6290], %f732;
$L__BB5_2242:
	add.s32 	%r1539, %r1537, %r5;
	setp.gt.u32 	%p1511, %r1539, 31;
	@%p1511 bra 	$L__BB5_2254;
	ld.param.u32 	%r17679, [_Z24transposeSharedSwizzlingILi32ELi32EEvPfS0_ii_param_3];
	add.s32 	%r1540, %r1538, %r5;
	setp.ge.s32 	%p1512, %r1540, %r17679;
	@%p1512 bra 	$L__BB5_2245;
	add.s32 	%r6291, %r1540, %r1482;
	mul.wide.s32 	%rd1469, %r6291, 4;
	add.s64 	%rd1470, %rd1, %rd1469;
	ld.global.f32 	%f733, [%rd1470];
	xor.b32  	%r6292, %r1539, %r1480;
	shl.b32 	%r6293, %r6292, 2;
	add.s32 	%r6294, %r1483, %r6293;
	st.shared.f32 	[%r6294], %f733;
$L__BB5_2245:
	add.s32 	%r1541, %r1539, %r5;
	setp.gt.u32 	%p1513, %r1541, 31;
	@%p1513 bra 	$L__BB5_2254;
	ld.param.u32 	%r17680, [_Z24transposeSharedSwizzlingILi32ELi32EEvPfS0_ii_param_3];
	add.s32 	%r1542, %r1540, %r5;
	setp.ge.s32 	%p1514, %r1542, %r17680;
	@%p1514 bra 	$L__BB5_2248;
	add.s32 	%r6295, %r1542, %r1482;
	mul.wide.s32 	%rd1471, %r6295, 4;
	add.s64 	%rd1472, %rd1, %rd1471;
	ld.global.f32 	%f734, [%rd1472];
	xor.b32  	%r6296, %r1541, %r1480;
	shl.b32 	%r6297, %r6296, 2;
	add.s32 	%r6298, %r1483, %r6297;
	st.shared.f32 	[%r6298], %f734;
$L__BB5_2248:
	add.s32 	%r1543, %r1541, %r5;
	setp.gt.u32 	%p1515, %r1543, 31;
	@%p1515 bra 	$L__BB5_2254;
	ld.param.u32 	%r17681, [_Z24transposeSharedSwizzlingILi32ELi32EEvPfS0_ii_param_3];
	add.s32 	%r1544, %r1542, %r5;
	setp.ge.s32 	%p1516, %r1544, %r17681;
	@%p1516 bra 	$L__BB5_2251;
	add.s32 	%r6299, %r1544, %r1482;
	mul.wide.s32 	%rd1473, %r6299, 4;
	add.s64 	%rd1474, %rd1, %rd1473;
	ld.global.f32 	%f735, [%rd1474];
	xor.b32  	%r6300, %r1543, %r1480;
	shl.b32 	%r6301, %r6300, 2;
	add.s32 	%r6302, %r1483, %r6301;
	st.shared.f32 	[%r6302], %f735;
$L__BB5_2251:
	add.s32 	%r1545, %r1543, %r5;
	setp.gt.u32 	%p1517, %r1545, 31;
	@%p1517 bra 	$L__BB5_2254;
	ld.param.u32 	%r17682, [_Z24transposeSharedSwizzlingILi32ELi32EEvPfS0_ii_param_3];
	add.s32 	%r1546, %r1544, %r5;
	setp.ge.s32 	%p1518, %r1546, %r17682;
	@%p1518 bra 	$L__BB5_2254;
	add.s32 	%r6303, %r1546, %r1482;
	mul.wide.s32 	%rd1475, %r6303, 4;
	add.s64 	%rd1476, %rd1, %rd1475;
	ld.global.f32 	%f736, [%rd1476];
	xor.b32  	%r6304, %r1545, %r1480;
	shl.b32 	%r6305, %r6304, 2;
	add.s32 	%r6306, %r1483, %r6305;
	st.shared.f32 	[%r6306], %f736;
$L__BB5_2254:
	add.s32 	%r1547, %r1480, %r6;
	setp.gt.u32 	%p1519, %r1547, 31;
	@%p1519 bra 	$L__BB5_3135;
	ld.param.u32 	%r15914, [_Z24transposeSharedSwizzlingILi32ELi32EEvPfS0_ii_param_2];
	add.s32 	%r1548, %r1481, %r6;
	setp.ge.u32 	%p1520, %r1548, %r15914;
	@%p1520 bra 	$L__BB5_3135;
	setp.gt.u32 	%p1521, %r4, 31;
	@%p1521 bra 	$L__BB5_2352;
	ld.param.u32 	%r17683, [_Z24transposeSharedSwizzlingILi32ELi32EEvPfS0_ii_param_3];
	mul.lo.s32 	%r1549, %r1548, %r17683;
	shl.b32 	%r6307, %r1547, 7;
	mov.u32 	%r6308, _ZZ24transposeSharedSwizzlingILi32ELi32EEvPfS0_iiE4tile;
	add.s32 	%r1550, %r6308, %r6307;
	add.s32 	%r1551, %r4, %r2;
	setp.ge.s32 	%p1522, %r1551, %r17683;
	@%p1522 bra 	$L__BB5_2259;
	add.s32 	%r6309, %r1551, %r1549;
	mul.wide.s32 	%rd1477, %r6309, 4;
	add.s64 	%rd1478, %rd1, %rd1477;
	ld.global.f32 	%f737, [%rd1478];
	xor.b32  	%r6310, %r4, %r1547;
	shl.b32 	%r6311, %r6310, 2;
	add.s32 	%r6312, %r1550, %r6311;
	st.shared.f32 	[%r6312], %f737;
$L__BB5_2259:
	add.s32 	%r1552, %r4, %r5;
	setp.gt.u32 	%p1523, %r1552, 31;
	@%p1523 bra 	$L__BB5_2352;
	ld.param.u32 	%r17684, [_Z24transposeSharedSwizzlingILi32ELi32EEvPfS0_ii_param_3];
	add.s32 	%r1553, %r1551, %r5;
	setp.ge.s32 	%p1524, %r1553, %r17684;
	@%p1524 bra 	$L__BB5_2262;
	add.s32 	%r6313, %r1553, %r1549;
	mul.wide.s32 	%rd1479, %r6313, 4;
	add.s64 	%rd1480, %rd1, %rd1479;
	ld.global.f32 	%f738, [%rd1480];
	xor.b32  	%r6314, %r1552, %r1547;
	shl.b32 	%r6315, %r6314, 2;
	add.s32 	%r6316, %r1550, %r6315;
	st.shared.f32 	[%r6316], %f738;
$L__BB5_2262:
	add.s32 	%r1554, %r1552, %r5;
	setp.gt.u32 	%p1525, %r1554, 31;
	@%p1525 bra 	$L__BB5_2352;
	ld.param.u32 	%r17685, [_Z24transposeSharedSwizzlingILi32ELi32EEvPfS0_ii_param_3];
	add.s32 	%r1555, %r1553, %r5;
	setp.ge.s32 	%p1526, %r1555, %r17685;
	@%p1526 bra 	$L__BB5_2265;
	add.s32 	%r6317, %r1555, %r1549;
	mul.wide.s32 	%rd1481, %r6317, 4;
	add.s64 	%rd1482, %rd1, %rd1481;
	ld.global.f32 	%f739, [%rd1482];
	xor.b32  	%r6318, %r1554, %r1547;
	shl.b32 	%r6319, %r6318, 2;
	add.s32 	%r6320, %r1550, %r6319;
	st.shared.f32 	[%r6320], %f739;
$L__BB5_2265:
	add.s32 	%r1556, %r1554, %r5;
	setp.gt.u32 	%p1527, %r1556, 31;
	@%p1527 bra 	$L__BB5_2352;
	ld.param.u32 	%r17686, [_Z24transposeSharedSwizzlingILi32ELi32EEvPfS0_ii_param_3];
	add.s32 	%r1557, %r1555, %r5;
	setp.ge.s32 	%p1528, %r1557, %r17686;
	@%p1528 bra 	$L__BB5_2268;
	add.s32 	%r6321, %r1557, %r1549;
	mul.wide.s32 	%rd1483, %r6321, 4;
	add.s64 	%rd1484, %rd1, %rd1483;
	ld.global.f32 	%f740, [%rd1484];
	xor.b32  	%r6322, %r1556, %r1547;
	shl.b32 	%r6323, %r6322, 2;
	add.s32 	%r6324, %r1550, %r6323;
	st.shared.f32 	[%r6324], %f740;
$L__BB5_2268:
	add.s32 	%r1558, %r1556, %r5;
	setp.gt.u32 	%p1529, %r1558, 31;
	@%p1529 bra 	$L__BB5_2352;
	ld.param.u32 	%r17687, [_Z24transposeSharedSwizzlingILi32ELi32EEvPfS0_ii_param_3];
	add.s32 	%r1559, %r1557, %r5;
	setp.ge.s32 	%p1530, %r1559, %r17687;
	@%p1530 bra 	$L__BB5_2271;
	add.s32 	%r6325, %r1559, %r1549;
	mul.wide.s32 	%rd1485, %r6325, 4;
	add.s64 	%rd1486, %rd1, %rd1485;
	ld.global.f32 	%f741, [%rd1486];
	xor.b32  	%r6326, %r1558, %r1547;
	shl.b32 	%r6327, %r6326, 2;
	add.s32 	%r6328, %r1550, %r6327;
	st.shared.f32 	[%r6328], %f741;
$L__BB5_2271:
	add.s32 	%r1560, %r1558, %r5;
	setp.gt.u32 	%p1531, %r1560, 31;
	@%p1531 bra 	$L__BB5_2352;
	ld.param.u32 	%r17688, [_Z24transposeSharedSwizzlingILi32ELi32EEvPfS0_ii_param_3];
	add.s32 	%r1561, %r1559, %r5;
	setp.ge.s32 	%p1532, %r1561, %r17688;
	@%p1532 bra 	$L__BB5_2274;
	add.s32 	%r6329, %r1561, %r1549;
	mul.wide.s32 	%rd1487, %r6329, 4;
	add.s64 	%rd1488, %rd1, %rd1487;
	ld.global.f32 	%f742, [%rd1488];
	xor.b32  	%r6330, %r1560, %r1547;
	shl.b32 	%r6331, %r6330, 2;
	add.s32 	%r6332, %r1550, %r6331;
	st.shared.f32 	[%r6332], %f742;
$L__BB5_2274:
	add.s32 	%r1562, %r1560, %r5;
	setp.gt.u32 	%p1533, %r1562, 31;
	@%p1533 bra 	$L__BB5_2352;
	ld.param.u32 	%r17689, [_Z24transposeSharedSwizzlingILi32ELi32EEvPfS0_ii_param_3];
	add.s32 	%r1563, %r1561, %r5;
	setp.ge.s32 	%p1534, %r1563, %r17689;
	@%p1534 bra 	$L__BB5_2277;
	add.s32 	%r6333, %r1563, %r1549;
	mul.wide.s32 	%rd1489, %r6333, 4;
	add.s64 	%rd1490, %rd1, %rd1489;
	ld.global.f32 	%f743, [%rd1490];
	xor.b32  	%r6334, %r1562, %r1547;
	shl.b32 	%r6335, %r6334, 2;
	add.s32 	%r6336, %r1550, %r6335;
	st.shared.f32 	[%r6336], %f743;
$L__BB5_2277:
	add.s32 	%r1564, %r1562, %r5;
	setp.gt.u32 	%p1535, %r1564, 31;
	@%p1535 bra 	$L__BB5_2352;
	ld.param.u32 	%r17690, [_Z24transposeSharedSwizzlingILi32ELi32EEvPfS0_ii_param_3];
	add.s32 	%r1565, %r1563, %r5;
	setp.ge.s32 	%p1536, %r1565, %r17690;
	@%p1536 bra 	$L__BB5_2280;
	add.s32 	%r6337, %r1565, %r1549;
	mul.wide.s32 	%rd1491, %r6337, 4;
	add.s64 	%rd1492, %rd1, %rd1491;
	ld.global.f32 	%f744, [%rd1492];
	xor.b32  	%r6338, %r1564, %r1547;
	shl.b32 	%r6339, %r6338, 2;
	add.s32 	%r6340, %r1550, %r6339;
	st.shared.f32 	[%r6340], %f744;
$L__BB5_2280:
	add.s32 	%r1566, %r1564, %r5;
	setp.gt.u32 	%p1537, %r1566, 31;
	@%p1537 bra 	$L__BB5_2352;
	ld.param.u32 	%r17691, [_Z24transposeSharedSwizzlingILi32ELi32EEvPfS0_ii_param_3];
	add.s32 	%r1567, %r1565, %r5;
	setp.ge.s32 	%p1538, %r1567, %r17691;
	@%p1538 bra 	$L__BB5_2283;
	add.s32 	%r6341, %r1567, %r1549;
	mul.wide.s32 	%rd1493, %r6341, 4;
	add.s64 	%rd1494, %rd1, %rd1493;
	ld.global.f32 	%f745, [%rd1494];
	xor.b32  	%r6342, %r1566, %r1547;
	shl.b32 	%r6343, %r6342, 2;
	add.s32 	%r6344, %r1550, %r6343;
	st.shared.f32 	[%r6344], %f745;
$L__BB5_2283:
	add.s32 	%r1568, %r1566, %r5;
	setp.gt.u32 	%p1539, %r1568, 31;
	@%p1539 bra 	$L__BB5_2352;
	ld.param.u32 	%r17692, [_Z24transposeSharedSwizzlingILi32ELi32EEvPfS0_ii_param_3];
	add.s32 	%r1569, %r1567, %r5;
	setp.ge.s32 	%p1540, %r1569, %r17692;
	@%p1540 bra 	$L__BB5_2286;
	add.s32 	%r6345, %r1569, %r1549;
	mul.wide.s32 	%rd1495, %r6345, 4;
	add.s64 	%rd1496, %rd1, %rd1495;
	ld.global.f32 	%f746, [%rd1496];
	xor.b32  	%r6346, %r1568, %r1547;
	shl.b32 	%r6347, %r6346, 2;
	add.s32 	%r6348, %r1550, %r6347;
	st.shared.f32 	[%r6348], %f746;
$L__BB5_2286:
	add.s32 	%r1570, %r1568, %r5;
	setp.gt.u32 	%p1541, %r1570, 31;
	@%p1541 bra 	$L__BB5_2352;
	ld.param.u32 	%r17693, [_Z24transposeSharedSwizzlingILi32ELi32EEvPfS0_ii_param_3];
	add.s32 	%r1571, %r1569, %r5;
	setp.ge.s32 	%p1542, %r1571, %r17693;
	@%p1542 bra 	$L__BB5_2289;
	add.s32 	%r6349, %r1571, %r1549;
	mul.wide.s32 	%rd1497, %r6349, 4;
	add.s64 	%rd1498, %rd1, %rd1497;
	ld.global.f32 	%f747, [%rd1498];
	xor.b32  	%r6350, %r1570, %r1547;
	shl.b32 	%r6351, %r6350, 2;
	add.s32 	%r6352, %r1550, %r6351;
	st.shared.f32 	[%r6352], %f747;
$L__BB5_2289:
	add.s32 	%r1572, %r1570, %r5;
	setp.gt.u32 	%p1543, %r1572, 31;
	@%p1543 bra 	$L__BB5_2352;
	ld.param.u32 	%r17694, [_Z24transposeSharedSwizzlingILi32ELi32EEvPfS0_ii_param_3];
	add.s32 	%r1573, %r1571, %r5;
	setp.ge.s32 	%p1544, %r1573, %r17694;
	@%p1544 bra 	$L__BB5_2292;
	add.s32 	%r6353, %r1573, %r1549;
	mul.wide.s32 	%rd1499, %r6353, 4;
	add.s64 	%rd1500, %rd1, %rd1499;
	ld.global.f32 	%f748, [%rd1500];
	xor.b32  	%r6354, %r1572, %r1547;
	shl.b32 	%r6355, %r6354, 2;
	add.s32 	%r6356, %r1550, %r6355;
	st.shared.f32 	[%r6356], %f748;
$L__BB5_2292:
	add.s32 	%r1574, %r1572, %r5;
	setp.gt.u32 	%p1545, %r1574, 31;
	@%p1545 bra 	$L__BB5_2352;
	ld.param.u32 	%r17695, [_Z24transposeSharedSwizzlingILi32ELi32EEvPfS0_ii_param_3];
	add.s32 	%r1575, %r1573, %r5;
	setp.ge.s32 	%p1546, %r1575, %r17695;
	@%p1546 bra 	$L__BB5_2295;
	add.s32 	%r6357, %r1575, %r1549;
	mul.wide.s32 	%rd1501, %r6357, 4;
	add.s64 	%rd1502, %rd1, %rd1501;
	ld.global.f32 	%f749, [%rd1502];
	xor.b32  	%r6358, %r1574, %r1547;
	shl.b32 	%r6359, %r6358, 2;
	add.s32 	%r6360, %r1550, %r6359;
	st.shared.f32 	[%r6360], %f749;
$L__BB5_2295:
	add.s32 	%r1576, %r1574, %r5;
	setp.gt.u32 	%p1547, %r1576, 31;
	@%p1547 bra 	$L__BB5_2352;
	ld.param.u32 	%r17696, [_Z24transposeSharedSwizzlingILi32ELi32EEvPfS0_ii_param_3];
	add.s32 	%r1577, %r1575, %r5;
	setp.ge.s32 	%p1548, %r1577, %r17696;
	@%p1548 bra 	$L__BB5_2298;
	add.s32 	%r6361, %r1577, %r1549;
	mul.wide.s32 	%rd1503, %r6361, 4;
	add.s64 	%rd1504, %rd1, %rd1503;
	ld.global.f32 	%f750, [%rd1504];
	xor.b32  	%r6362, %r1576, %r1547;
	shl.b32 	%r6363, %r6362, 2;
	add.s32 	%r6364, %r1550, %r6363;
	st.shared.f32 	[%r6364], %f750;
$L__BB5_2298:
	add.s32 	%r1578, %r1576, %r5;
	setp.gt.u32 	%p1549, %r1578, 31;
	@%p1549 bra 	$L__BB5_2352;
	ld.param.u32 	%r17697, [_Z24transposeSharedSwizzlingILi32ELi32EEvPfS0_ii_param_3];
	add.s32 	%r1579, %r1577, %r5;
	setp.ge.s32 	%p1550, %r1579, %r17697;
	@%p1550 bra 	$L__BB5_2301;
	add.s32 	%r6365, %r1579, %r1549;
	mul.wide.s32 	%rd1505, %r6365, 4;
	add.s64 	%rd1506, %rd1, %rd1505;
	ld.global.f32 	%f751, [%rd1506];
	xor.b32  	%r6366, %r1578, %r1547;
	shl.b32 	%r6367, %r6366, 2;
	add.s32 	%r6368, %r1550, %r6367;
	st.shared.f32 	[%r6368], %f751;
$L__BB5_2301:
	add.s32 	%r1580, %r1578, %r5;
	setp.gt.u32 	%p1551, %r1580, 31;
	@%p1551 bra 	$L__BB5_2352;
	ld.param.u32 	%r17698, [_Z24transposeSharedSwizzlingILi32ELi32EEvPfS0_ii_param_3];
	add.s32 	%r1581, %r1579, %r5;
	setp.ge.s32 	%p1552, %r1581, %r17698;
	@%p1552 bra 	$L__BB5_2304;
	add.s32 	%r6369, %r1581, %r1549;
	mul.wide.s32 	%rd1507, %r6369, 4;
	add.s64 	%rd1508, %rd1, %rd1507;
	ld.global.f32 	%f752, [%rd1508];
	xor.b32  	%r6370, %r1580, %r1547;
	shl.b32 	%r6371, %r6370, 2;
	add.s32 	%r6372, %r1550, %r6371;
	st.shared.f32 	[%r6372], %f752;
$L__BB5_2304:
	add.s32 	%r1582, %r1580, %r5;
	setp.gt.u32 	%p1553, %r1582, 31;
	@%p1553 bra 	$L__BB5_2352;
	ld.param.u32 	%r17699, [_Z24transposeSharedSwizzlingILi32ELi32EEvPfS0_ii_param_3];
	add.s32 	%r1583, %r1581, %r5;
	setp.ge.s32 	%p1554, %r1583, %r17699;
	@%p1554 bra 	$L__BB5_2307;
	add.s32 	%r6373, %r1583, %r1549;
	mul.wide.s32 	%rd1509, %r6373, 4;
	add.s64 	%rd1510, %rd1, %rd1509;
	ld.global.f32 	%f753, [%rd1510];
	xor.b32  	%r6374, %r1582, %r1547;
	shl.b32 	%r6375, %r6374, 2;
	add.s32 	%r6376, %r1550, %r6375;
	st.shared.f32 	[%r6376], %f753;
$L__BB5_2307:
	add.s32 	%r1584, %r1582, %r5;
	setp.gt.u32 	%p1555, %r1584, 31;
	@%p1555 bra 	$L__BB5_2352;
	ld.param.u32 	%r17700, [_Z24transposeSharedSwizzlingILi32ELi32EEvPfS0_ii_param_3];
	add.s32 	%r1585, %r1583, %r5;
	setp.ge.s32 	%p1556, %r1585, %r17700;
	@%p1556 bra 	$L__BB5_2310;
	add.s32 	%r6377, %r1585, %r1549;
	mul.wide.s32 	%rd1511, %r6377, 4;
	add.s64 	%rd1512, %rd1, %rd1511;
	ld.global.f32 	%f754, [%rd1512];
	xor.b32  	%r6378, %r1584, %r1547;
	shl.b32 	%r6379, %r6378, 2;
	add.s32 	%r6380, %r1550, %r6379;
	st.shared.f32 	[%r6380], %f754;
$L__BB5_2310:
	add.s32 	%r1586, %r1584, %r5;
	setp.gt.u32 	%p1557, %r1586, 31;
	@%p1557 bra 	$L__BB5_2352;
	ld.param.u32 	%r17701, [_Z24transposeSharedSwizzlingILi32ELi32EEvPfS0_ii_param_3];
	add.s32 	%r1587, %r1585, %r5;
	setp.ge.s32 	%p1558, %r1587, %r17701;
	@%p1558 bra 	$L__BB5_2313;
	add.s32 	%r6381, %r1587, %r1549;
	mul.wide.s32 	%rd1513, %r6381, 4;
	add.s64 	%rd1514, %rd1, %rd1513;
	ld.global.f32 	%f755, [%rd1514];
	xor.b32  	%r6382, %r1586, %r1547;
	shl.b32 	%r6383, %r6382, 2;
	add.s32 	%r6384, %r1550, %r6383;
	st.shared.f32 	[%r6384], %f755;
$L__BB5_2313:
	add.s32 	%r1588, %r1586, %r5;
	setp.gt.u32 	%p1559, %r1588, 31;
	@%p1559 bra 	$L__BB5_2352;
	ld.param.u32 	%r17702, [_Z24transposeSharedSwizzlingILi32ELi32EEvPfS0_ii_param_3];
	add.s32 	%r1589, %r1587, %r5;
	setp.ge.s32 	%p1560, %r1589, %r17702;
	@%p1560 bra 	$L__BB5_2316;
	add.s32 	%r6385, %r1589, %r1549;
	mul.wide.s32 	%rd1515, %r6385, 4;
	add.s64 	%rd1516, %rd1, %rd1515;
	ld.global.f32 	%f756, [%rd1516];
	xor.b32  	%r6386, %r1588, %r1547;
	shl.b32 	%r6387, %r6386, 2;
	add.s32 	%r6388, %r1550, %r6387;
	st.shared.f32 	[%r6388], %f756;
$L__BB5_2316:
	add.s32 	%r1590, %r1588, %r5;
	setp.gt.u32 	%p1561, %r1590, 31;
	@%p1561 bra 	$L__BB5_2352;
	ld.param.u32 	%r17703, [_Z24transposeSharedSwizzlingILi32ELi32EEvPfS0_ii_param_3];
	add.s32 	%r1591, %r1589, %r5;
	setp.ge.s32 	%p1562, %r1591, %r17703;
	@%p1562 bra 	$L__BB5_2319;
	add.s32 	%r6389, %r1591, %r1549;
	mul.wide.s32 	%rd1517, %r6389, 4;
	add.s64 	%rd1518, %rd1, %rd1517;
	ld.global.f32 	%f757, [%rd1518];
	xor.b32  	%r6390, %r1590, %r1547;
	shl.b32 	%r6391, %r6390, 2;
	add.s32 	%r6392, %r1550, %r6391;
	st.shared.f32 	[%r6392], %f757;
$L__BB5_2319:
	add.s32 	%r1592, %r1590, %r5;
	setp.gt.u32 	%p1563, %r1592, 31;
	@%p1563 bra 	$L__BB5_2352;
	ld.param.u32 	%r17704, [_Z24transposeSharedSwizzlingILi32ELi32EEvPfS0_ii_param_3];
	add.s32 	%r1593, %r1591, %r5;
	setp.ge.s32 	%p1564, %r1593, %r17704;
	@%p1564 bra 	$L__BB5_2322;
	add.s32 	%r6393, %r1593, %r1549;
	mul.wide.s32 	%rd1519, %r6393, 4;
	add.s64 	%rd1520, %rd1, %rd1519;
	ld.global.f32 	%f758, [%rd1520];
	xor.b32  	%r6394, %r1592, %r1547;
	shl.b32 	%r6395, %r6394, 2;
	add.s32 	%r6396, %r1550, %r6395;
	st.shared.f32 	[%r6396], %f758;
$L__BB5_2322:
	add.s32 	%r1594, %r1592, %r5;
	setp.gt.u32 	%p1565, %r1594, 31;
	@%p1565 bra 	$L__BB5_2352;
	ld.param.u32 	%r17705, [_Z24transposeSharedSwizzlingILi32ELi32EEvPfS0_ii_param_3];
	add.s32 	%r1595, %r1593, %r5;
	setp.ge.s32 	%p1566, %r1595, %r17705;
	@%p1566 bra 	$L__BB5_2325;
	add.s32 	%r6397, %r1595, %r1549;
	mul.wide.s32 	%rd1521, %r6397, 4;
	add.s64 	%rd1522, %rd1, %rd1521;
	ld.global.f32 	%f759, [%rd1522];
	xor.b32  	%r6398, %r1594, %r1547;
	shl.b32 	%r6399, %r6398, 2;
	add.s32 	%r6400, %r1550, %r6399;
	st.shared.f32 	[%r6400], %f759;
$L__BB5_2325:
	add.s32 	%r1596, %r1594, %r5;
	setp.gt.u32 	%p1567, %r1596, 31;
	@%p1567 bra 	$L__BB5_2352;
	ld.param.u32 	%r17706, [_Z24transposeSharedSwizzlingILi32ELi32EEvPfS0_ii_param_3];
	add.s32 	%r1597, %r1595, %r5;
	setp.ge.s32 	%p1568, %r1597, %r17706;
	@%p1568 bra 	$L__BB5_2328;
	add.s32 	%r6401, %r1597, %r1549;
	mul.wide.s32 	%rd1523, %r6401, 4;
	add.s64 	%rd1524, %rd1, %rd1523;
	ld.global.f32 	%f760, [%rd1524];
	xor.b32  	%r6402, %r1596, %r1547;
	shl.b32 	%r6403, %r6402, 2;
	add.s32 	%r6404, %r1550, %r6403;
	st.shared.f32 	[%r6404], %f760;
$L__BB5_2328:
	add.s32 	%r1598, %r1596, %r5;
	setp.gt.u32 	%p1569, %r1598, 31;
	@%p1569 bra 	$L__BB5_2352;
	ld.param.u32 	%r17707, [_Z24transposeSharedSwizzlingILi32ELi32EEvPfS0_ii_param_3];
	add.s32 	%r1599, %r1597, %r5;
	setp.ge.s32 	%p1570, %r1599, %r17707;
	@%p1570 bra 	$L__BB5_2331;
	add.s32 	%r6405, %r1599, %r1549;
	mul.wide.s32 	%rd1525, %r6405, 4;
	add.s64 	%rd1526, %rd1, %rd1525;
	ld.global.f32 	%f761, [%rd1526];
	xor.b32  	%r6406, %r1598, %r1547;
	shl.b32 	%r6407, %r6406, 2;
	add.s32 	%r6408, %r1550, %r6407;
	st.shared.f32 	[%r6408], %f761;
$L__BB5_2331:
	add.s32 	%r1600, %r1598, %r5;
	setp.gt.u32 	%p1571, %r1600, 31;
	@%p1571 bra 	$L__BB5_2352;
	ld.param.u32 	%r17708, [_Z24transposeSharedSwizzlingILi32ELi32EEvPfS0_ii_param_3];
	add.s32 	%r1601, %r1599, %r5;
	setp.ge.s32 	%p1572, %r1601, %r17708;
	@%p1572 bra 	$L__BB5_2334;
	add.s32 	%r6409, %r1601, %r1549;
	mul.wide.s32 	%rd1527, %r6409, 4;
	add.s64 	%rd1528, %rd1, %rd1527;
	ld.global.f32 	%f762, [%rd1528];
	xor.b32  	%r6410, %r1600, %r1547;
	shl.b32 	%r6411, %r6410, 2;
	add.s32 	%r6412, %r1550, %r6411;
	st.shared.f32 	[%r6412], %f762;
$L__BB5_2334:
	add.s32 	%r1602, %r1600, %r5;
	setp.gt.u32 	%p1573, %r1602, 31;
	@%p1573 bra 	$L__BB5_2352;
	ld.param.u32 	%r17709, [_Z24transposeSharedSwizzlingILi32ELi32EEvPfS0_ii_param_3];
	add.s32 	%r1603, %r1601, %r5;
	setp.ge.s32 	%p1574, %r1603, %r17709;
	@%p1574 bra 	$L__BB5_2337;
	add.s32 	%r6413, %r1603, %r1549;
	mul.wide.s32 	%rd1529, %r6413, 4;
	add.s64 	%rd1530, %rd1, %rd1529;
	ld.global.f32 	%f763, [%rd1530];
	xor.b32  	%r6414, %r1602, %r1547;
	shl.b32 	%r6415, %r6414, 2;
	add.s32 	%r6416, %r1550, %r6415;
	st.shared.f32 	[%r6416], %f763;
$L__BB5_2337:
	add.s32 	%r1604, %r1602, %r5;
	setp.gt.u32 	%p1575, %r1604, 31;
	@%p1575 bra 	$L__BB5_2352;
	ld.param.u32 	%r17710, [_Z24transposeSharedSwizzlingILi32ELi32EEvPfS0_ii_param_3];
	add.s32 	%r1605, %r1603, %r5;
	setp.ge.s32 	%p1576, %r1605, %r17710;
	@%p1576 bra 	$L__BB5_2340;
	add.s32 	%r6417, %r1605, %r1549;
	mul.wide.s32 	%rd1531, %r6417, 4;
	add.s64 	%rd1532, %rd1, %rd1531;
	ld.global.f32 	%f764, [%rd1532];
	xor.b32  	%r6418, %r1604, %r1547;
	shl.b32 	%r6419, %r6418, 2;
	add.s32 	%r6420, %r1550, %r6419;
	st.shared.f32 	[%r6420], %f764;
$L__BB5_2340:
	add.s32 	%r1606, %r1604, %r5;
	setp.gt.u32 	%p1577, %r1606, 31;
	@%p1577 bra 	$L__BB5_2352;
	ld.param.u32 	%r17711, [_Z24transposeSharedSwizzlingILi32ELi32EEvPfS0_ii_param_3];
	add.s32 	%r1607, %r1605, %r5;
	setp.ge.s32 	%p1578, %r1607, %r17711;
	@%p1578 bra 	$L__BB5_2343;
	add.s32 	%r6421, %r1607, %r1549;
	mul.wide.s32 	%rd1533, %r6421, 4;
	add.s64 	%rd1534, %rd1, %rd1533;
	ld.global.f32 	%f765, [%rd1534];
	xor.b32  	%r6422, %r1606, %r1547;
	shl.b32 	%r6423, %r6422, 2;
	add.s32 	%r6424, %r1550, %r6423;
	st.shared.f32 	[%r6424], %f765;
$L__BB5_2343:
	add.s32 	%r1608, %r1606, %r5;
	setp.gt.u32 	%p1579, %r1608, 31;
	@%p1579 bra 	$L__BB5_2352;
	ld.param.u32 	%r17712, [_Z24transposeSharedSwizzlingILi32ELi32EEvPfS0_ii_param_3];
	add.s32 	%r1609, %r1607, %r5;
	setp.ge.s32 	%p1580, %r1609, %r17712;
	@%p1580 bra 	$L__BB5_2346;
	add.s32 	%r6425, %r1609, %r1549;
	mul.wide.s32 	%rd1535, %r6425, 4;
	add.s64 	%rd1536, %rd1, %rd1535;
	ld.global.f32 	%f766, [%rd1536];
	xor.b32  	%r6426, %r1608, %r1547;
	shl.b32 	%r6427, %r6426, 2;
	add.s32 	%r6428, %r1550, %r6427;
	st.shared.f32 	[%r6428], %f766;
$L__BB5_2346:
	add.s32 	%r1610, %r1608, %r5;
	setp.gt.u32 	%p1581, %r1610, 31;
	@%p1581 bra 	$L__BB5_2352;
	ld.param.u32 	%r17713, [_Z24transposeSharedSwizzlingILi32ELi32EEvPfS0_ii_param_3];
	add.s32 	%r1611, %r1609, %r5;
	setp.ge.s32 	%p1582, %r1611, %r17713;
	@%p1582 bra 	$L__BB5_2349;
	add.s32 	%r6429, %r1611, %r1549;
	mul.wide.s32 	%rd1537, %r6429, 4;
	add.s64 	%rd1538, %rd1, %rd1537;
	ld.global.f32 	%f767, [%rd1538];
	xor.b32  	%r6430, %r1610, %r1547;
	shl.b32 	%r6431, %r6430, 2;
	add.s32 	%r6432, %r1550, %r6431;
	st.shared.f32 	[%r6432], %f767;
$L__BB5_2349:
	add.s32 	%r1612, %r1610, %r5;
	setp.gt.u32 	%p1583, %r1612, 31;
	@%p1583 bra 	$L__BB5_2352;
	ld.param.u32 	%r17714, [_Z24transposeSharedSwizzlingILi32ELi32EEvPfS0_ii_param_3];
	add.s32 	%r1613, %r1611, %r5;
	setp.ge.s32 	%p1584, %r1613, %r17714;
	@%p1584 bra 	$L__BB5_2352;
	add.s32 	%r6433, %r1613, %r1549;
	mul.wide.s32 	%rd1539, %r6433, 4;
	add.s64 	%rd1540, %rd1, %rd1539;
	ld.global.f32 	%f768, [%rd1540];
	xor.b32  	%r6434, %r1612, %r1547;
	shl.b32 	%r6435, %r6434, 2;
	add.s32 	%r6436, %r1550, %r6435;
	st.shared.f32 	[%r6436], %f768;
$L__BB5_2352:
	add.s32 	%r1614, %r1547, %r6;
	setp.gt.u32 	%p1585, %r1614, 31;
	@%p1585 bra 	$L__BB5_3135;
	ld.param.u32 	%r15915, [_Z24transposeSharedSwizzlingILi32ELi32EEvPfS0_ii_param_2];
	add.s32 	%r1615, %r1548, %r6;
	setp.ge.u32 	%p1586, %r1615, %r15915;
	@%p1586 bra 	$L__BB5_3135;
	setp.gt.u32 	%p1587, %r4, 31;
	@%p1587 bra 	$L__BB5_2450;
	ld.param.u32 	%r17715, [_Z24transposeSharedSwizzlingILi32ELi32EEvPfS0_ii_param_3];
	mul.lo.s32 	%r1616, %r1615, %r17715;
	shl.b32 	%r6437, %r1614, 7;
	mov.u32 	%r6438, _ZZ24transposeSharedSwizzlingILi32ELi32EEvPfS0_iiE4tile;
	add.s32 	%r1617, %r6438, %r6437;
	add.s32 	%r1618, %r4, %r2;
	setp.ge.s32 	%p1588, %r1618, %r17715;
	@%p1588 bra 	$L__BB5_2357;
	add.s32 	%r6439, %r1618, %r1616;
	mul.wide.s32 	%rd1541, %r6439, 4;
	add.s64 	%rd1542, %rd1, %rd1541;
	ld.global.f32 	%f769, [%rd1542];
	xor.b32  	%r6440, %r4, %r1614;
	shl.b32 	%r6441, %r6440, 2;
	add.s32 	%r6442, %r1617, %r6441;
	st.shared.f32 	[%r6442], %f769;
$L__BB5_2357:
	add.s32 	%r1619, %r4, %r5;
	setp.gt.u32 	%p1589, %r1619, 31;
	@%p1589 bra 	$L__BB5_2450;
	ld.param.u32 	%r17716, [_Z24transposeSharedSwizzlingILi32ELi32EEvPfS0_ii_param_3];
	add.s32 	%r1620, %r1618, %r5;
	setp.ge.s32 	%p1590, %r1620, %r17716;
	@%p1590 bra 	$L__BB5_2360;
	add.s32 	%r6443, %r1620, %r1616;
	mul.wide.s32 	%rd1543, %r6443, 4;
	add.s64 	%rd1544, %rd1, %rd1543;
	ld.global.f32 	%f770, [%rd1544];
	xor.b32  	%r6444, %r1619, %r1614;
	shl.b32 	%r6445, %r6444, 2;
	add.s32 	%r6446, %r1617, %r6445;
	st.shared.f32 	[%r6446], %f770;
$L__BB5_2360:
	add.s32 	%r1621, %r1619, %r5;
	setp.gt.u32 	%p1591, %r1621, 31;
	@%p1591 bra 	$L__BB5_2450;
	ld.param.u32 	%r17717, [_Z24transposeSharedSwizzlingILi32ELi32EEvPfS0_ii_param_3];
	add.s32 	%r1622, %r1620, %r5;
	setp.ge.s32 	%p1592, %r1622, %r17717;
	@%p1592 bra 	$L__BB5_2363;
	add.s32 	%r6447, %r1622, %r1616;
	mul.wide.s32 	%rd1545, %r6447, 4;
	add.s64 	%rd1546, %rd1, %rd1545;
	ld.global.f32 	%f771, [%rd1546];
	xor.b32  	%r6448, %r1621, %r1614;
	shl.b32 	%r6449, %r6448, 2;
	add.s32 	%r6450, %r1617, %r6449;
	st.shared.f32 	[%r6450], %f771;
$L__BB5_2363:
	add.s32 	%r1623, %r1621, %r5;
	setp.gt.u32 	%p1593, %r1623, 31;
	@%p1593 bra 	$L__BB5_2450;
	ld.param.u32 	%r17718, [_Z24transposeSharedSwizzlingILi32ELi32EEvPfS0_ii_param_3];
	add.s32 	%r1624, %r1622, %r5;
	setp.ge.s32 	%p1594, %r1624, %r17718;
	@%p1594 bra 	$L__BB5_2366;
	add.s32 	%r6451, %r1624, %r1616;
	mul.wide.s32 	%rd1547, %r6451, 4;
	add.s64 	%rd1548, %rd1, %rd1547;
	ld.global.f32 	%f772, [%rd1548];
	xor.b32  	%r6452, %r1623, %r1614;
	shl.b32 	%r6453, %r6452, 2;
	add.s32 	%r6454, %r1617, %r6453;
	st.shared.f32 	[%r6454], %f772;
$L__BB5_2366:
	add.s32 	%r1625, %r1623, %r5;
	setp.gt.u32 	%p1595, %r1625, 31;
	@%p1595 bra 	$L__BB5_2450;
	ld.param.u32 	%r17719, [_Z24transposeSharedSwizzlingILi32ELi32EEvPfS0_ii_param_3];
	add.s32 	%r1626, %r1624, %r5;
	setp.ge.s32 	%p1596, %r1626, %r17719;
	@%p1596 bra 	$L__BB5_2369;
	add.s32 	%r6455, %r1626, %r1616;
	mul.wide.s32 	%rd1549, %r6455, 4;
	add.s64 	%rd1550, %rd1, %rd1549;
	ld.global.f32 	%f773, [%rd1550];
	xor.b32  	%r6456, %r1625, %r1614;
	shl.b32 	%r6457, %r6456, 2;
	add.s32 	%r6458, %r1617, %r6457;
	st.shared.f32 	[%r6458], %f773;
$L__BB5_2369:
	add.s32 	%r1627, %r1625, %r5;
	setp.gt.u32 	%p1597, %r1627, 31;
	@%p1597 bra 	$L__BB5_2450;
	ld.param.u32 	%r17720, [_Z24transposeSharedSwizzlingILi32ELi32EEvPfS0_ii_param_3];
	add.s32 	%r1628, %r1626, %r5;
	setp.ge.s32 	%p1598, %r1628, %r17720;
	@%p1598 bra 	$L__BB5_2372;
	add.s32 	%r6459, %r1628, %r1616;
	mul.wide.s32 	%rd1551, %r6459, 4;
	add.s64 	%rd1552, %rd1, %rd1551;
	ld.global.f32 	%f774, [%rd1552];
	xor.b32  	%r6460, %r1627, %r1614;
	shl.b32 	%r6461, %r6460, 2;
	add.s32 	%r6462, %r1617, %r6461;
	st.shared.f32 	[%r6462], %f774;
$L__BB5_2372:
	add.s32 	%r1629, %r1627, %r5;
	setp.gt.u32 	%p1599, %r1629, 31;
	@%p1599 bra 	$L__BB5_2450;
	ld.param.u32 	%r17721, [_Z24transposeSharedSwizzlingILi32ELi32EEvPfS0_ii_param_3];
	add.s32 	%r1630, %r1628, %r5;
	setp.ge.s32 	%p1600, %r1630, %r17721;
	@%p1600 bra 	$L__BB5_2375;
	add.s32 	%r6463, %r1630, %r1616;
	mul.wide.s32 	%rd1553, %r6463, 4;
	add.s64 	%rd1554, %rd1, %rd1553;
	ld.global.f32 	%f775, [%rd1554];
	xor.b32  	%r6464, %r1629, %r1614;
	shl.b32 	%r6465, %r6464, 2;
	add.s32 	%r6466, %r1617, %r6465;
	st.shared.f32 	[%r6466], %f775;
$L__BB5_2375:
	add.s32 	%r1631, %r1629, %r5;
	setp.gt.u32 	%p1601, %r1631, 31;
	@%p1601 bra 	$L__BB5_2450;
	ld.param.u32 	%r17722, [_Z24transposeSharedSwizzlingILi32ELi32EEvPfS0_ii_param_3];
	add.s32 	%r1632, %r1630, %r5;
	setp.ge.s32 	%p1602, %r1632, %r17722;
	@%p1602 bra 	$L__BB5_2378;
	add.s32 	%r6467, %r1632, %r1616;
	mul.wide.s32 	%rd1555, %r6467, 4;
	add.s64 	%rd1556, %rd1, %rd1555;
	ld.global.f32 	%f776, [%rd1556];
	xor.b32  	%r6468, %r1631, %r1614;
	shl.b32 	%r6469, %r6468, 2;
	add.s32 	%r6470, %r1617, %r6469;
	st.shared.f32 	[%r6470], %f776;
$L__BB5_2378:
	add.s32 	%r1633, %r1631, %r5;
	setp.gt.u32 	%p1603, %r1633, 31;
	@%p1603 bra 	$L__BB5_2450;
	ld.param.u32 	%r17723, [_Z24transposeSharedSwizzlingILi32ELi32EEvPfS0_ii_param_3];
	add.s32 	%r1634, %r1632, %r5;
	setp.ge.s32 	%p1604, %r1634, %r17723;
	@%p1604 bra 	$L__BB5_2381;
	add.s32 	%r6471, %r1634, %r1616;
	mul.wide.s32 	%rd1557, %r6471, 4;
	add.s64 	%rd1558, %rd1, %rd1557;
	ld.global.f32 	%f777, [%rd1558];
	xor.b32  	%r6472, %r1633, %r1614;
	shl.b32 	%r6473, %r6472, 2;
	add.s32 	%r6474, %r1617, %r6473;
	st.shared.f32 	[%r6474], %f777;
$L__BB5_2381:
	add.s32 	%r1635, %r1633, %r5;
	setp.gt.u32 	%p1605, %r1635, 31;
	@%p1605 bra 	$L__BB5_2450;
	ld.param.u32 	%r17724, [_Z24transposeSharedSwizzlingILi32ELi32EEvPfS0_ii_param_3];
	add.s32 	%r1636, %r1634, %r5;
	setp.ge.s32 	%p1606, %r1636, %r17724;
	@%p1606 bra 	$L__BB5_2384;
	add.s32 	%r6475, %r1636, %r1616;
	mul.wide.s32 	%rd1559, %r6475, 4;
	add.s64 	%rd1560, %rd1, %rd1559;
	ld.global.f32 	%f778, [%rd1560];
	xor.b32  	%r6476, %r1635, %r1614;
	shl.b32 	%r6477, %r6476, 2;
	add.s32 	%r6478, %r1617, %r6477;
	st.shared.f32 	[%r6478], %f778;
$L__BB5_2384:
	add.s32 	%r1637, %r1635, %r5;
	setp.gt.u32 	%p1607, %r1637, 31;
	@%p1607 bra 	$L__BB5_2450;
	ld.param.u32 	%r17725, [_Z24transposeSharedSwizzlingILi32ELi32EEvPfS0_ii_param_3];
	add.s32 	%r1638, %r1636, %r5;
	setp.ge.s32 	%p1608, %r1638, %r17725;
	@%p1608 bra 	$L__BB5_2387;
	add.s32 	%r6479, %r1638, %r1616;
	mul.wide.s32 	%rd1561, %r6479, 4;
	add.s64 	%rd1562, %rd1, %rd1561;
	ld.global.f32 	%f779, [%rd1562];
	xor.b32  	%r6480, %r1637, %r1614;
	shl.b32 	%r6481, %r6480, 2;
	add.s32 	%r6482, %r1617, %r6481;
	st.shared.f32 	[%r6482], %f779;
$L__BB5_2387:
	add.s32 	%r1639, %r1637, %r5;
	setp.gt.u32 	%p1609, %r1639, 31;
	@%p1609 bra 	$L__BB5_2450;
	ld.param.u32 	%r17726, [_Z24transposeSharedSwizzlingILi32ELi32EEvPfS0_ii_param_3];
	add.s32 	%r1640, %r1638, %r5;
	setp.ge.s32 	%p1610, %r1640, %r17726;
	@%p1610 bra 	$L__BB5_2390;
	add.s32 	%r6483, %r1640, %r1616;
	mul.wide.s32 	%rd1563, %r6483, 4;
	add.s64 	%rd1564, %rd1, %rd1563;
	ld.global.f32 	%f780, [%rd1564];
	xor.b32  	%r6484, %r1639, %r1614;
	shl.b32 	%r6485, %r6484, 2;
	add.s32 	%r6486, %r1617, %r6485;
	st.shared.f32 	[%r6486], %f780;
$L__BB5_2390:
	add.s32 	%r1641, %r1639, %r5;
	setp.gt.u32 	%p1611, %r1641, 31;
	@%p1611 bra 	$L__BB5_2450;
	ld.param.u32 	%r17727, [_Z24transposeSharedSwizzlingILi32ELi32EEvPfS0_ii_param_3];
	add.s32 	%r1642, %r1640, %r5;
	setp.ge.s32 	%p1612, %r1642, %r17727;
	@%p1612 bra 	$L__BB5_2393;
	add.s32 	%r6487, %r1642, %r1616;
	mul.wide.s32 	%rd1565, %r6487, 4;
	add.s64 	%rd1566, %rd1, %rd1565;
	ld.global.f32 	%f781, [%rd1566];
	xor.b32  	%r6488, %r1641, %r1614;
	shl.b32 	%r6489, %r6488, 2;
	add.s32 	%r6490, %r1617, %r6489;
	st.shared.f32 	[%r6490], %f781;
$L__BB5_2393:
	add.s32 	%r1643, %r1641, %r5;
	setp.gt.u32 	%p1613, %r1643, 31;
	@%p1613 bra 	$L__BB5_2450;
	ld.param.u32 	%r17728, [_Z24transposeSharedSwizzlingILi32ELi32EEvPfS0_ii_param_3];
	add.s32 	%r1644, %r1642, %r5;
	setp.ge.s32 	%p1614, %r1644, %r17728;
	@%p1614 bra 	$L__BB5_2396;
	add.s32 	%r6491, %r1644, %r1616;
	mul.wide.s32 	%rd1567, %r6491, 4;
	add.s64 	%rd1568, %rd1, %rd1567;
	ld.global.f32 	%f782, [%rd1568];
	xor.b32  	%r6492, %r1643, %r1614;
	shl.b32 	%r6493, %r6492, 2;
	add.s32 	%r6494, %r1617, %r6493;
	st.shared.f32 	[%r6494], %f782;
$L__BB5_2396:
	add.s32 	%r1645, %r1643, %r5;
	setp.gt.u32 	%p1615, %r1645, 31;
	@%p1615 bra 	$L__BB5_2450;
	ld.param.u32 	%r17729, [_Z24transposeSharedSwizzlingILi32ELi32EEvPfS0_ii_param_3];
	add.s32 	%r1646, %r1644, %r5;
	setp.ge.s32 	%p1616, %r1646, %r17729;
	@%p1616 bra 	$L__BB5_2399;
	add.s32 	%r6495, %r1646, %r1616;
	mul.wide.s32 	%rd1569, %r6495, 4;
	add.s64 	%rd1570, %rd1, %rd1569;
	ld.global.f32 	%f783, [%rd1570];
	xor.b32  	%r6496, %r1645, %r1614;
	shl.b32 	%r6497, %r6496, 2;
	add.s32 	%r6498, %r1617, %r6497;
	st.shared.f32 	[%r6498], %f783;
$L__BB5_2399:
	add.s32 	%r1647, %r1645, %r5;
	setp.gt.u32 	%p1617, %r1647, 31;
	@%p1617 bra 	$L__BB5_2450;
	ld.param.u32 	%r17730, [_Z24transposeSharedSwizzlingILi32ELi32EEvPfS0_ii_param_3];
	add.s32 	%r1648, %r1646, %r5;
	setp.ge.s32 	%p1618, %r1648, %r17730;
	@%p1618 bra 	$L__BB5_2402;
	add.s32 	%r6499, %r1648, %r1616;
	mul.wide.s32 	%rd1571, %r6499, 4;
	add.s64 	%rd1572, %rd1, %rd1571;
	ld.global.f32 	%f784, [%rd1572];
	xor.b32  	%r6500, %r1647, %r1614;
	shl.b32 	%r6501, %r6500, 2;
	add.s32 	%r6502, %r1617, %r6501;
	st.shared.f32 	[%r6502], %f784;
$L__BB5_2402:
	add.s32 	%r1649, %r1647, %r5;
	setp.gt.u32 	%p1619, %r1649, 31;
	@%p1619 bra 	$L__BB5_2450;
	ld.param.u32 	%r17731, [_Z24transposeSharedSwizzlingILi32ELi32EEvPfS0_ii_param_3];
	add.s32 	%r1650, %r1648, %r5;
	setp.ge.s32 	%p1620, %r1650, %r17731;
	@%p1620 bra 	$L__BB5_2405;
	add.s32 	%r6503, %r1650, %r1616;
	mul.wide.s32 	%rd1573, %r6503, 4;
	add.s64 	%rd1574, %rd1, %rd1573;
	ld.global.f32 	%f785, [%rd1574];
	xor.b32  	%r6504, %r1649, %r1614;
	shl.b32 	%r6505, %r6504, 2;
	add.s32 	%r6506, %r1617, %r6505;
	st.shared.f32 	[%r6506], %f785;
$L__BB5_2405:
	add.s32 	%r1651, %r1649, %r5;
	setp.gt.u32 	%p1621, %r1651, 31;
	@%p1621 bra 	$L__BB5_2450;
	ld.param.u32 	%r17732, [_Z24transposeSharedSwizzlingILi32ELi32EEvPfS0_ii_param_3];
	add.s32 	%r1652, %r1650, %r5;
	setp.ge.s32 	%p1622, %r1652, %r17732;
	@%p1622 bra 	$L__BB5_2408;
	add.s32 	%r6507, %r1652, %r1616;
	mul.wide.s32 	%rd1575, %r6507, 4;
	add.s64 	%rd1576, %rd1, %rd1575;
	ld.global.f32 	%f786, [%rd1576];
	xor.b32  	%r6508, %r1651, %r1614;
	shl.b32 	%r6509, %r6508, 2;
	add.s32 	%r6510, %r1617, %r6509;
	st.shared.f32 	[%r6510], %f786;
$L__BB5_2408:
	add.s32 	%r1653, %r1651, %r5;
	setp.gt.u32 	%p1623, %r1653, 31;
	@%p1623 bra 	$L__BB5_2450;
	ld.param.u32 	%r17733, [_Z24transposeSharedSwizzlingILi32ELi32EEvPfS0_ii_param_3];
	add.s32 	%r1654, %r1652, %r5;
	setp.ge.s32 	%p1624, %r1654, %r17733;
	@%p1624 bra 	$L__BB5_2411;
	add.s32 	%r6511, %r1654, %r1616;
	mul.wide.s32 	%rd1577, %r6511, 4;
	add.s64 	%rd1578, %rd1, %rd1577;
	ld.global.f32 	%f787, [%rd1578];
	xor.b32  	%r6512, %r1653, %r1614;
	shl.b32 	%r6513, %r6512, 2;
	add.s32 	%r6514, %r1617, %r6513;
	st.shared.f32 	[%r6514], %f787;
$L__BB5_2411:
	add.s32 	%r1655, %r1653, %r5;
	setp.gt.u32 	%p1625, %r1655, 31;
	@%p1625 bra 	$L__BB5_2450;
	ld.param.u32 	%r17734, [_Z24transposeSharedSwizzlingILi32ELi32EEvPfS0_ii_param_3];
	add.s32 	%r1656, %r1654, %r5;
	setp.ge.s32 	%p1626, %r1656, %r17734;
	@%p1626 bra 	$L__BB5_2414;
	add.s32 	%r6515, %r1656, %r1616;
	mul.wide.s32 	%rd1579, %r6515, 4;
	add.s64 	%rd1580, %rd1, %rd1579;
	ld.global.f32 	%f788, [%rd1580];
	xor.b32  	%r6516, %r1655, %r1614;
	shl.b32 	%r6517, %r6516, 2;
	add.s32 	%r6518, %r1617, %r6517;
	st.shared.f32 	[%r6518], %f788;
$L__BB5_2414:
	add.s32 	%r1657, %r1655, %r5;
	setp.gt.u32 	%p1627, %r1657, 31;
	@%p1627 bra 	$L__BB5_2450;
	ld.param.u32 	%r17735, [_Z24transposeSharedSwizzlingILi32ELi32EEvPfS0_ii_param_3];
	add.s32 	%r1658, %r1656, %r5;
	setp.ge.s32 	%p1628, %r1658, %r17735;
	@%p1628 bra 	$L__BB5_2417;
	add.s32 	%r6519, %r1658, %r1616;
	mul.wide.s32 	%rd1581, %r6519, 4;
	add.s64 	%rd1582, %rd1, %rd1581;
	ld.global.f32 	%f789, [%rd1582];
	xor.b32  	%r6520, %r1657, %r1614;
	shl.b32 	%r6521, %r6520, 2;
	add.s32 	%r6522, %r1617, %r6521;
	st.shared.f32 	[%r6522], %f789;
$L__BB5_2417:
	add.s32 	%r1659, %r1657, %r5;
	setp.gt.u32 	%p1629, %r1659, 31;
	@%p1629 bra 	$L__BB5_2450;
	ld.param.u32 	%r17736, [_Z24transposeSharedSwizzlingILi32ELi32EEvPfS0_ii_param_3];
	add.s32 	%r1660, %r1658, %r5;
	setp.ge.s32 	%p1630, %r1660, %r17736;
	@%p1630 bra 	$L__BB5_2420;
	add.s32 	%r6523, %r1660, %r1616;
	mul.wide.s32 	%rd1583, %r6523, 4;
	add.s64 	%rd1584, %rd1, %rd1583;
	ld.global.f32 	%f790, [%rd1584];
	xor.b32  	%r6524, %r1659, %r1614;
	shl.b32 	%r6525, %r6524, 2;
	add.s32 	%r6526, %r1617, %r6525;
	st.shared.f32 	[%r6526], %f790;
$L__BB5_2420:
	add.s32 	%r1661, %r1659, %r5;
	setp.gt.u32 	%p1631, %r1661, 31;
	@%p1631 bra 	$L__BB5_2450;
	ld.param.u32 	%r17737, [_Z24transposeSharedSwizzlingILi32ELi32EEvPfS0_ii_param_3];
	add.s32 	%r1662, %r1660, %r5;
	setp.ge.s32 	%p1632, %r1662, %r17737;
	@%p1632 bra 	$L__BB5_2423;
	add.s32 	%r6527, %r1662, %r1616;
	mul.wide.s32 	%rd1585, %r6527, 4;
	add.s64 	%rd1586, %rd1, %rd1585;
	ld.global.f32 	%f791, [%rd1586];
	xor.b32  	%r6528, %r1661, %r1614;
	shl.b32 	%r6529, %r6528, 2;
	add.s32 	%r6530, %r1617, %r6529;
	st.shared.f32 	[%r6530], %f791;
$L__BB5_2423:
	add.s32 	%r1663, %r1661, %r5;
	setp.gt.u32 	%p1633, %r1663, 31;
	@%p1633 bra 	$L__BB5_2450;
	ld.param.u32 	%r17738, [_Z24transposeSharedSwizzlingILi32ELi32EEvPfS0_ii_param_3];
	add.s32 	%r1664, %r1662, %r5;
	setp.ge.s32 	%p1634, %r1664, %r17738;
	@%p1634 bra 	$L__BB5_2426;
	add.s32 	%r6531, %r1664, %r1616;
	mul.wide.s32 	%rd1587, %r6531, 4;
	add.s64 	%rd1588, %rd1, %rd1587;
	ld.global.f32 	%f792, [%rd1588];
	xor.b32  	%r6532, %r1663, %r1614;
	shl.b32 	%r6533, %r6532, 2;
	add.s32 	%r6534, %r1617, %r6533;
	st.shared.f32 	[%r6534], %f792;
$L__BB5_2426:
	add.s32 	%r1665, %r1663, %r5;
	setp.gt.u32 	%p1635, %r1665, 31;
	@%p1635 bra 	$L__BB5_2450;
	ld.param.u32 	%r17739, [_Z24transposeSharedSwizzlingILi32ELi32EEvPfS0_ii_param_3];
	add.s32 	%r1666, %r1664, %r5;
	setp.ge.s32 	%p1636, %r1666, %r17739;
	@%p1636 bra 	$L__BB5_2429;
	add.s32 	%r6535, %r1666, %r1616;
	mul.wide.s32 	%rd1589, %r6535, 4;
	add.s64 	%rd1590, %rd1, %rd1589;
	ld.global.f32 	%f793, [%rd1590];
	xor.b32  	%r6536, %r1665, %r1614;
	shl.b32 	%r6537, %r6536, 2;
	add.s32 	%r6538, %r1617, %r6537;
	st.shared.f32 	[%r6538], %f793;
$L__BB5_2429:
	add.s32 	%r1667, %r1665, %r5;
	setp.gt.u32 	%p1637, %r1667, 31;
	@%p1637 bra 	$L__BB5_2450;
	ld.param.u32 	%r17740, [_Z24transposeSharedSwizzlingILi32ELi32EEvPfS0_ii_param_3];
	add.s32 	%r1668, %r1666, %r5;
	setp.ge.s32 	%p1638, %r1668, %r17740;
	@%p1638 bra 	$L__BB5_2432;
	add.s32 	%r6539, %r1668, %r1616;
	mul.wide.s32 	%rd1591, %r6539, 4;
	add.s64 	%rd1592, %rd1, %rd1591;
	ld.global.f32 	%f794, [%rd1592];
	xor.b32  	%r6540, %r1667, %r1614;
	shl.b32 	%r6541, %r6540, 2;
	add.s32 	%r6542, %r1617, %r6541;
	st.shared.f32 	[%r6542], %f794;
$L__BB5_2432:
	add.s32 	%r1669, %r1667, %r5;
	setp.gt.u32 	%p1639, %r1669, 31;
	@%p1639 bra 	$L__BB5_2450;
	ld.param.u32 	%r17741, [_Z24transposeSharedSwizzlingILi32ELi32EEvPfS0_ii_param_3];
	add.s32 	%r1670, %r1668, %r5;
	setp.ge.s32 	%p1640, %r1670, %r17741;
	@%p1640 bra 	$L__BB5_2435;
	add.s32 	%r6543, %r1670, %r1616;
	mul.wide.s32 	%rd1593, %r6543, 4;
	add.s64 	%rd1594, %rd1, %rd1593;
	ld.global.f32 	%f795, [%rd1594];
	xor.b32  	%r6544, %r1669, %r1614;
	shl.b32 	%r6545, %r6544, 2;
	add.s32 	%r6546, %r1617, %r6545;
	st.shared.f32 	[%r6546], %f795;
$L__BB5_2435:
	add.s32 	%r1671, %r1669, %r5;
	setp.gt.u32 	%p1641, %r1671, 31;
	@%p1641 bra 	$L__BB5_2450;
	ld.param.u32 	%r17742, [_Z24transposeSharedSwizzlingILi32ELi32EEvPfS0_ii_param_3];
	add.s32 	%r1672, %r1670, %r5;
	setp.ge.s32 	%p1642, %r1672, %r17742;
	@%p1642 bra 	$L__BB5_2438;
	add.s32 	%r6547, %r1672, %r1616;
	mul.wide.s32 	%rd1595, %r6547, 4;
	add.s64 	%rd1596, %rd1, %rd1595;
	ld.global.f32 	%f796, [%rd1596];
	xor.b32  	%r6548, %r1671, %r1614;
	shl.b32 	%r6549, %r6548, 2;
	add.s32 	%r6550, %r1617, %r6549;
	st.shared.f32 	[%r6550], %f796;
$L__BB5_2438:
	add.s32 	%r1673, %r1671, %r5;
	setp.gt.u32 	%p1643, %r1673, 31;
	@%p1643 bra 	$L__BB5_2450;
	ld.param.u32 	%r17743, [_Z24transposeSharedSwizzlingILi32ELi32EEvPfS0_ii_param_3];
	add.s32 	%r1674, %r1672, %r5;
	setp.ge.s32 	%p1644, %r1674, %r17743;
	@%p1644 bra 	$L__BB5_2441;
	add.s32 	%r6551, %r1674, %r1616;
	mul.wide.s32 	%rd1597, %r6551, 4;
	add.s64 	%rd1598, %rd1, %rd1597;
	ld.global.f32 	%f797, [%rd1598];
	xor.b32  	%r6552, %r1673, %r1614;
	shl.b32 	%r6553, %r6552, 2;
	add.s32 	%r6554, %r1617, %r6553;
	st.shared.f32 	[%r6554], %f797;
$L__BB5_2441:
	add.s32 	%r1675, %r1673, %r5;
	setp.gt.u32 	%p1645, %r1675, 31;
	@%p1645 bra 	$L__BB5_2450;
	ld.param.u32 	%r17744, [_Z24transposeSharedSwizzlingILi32ELi32EEvPfS0_ii_param_3];
	add.s32 	%r1676, %r1674, %r5;
	setp.ge.s32 	%p1646, %r1676, %r17744;
	@%p1646 bra 	$L__BB5_2444;
	add.s32 	%r6555, %r1676, %r1616;
	mul.wide.s32 	%rd1599, %r6555, 4;
	add.s64 	%rd1600, %rd1, %rd1599;
	ld.global.f32 	%f798, [%rd1600];
	xor.b32  	%r6556, %r1675, %r1614;
	shl.b32 	%r6557, %r6556, 2;
	add.s32 	%r6558, %r1617, %r6557;
	st.shared.f32 	[%r6558], %f798;
$L__BB5_2444:
	add.s32 	%r1677, %r1675, %r5;
	setp.gt.u32 	%p1647, %r1677, 31;
	@%p1647 bra 	$L__BB5_2450;
	ld.param.u32 	%r17745, [_Z24transposeSharedSwizzlingILi32ELi32EEvPfS0_ii_param_3];
	add.s32 	%r1678, %r1676, %r5;
	setp.ge.s32 	%p1648, %r1678, %r17745;
	@%p1648 bra 	$L__BB5_2447;
	add.s32 	%r6559, %r1678, %r1616;
	mul.wide.s32 	%rd1601, %r6559, 4;
	add.s64 	%rd1602, %rd1, %rd1601;
	ld.global.f32 	%f799, [%rd1602];
	xor.b32  	%r6560, %r1677, %r1614;
	shl.b32 	%r6561, %r6560, 2;
	add.s32 	%r6562, %r1617, %r6561;
	st.shared.f32 	[%r6562], %f799;
$L__BB5_2447:
	add.s32 	%r1679, %r1677, %r5;
	setp.gt.u32 	%p1649, %r1679, 31;
	@%p1649 bra 	$L__BB5_2450;
	ld.param.u32 	%r17746, [_Z24transposeSharedSwizzlingILi32ELi32EEvPfS0_ii_param_3];
	add.s32 	%r1680, %r1678, %r5;
	setp.ge.s32 	%p1650, %r1680, %r17746;
	@%p1650 bra 	$L__BB5_2450;
	add.s32 	%r6563, %r1680, %r1616;
	mul.wide.s32 	%rd1603, %r6563, 4;
	add.s64 	%rd1604, %rd1, %rd1603;
	ld.global.f32 	%f800, [%rd1604];
	xor.b32  	%r6564, %r1679, %r1614;
	shl.b32 	%r6565, %r6564, 2;
	add.s32 	%r6566, %r1617, %r6565;
	st.shared.f32 	[%r6566], %f800;
$L__BB5_2450:
	add.s32 	%r1681, %r1614, %r6;
	setp.gt.u32 	%p1651, %r1681, 31;
	@%p1651 bra 	$L__BB5_3135;
	ld.param.u32 	%r15916, [_Z24transposeSharedSwizzlingILi32ELi32EEvPfS0_ii_param_2];
	add.s32 	%r1682, %r1615, %r6;
	setp.ge.u32 	%p1652, %r1682, %r15916;
	@%p1652 bra 	$L__BB5_3135;
	setp.gt.u32 	%p1653, %r4, 31;
	@%p1653 bra 	$L__BB5_2548;
	ld.param.u32 	%r17747, [_Z24transposeSharedSwizzlingILi32ELi32EEvPfS0_ii_param_3];
	mul.lo.s32 	%r1683, %r1682, %r17747;
	shl.b32 	%r6567, %r1681, 7;
	mov.u32 	%r6568, _ZZ24transposeSharedSwizzlingILi32ELi32EEvPfS0_iiE4tile;
	add.s32 	%r1684, %r6568, %r6567;
	add.s32 	%r1685, %r4, %r2;
	setp.ge.s32 	%p1654, %r1685, %r17747;
	@%p1654 bra 	$L__BB5_2455;
	add.s32 	%r6569, %r1685, %r1683;
	mul.wide.s32 	%rd1605, %r6569, 4;
	add.s64 	%rd1606, %rd1, %rd1605;
	ld.global.f32 	%f801, [%rd1606];
	xor.b32  	%r6570, %r4, %r1681;
	shl.b32 	%r6571, %r6570, 2;
	add.s32 	%r6572, %r1684, %r6571;
	st.shared.f32 	[%r6572], %f801;
$L__BB5_2455:
	add.s32 	%r1686, %r4, %r5;
	setp.gt.u32 	%p1655, %r1686, 31;
	@%p1655 bra 	$L__BB5_2548;
	ld.param.u32 	%r17748, [_Z24transposeSharedSwizzlingILi32ELi32EEvPfS0_ii_param_3];
	add.s32 	%r1687, %r1685, %r5;
	setp.ge.s32 	%p1656, %r1687, %r17748;
	@%p1656 bra 	$L__BB5_2458;
	add.s32 	%r6573, %r1687, %r1683;
	mul.wide.s32 	%rd1607, %r6573, 4;
	add.s64 	%rd1608, %rd1, %rd1607;
	ld.global.f32 	%f802, [%rd1608];
	xor.b32  	%r6574, %r1686, %r1681;
	shl.b32 	%r6575, %r6574, 2;
	add.s32 	%r6576, %r1684, %r6575;
	st.shared.f32 	[%r6576], %f802;
$L__BB5_2458:
	add.s32 	%r1688, %r1686, %r5;
	setp.gt.u32 	%p1657, %r1688, 31;
	@%p1657 bra 	$L__BB5_2548;
	ld.param.u32 	%r17749, [_Z24transposeSharedSwizzlingILi32ELi32EEvPfS0_ii_param_3];
	add.s32 	%r1689, %r1687, %r5;
	setp.ge.s32 	%p1658, %r1689, %r17749;
	@%p1658 bra 	$L__BB5_2461;
	add.s32 	%r6577, %r1689, %r1683;
	mul.wide.s32 	%rd1609, %r6577, 4;
	add.s64 	%rd1610, %rd1, %rd1609;
	ld.global.f32 	%f803, [%rd1610];
	xor.b32  	%r6578, %r1688, %r1681;
	shl.b32 	%r6579, %r6578, 2;
	add.s32 	%r6580, %r1684, %r6579;
	st.shared.f32 	[%r6580], %f803;
$L__BB5_2461:
	add.s32 	%r1690, %r1688, %r5;
	setp.gt.u32 	%p1659, %r1690, 31;
	@%p1659 bra 	$L__BB5_2548;
	ld.param.u32 	%r17750, [_Z24transposeSharedSwizzlingILi32ELi32EEvPfS0_ii_param_3];
	add.s32 	%r1691, %r1689, %r5;
	setp.ge.s32 	%p1660, %r1691, %r17750;
	@%p1660 bra 	$L__BB5_2464;
	add.s32 	%r6581, %r1691, %r1683;
	mul.wide.s32 	%rd1611, %r6581, 4;
	add.s64 	%rd1612, %rd1, %rd1611;
	ld.global.f32 	%f804, [%rd1612];
	xor.b32  	%r6582, %r1690, %r1681;
	shl.b32 	%r6583, %r6582, 2;
	add.s32 	%r6584, %r1684, %r6583;
	st.shared.f32 	[%r6584], %f804;
$L__BB5_2464:
	add.s32 	%r1692, %r1690, %r5;
	setp.gt.u32 	%p1661, %r1692, 31;
	@%p1661 bra 	$L__BB5_2548;
	ld.param.u32 	%r17751, [_Z24transposeSharedSwizzlingILi32ELi32EEvPfS0_ii_param_3];
	add.s32 	%r1693, %r1691, %r5;
	setp.ge.s32 	%p1662, %r1693, %r17751;
	@%p1662 bra 	$L__BB5_2467;
	add.s32 	%r6585, %r1693, %r1683;
	mul.wide.s32 	%rd1613, %r6585, 4;
	add.s64 	%rd1614, %rd1, %rd1613;
	ld.global.f32 	%f805, [%rd1614];
	xor.b32  	%r6586, %r1692, %r1681;
	shl.b32 	%r6587, %r6586, 2;
	add.s32 	%r6588, %r1684, %r6587;
	st.shared.f32 	[%r6588], %f805;
$L__BB5_2467:
	add.s32 	%r1694, %r1692, %r5;
	setp.gt.u32 	%p1663, %r1694, 31;
	@%p1663 bra 	$L__BB5_2548;
	ld.param.u32 	%r17752, [_Z24transposeSharedSwizzlingILi32ELi32EEvPfS0_ii_param_3];
	add.s32 	%r1695, %r1693, %r5;
	setp.ge.s32 	%p1664, %r1695, %r17752;
	@%p1664 bra 	$L__BB5_2470;
	add.s32 	%r6589, %r1695, %r1683;
	mul.wide.s32 	%rd1615, %r6589, 4;
	add.s64 	%rd1616, %rd1, %rd1615;
	ld.global.f32 	%f806, [%rd1616];
	xor.b32  	%r6590, %r1694, %r1681;
	shl.b32 	%r6591, %r6590, 2;
	add.s32 	%r6592, %r1684, %r6591;
	st.shared.f32 	[%r6592], %f806;
$L__BB5_2470:
	add.s32 	%r1696, %r1694, %r5;
	setp.gt.u32 	%p1665, %r1696, 31;
	@%p1665 bra 	$L__BB5_2548;
	ld.param.u32 	%r17753, [_Z24transposeSharedSwizzlingILi32ELi32EEvPfS0_ii_param_3];
	add.s32 	%r1697, %r1695, %r5;
	setp.ge.s32 	%p1666, %r1697, %r17753;
	@%p1666 bra 	$L__BB5_2473;
	add.s32 	%r6593, %r1697, %r1683;
	mul.wide.s32 	%rd1617, %r6593, 4;
	add.s64 	%rd1618, %rd1, %rd1617;
	ld.global.f32 	%f807, [%rd1618];
	xor.b32  	%r6594, %r1696, %r1681;
	shl.b32 	%r6595, %r6594, 2;
	add.s32 	%r6596, %r1684, %r6595;
	st.shared.f32 	[%r6596], %f807;
$L__BB5_2473:
	add.s32 	%r1698, %r1696, %r5;
	setp.gt.u32 	%p1667, %r1698, 31;
	@%p1667 bra 	$L__BB5_2548;
	ld.param.u32 	%r17754, [_Z24transposeSharedSwizzlingILi32ELi32EEvPfS0_ii_param_3];
	add.s32 	%r1699, %r1697, %r5;
	setp.ge.s32 	%p1668, %r1699, %r17754;
	@%p1668 bra 	$L__BB5_2476;
	add.s32 	%r6597, %r1699, %r1683;
	mul.wide.s32 	%rd1619, %r6597, 4;
	add.s64 	%rd1620, %rd1, %rd1619;
	ld.global.f32 	%f808, [%rd1620];
	xor.b32  	%r6598, %r1698, %r1681;
	shl.b32 	%r6599, %r6598, 2;
	add.s32 	%r6600, %r1684, %r6599;
	st.shared.f32 	[%r6600], %f808;
$L__BB5_2476:
	add.s32 	%r1700, %r1698, %r5;
	setp.gt.u32 	%p1669, %r1700, 31;
	@%p1669 bra 	$L__BB5_2548;
	ld.param.u32 	%r17755, [_Z24transposeSharedSwizzlingILi32ELi32EEvPfS0_ii_param_3];
	add.s32 	%r1701, %r1699, %r5;
	setp.ge.s32 	%p1670, %r1701, %r17755;
	@%p1670 bra 	$L__BB5_2479;
	add.s32 	%r6601, %r1701, %r1683;
	mul.wide.s32 	%rd1621, %r6601, 4;
	add.s64 	%rd1622, %rd1, %rd1621;
	ld.global.f32 	%f809, [%rd1622];
	xor.b32  	%r6602, %r1700, %r1681;
	shl.b32 	%r6603, %r6602, 2;
	add.s32 	%r6604, %r1684, %r6603;
	st.shared.f32 	[%r6604], %f809;
$L__BB5_2479:
	add.s32 	%r1702, %r1700, %r5;
	setp.gt.u32 	%p1671, %r1702, 31;
	@%p1671 bra 	$L__BB5_2548;
	ld.param.u32 	%r17756, [_Z24transposeSharedSwizzlingILi32ELi32EEvPfS0_ii_param_3];
	add.s32 	%r1703, %r1701, %r5;
	setp.ge.s32 	%p1672, %r1703, %r17756;
	@%p1672 bra 	$L__BB5_2482;
	add.s32 	%r6605, %r1703, %r1683;
	mul.wide.s32 	%rd1623, %r6605, 4;
	add.s64 	%rd1624, %rd1, %rd1623;
	ld.global.f32 	%f810, [%rd1624];
	xor.b32  	%r6606, %r1702, %r1681;
	shl.b32 	%r6607, %r6606, 2;
	add.s32 	%r6608, %r1684, %r6607;
	st.shared.f32 	[%r6608], %f810;
$L__BB5_2482:
	add.s32 	%r1704, %r1702, %r5;
	setp.gt.u32 	%p1673, %r1704, 31;
	@%p1673 bra 	$L__BB5_2548;
	ld.param.u32 	%r17757, [_Z24transposeSharedSwizzlingILi32ELi32EEvPfS0_ii_param_3];
	add.s32 	%r1705, %r1703, %r5;
	setp.ge.s32 	%p1674, %r1705, %r17757;
	@%p1674 bra 	$L__BB5_2485;
	add.s32 	%r6609, %r1705, %r1683;
	mul.wide.s32 	%rd1625, %r6609, 4;
	add.s64 	%rd1626, %rd1, %rd1625;
	ld.global.f32 	%f811, [%rd1626];
	xor.b32  	%r6610, %r1704, %r1681;
	shl.b32 	%r6611, %r6610, 2;
	add.s32 	%r6612, %r1684, %r6611;
	st.shared.f32 	[%r6612], %f811;
$L__BB5_2485:
	add.s32 	%r1706, %r1704, %r5;
	setp.gt.u32 	%p1675, %r1706, 31;
	@%p1675 bra 	$L__BB5_2548;
	ld.param.u32 	%r17758, [_Z24transposeSharedSwizzlingILi32ELi32EEvPfS0_ii_param_3];
	add.s32 	%r1707, %r1705, %r5;
	setp.ge.s32 	%p1676, %r1707, %r17758;
	@%p1676 bra 	$L__BB5_2488;
	add.s32 	%r6613, %r1707, %r1683;
	mul.wide.s32 	%rd1627, %r6613, 4;
	add.s64 	%rd1628, %rd1, %rd1627;
	ld.global.f32 	%f812, [%rd1628];
	xor.b32  	%r6614, %r1706, %r1681;
	shl.b32 	%r6615, %r6614, 2;
	add.s32 	%r6616, %r1684, %r6615;
	st.shared.f32 	[%r6616], %f812;
$L__BB5_2488:
	add.s32 	%r1708, %r1706, %r5;
	setp.gt.u32 	%p1677, %r1708, 31;
	@%p1677 bra 	$L__BB5_2548;
	ld.param.u32 	%r17759, [_Z24transposeSharedSwizzlingILi32ELi32EEvPfS0_ii_param_3];
	add.s32 	%r1709, %r1707, %r5;
	setp.ge.s32 	%p1678, %r1709, %r17759;
	@%p1678 bra 	$L__BB5_2491;
	add.s32 	%r6617, %r1709, %r1683;
	mul.wide.s32 	%rd1629, %r6617, 4;
	add.s64 	%rd1630, %rd1, %rd1629;
	ld.global.f32 	%f813, [%rd1630];
	xor.b32  	%r6618, %r1708, %r1681;
	shl.b32 	%r6619, %r6618, 2;
	add.s32 	%r6620, %r1684, %r6619;
	st.shared.f32 	[%r6620], %f813;
$L__BB5_2491:
	add.s32 	%r1710, %r1708, %r5;
	setp.gt.u32 	%p1679, %r1710, 31;
	@%p1679 bra 	$L__BB5_2548;
	ld.param.u32 	%r17760, [_Z24transposeSharedSwizzlingILi32ELi32EEvPfS0_ii_param_3];
	add.s32 	%r1711, %r1709, %r5;
	setp.ge.s32 	%p1680, %r1711, %r17760;
	@%p1680 bra 	$L__BB5_2494;
	add.s32 	%r6621, %r1711, %r1683;
	mul.wide.s32 	%rd1631, %r6621, 4;
	add.s64 	%rd1632, %rd1, %rd1631;
	ld.global.f32 	%f814, [%rd1632];
	xor.b32  	%r6622, %r1710, %r1681;
	shl.b32 	%r6623, %r6622, 2;
	add.s32 	%r6624, %r1684, %r6623;
	st.shared.f32 	[%r6624], %f814;
$L__BB5_2494:
	add.s32 	%r1712, %r1710, %r5;
	setp.gt.u32 	%p1681, %r1712, 31;
	@%p1681 bra 	$L__BB5_2548;
	ld.param.u32 	%r17761, [_Z24transposeSharedSwizzlingILi32ELi32EEvPfS0_ii_param_3];
	add.s32 	%r1713, %r1711, %r5;
	setp.ge.s32 	%p1682, %r1713, %r17761;
	@%p1682 bra 	$L__BB5_2497;
	add.s32 	%r6625, %r1713, %r1683;
	mul.wide.s32 	%rd1633, %r6625, 4;
	add.s64 	%rd1634, %rd1, %rd1633;
	ld.global.f32 	%f815, [%rd1634];
	xor.b32  	%r6626, %r1712, %r1681;
	shl.b32 	%r6627, %r6626, 2;
	add.s32 	%r6628, %r1684, %r6627;
	st.shared.f32 	[%r6628], %f815;
$L__BB5_2497:
	add.s32 	%r1714, %r1712, %r5;
	setp.gt.u32 	%p1683, %r1714, 31;
	@%p1683 bra 	$L__BB5_2548;
	ld.param.u32 	%r17762, [_Z24transposeSharedSwizzlingILi32ELi32EEvPfS0_ii_param_3];
	add.s32 	%r1715, %r1713, %r5;
	setp.ge.s32 	%p1684, %r1715, %r17762;
	@%p1684 bra 	$L__BB5_2500;
	add.s32 	%r6629, %r1715, %r1683;
	mul.wide.s32 	%rd1635, %r6629, 4;
	add.s64 	%rd1636, %rd1, %rd1635;
	ld.global.f32 	%f816, [%rd1636];
	xor.b32  	%r6630, %r1714, %r1681;
	shl.b32 	%r6631, %r6630, 2;
	add.s32 	%r6632, %r1684, %r6631;
	st.shared.f32 	[%r6632], %f816;
$L__BB5_2500:
	add.s32 	%r1716, %r1714, %r5;
	setp.gt.u32 	%p1685, %r1716, 31;
	@%p1685 bra 	$L__BB5_2548;
	ld.param.u32 	%r17763, [_Z24transposeSharedSwizzlingILi32ELi32EEvPfS0_ii_param_3];
	add.s32 	%r1717, %r1715, %r5;
	setp.ge.s32 	%p1686, %r1717, %r17763;
	@%p1686 bra 	$L__BB5_2503;
	add.s32 	%r6633, %r1717, %r1683;
	mul.wide.s32 	%rd1637, %r6633, 4;
	add.s64 	%rd1638, %rd1, %rd1637;
	ld.global.f32 	%f817, [%rd1638];
	xor.b32  	%r6634, %r1716, %r1681;
	shl.b32 	%r6635, %r6634, 2;
	add.s32 	%r6636, %r1684, %r6635;
	st.shared.f32 	[%r6636], %f817;
$L__BB5_2503:
	add.s32 	%r1718, %r1716, %r5;
	setp.gt.u32 	%p1687, %r1718, 31;
	@%p1687 bra 	$L__BB5_2548;
	ld.param.u32 	%r17764, [_Z24transposeSharedSwizzlingILi32ELi32EEvPfS0_ii_param_3];
	add.s32 	%r1719, %r1717, %r5;
	setp.ge.s32 	%p1688, %r1719, %r17764;
	@%p1688 bra 	$L__BB5_2506;
	add.s32 	%r6637, %r1719, %r1683;
	mul.wide.s32 	%rd1639, %r6637, 4;
	add.s64 	%rd1640, %rd1, %rd1639;
	ld.global.f32 	%f818, [%rd1640];
	xor.b32  	%r6638, %r1718, %r1681;
	shl.b32 	%r6639, %r6638, 2;
	add.s32 	%r6640, %r1684, %r6639;
	st.shared.f32 	[%r6640], %f818;
$L__BB5_2506:
	add.s32 	%r1720, %r1718, %r5;
	setp.gt.u32 	%p1689, %r1720, 31;
	@%p1689 bra 	$L__BB5_2548;
	ld.param.u32 	%r17765, [_Z24transposeSharedSwizzlingILi32ELi32EEvPfS0_ii_param_3];
	add.s32 	%r1721, %r1719, %r5;
	setp.ge.s32 	%p1690, %r1721, %r17765;
	@%p1690 bra 	$L__BB5_2509;
	add.s32 	%r6641, %r1721, %r1683;
	mul.wide.s32 	%rd1641, %r6641, 4;
	add.s64 	%rd1642, %rd1, %rd1641;
	ld.global.f32 	%f819, [%rd1642];
	xor.b32  	%r6642, %r1720, %r1681;
	shl.b32 	%r6643, %r6642, 2;
	add.s32 	%r6644, %r1684, %r6643;
	st.shared.f32 	[%r6644], %f819;
$L__BB5_2509:
	add.s32 	%r1722, %r1720, %r5;
	setp.gt.u32 	%p1691, %r1722, 31;
	@%p1691 bra 	$L__BB5_2548;
	ld.param.u32 	%r17766, [_Z24transposeSharedSwizzlingILi32ELi32EEvPfS0_ii_param_3];
	add.s32 	%r1723, %r1721, %r5;
	setp.ge.s32 	%p1692, %r1723, %r17766;
	@%p1692 bra 	$L__BB5_2512;
	add.s32 	%r6645, %r1723, %r1683;
	mul.wide.s32 	%rd1643, %r6645, 4;
	add.s64 	%rd1644, %rd1, %rd1643;
	ld.global.f32 	%f820, [%rd1644];
	xor.b32  	%r6646, %r1722, %r1681;
	shl.b32 	%r6647, %r6646, 2;
	add.s32 	%r6648, %r1684, %r6647;
	st.shared.f32 	[%r6648], %f820;
$L__BB5_2512:
	add.s32 	%r1724, %r1722, %r5;
	setp.gt.u32 	%p1693, %r1724, 31;
	@%p1693 bra 	$L__BB5_2548;
	ld.param.u32 	%r17767, [_Z24transposeSharedSwizzlingILi32ELi32EEvPfS0_ii_param_3];
	add.s32 	%r1725, %r1723, %r5;
	setp.ge.s32 	%p1694, %r1725, %r17767;
	@%p1694 bra 	$L__BB5_2515;
	add.s32 	%r6649, %r1725, %r1683;
	mul.wide.s32 	%rd1645, %r6649, 4;
	add.s64 	%rd1646, %rd1, %rd1645;
	ld.global.f32 	%f821, [%rd1646];
	xor.b32  	%r6650, %r1724, %r1681;
	shl.b32 	%r6651, %r6650, 2;
	add.s32 	%r6652, %r1684, %r6651;
	st.shared.f32 	[%r6652], %f821;
$L__BB5_2515:
	add.s32 	%r1726, %r1724, %r5;
	setp.gt.u32 	%p1695, %r1726, 31;
	@%p1695 bra 	$L__BB5_2548;
	ld.param.u32 	%r17768, [_Z24transposeSharedSwizzlingILi32ELi32EEvPfS0_ii_param_3];
	add.s32 	%r1727, %r1725, %r5;
	setp.ge.s32 	%p1696, %r1727, %r17768;
	@%p1696 bra 	$L__BB5_2518;
	add.s32 	%r6653, %r1727, %r1683;
	mul.wide.s32 	%rd1647, %r6653, 4;
	add.s64 	%rd1648, %rd1, %rd1647;
	ld.global.f32 	%f822, [%rd1648];
	xor.b32  	%r6654, %r1726, %r1681;
	shl.b32 	%r6655, %r6654, 2;
	add.s32 	%r6656, %r1684, %r6655;
	st.shared.f32 	[%r6656], %f822;
$L__BB5_2518:
	add.s32 	%r1728, %r1726, %r5;
	setp.gt.u32 	%p1697, %r1728, 31;
	@%p1697 bra 	$L__BB5_2548;
	ld.param.u32 	%r17769, [_Z24transposeSharedSwizzlingILi32ELi32EEvPfS0_ii_param_3];
	add.s32 	%r1729, %r1727, %r5;
	setp.ge.s32 	%p1698, %r1729, %r17769;
	@%p1698 bra 	$L__BB5_2521;
	add.s32 	%r6657, %r1729, %r1683;
	mul.wide.s32 	%rd1649, %r6657, 4;
	add.s64 	%rd1650, %rd1, %rd1649;
	ld.global.f32 	%f823, [%rd1650];
	xor.b32  	%r6658, %r1728, %r1681;
	shl.b32 	%r6659, %r6658, 2;
	add.s32 	%r6660, %r1684, %r6659;
	st.shared.f32 	[%r6660], %f823;
$L__BB5_2521:
	add.s32 	%r1730, %r1728, %r5;
	setp.gt.u32 	%p1699, %r1730, 31;
	@%p1699 bra 	$L__BB5_2548;
	ld.param.u32 	%r17770, [_Z24transposeSharedSwizzlingILi32ELi32EEvPfS0_ii_param_3];
	add.s32 	%r1731, %r1729, %r5;
	setp.ge.s32 	%p1700, %r1731, %r17770;
	@%p1700 bra 	$L__BB5_2524;
	add.s32 	%r6661, %r1731, %r1683;
	mul.wide.s32 	%rd1651, %r6661, 4;
	add.s64 	%rd1652, %rd1, %rd1651;
	ld.global.f32 	%f824, [%rd1652];
	xor.b32  	%r6662, %r1730, %r1681;
	shl.b32 	%r6663, %r6662, 2;
	add.s32 	%r6664, %r1684, %r6663;
	st.shared.f32 	[%r6664], %f824;
$L__BB5_2524:
	add.s32 	%r1732, %r1730, %r5;
	setp.gt.u32 	%p1701, %r1732, 31;
	@%p1701 bra 	$L__BB5_2548;
	ld.param.u32 	%r17771, [_Z24transposeSharedSwizzlingILi32ELi32EEvPfS0_ii_param_3];
	add.s32 	%r1733, %r1731, %r5;
	setp.ge.s32 	%p1702, %r1733, %r17771;
	@%p1702 bra 	$L__BB5_2527;
	add.s32 	%r6665, %r1733, %r1683;
	mul.wide.s32 	%rd1653, %r6665, 4;
	add.s64 	%rd1654, %rd1, %rd1653;
	ld.global.f32 	%f825, [%rd1654];
	xor.b32  	%r6666, %r1732, %r1681;
	shl.b32 	%r6667, %r6666, 2;
	add.s32 	%r6668, %r1684, %r6667;
	st.shared.f32 	[%r6668], %f825;
$L__BB5_2527:
	add.s32 	%r1734, %r1732, %r5;
	setp.gt.u32 	%p1703, %r1734, 31;
	@%p1703 bra 	$L__BB5_2548;
	ld.param.u32 	%r17772, [_Z24transposeSharedSwizzlingILi32ELi32EEvPfS0_ii_param_3];
	add.s32 	%r1735, %r1733, %r5;
	setp.ge.s32 	%p1704, %r1735, %r17772;
	@%p1704 bra 	$L__BB5_2530;
	add.s32 	%r6669, %r1735, %r1683;
	mul.wide.s32 	%rd1655, %r6669, 4;
	add.s64 	%rd1656, %rd1, %rd1655;
	ld.global.f32 	%f826, [%rd1656];
	xor.b32  	%r6670, %r1734, %r1681;
	shl.b32 	%r6671, %r6670, 2;
	add.s32 	%r6672, %r1684, %r6671;
	st.shared.f32 	[%r6672], %f826;
$L__BB5_2530:
	add.s32 	%r1736, %r1734, %r5;
	setp.gt.u32 	%p1705, %r1736, 31;
	@%p1705 bra 	$L__BB5_2548;
	ld.param.u32 	%r17773, [_Z24transposeSharedSwizzlingILi32ELi32EEvPfS0_ii_param_3];
	add.s32 	%r1737, %r1735, %r5;
	setp.ge.s32 	%p1706, %r1737, %r17773;
	@%p1706 bra 	$L__BB5_2533;
	add.s32 	%r6673, %r1737, %r1683;
	mul.wide.s32 	%rd1657, %r6673, 4;
	add.s64 	%rd1658, %rd1, %rd1657;
	ld.global.f32 	%f827, [%rd1658];
	xor.b32  	%r6674, %r1736, %r1681;
	shl.b32 	%r6675, %r6674, 2;
	add.s32 	%r6676, %r1684, %r6675;
	st.shared.f32 	[%r6676], %f827;
$L__BB5_2533:
	add.s32 	%r1738, %r1736, %r5;
	setp.gt.u32 	%p1707, %r1738, 31;
	@%p1707 bra 	$L__BB5_2548;
	ld.param.u32 	%r17774, [_Z24transposeSharedSwizzlingILi32ELi32EEvPfS0_ii_param_3];
	add.s32 	%r1739, %r1737, %r5;
	setp.ge.s32 	%p1708, %r1739, %r17774;
	@%p1708 bra 	$L__BB5_2536;
	add.s32 	%r6677, %r1739, %r1683;
	mul.wide.s32 	%rd1659, %r6677, 4;
	add.s64 	%rd1660, %rd1, %rd1659;
	ld.global.f32 	%f828, [%rd1660];
	xor.b32  	%r6678, %r1738, %r1681;
	shl.b32 	%r6679, %r6678, 2;
	add.s32 	%r6680, %r1684, %r6679;
	st.shared.f32 	[%r6680], %f828;
$L__BB5_2536:
	add.s32 	%r1740, %r1738, %r5;
	setp.gt.u32 	%p1709, %r1740, 31;
	@%p1709 bra 	$L__BB5_2548;
	ld.param.u32 	%r17775, [_Z24transposeSharedSwizzlingILi32ELi32EEvPfS0_ii_param_3];
	add.s32 	%r1741, %r1739, %r5;
	setp.ge.s32 	%p1710, %r1741, %r17775;
	@%p1710 bra 	$L__BB5_2539;
	add.s32 	%r6681, %r1741, %r1683;
	mul.wide.s32 	%rd1661, %r6681, 4;
	add.s64 	%rd1662, %rd1, %rd1661;
	ld.global.f32 	%f829, [%rd1662];
	xor.b32  	%r6682, %r1740, %r1681;
	shl.b32 	%r6683, %r6682, 2;
	add.s32 	%r6684, %r1684, %r6683;
	st.shared.f32 	[%r6684], %f829;
$L__BB5_2539:
	add.s32 	%r1742, %r1740, %r5;
	setp.gt.u32 	%p1711, %r1742, 31;
	@%p1711 bra 	$L__BB5_2548;
	ld.param.u32 	%r17776, [_Z24transposeSharedSwizzlingILi32ELi32EEvPfS0_ii_param_3];
	add.s32 	%r1743, %r1741, %r5;
	setp.ge.s32 	%p1712, %r1743, %r17776;
	@%p1712 bra 	$L__BB5_2542;
	add.s32 	%r6685, %r1743, %r1683;
	mul.wide.s32 	%rd1663, %r6685, 4;
	add.s64 	%rd1664, %rd1, %rd1663;
	ld.global.f32 	%f830, [%rd1664];
	xor.b32  	%r6686, %r1742, %r1681;
	shl.b32 	%r6687, %r6686, 2;
	add.s32 	%r6688, %r1684, %r6687;
	st.shared.f32 	[%r6688], %f830;
$L__BB5_2542:
	add.s32 	%r1744, %r1742, %r5;
	setp.gt.u32 	%p1713, %r1744, 31;
	@%p1713 bra 	$L__BB5_2548;
	ld.param.u32 	%r17777, [_Z24transposeSharedSwizzlingILi32ELi32EEvPfS0_ii_param_3];
	add.s32 	%r1745, %r1743, %r5;
	setp.ge.s32 	%p1714, %r1745, %r17777;
	@%p1714 bra 	$L__BB5_2545;
	add.s32 	%r6689, %r1745, %r1683;
	mul.wide.s32 	%rd1665, %r6689, 4;
	add.s64 	%rd1666, %rd1, %rd1665;
	ld.global.f32 	%f831, [%rd1666];
	xor.b32  	%r6690, %r1744, %r1681;
	shl.b32 	%r6691, %r6690, 2;
	add.s32 	%r6692, %r1684, %r6691;
	st.shared.f32 	[%r6692], %f831;
$L__BB5_2545:
	add.s32 	%r1746, %r1744, %r5;
	setp.gt.u32 	%p1715, %r1746, 31;
	@%p1715 bra 	$L__BB5_2548;
	ld.param.u32 	%r17778, [_Z24transposeSharedSwizzlingILi32ELi32EEvPfS0_ii_param_3];
	add.s32 	%r1747, %r1745, %r5;
	setp.ge.s32 	%p1716, %r1747, %r17778;
	@%p1716 bra 	$L__BB5_2548;
	add.s32 	%r6693, %r1747, %r1683;
	mul.wide.s32 	%rd1667, %r6693, 4;
	add.s64 	%rd1668, %rd1, %rd1667;
	ld.global.f32 	%f832, [%rd1668];
	xor.b32  	%r6694, %r1746, %r1681;
	shl.b32 	%r6695, %r6694, 2;
	add.s32 	%r6696, %r1684, %r6695;
	st.shared.f32 	[%r6696], %f832;
$L__BB5_2548:
	add.s32 	%r1748, %r1681, %r6;
	setp.gt.u32 	%p1717, %r1748, 31;
	@%p1717 bra 	$L__BB5_3135;
	ld.param.u32 	%r15917, [_Z24transposeSharedSwizzlingILi32ELi32EEvPfS0_ii_param_2];
	add.s32 	%r1749, %r1682, %r6;
	setp.ge.u32 	%p1718, %r1749, %r15917;
	@%p1718 bra 	$L__BB5_3135;
	setp.gt.u32 	%p1719, %r4, 31;
	@%p1719 bra 	$L__BB5_2646;
	ld.param.u32 	%r17779, [_Z24transposeSharedSwizzlingILi32ELi32EEvPfS0_ii_param_3];
	mul.lo.s32 	%r1750, %r1749, %r17779;
	shl.b32 	%r6697, %r1748, 7;
	mov.u32 	%r6698, _ZZ24transposeSharedSwizzlingILi32ELi32EEvPfS0_iiE4tile;
	add.s32 	%r1751, %r6698, %r6697;
	add.s32 	%r1752, %r4, %r2;
	setp.ge.s32 	%p1720, %r1752, %r17779;
	@%p1720 bra 	$L__BB5_2553;
	add.s32 	%r6699, %r1752, %r1750;
	mul.wide.s32 	%rd1669, %r6699, 4;
	add.s64 	%rd1670, %rd1, %rd1669;
	ld.global.f32 	%f833, [%rd1670];
	xor.b32  	%r6700, %r4, %r1748;
	shl.b32 	%r6701, %r6700, 2;
	add.s32 	%r6702, %r1751, %r6701;
	st.shared.f32 	[%r6702], %f833;
$L__BB5_2553:
	add.s32 	%r1753, %r4, %r5;
	setp.gt.u32 	%p1721, %r1753, 31;
	@%p1721 bra 	$L__BB5_2646;
	ld.param.u32 	%r17780, [_Z24transposeSharedSwizzlingILi32ELi32EEvPfS0_ii_param_3];
	add.s32 	%r1754, %r1752, %r5;
	setp.ge.s32 	%p1722, %r1754, %r17780;
	@%p1722 bra 	$L__BB5_2556;
	add.s32 	%r6703, %r1754, %r1750;
	mul.wide.s32 	%rd1671, %r6703, 4;
	add.s64 	%rd1672, %rd1, %rd1671;
	ld.global.f32 	%f834, [%rd1672];
	xor.b32  	%r6704, %r1753, %r1748;
	shl.b32 	%r6705, %r6704, 2;
	add.s32 	%r6706, %r1751, %r6705;
	st.shared.f32 	[%r6706], %f834;
$L__BB5_2556:
	add.s32 	%r1755, %r1753, %r5;
	setp.gt.u32 	%p1723, %r1755, 31;
	@%p1723 bra 	$L__BB5_2646;
	ld.param.u32 	%r17781, [_Z24transposeSharedSwizzlingILi32ELi32EEvPfS0_ii_param_3];
	add.s32 	%r1756, %r1754, %r5;
	setp.ge.s32 	%p1724, %r1756, %r17781;
	@%p1724 bra 	$L__BB5_2559;
	add.s32 	%r6707, %r1756, %r1750;
	mul.wide.s32 	%rd1673, %r6707, 4;
	add.s64 	%rd1674, %rd1, %rd1673;
	ld.global.f32 	%f835, [%rd1674];
	xor.b32  	%r6708, %r1755, %r1748;
	shl.b32 	%r6709, %r6708, 2;
	add.s32 	%r6710, %r1751, %r6709;
	st.shared.f32 	[%r6710], %f835;
$L__BB5_2559:
	add.s32 	%r1757, %r1755, %r5;
	setp.gt.u32 	%p1725, %r1757, 31;
	@%p1725 bra 	$L__BB5_2646;
	ld.param.u32 	%r17782, [_Z24transposeSharedSwizzlingILi32ELi32EEvPfS0_ii_param_3];
	add.s32 	%r1758, %r1756, %r5;
	setp.ge.s32 	%p1726, %r1758, %r17782;
	@%p1726 bra 	$L__BB5_2562;
	add.s32 	%r6711, %r1758, %r1750;
	mul.wide.s32 	%rd1675, %r6711, 4;
	add.s64 	%rd1676, %rd1, %rd1675;
	ld.global.f32 	%f836, [%rd1676];
	xor.b32  	%r6712, %r1757, %r1748;
	shl.b32 	%r6713, %r6712, 2;
	add.s32 	%r6714, %r1751, %r6713;
	st.shared.f32 	[%r6714], %f836;
$L__BB5_2562:
	add.s32 	%r1759, %r1757, %r5;
	setp.gt.u32 	%p1727, %r1759, 31;
	@%p1727 bra 	$L__BB5_2646;
	ld.param.u32 	%r17783, [_Z24transposeSharedSwizzlingILi32ELi32EEvPfS0_ii_param_3];
	add.s32 	%r1760, %r1758, %r5;
	setp.ge.s32 	%p1728, %r1760, %r17783;
	@%p1728 bra 	$L__BB5_2565;
	add.s32 	%r6715, %r1760, %r1750;
	mul.wide.s32 	%rd1677, %r6715, 4;
	add.s64 	%rd1678, %rd1, %rd1677;
	ld.global.f32 	%f837, [%rd1678];
	xor.b32  	%r6716, %r1759, %r1748;
	shl.b32 	%r6717, %r6716, 2;
	add.s32 	%r6718, %r1751, %r6717;
	st.shared.f32 	[%r6718], %f837;
$L__BB5_2565:
	add.s32 	%r1761, %r1759, %r5;
	setp.gt.u32 	%p1729, %r1761, 31;
	@%p1729 bra 	$L__BB5_2646;
	ld.param.u32 	%r17784, [_Z24transposeSharedSwizzlingILi32ELi32EEvPfS0_ii_param_3];
	add.s32 	%r1762, %r1760, %r5;
	setp.ge.s32 	%p1730, %r1762, %r17784;
	@%p1730 bra 	$L__BB5_2568;
	add.s32 	%r6719, %r1762, %r1750;
	mul.wide.s32 	%rd1679, %r6719, 4;
	add.s64 	%rd1680, %rd1, %rd1679;
	ld.global.f32 	%f838, [%rd1680];
	xor.b32  	%r6720, %r1761, %r1748;
	shl.b32 	%r6721, %r6720, 2;
	add.s32 	%r6722, %r1751, %r6721;
	st.shared.f32 	[%r6722], %f838;
$L__BB5_2568:
	add.s32 	%r1763, %r1761, %r5;
	setp.gt.u32 	%p1731, %r1763, 31;
	@%p1731 bra 	$L__BB5_2646;
	ld.param.u32 	%r17785, [_Z24transposeSharedSwizzlingILi32ELi32EEvPfS0_ii_param_3];
	add.s32 	%r1764, %r1762, %r5;
	setp.ge.s32 	%p1732, %r1764, %r17785;
	@%p1732 bra 	$L__BB5_2571;
	add.s32 	%r6723, %r1764, %r1750;
	mul.wide.s32 	%rd1681, %r6723, 4;
	add.s64 	%rd1682, %rd1, %rd1681;
	ld.global.f32 	%f839, [%rd1682];
	xor.b32  	%r6724, %r1763, %r1748;
	shl.b32 	%r6725, %r6724, 2;
	add.s32 	%r6726, %r1751, %r6725;
	st.shared.f32 	[%r6726], %f839;
$L__BB5_2571:
	add.s32 	%r1765, %r1763, %r5;
	setp.gt.u32 	%p1733, %r1765, 31;
	@%p1733 bra 	$L__BB5_2646;
	ld.param.u32 	%r17786, [_Z24transposeSharedSwizzlingILi32ELi32EEvPfS0_ii_param_3];
	add.s32 	%r1766, %r1764, %r5;
	setp.ge.s32 	%p1734, %r1766, %r17786;
	@%p1734 bra 	$L__BB5_2574;
	add.s32 	%r6727, %r1766, %r1750;
	mul.wide.s32 	%rd1683, %r6727, 4;
	add.s64 	%rd1684, %rd1, %rd1683;
	ld.global.f32 	%f840, [%rd1684];
	xor.b32  	%r6728, %r1765, %r1748;
	shl.b32 	%r6729, %r6728, 2;
	add.s32 	%r6730, %r1751, %r6729;
	st.shared.f32 	[%r6730], %f840;
$L__BB5_2574:
	add.s32 	%r1767, %r1765, %r5;
	setp.gt.u32 	%p1735, %r1767, 31;
	@%p1735 bra 	$L__BB5_2646;
	ld.param.u32 	%r17787, [_Z24transposeSharedSwizzlingILi32ELi32EEvPfS0_ii_param_3];
	add.s32 	%r1768, %r1766, %r5;
	setp.ge.s32 	%p1736, %r1768, %r17787;
	@%p1736 bra 	$L__BB5_2577;
	add.s32 	%r6731, %r1768, %r1750;
	mul.wide.s32 	%rd1685, %r6731, 4;
	add.s64 	%rd1686, %rd1, %rd1685;
	ld.global.f32 	%f841, [%rd1686];
	xor.b32  	%r6732, %r1767, %r1748;
	shl.b32 	%r6733, %r6732, 2;
	add.s32 	%r6734, %r1751, %r6733;
	st.shared.f32 	[%r6734], %f841;
$L__BB5_2577:
	add.s32 	%r1769, %r1767, %r5;
	setp.gt.u32 	%p1737, %r1769, 31;
	@%p1737 bra 	$L__BB5_2646;
	ld.param.u32 	%r17788, [_Z24transposeSharedSwizzlingILi32ELi32EEvPfS0_ii_param_3];
	add.s32 	%r1770, %r1768, %r5;
	setp.ge.s32 	%p1738, %r1770, %r17788;
	@%p1738 bra 	$L__BB5_2580;
	add.s32 	%r6735, %r1770, %r1750;
	mul.wide.s32 	%rd1687, %r6735, 4;
	add.s64 	%rd1688, %rd1, %rd1687;
	ld.global.f32 	%f842, [%rd1688];
	xor.b32  	%r6736, %r1769, %r1748;
	shl.b32 	%r6737, %r6736, 2;
	add.s32 	%r6738, %r1751, %r6737;
	st.shared.f32 	[%r6738], %f842;
$L__BB5_2580:
	add.s32 	%r1771, %r1769, %r5;
	setp.gt.u32 	%p1739, %r1771, 31;
	@%p1739 bra 	$L__BB5_2646;
	ld.param.u32 	%r17789, [_Z24transposeSharedSwizzlingILi32ELi32EEvPfS0_ii_param_3];
	add.s32 	%r1772, %r1770, %r5;
	setp.ge.s32 	%p1740, %r1772, %r17789;
	@%p1740 bra 	$L__BB5_2583;
	add.s32 	%r6739, %r1772, %r1750;
	mul.wide.s32 	%rd1689, %r6739, 4;
	add.s64 	%rd1690, %rd1, %rd1689;
	ld.global.f32 	%f843, [%rd1690];
	xor.b32  	%r6740, %r1771, %r1748;
	shl.b32 	%r6741, %r6740, 2;
	add.s32 	%r6742, %r1751, %r6741;
	st.shared.f32 	[%r6742], %f843;
$L__BB5_2583:
	add.s32 	%r1773, %r1771, %r5;
	setp.gt.u32 	%p1741, %r1773, 31;
	@%p1741 bra 	$L__BB5_2646;
	ld.param.u32 	%r17790, [_Z24transposeSharedSwizzlingILi32ELi32EEvPfS0_ii_param_3];
	add.s32 	%r1774, %r1772, %r5;
	setp.ge.s32 	%p1742, %r1774, %r17790;
	@%p1742 bra 	$L__BB5_2586;
	add.s32 	%r6743, %r1774, %r1750;
	mul.wide.s32 	%rd1691, %r6743, 4;
	add.s64 	%rd1692, %rd1, %rd1691;
	ld.global.f32 	%f844, [%rd1692];
	xor.b32  	%r6744, %r1773, %r1748;
	shl.b32 	%r6745, %r6744, 2;
	add.s32 	%r6746, %r1751, %r6745;
	st.shared.f32 	[%r6746], %f844;
$L__BB5_2586:
	add.s32 	%r1775, %r1773, %r5;
	setp.gt.u32 	%p1743, %r1775, 31;
	@%p1743 bra 	$L__BB5_2646;
	ld.param.u32 	%r17791, [_Z24transposeSharedSwizzlingILi32ELi32EEvPfS0_ii_param_3];
	add.s32 	%r1776, %r1774, %r5;
	setp.ge.s32 	%p1744, %r1776, %r17791;
	@%p1744 bra 	$L__BB5_2589;
	add.s32 	%r6747, %r1776, %r1750;
	mul.wide.s32 	%rd1693, %r6747, 4;
	add.s64 	%rd1694, %rd1, %rd1693;
	ld.global.f32 	%f845, [%rd1694];
	xor.b32  	%r6748, %r1775, %r1748;
	shl.b32 	%r6749, %r6748, 2;
	add.s32 	%r6750, %r1751, %r6749;
	st.shared.f32 	[%r6750], %f845;
$L__BB5_2589:
	add.s32 	%r1777, %r1775, %r5;
	setp.gt.u32 	%p1745, %r1777, 31;
	@%p1745 bra 	$L__BB5_2646;
	ld.param.u32 	%r17792, [_Z24transposeSharedSwizzlingILi32ELi32EEvPfS0_ii_param_3];
	add.s32 	%r1778, %r1776, %r5;
	setp.ge.s32 	%p1746, %r1778, %r17792;
	@%p1746 bra 	$L__BB5_2592;
	add.s32 	%r6751, %r1778, %r1750;
	mul.wide.s32 	%rd1695, %r6751, 4;
	add.s64 	%rd1696, %rd1, %rd1695;
	ld.global.f32 	%f846, [%rd1696];
	xor.b32  	%r6752, %r1777, %r1748;
	shl.b32 	%r6753, %r6752, 2;
	add.s32 	%r6754, %r1751, %r6753;
	st.shared.f32 	[%r6754], %f846;
$L__BB5_2592:
	add.s32 	%r1779, %r1777, %r5;
	setp.gt.u32 	%p1747, %r1779, 31;
	@%p1747 bra 	$L__BB5_2646;
	ld.param.u32 	%r17793, [_Z24transposeSharedSwizzlingILi32ELi32EEvPfS0_ii_param_3];
	add.s32 	%r1780, %r1778, %r5;
	setp.ge.s32 	%p1748, %r1780, %r17793;
	@%p1748 bra 	$L__BB5_2595;
	add.s32 	%r6755, %r1780, %r1750;
	mul.wide.s32 	%rd1697, %r6755, 4;
	add.s64 	%rd1698, %rd1, %rd1697;
	ld.global.f32 	%f847, [%rd1698];
	xor.b32  	%r6756, %r1779, %r1748;
	shl.b32 	%r6757, %r6756, 2;
	add.s32 	%r6758, %r1751, %r6757;
	st.shared.f32 	[%r6758], %f847;
$L__BB5_2595:
	add.s32 	%r1781, %r1779, %r5;
	setp.gt.u32 	%p1749, %r1781, 31;
	@%p1749 bra 	$L__BB5_2646;
	ld.param.u32 	%r17794, [_Z24transposeSharedSwizzlingILi32ELi32EEvPfS0_ii_param_3];
	add.s32 	%r1782, %r1780, %r5;
	setp.ge.s32 	%p1750, %r1782, %r17794;
	@%p1750 bra 	$L__BB5_2598;
	add.s32 	%r6759, %r1782, %r1750;
	mul.wide.s32 	%rd1699, %r6759, 4;
	add.s64 	%rd1700, %rd1, %rd1699;
	ld.global.f32 	%f848, [%rd1700];
	xor.b32  	%r6760, %r1781, %r1748;
	shl.b32 	%r6761, %r6760, 2;
	add.s32 	%r6762, %r1751, %r6761;
	st.shared.f32 	[%r6762], %f848;
$L__BB5_2598:
	add.s32 	%r1783, %r1781, %r5;
	setp.gt.u32 	%p1751, %r1783, 31;
	@%p1751 bra 	$L__BB5_2646;
	ld.param.u32 	%r17795, [_Z24transposeSharedSwizzlingILi32ELi32EEvPfS0_ii_param_3];
	add.s32 	%r1784, %r1782, %r5;
	setp.ge.s32 	%p1752, %r1784, %r17795;
	@%p1752 bra 	$L__BB5_2601;
	add.s32 	%r6763, %r1784, %r1750;
	mul.wide.s32 	%rd1701, %r6763, 4;
	add.s64 	%rd1702, %rd1, %rd1701;
	ld.global.f32 	%f849, [%rd1702];
	xor.b32  	%r6764, %r1783, %r1748;
	shl.b32 	%r6765, %r6764, 2;
	add.s32 	%r6766, %r1751, %r6765;
	st.shared.f32 	[%r6766], %f849;
$L__BB5_2601:
	add.s32 	%r1785, %r1783, %r5;
	setp.gt.u32 	%p1753, %r1785, 31;
	@%p1753 bra 	$L__BB5_2646;
	ld.param.u32 	%r17796, [_Z24transposeSharedSwizzlingILi32ELi32EEvPfS0_ii_param_3];
	add.s32 	%r1786, %r1784, %r5;
	setp.ge.s32 	%p1754, %r1786, %r17796;
	@%p1754 bra 	$L__BB5_2604;
	add.s32 	%r6767, %r1786, %r1750;
	mul.wide.s32 	%rd1703, %r6767, 4;
	add.s64 	%rd1704, %rd1, %rd1703;
	ld.global.f32 	%f850, [%rd1704];
	xor.b32  	%r6768, %r1785, %r1748;
	shl.b32 	%r6769, %r6768, 2;
	add.s32 	%r6770, %r1751, %r6769;
	st.shared.f32 	[%r6770], %f850;
$L__BB5_2604:
	add.s32 	%r1787, %r1785, %r5;
	setp.gt.u32 	%p1755, %r1787, 31;
	@%p1755 bra 	$L__BB5_2646;
	ld.param.u32 	%r17797, [_Z24transposeSharedSwizzlingILi32ELi32EEvPfS0_ii_param_3];
	add.s32 	%r1788, %r1786, %r5;
	setp.ge.s32 	%p1756, %r1788, %r17797;
	@%p1756 bra 	$L__BB5_2607;
	add.s32 	%r6771, %r1788, %r1750;
	mul.wide.s32 	%rd1705, %r6771, 4;
	add.s64 	%rd1706, %rd1, %rd1705;
	ld.global.f32 	%f851, [%rd1706];
	xor.b32  	%r6772, %r1787, %r1748;
	shl.b32 	%r6773, %r6772, 2;
	add.s32 	%r6774, %r1751, %r6773;
	st.shared.f32 	[%r6774], %f851;
$L__BB5_2607:
	add.s32 	%r1789, %r1787, %r5;
	setp.gt.u32 	%p1757, %r1789, 31;
	@%p1757 bra 	$L__BB5_2646;
	ld.param.u32 	%r17798, [_Z24transposeSharedSwizzlingILi32ELi32EEvPfS0_ii_param_3];
	add.s32 	%r1790, %r1788, %r5;
	setp.ge.s32 	%p1758, %r1790, %r17798;
	@%p1758 bra 	$L__BB5_2610;
	add.s32 	%r6775, %r1790, %r1750;
	mul.wide.s32 	%rd1707, %r6775, 4;
	add.s64 	%rd1708, %rd1, %rd1707;
	ld.global.f32 	%f852, [%rd1708];
	xor.b32  	%r6776, %r1789, %r1748;
	shl.b32 	%r6777, %r6776, 2;
	add.s32 	%r6778, %r1751, %r6777;
	st.shared.f32 	[%r6778], %f852;
$L__BB5_2610:
	add.s32 	%r1791, %r1789, %r5;
	setp.gt.u32 	%p1759, %r1791, 31;
	@%p1759 bra 	$L__BB5_2646;
	ld.param.u32 	%r17799, [_Z24transposeSharedSwizzlingILi32ELi32EEvPfS0_ii_param_3];
	add.s32 	%r1792, %r1790, %r5;
	setp.ge.s32 	%p1760, %r1792, %r17799;
	@%p1760 bra 	$L__BB5_2613;
	add.s32 	%r6779, %r1792, %r1750;
	mul.wide.s32 	%rd1709, %r6779, 4;
	add.s64 	%rd1710, %rd1, %rd1709;
	ld.global.f32 	%f853, [%rd1710];
	xor.b32  	%r6780, %r1791, %r1748;
	shl.b32 	%r6781, %r6780, 2;
	add.s32 	%r6782, %r1751, %r6781;
	st.shared.f32 	[%r6782], %f853;
$L__BB5_2613:
	add.s32 	%r1793, %r1791, %r5;
	setp.gt.u32 	%p1761, %r1793, 31;
	@%p1761 bra 	$L__BB5_2646;
	ld.param.u32 	%r17800, [_Z24transposeSharedSwizzlingILi32ELi32EEvPfS0_ii_param_3];
	add.s32 	%r1794, %r1792, %r5;
	setp.ge.s32 	%p1762, %r1794, %r17800;
	@%p1762 bra 	$L__BB5_2616;
	add.s32 	%r6783, %r1794, %r1750;
	mul.wide.s32 	%rd1711, %r6783, 4;
	add.s64 	%rd1712, %rd1, %rd1711;
	ld.global.f32 	%f854, [%rd1712];
	xor.b32  	%r6784, %r1793, %r1748;
	shl.b32 	%r6785, %r6784, 2;
	add.s32 	%r6786, %r1751, %r6785;
	st.shared.f32 	[%r6786], %f854;
$L__BB5_2616:
	add.s32 	%r1795, %r1793, %r5;
	setp.gt.u32 	%p1763, %r1795, 31;
	@%p1763 bra 	$L__BB5_2646;
	ld.param.u32 	%r17801, [_Z24transposeSharedSwizzlingILi32ELi32EEvPfS0_ii_param_3];
	add.s32 	%r1796, %r1794, %r5;
	setp.ge.s32 	%p1764, %r1796, %r17801;
	@%p1764 bra 	$L__BB5_2619;
	add.s32 	%r6787, %r1796, %r1750;
	mul.wide.s32 	%rd1713, %r6787, 4;
	add.s64 	%rd1714, %rd1, %rd1713;
	ld.global.f32 	%f855, [%rd1714];
	xor.b32  	%r6788, %r1795, %r1748;
	shl.b32 	%r6789, %r6788, 2;
	add.s32 	%r6790, %r1751, %r6789;
	st.shared.f32 	[%r6790], %f855;
$L__BB5_2619:
	add.s32 	%r1797, %r1795, %r5;
	setp.gt.u32 	%p1765, %r1797, 31;
	@%p1765 bra 	$L__BB5_2646;
	ld.param.u32 	%r17802, [_Z24transposeSharedSwizzlingILi32ELi32EEvPfS0_ii_param_3];
	add.s32 	%r1798, %r1796, %r5;
	setp.ge.s32 	%p1766, %r1798, %r17802;
	@%p1766 bra 	$L__BB5_2622;
	add.s32 	%r6791, %r1798, %r1750;
	mul.wide.s32 	%rd1715, %r6791, 4;
	add.s64 	%rd1716, %rd1, %rd1715;
	ld.global.f32 	%f856, [%rd1716];
	xor.b32  	%r6792, %r1797, %r1748;
	shl.b32 	%r6793, %r6792, 2;
	add.s32 	%r6794, %r1751, %r6793;
	st.shared.f32 	[%r6794], %f856;
$L__BB5_2622:
	add.s32 	%r1799, %r1797, %r5;
	setp.gt.u32 	%p1767, %r1799, 31;
	@%p1767 bra 	$L__BB5_2646;
	ld.param.u32 	%r17803, [_Z24transposeSharedSwizzlingILi32ELi32EEvPfS0_ii_param_3];
	add.s32 	%r1800, %r1798, %r5;
	setp.ge.s32 	%p1768, %r1800, %r17803;
	@%p1768 bra 	$L__BB5_2625;
	add.s32 	%r6795, %r1800, %r1750;
	mul.wide.s32 	%rd1717, %r6795, 4;
	add.s64 	%rd1718, %rd1, %rd1717;
	ld.global.f32 	%f857, [%rd1718];
	xor.b32  	%r6796, %r1799, %r1748;
	shl.b32 	%r6797, %r6796, 2;
	add.s32 	%r6798, %r1751, %r6797;
	st.shared.f32 	[%r6798], %f857;
$L__BB5_2625:
	add.s32 	%r1801, %r1799, %r5;
	setp.gt.u32 	%p1769, %r1801, 31;
	@%p1769 bra 	$L__BB5_2646;
	ld.param.u32 	%r17804, [_Z24transposeSharedSwizzlingILi32ELi32EEvPfS0_ii_param_3];
	add.s32 	%r1802, %r1800, %r5;
	setp.ge.s32 	%p1770, %r1802, %r17804;
	@%p1770 bra 	$L__BB5_2628;
	add.s32 	%r6799, %r1802, %r1750;
	mul.wide.s32 	%rd1719, %r6799, 4;
	add.s64 	%rd1720, %rd1, %rd1719;
	ld.global.f32 	%f858, [%rd1720];
	xor.b32  	%r6800, %r1801, %r1748;
	shl.b32 	%r6801, %r6800, 2;
	add.s32 	%r6802, %r1751, %r6801;
	st.shared.f32 	[%r6802], %f858;
$L__BB5_2628:
	add.s32 	%r1803, %r1801, %r5;
	setp.gt.u32 	%p1771, %r1803, 31;
	@%p1771 bra 	$L__BB5_2646;
	ld.param.u32 	%r17805, [_Z24transposeSharedSwizzlingILi32ELi32EEvPfS0_ii_param_3];
	add.s32 	%r1804, %r1802, %r5;
	setp.ge.s32 	%p1772, %r1804, %r17805;
	@%p1772 bra 	$L__BB5_2631;
	add.s32 	%r6803, %r1804, %r1750;
	mul.wide.s32 	%rd1721, %r6803, 4;
	add.s64 	%rd1722, %rd1, %rd1721;
	ld.global.f32 	%f859, [%rd1722];
	xor.b32  	%r6804, %r1803, %r1748;
	shl.b32 	%r6805, %r6804, 2;
	add.s32 	%r6806, %r1751, %r6805;
	st.shared.f32 	[%r6806], %f859;
$L__BB5_2631:
	add.s32 	%r1805, %r1803, %r5;
	setp.gt.u32 	%p1773, %r1805, 31;
	@%p1773 bra 	$L__BB5_2646;
	ld.param.u32 	%r17806, [_Z24transposeSharedSwizzlingILi32ELi32EEvPfS0_ii_param_3];
	add.s32 	%r1806, %r1804, %r5;
	setp.ge.s32 	%p1774, %r1806, %r17806;
	@%p1774 bra 	$L__BB5_2634;
	add.s32 	%r6807, %r1806, %r1750;
	mul.wide.s32 	%rd1723, %r6807, 4;
	add.s64 	%rd1724, %rd1, %rd1723;
	ld.global.f32 	%f860, [%rd1724];
	xor.b32  	%r6808, %r1805, %r1748;
	shl.b32 	%r6809, %r6808, 2;
	add.s32 	%r6810, %r1751, %r6809;
	st.shared.f32 	[%r6810], %f860;
$L__BB5_2634:
	add.s32 	%r1807, %r1805, %r5;
	setp.gt.u32 	%p1775, %r1807, 31;
	@%p1775 bra 	$L__BB5_2646;
	ld.param.u32 	%r17807, [_Z24transposeSharedSwizzlingILi32ELi32EEvPfS0_ii_param_3];
	add.s32 	%r1808, %r1806, %r5;
	setp.ge.s32 	%p1776, %r1808, %r17807;
	@%p1776 bra 	$L__BB5_2637;
	add.s32 	%r6811, %r1808, %r1750;
	mul.wide.s32 	%rd1725, %r6811, 4;
	add.s64 	%rd1726, %rd1, %rd1725;
	ld.global.f32 	%f861, [%rd1726];
	xor.b32  	%r6812, %r1807, %r1748;
	shl.b32 	%r6813, %r6812, 2;
	add.s32 	%r6814, %r1751, %r6813;
	st.shared.f32 	[%r6814], %f861;
$L__BB5_2637:
	add.s32 	%r1809, %r1807, %r5;
	setp.gt.u32 	%p1777, %r1809, 31;
	@%p1777 bra 	$L__BB5_2646;
	ld.param.u32 	%r17808, [_Z24transposeSharedSwizzlingILi32ELi32EEvPfS0_ii_param_3];
	add.s32 	%r1810, %r1808, %r5;
	setp.ge.s32 	%p1778, %r1810, %r17808;
	@%p1778 bra 	$L__BB5_2640;
	add.s32 	%r6815, %r1810, %r1750;
	mul.wide.s32 	%rd1727, %r6815, 4;
	add.s64 	%rd1728, %rd1, %rd1727;
	ld.global.f32 	%f862, [%rd1728];
	xor.b32  	%r6816, %r1809, %r1748;
	shl.b32 	%r6817, %r6816, 2;
	add.s32 	%r6818, %r1751, %r6817;
	st.shared.f32 	[%r6818], %f862;
$L__BB5_2640:
	add.s32 	%r1811, %r1809, %r5;
	setp.gt.u32 	%p1779, %r1811, 31;
	@%p1779 bra 	$L__BB5_2646;
	ld.param.u32 	%r17809, [_Z24transposeSharedSwizzlingILi32ELi32EEvPfS0_ii_param_3];
	add.s32 	%r1812, %r1810, %r5;
	setp.ge.s32 	%p1780, %r1812, %r17809;
	@%p1780 bra 	$L__BB5_2643;
	add.s32 	%r6819, %r1812, %r1750;
	mul.wide.s32 	%rd1729, %r6819, 4;
	add.s64 	%rd1730, %rd1, %rd1729;
	ld.global.f32 	%f863, [%rd1730];
	xor.b32  	%r6820, %r1811, %r1748;
	shl.b32 	%r6821, %r6820, 2;
	add.s32 	%r6822, %r1751, %r6821;
	st.shared.f32 	[%r6822], %f863;
$L__BB5_2643:
	add.s32 	%r1813, %r1811, %r5;
	setp.gt.u32 	%p1781, %r1813, 31;
	@%p1781 bra 	$L__BB5_2646;
	ld.param.u32 	%r17810, [_Z24transposeSharedSwizzlingILi32ELi32EEvPfS0_ii_param_3];
	add.s32 	%r1814, %r1812, %r5;
	setp.ge.s32 	%p1782, %r1814, %r17810;
	@%p1782 bra 	$L__BB5_2646;
	add.s32 	%r6823, %r1814, %r1750;
	mul.wide.s32 	%rd1731, %r6823, 4;
	add.s64 	%rd1732, %rd1, %rd1731;
	ld.global.f32 	%f864, [%rd1732];
	xor.b32  	%r6824, %r1813, %r1748;
	shl.b32 	%r6825, %r6824, 2;
	add.s32 	%r6826, %r1751, %r6825;
	st.shared.f32 	[%r6826], %f864;
$L__BB5_2646:
	add.s32 	%r1815, %r1748, %r6;
	setp.gt.u32 	%p1783, %r1815, 31;
	@%p1783 bra 	$L__BB5_3135;
	ld.param.u32 	%r15918, [_Z24transposeSharedSwizzlingILi32ELi32EEvPfS0_ii_param_2];
	add.s32 	%r1816, %r1749, %r6;
	setp.ge.u32 	%p1784, %r1816, %r15918;
	@%p1784 bra 	$L__BB5_3135;
	setp.gt.u32 	%p1785, %r4, 31;
	@%p1785 bra 	$L__BB5_2744;
	ld.param.u32 	%r17811, [_Z24transposeSharedSwizzlingILi32ELi32EEvPfS0_ii_param_3];
	mul.lo.s32 	%r1817, %r1816, %r17811;
	shl.b32 	%r6827, %r1815, 7;
	mov.u32 	%r6828, _ZZ24transposeSharedSwizzlingILi32ELi32EEvPfS0_iiE4tile;
	add.s32 	%r1818, %r6828, %r6827;
	add.s32 	%r1819, %r4, %r2;
	setp.ge.s32 	%p1786, %r1819, %r17811;
	@%p1786 bra 	$L__BB5_2651;
	add.s32 	%r6829, %r1819, %r1817;
	mul.wide.s32 	%rd1733, %r6829, 4;
	add.s64 	%rd1734, %rd1, %rd1733;
	ld.global.f32 	%f865, [%rd1734];
	xor.b32  	%r6830, %r4, %r1815;
	shl.b32 	%r6831, %r6830, 2;
	add.s32 	%r6832, %r1818, %r6831;
	st.shared.f32 	[%r6832], %f865;
$L__BB5_2651:
	add.s32 	%r1820, %r4, %r5;
	setp.gt.u32 	%p1787, %r1820, 31;
	@%p1787 bra 	$L__BB5_2744;
	ld.param.u32 	%r17812, [_Z24transposeSharedSwizzlingILi32ELi32EEvPfS0_ii_param_3];
	add.s32 	%r1821, %r1819, %r5;
	setp.ge.s32 	%p1788, %r1821, %r17812;
	@%p1788 bra 	$L__BB5_2654;
	add.s32 	%r6833, %r1821, %r1817;
	mul.wide.s32 	%rd1735, %r6833, 4;
	add.s64 	%rd1736, %rd1, %rd1735;
	ld.global.f32 	%f866, [%rd1736];
	xor.b32  	%r6834, %r1820, %r1815;
	shl.b32 	%r6835, %r6834, 2;
	add.s32 	%r6836, %r1818, %r6835;
	st.shared.f32 	[%r6836], %f866;
$L__BB5_2654:
	add.s32 	%r1822, %r1820, %r5;
	setp.gt.u32 	%p1789, %r1822, 31;
	@%p1789 bra 	$L__BB5_2744;
	ld.param.u32 	%r17813, [_Z24transposeSharedSwizzlingILi32ELi32EEvPfS0_ii_param_3];
	add.s32 	%r1823, %r1821, %r5;
	setp.ge.s32 	%p1790, %r1823, %r17813;
	@%p1790 bra 	$L__BB5_2657;
	add.s32 	%r6837, %r1823, %r1817;
	mul.wide.s32 	%rd1737, %r6837, 4;
	add.s64 	%rd1738, %rd1, %rd1737;
	ld.global.f32 	%f867, [%rd1738];
	xor.b32  	%r6838, %r1822, %r1815;
	shl.b32 	%r6839, %r6838, 2;
	add.s32 	%r6840, %r1818, %r6839;
	st.shared.f32 	[%r6840], %f867;
$L__BB5_2657:
	add.s32 	%r1824, %r1822, %r5;
	setp.gt.u32 	%p1791, %r1824, 31;
	@%p1791 bra 	$L__BB5_2744;
	ld.param.u32 	%r17814, [_Z24transposeSharedSwizzlingILi32ELi32EEvPfS0_ii_param_3];
	add.s32 	%r1825, %r1823, %r5;
	setp.ge.s32 	%p1792, %r1825, %r17814;
	@%p1792 bra 	$L__BB5_2660;
	add.s32 	%r6841, %r1825, %r1817;
	mul.wide.s32 	%rd1739, %r6841, 4;
	add.s64 	%rd1740, %rd1, %rd1739;
	ld.global.f32 	%f868, [%rd1740];
	xor.b32  	%r6842, %r1824, %r1815;
	shl.b32 	%r6843, %r6842, 2;
	add.s32 	%r6844, %r1818, %r6843;
	st.shared.f32 	[%r6844], %f868;
$L__BB5_2660:
	add.s32 	%r1826, %r1824, %r5;
	setp.gt.u32 	%p1793, %r1826, 31;
	@%p1793 bra 	$L__BB5_2744;
	ld.param.u32 	%r17815, [_Z24transposeSharedSwizzlingILi32ELi32EEvPfS0_ii_param_3];
	add.s32 	%r1827, %r1825, %r5;
	setp.ge.s32 	%p1794, %r1827, %r17815;
	@%p1794 bra 	$L__BB5_2663;
	add.s32 	%r6845, %r1827, %r1817;
	mul.wide.s32 	%rd1741, %r6845, 4;
	add.s64 	%rd1742, %rd1, %rd1741;
	ld.global.f32 	%f869, [%rd1742];
	xor.b32  	%r6846, %r1826, %r1815;
	shl.b32 	%r6847, %r6846, 2;
	add.s32 	%r6848, %r1818, %r6847;
	st.shared.f32 	[%r6848], %f869;
$L__BB5_2663:
	add.s32 	%r1828, %r1826, %r5;
	setp.gt.u32 	%p1795, %r1828, 31;
	@%p1795 bra 	$L__BB5_2744;
	ld.param.u32 	%r17816, [_Z24transposeSharedSwizzlingILi32ELi32EEvPfS0_ii_param_3];
	add.s32 	%r1829, %r1827, %r5;
	setp.ge.s32 	%p1796, %r1829, %r17816;
	@%p1796 bra 	$L__BB5_2666;
	add.s32 	%r6849, %r1829, %r1817;
	mul.wide.s32 	%rd1743, %r6849, 4;
	add.s64 	%rd1744, %rd1, %rd1743;
	ld.global.f32 	%f870, [%rd1744];
	xor.b32  	%r6850, %r1828, %r1815;
	shl.b32 	%r6851, %r6850, 2;
	add.s32 	%r6852, %r1818, %r6851;
	st.shared.f32 	[%r6852], %f870;
$L__BB5_2666:
	add.s32 	%r1830, %r1828, %r5;
	setp.gt.u32 	%p1797, %r1830, 31;
	@%p1797 bra 	$L__BB5_2744;
	ld.param.u32 	%r17817, [_Z24transposeSharedSwizzlingILi32ELi32EEvPfS0_ii_param_3];
	add.s32 	%r1831, %r1829, %r5;
	setp.ge.s32 	%p1798, %r1831, %r17817;
	@%p1798 bra 	$L__BB5_2669;
	add.s32 	%r6853, %r1831, %r1817;
	mul.wide.s32 	%rd1745, %r6853, 4;
	add.s64 	%rd1746, %rd1, %rd1745;
	ld.global.f32 	%f871, [%rd1746];
	xor.b32  	%r6854, %r1830, %r1815;
	shl.b32 	%r6855, %r6854, 2;
	add.s32 	%r6856, %r1818, %r6855;
	st.shared.f32 	[%r6856], %f871;
$L__BB5_2669:
	add.s32 	%r1832, %r1830, %r5;
	setp.gt.u32 	%p1799, %r1832, 31;
	@%p1799 bra 	$L__BB5_2744;
	ld.param.u32 	%r17818, [_Z24transposeSharedSwizzlingILi32ELi32EEvPfS0_ii_param_3];
	add.s32 	%r1833, %r1831, %r5;
	setp.ge.s32 	%p1800, %r1833, %r17818;
	@%p1800 bra 	$L__BB5_2672;
	add.s32 	%r6857, %r1833, %r1817;
	mul.wide.s32 	%rd1747, %r6857, 4;
	add.s64 	%rd1748, %rd1, %rd1747;
	ld.global.f32 	%f872, [%rd1748];
	xor.b32  	%r6858, %r1832, %r1815;
	shl.b32 	%r6859, %r6858, 2;
	add.s32 	%r6860, %r1818, %r6859;
	st.shared.f32 	[%r6860], %f872;
$L__BB5_2672:
	add.s32 	%r1834, %r1832, %r5;
	setp.gt.u32 	%p1801, %r1834, 31;
	@%p1801 bra 	$L__BB5_2744;
	ld.param.u32 	%r17819, [_Z24transposeSharedSwizzlingILi32ELi32EEvPfS0_ii_param_3];
	add.s32 	%r1835, %r1833, %r5;
	setp.ge.s32 	%p1802, %r1835, %r17819;
	@%p1802 bra 	$L__BB5_2675;
	add.s32 	%r6861, %r1835, %r1817;
	mul.wide.s32 	%rd1749, %r6861, 4;
	add.s64 	%rd1750, %rd1, %rd1749;
	ld.global.f32 	%f873, [%rd1750];
	xor.b32  	%r6862, %r1834, %r1815;
	shl.b32 	%r6863, %r6862, 2;
	add.s32 	%r6864, %r1818, %r6863;
	st.shared.f32 	[%r6864], %f873;
$L__BB5_2675:
	add.s32 	%r1836, %r1834, %r5;
	setp.gt.u32 	%p1803, %r1836, 31;
	@%p1803 bra 	$L__BB5_2744;
	ld.param.u32 	%r17820, [_Z24transposeSharedSwizzlingILi32ELi32EEvPfS0_ii_param_3];
	add.s32 	%r1837, %r1835, %r5;
	setp.ge.s32 	%p1804, %r1837, %r17820;
	@%p1804 bra 	$L__BB5_2678;
	add.s32 	%r6865, %r1837, %r1817;
	mul.wide.s32 	%rd1751, %r6865, 4;
	add.s64 	%rd1752, %rd1, %rd1751;
	ld.global.f32 	%f874, [%rd1752];
	xor.b32  	%r6866, %r1836, %r1815;
	shl.b32 	%r6867, %r6866, 2;
	add.s32 	%r6868, %r1818, %r6867;
	st.shared.f32 	[%r6868], %f874;
$L__BB5_2678:
	add.s32 	%r1838, %r1836, %r5;
	setp.gt.u32 	%p1805, %r1838, 31;
	@%p1805 bra 	$L__BB5_2744;
	ld.param.u32 	%r17821, [_Z24transposeSharedSwizzlingILi32ELi32EEvPfS0_ii_param_3];
	add.s32 	%r1839, %r1837, %r5;
	setp.ge.s32 	%p1806, %r1839, %r17821;
	@%p1806 bra 	$L__BB5_2681;
	add.s32 	%r6869, %r1839, %r1817;
	mul.wide.s32 	%rd1753, %r6869, 4;
	add.s64 	%rd1754, %rd1, %rd1753;
	ld.global.f32 	%f875, [%rd1754];
	xor.b32  	%r6870, %r1838, %r1815;
	shl.b32 	%r6871, %r6870, 2;
	add.s32 	%r6872, %r1818, %r6871;
	st.shared.f32 	[%r6872], %f875;
$L__BB5_2681:
	add.s32 	%r1840, %r1838, %r5;
	setp.gt.u32 	%p1807, %r1840, 31;
	@%p1807 bra 	$L__BB5_2744;
	ld.param.u32 	%r17822, [_Z24transposeSharedSwizzlingILi32ELi32EEvPfS0_ii_param_3];
	add.s32 	%r1841, %r1839, %r5;
	setp.ge.s32 	%p1808, %r1841, %r17822;
	@%p1808 bra 	$L__BB5_2684;
	add.s32 	%r6873, %r1841, %r1817;
	mul.wide.s32 	%rd1755, %r6873, 4;
	add.s64 	%rd1756, %rd1, %rd1755;
	ld.global.f32 	%f876, [%rd1756];
	xor.b32  	%r6874, %r1840, %r1815;
	shl.b32 	%r6875, %r6874, 2;
	add.s32 	%r6876, %r1818, %r6875;
	st.shared.f32 	[%r6876], %f876;
$L__BB5_2684:
	add.s32 	%r1842, %r1840, %r5;
	setp.gt.u32 	%p1809, %r1842, 31;
	@%p1809 bra 	$L__BB5_2744;
	ld.param.u32 	%r17823, [_Z24transposeSharedSwizzlingILi32ELi32EEvPfS0_ii_param_3];
	add.s32 	%r1843, %r1841, %r5;
	setp.ge.s32 	%p1810, %r1843, %r17823;
	@%p1810 bra 	$L__BB5_2687;
	add.s32 	%r6877, %r1843, %r1817;
	mul.wide.s32 	%rd1757, %r6877, 4;
	add.s64 	%rd1758, %rd1, %rd1757;
	ld.global.f32 	%f877, [%rd1758];
	xor.b32  	%r6878, %r1842, %r1815;
	shl.b32 	%r6879, %r6878, 2;
	add.s32 	%r6880, %r1818, %r6879;
	st.shared.f32 	[%r6880], %f877;
$L__BB5_2687:
	add.s32 	%r1844, %r1842, %r5;
	setp.gt.u32 	%p1811, %r1844, 31;
	@%p1811 bra 	$L__BB5_2744;
	ld.param.u32 	%r17824, [_Z24transposeSharedSwizzlingILi32ELi32EEvPfS0_ii_param_3];
	add.s32 	%r1845, %r1843, %r5;
	setp.ge.s32 	%p1812, %r1845, %r17824;
	@%p1812 bra 	$L__BB5_2690;
	add.s32 	%r6881, %r1845, %r1817;
	mul.wide.s32 	%rd1759, %r6881, 4;
	add.s64 	%rd1760, %rd1, %rd1759;
	ld.global.f32 	%f878, [%rd1760];
	xor.b32  	%r6882, %r1844, %r1815;
	shl.b32 	%r6883, %r6882, 2;
	add.s32 	%r6884, %r1818, %r6883;
	st.shared.f32 	[%r6884], %f878;
$L__BB5_2690:
	add.s32 	%r1846, %r1844, %r5;
	setp.gt.u32 	%p1813, %r1846, 31;
	@%p1813 bra 	$L__BB5_2744;
	ld.param.u32 	%r17825, [_Z24transposeSharedSwizzlingILi32ELi32EEvPfS0_ii_param_3];
	add.s32 	%r1847, %r1845, %r5;
	setp.ge.s32 	%p1814, %r1847, %r17825;
	@%p1814 bra 	$L__BB5_2693;
	add.s32 	%r6885, %r1847, %r1817;
	mul.wide.s32 	%rd1761, %r6885, 4;
	add.s64 	%rd1762, %rd1, %rd1761;
	ld.global.f32 	%f879, [%rd1762];
	xor.b32  	%r6886, %r1846, %r1815;
	shl.b32 	%r6887, %r6886, 2;
	add.s32 	%r6888, %r1818, %r6887;
	st.shared.f32 	[%r6888], %f879;
$L__BB5_2693:
	add.s32 	%r1848, %r1846, %r5;
	setp.gt.u32 	%p1815, %r1848, 31;
	@%p1815 bra 	$L__BB5_2744;
	ld.param.u32 	%r17826, [_Z24transposeSharedSwizzlingILi32ELi32EEvPfS0_ii_param_3];
	add.s32 	%r1849, %r1847, %r5;
	setp.ge.s32 	%p1816, %r1849, %r17826;
	@%p1816 bra 	$L__BB5_2696;
	add.s32 	%r6889, %r1849, %r1817;
	mul.wide.s32 	%rd1763, %r6889, 4;
	add.s64 	%rd1764, %rd1, %rd1763;
	ld.global.f32 	%f880, [%rd1764];
	xor.b32  	%r6890, %r1848, %r1815;
	shl.b32 	%r6891, %r6890, 2;
	add.s32 	%r6892, %r1818, %r6891;
	st.shared.f32 	[%r6892], %f880;
$L__BB5_2696:
	add.s32 	%r1850, %r1848, %r5;
	setp.gt.u32 	%p1817, %r1850, 31;
	@%p1817 bra 	$L__BB5_2744;
	ld.param.u32 	%r17827, [_Z24transposeSharedSwizzlingILi32ELi32EEvPfS0_ii_param_3];
	add.s32 	%r1851, %r1849, %r5;
	setp.ge.s32 	%p1818, %r1851, %r17827;
	@%p1818 bra 	$L__BB5_2699;
	add.s32 	%r6893, %r1851, %r1817;
	mul.wide.s32 	%rd1765, %r6893, 4;
	add.s64 	%rd1766, %rd1, %rd1765;
	ld.global.f32 	%f881, [%rd1766];
	xor.b32  	%r6894, %r1850, %r1815;
	shl.b32 	%r6895, %r6894, 2;
	add.s32 	%r6896, %r1818, %r6895;
	st.shared.f32 	[%r6896], %f881;
$L__BB5_2699:
	add.s32 	%r1852, %r1850, %r5;
	setp.gt.u32 	%p1819, %r1852, 31;
	@%p1819 bra 	$L__BB5_2744;
	ld.param.u32 	%r17828, [_Z24transposeSharedSwizzlingILi32ELi32EEvPfS0_ii_param_3];
	add.s32 	%r1853, %r1851, %r5;
	setp.ge.s32 	%p1820, %r1853, %r17828;
	@%p1820 bra 	$L__BB5_2702;
	add.s32 	%r6897, %r1853, %r1817;
	mul.wide.s32 	%rd1767, %r6897, 4;
	add.s64 	%rd1768, %rd1, %rd1767;
	ld.global.f32 	%f882, [%rd1768];
	xor.b32  	%r6898, %r1852, %r1815;
	shl.b32 	%r6899, %r6898, 2;
	add.s32 	%r6900, %r1818, %r6899;
	st.shared.f32 	[%r6900], %f882;
$L__BB5_2702:
	add.s32 	%r1854, %r1852, %r5;
	setp.gt.u32 	%p1821, %r1854, 31;
	@%p1821 bra 	$L__BB5_2744;
	ld.param.u32 	%r17829, [_Z24transposeSharedSwizzlingILi32ELi32EEvPfS0_ii_param_3];
	add.s32 	%r1855, %r1853, %r5;
	setp.ge.s32 	%p1822, %r1855, %r17829;
	@%p1822 bra 	$L__BB5_2705;
	add.s32 	%r6901, %r1855, %r1817;
	mul.wide.s32 	%rd1769, %r6901, 4;
	add.s64 	%rd1770, %rd1, %rd1769;
	ld.global.f32 	%f883, [%rd1770];
	xor.b32  	%r6902, %r1854, %r1815;
	shl.b32 	%r6903, %r6902, 2;
	add.s32 	%r6904, %r1818, %r6903;
	st.shared.f32 	[%r6904], %f883;
$L__BB5_2705:
	add.s32 	%r1856, %r1854, %r5;
	setp.gt.u32 	%p1823, %r1856, 31;
	@%p1823 bra 	$L__BB5_2744;
	ld.param.u32 	%r17830, [_Z24transposeSharedSwizzlingILi32ELi32EEvPfS0_ii_param_3];
	add.s32 	%r1857, %r1855, %r5;
	setp.ge.s32 	%p1824, %r1857, %r17830;
	@%p1824 bra 	$L__BB5_2708;
	add.s32 	%r6905, %r1857, %r1817;
	mul.wide.s32 	%rd1771, %r6905, 4;
	add.s64 	%rd1772, %rd1, %rd1771;
	ld.global.f32 	%f884, [%rd1772];
	xor.b32  	%r6906, %r1856, %r1815;
	shl.b32 	%r6907, %r6906, 2;
	add.s32 	%r6908, %r1818, %r6907;
	st.shared.f32 	[%r6908], %f884;
$L__BB5_2708:
	add.s32 	%r1858, %r1856, %r5;
	setp.gt.u32 	%p1825, %r1858, 31;
	@%p1825 bra 	$L__BB5_2744;
	ld.param.u32 	%r17831, [_Z24transposeSharedSwizzlingILi32ELi32EEvPfS0_ii_param_3];
	add.s32 	%r1859, %r1857, %r5;
	setp.ge.s32 	%p1826, %r1859, %r17831;
	@%p1826 bra 	$L__BB5_2711;
	add.s32 	%r6909, %r1859, %r1817;
	mul.wide.s32 	%rd1773, %r6909, 4;
	add.s64 	%rd1774, %rd1, %rd1773;
	ld.global.f32 	%f885, [%rd1774];
	xor.b32  	%r6910, %r1858, %r1815;
	shl.b32 	%r6911, %r6910, 2;
	add.s32 	%r6912, %r1818, %r6911;
	st.shared.f32 	[%r6912], %f885;
$L__BB5_2711:
	add.s32 	%r1860, %r1858, %r5;
	setp.gt.u32 	%p1827, %r1860, 31;
	@%p1827 bra 	$L__BB5_2744;
	ld.param.u32 	%r17832, [_Z24transposeSharedSwizzlingILi32ELi32EEvPfS0_ii_param_3];
	add.s32 	%r1861, %r1859, %r5;
	setp.ge.s32 	%p1828, %r1861, %r17832;
	@%p1828 bra 	$L__BB5_2714;
	add.s32 	%r6913, %r1861, %r1817;
	mul.wide.s32 	%rd1775, %r6913, 4;
	add.s64 	%rd1776, %rd1, %rd1775;
	ld.global.f32 	%f886, [%rd1776];
	xor.b32  	%r6914, %r1860, %r1815;
	shl.b32 	%r6915, %r6914, 2;
	add.s32 	%r6916, %r1818, %r6915;
	st.shared.f32 	[%r6916], %f886;
$L__BB5_2714:
	add.s32 	%r1862, %r1860, %r5;
	setp.gt.u32 	%p1829, %r1862, 31;
	@%p1829 bra 	$L__BB5_2744;
	ld.param.u32 	%r17833, [_Z24transposeSharedSwizzlingILi32ELi32EEvPfS0_ii_param_3];
	add.s32 	%r1863, %r1861, %r5;
	setp.ge.s32 	%p1830, %r1863, %r17833;
	@%p1830 bra 	$L__BB5_2717;
	add.s32 	%r6917, %r1863, %r1817;
	mul.wide.s32 	%rd1777, %r6917, 4;
	add.s64 	%rd1778, %rd1, %rd1777;
	ld.global.f32 	%f887, [%rd1778];
	xor.b32  	%r6918, %r1862, %r1815;
	shl.b32 	%r6919, %r6918, 2;
	add.s32 	%r6920, %r1818, %r6919;
	st.shared.f32 	[%r6920], %f887;
$L__BB5_2717:
	add.s32 	%r1864, %r1862, %r5;
	setp.gt.u32 	%p1831, %r1864, 31;
	@%p1831 bra 	$L__BB5_2744;
	ld.param.u32 	%r17834, [_Z24transposeSharedSwizzlingILi32ELi32EEvPfS0_ii_param_3];
	add.s32 	%r1865, %r1863, %r5;
	setp.ge.s32 	%p1832, %r1865, %r17834;
	@%p1832 bra 	$L__BB5_2720;
	add.s32 	%r6921, %r1865, %r1817;
	mul.wide.s32 	%rd1779, %r6921, 4;
	add.s64 	%rd1780, %rd1, %rd1779;
	ld.global.f32 	%f888, [%rd1780];
	xor.b32  	%r6922, %r1864, %r1815;
	shl.b32 	%r6923, %r6922, 2;
	add.s32 	%r6924, %r1818, %r6923;
	st.shared.f32 	[%r6924], %f888;
$L__BB5_2720:
	add.s32 	%r1866, %r1864, %r5;
	setp.gt.u32 	%p1833, %r1866, 31;
	@%p1833 bra 	$L__BB5_2744;
	ld.param.u32 	%r17835, [_Z24transposeSharedSwizzlingILi32ELi32EEvPfS0_ii_param_3];
	add.s32 	%r1867, %r1865, %r5;
	setp.ge.s32 	%p1834, %r1867, %r17835;
	@%p1834 bra 	$L__BB5_2723;
	add.s32 	%r6925, %r1867, %r1817;
	mul.wide.s32 	%rd1781, %r6925, 4;
	add.s64 	%rd1782, %rd1, %rd1781;
	ld.global.f32 	%f889, [%rd1782];
	xor.b32  	%r6926, %r1866, %r1815;
	shl.b32 	%r6927, %r6926, 2;
	add.s32 	%r6928, %r1818, %r6927;
	st.shared.f32 	[%r6928], %f889;
$L__BB5_2723:
	add.s32 	%r1868, %r1866, %r5;
	setp.gt.u32 	%p1835, %r1868, 31;
	@%p1835 bra 	$L__BB5_2744;
	ld.param.u32 	%r17836, [_Z24transposeSharedSwizzlingILi32ELi32EEvPfS0_ii_param_3];
	add.s32 	%r1869, %r1867, %r5;
	setp.ge.s32 	%p1836, %r1869, %r17836;
	@%p1836 bra 	$L__BB5_2726;
	add.s32 	%r6929, %r1869, %r1817;
	mul.wide.s32 	%rd1783, %r6929, 4;
	add.s64 	%rd1784, %rd1, %rd1783;
	ld.global.f32 	%f890, [%rd1784];
	xor.b32  	%r6930, %r1868, %r1815;
	shl.b32 	%r6931, %r6930, 2;
	add.s32 	%r6932, %r1818, %r6931;
	st.shared.f32 	[%r6932], %f890;
$L__BB5_2726:
	add.s32 	%r1870, %r1868, %r5;
	setp.gt.u32 	%p1837, %r1870, 31;
	@%p1837 bra 	$L__BB5_2744;
	ld.param.u32 	%r17837, [_Z24transposeSharedSwizzlingILi32ELi32EEvPfS0_ii_param_3];
	add.s32 	%r1871, %r1869, %r5;
	setp.ge.s32 	%p1838, %r1871, %r17837;
	@%p1838 bra 	$L__BB5_2729;
	add.s32 	%r6933, %r1871, %r1817;
	mul.wide.s32 	%rd1785, %r6933, 4;
	add.s64 	%rd1786, %rd1, %rd1785;
	ld.global.f32 	%f891, [%rd1786];
	xor.b32  	%r6934, %r1870, %r1815;
	shl.b32 	%r6935, %r6934, 2;
	add.s32 	%r6936, %r1818, %r6935;
	st.shared.f32 	[%r6936], %f891;
$L__BB5_2729:
	add.s32 	%r1872, %r1870, %r5;
	setp.gt.u32 	%p1839, %r1872, 31;
	@%p1839 bra 	$L__BB5_2744;
	ld.param.u32 	%r17838, [_Z24transposeSharedSwizzlingILi32ELi32EEvPfS0_ii_param_3];
	add.s32 	%r1873, %r1871, %r5;
	setp.ge.s32 	%p1840, %r1873, %r17838;
	@%p1840 bra 	$L__BB5_2732;
	add.s32 	%r6937, %r1873, %r1817;
	mul.wide.s32 	%rd1787, %r6937, 4;
	add.s64 	%rd1788, %rd1, %rd1787;
	ld.global.f32 	%f892, [%rd1788];
	xor.b32  	%r6938, %r1872, %r1815;
	shl.b32 	%r6939, %r6938, 2;
	add.s32 	%r6940, %r1818, %r6939;
	st.shared.f32 	[%r6940], %f892;
$L__BB5_2732:
	add.s32 	%r1874, %r1872, %r5;
	setp.gt.u32 	%p1841, %r1874, 31;
	@%p1841 bra 	$L__BB5_2744;
	ld.param.u32 	%r17839, [_Z24transposeSharedSwizzlingILi32ELi32EEvPfS0_ii_param_3];
	add.s32 	%r1875, %r1873, %r5;
	setp.ge.s32 	%p1842, %r1875, %r17839;
	@%p1842 bra 	$L__BB5_2735;
	add.s32 	%r6941, %r1875, %r1817;
	mul.wide.s32 	%rd1789, %r6941, 4;
	add.s64 	%rd1790, %rd1, %rd1789;
	ld.global.f32 	%f893, [%rd1790];
	xor.b32  	%r6942, %r1874, %r1815;
	shl.b32 	%r6943, %r6942, 2;
	add.s32 	%r6944, %r1818, %r6943;
	st.shared.f32 	[%r6944], %f893;
$L__BB5_2735:
	add.s32 	%r1876, %r1874, %r5;
	setp.gt.u32 	%p1843, %r1876, 31;
	@%p1843 bra 	$L__BB5_2744;
	ld.param.u32 	%r17840, [_Z24transposeSharedSwizzlingILi32ELi32EEvPfS0_ii_param_3];
	add.s32 	%r1877, %r1875, %r5;
	setp.ge.s32 	%p1844, %r1877, %r17840;
	@%p1844 bra 	$L__BB5_2738;
	add.s32 	%r6945, %r1877, %r1817;
	mul.wide.s32 	%rd1791, %r6945, 4;
	add.s64 	%rd1792, %rd1, %rd1791;
	ld.global.f32 	%f894, [%rd1792];
	xor.b32  	%r6946, %r1876, %r1815;
	shl.b32 	%r6947, %r6946, 2;
	add.s32 	%r6948, %r1818, %r6947;
	st.shared.f32 	[%r6948], %f894;
$L__BB5_2738:
	add.s32 	%r1878, %r1876, %r5;
	setp.gt.u32 	%p1845, %r1878, 31;
	@%p1845 bra 	$L__BB5_2744;
	ld.param.u32 	%r17841, [_Z24transposeSharedSwizzlingILi32ELi32EEvPfS0_ii_param_3];
	add.s32 	%r1879, %r1877, %r5;
	setp.ge.s32 	%p1846, %r1879, %r17841;
	@%p1846 bra 	$L__BB5_2741;
	add.s32 	%r6949, %r1879, %r1817;
	mul.wide.s32 	%rd1793, %r6949, 4;
	add.s64 	%rd1794, %rd1, %rd1793;
	ld.global.f32 	%f895, [%rd1794];
	xor.b32  	%r6950, %r1878, %r1815;
	shl.b32 	%r6951, %r6950, 2;
	add.s32 	%r6952, %r1818, %r6951;
	st.shared.f32 	[%r6952], %f895;
$L__BB5_2741:
	add.s32 	%r1880, %r1878, %r5;
	setp.gt.u32 	%p1847, %r1880, 31;
	@%p1847 bra 	$L__BB5_2744;
	ld.param.u32 	%r17842, [_Z24transposeSharedSwizzlingILi32ELi32EEvPfS0_ii_param_3];
	add.s32 	%r1881, %r1879, %r5;
	setp.ge.s32 	%p1848, %r1881, %r17842;
	@%p1848 bra 	$L__BB5_2744;
	add.s32 	%r6953, %r1881, %r1817;
	mul.wide.s32 	%rd1795, %r6953, 4;
	add.s64 	%rd1796, %rd1, %rd1795;
	ld.global.f32 	%f896, [%rd1796];
	xor.b32  	%r6954, %r1880, %r1815;
	shl.b32 	%r6955, %r6954, 2;
	add.s32 	%r6956, %r1818, %r6955;
	st.shared.f32 	[%r6956], %f896;
$L__BB5_2744:
	add.s32 	%r1882, %r1815, %r6;
	setp.gt.u32 	%p1849, %r1882, 31;
	@%p1849 bra 	$L__BB5_3135;
	ld.param.u32 	%r15919, [_Z24transposeSharedSwizzlingILi32ELi32EEvPfS0_ii_param_2];
	add.s32 	%r1883, %r1816, %r6;
	setp.ge.u32 	%p1850, %r1883, %r15919;
	@%p1850 bra 	$L__BB5_3135;
	setp.gt.u32 	%p1851, %r4, 31;
	@%p1851 bra 	$L__BB5_2842;
	ld.param.u32 	%r17843, [_Z24transposeSharedSwizzlingILi32ELi32EEvPfS0_ii_param_3];
	mul.lo.s32 	%r1884, %r1883, %r17843;
	shl.b32 	%r6957, %r1882, 7;
	mov.u32 	%r6958, _ZZ24transposeSharedSwizzlingILi32ELi32EEvPfS0_iiE4tile;
	add.s32 	%r1885, %r6958, %r6957;
	add.s32 	%r1886, %r4, %r2;
	setp.ge.s32 	%p1852, %r1886, %r17843;
	@%p1852 bra 	$L__BB5_2749;
	add.s32 	%r6959, %r1886, %r1884;
	mul.wide.s32 	%rd1797, %r6959, 4;
	add.s64 	%rd1798, %rd1, %rd1797;
	ld.global.f32 	%f897, [%rd1798];
	xor.b32  	%r6960, %r4, %r1882;
	shl.b32 	%r6961, %r6960, 2;
	add.s32 	%r6962, %r1885, %r6961;
	st.shared.f32 	[%r6962], %f897;
$L__BB5_2749:
	add.s32 	%r1887, %r4, %r5;
	setp.gt.u32 	%p1853, %r1887, 31;
	@%p1853 bra 	$L__BB5_2842;
	ld.param.u32 	%r17844, [_Z24transposeSharedSwizzlingILi32ELi32EEvPfS0_ii_param_3];
	add.s32 	%r1888, %r1886, %r5;
	setp.ge.s32 	%p1854, %r1888, %r17844;
	@%p1854 bra 	$L__BB5_2752;
	add.s32 	%r6963, %r1888, %r1884;
	mul.wide.s32 	%rd1799, %r6963, 4;
	add.s64 	%rd1800, %rd1, %rd1799;
	ld.global.f32 	%f898, [%rd1800];
	xor.b32  	%r6964, %r1887, %r1882;
	shl.b32 	%r6965, %r6964, 2;
	add.s32 	%r6966, %r1885, %r6965;
	st.shared.f32 	[%r6966], %f898;
$L__BB5_2752:
	add.s32 	%r1889, %r1887, %r5;
	setp.gt.u32 	%p1855, %r1889, 31;
	@%p1855 bra 	$L__BB5_2842;
	ld.param.u32 	%r17845, [_Z24transposeSharedSwizzlingILi32ELi32EEvPfS0_ii_param_3];
	add.s32 	%r1890, %r1888, %r5;
	setp.ge.s32 	%p1856, %r1890, %r17845;
	@%p1856 bra 	$L__BB5_2755;
	add.s32 	%r6967, %r1890, %r1884;
	mul.wide.s32 	%rd1801, %r6967, 4;
	add.s64 	%rd1802, %rd1, %rd1801;
	ld.global.f32 	%f899, [%rd1802];
	xor.b32  	%r6968, %r1889, %r1882;
	shl.b32 	%r6969, %r6968, 2;
	add.s32 	%r6970, %r1885, %r6969;
	st.shared.f32 	[%r6970], %f899;
$L__BB5_2755:
	add.s32 	%r1891, %r1889, %r5;
	setp.gt.u32 	%p1857, %r1891, 31;
	@%p1857 bra 	$L__BB5_2842;
	ld.param.u32 	%r17846, [_Z24transposeSharedSwizzlingILi32ELi32EEvPfS0_ii_param_3];
	add.s32 	%r1892, %r1890, %r5;
	setp.ge.s32 	%p1858, %r1892, %r17846;
	@%p1858 bra 	$L__BB5_2758;
	add.s32 	%r6971, %r1892, %r1884;
	mul.wide.s32 	%rd1803, %r6971, 4;
	add.s64 	%rd1804, %rd1, %rd1803;
	ld.global.f32 	%f900, [%rd1804];
	xor.b32  	%r6972, %r1891, %r1882;
	shl.b32 	%r6973, %r6972, 2;
	add.s32 	%r6974, %r1885, %r6973;
	st.shared.f32 	[%r6974], %f900;
$L__BB5_2758:
	add.s32 	%r1893, %r1891, %r5;
	setp.gt.u32 	%p1859, %r1893, 31;
	@%p1859 bra 	$L__BB5_2842;
	ld.param.u32 	%r17847, [_Z24transposeSharedSwizzlingILi32ELi32EEvPfS0_ii_param_3];
	add.s32 	%r1894, %r1892, %r5;
	setp.ge.s32 	%p1860, %r1894, %r17847;
	@%p1860 bra 	$L__BB5_2761;
	add.s32 	%r6975, %r1894, %r1884;
	mul.wide.s32 	%rd1805, %r6975, 4;
	add.s64 	%rd1806, %rd1, %rd1805;
	ld.global.f32 	%f901, [%rd1806];
	xor.b32  	%r6976, %r1893, %r1882;
	shl.b32 	%r6977, %r6976, 2;
	add.s32 	%r6978, %r1885, %r6977;
	st.shared.f32 	[%r6978], %f901;
$L__BB5_2761:
	add.s32 	%r1895, %r1893, %r5;
	setp.gt.u32 	%p1861, %r1895, 31;
	@%p1861 bra 	$L__BB5_2842;
	ld.param.u32 	%r17848, [_Z24transposeSharedSwizzlingILi32ELi32EEvPfS0_ii_param_3];
	add.s32 	%r1896, %r1894, %r5;
	setp.ge.s32 	%p1862, %r1896, %r17848;
	@%p1862 bra 	$L__BB5_2764;
	add.s32 	%r6979, %r1896, %r1884;
	mul.wide.s32 	%rd1807, %r6979, 4;
	add.s64 	%rd1808, %rd1, %rd1807;
	ld.global.f32 	%f902, [%rd1808];
	xor.b32  	%r6980, %r1895, %r1882;
	shl.b32 	%r6981, %r6980, 2;
	add.s32 	%r6982, %r1885, %r6981;
	st.shared.f32 	[%r6982], %f902;
$L__BB5_2764:
	add.s32 	%r1897, %r1895, %r5;
	setp.gt.u32 	%p1863, %r1897, 31;
	@%p1863 bra 	$L__BB5_2842;
	ld.param.u32 	%r17849, [_Z24transposeSharedSwizzlingILi32ELi32EEvPfS0_ii_param_3];
	add.s32 	%r1898, %r1896, %r5;
	setp.ge.s32 	%p1864, %r1898, %r17849;
	@%p1864 bra 	$L__BB5_2767;
	add.s32 	%r6983, %r1898, %r1884;
	mul.wide.s32 	%rd1809, %r6983, 4;
	add.s64 	%rd1810, %rd1, %rd1809;
	ld.global.f32 	%f903, [%rd1810];
	xor.b32  	%r6984, %r1897, %r1882;
	shl.b32 	%r6985, %r6984, 2;
	add.s32 	%r6986, %r1885, %r6985;
	st.shared.f32 	[%r6986], %f903;
$L__BB5_2767:
	add.s32 	%r1899, %r1897, %r5;
	setp.gt.u32 	%p1865, %r1899, 31;
	@%p1865 bra 	$L__BB5_2842;
	ld.param.u32 	%r17850, [_Z24transposeSharedSwizzlingILi32ELi32EEvPfS0_ii_param_3];
	add.s32 	%r1900, %r1898, %r5;
	setp.ge.s32 	%p1866, %r1900, %r17850;
	@%p1866 bra 	$L__BB5_2770;
	add.s32 	%r6987, %r1900, %r1884;
	mul.wide.s32 	%rd1811, %r6987, 4;
	add.s64 	%rd1812, %rd1, %rd1811;
	ld.global.f32 	%f904, [%rd1812];
	xor.b32  	%r6988, %r1899, %r1882;
	shl.b32 	%r6989, %r6988, 2;
	add.s32 	%r6990, %r1885, %r6989;
	st.shared.f32 	[%r6990], %f904;
$L__BB5_2770:
	add.s32 	%r1901, %r1899, %r5;
	setp.gt.u32 	%p1867, %r1901, 31;
	@%p1867 bra 	$L__BB5_2842;
	ld.param.u32 	%r17851, [_Z24transposeSharedSwizzlingILi32ELi32EEvPfS0_ii_param_3];
	add.s32 	%r1902, %r1900, %r5;
	setp.ge.s32 	%p1868, %r1902, %r17851;
	@%p1868 bra 	$L__BB5_2773;
	add.s32 	%r6991, %r1902, %r1884;
	mul.wide.s32 	%rd1813, %r6991, 4;
	add.s64 	%rd1814, %rd1, %rd1813;
	ld.global.f32 	%f905, [%rd1814];
	xor.b32  	%r6992, %r1901, %r1882;
	shl.b32 	%r6993, %r6992, 2;
	add.s32 	%r6994, %r1885, %r6993;
	st.shared.f32 	[%r6994], %f905;
$L__BB5_2773:
	add.s32 	%r1903, %r1901, %r5;
	setp.gt.u32 	%p1869, %r1903, 31;
	@%p1869 bra 	$L__BB5_2842;
	ld.param.u32 	%r17852, [_Z24transposeSharedSwizzlingILi32ELi32EEvPfS0_ii_param_3];
	add.s32 	%r1904, %r1902, %r5;
	setp.ge.s32 	%p1870, %r1904, %r17852;
	@%p1870 bra 	$L__BB5_2776;
	add.s32 	%r6995, %r1904, %r1884;
	mul.wide.s32 	%rd1815, %r6995, 4;
	add.s64 	%rd1816, %rd1, %rd1815;
	ld.global.f32 	%f906, [%rd1816];
	xor.b32  	%r6996, %r1903, %r1882;
	shl.b32 	%r6997, %r6996, 2;
	add.s32 	%r6998, %r1885, %r6997;
	st.shared.f32 	[%r6998], %f906;
$L__BB5_2776:
	add.s32 	%r1905, %r1903, %r5;
	setp.gt.u32 	%p1871, %r1905, 31;
	@%p1871 bra 	$L__BB5_2842;
	ld.param.u32 	%r17853, [_Z24transposeSharedSwizzlingILi32ELi32EEvPfS0_ii_param_3];
	add.s32 	%r1906, %r1904, %r5;
	setp.ge.s32 	%p1872, %r1906, %r17853;
	@%p1872 bra 	$L__BB5_2779;
	add.s32 	%r6999, %r1906, %r1884;
	mul.wide.s32 	%rd1817, %r6999, 4;
	add.s64 	%rd1818, %rd1, %rd1817;
	ld.global.f32 	%f907, [%rd1818];
	xor.b32  	%r7000, %r1905, %r1882;
	shl.b32 	%r7001, %r7000, 2;
	add.s32 	%r7002, %r1885, %r7001;
	st.shared.f32 	[%r7002], %f907;
$L__BB5_2779:
	add.s32 	%r1907, %r1905, %r5;
	setp.gt.u32 	%p1873, %r1907, 31;
	@%p1873 bra 	$L__BB5_2842;
	ld.param.u32 	%r17854, [_Z24transposeSharedSwizzlingILi32ELi32EEvPfS0_ii_param_3];
	add.s32 	%r1908, %r1906, %r5;
	setp.ge.s32 	%p1874, %r1908, %r17854;
	@%p1874 bra 	$L__BB5_2782;
	add.s32 	%r7003, %r1908, %r1884;
	mul.wide.s32 	%rd1819, %r7003, 4;
	add.s64 	%rd1820, %rd1, %rd1819;
	ld.global.f32 	%f908, [%rd1820];
	xor.b32  	%r7004, %r1907, %r1882;
	shl.b32 	%r7005, %r7004, 2;
	add.s32 	%r7006, %r1885, %r7005;
	st.shared.f32 	[%r7006], %f908;
$L__BB5_2782:
	add.s32 	%r1909, %r1907, %r5;
	setp.gt.u32 	%p1875, %r1909, 31;
	@%p1875 bra 	$L__BB5_2842;
	ld.param.u32 	%r17855, [_Z24transposeSharedSwizzlingILi32ELi32EEvPfS0_ii_param_3];
	add.s32 	%r1910, %r1908, %r5;
	setp.ge.s32 	%p1876, %r1910, %r17855;
	@%p1876 bra 	$L__BB5_2785;
	add.s32 	%r7007, %r1910, %r1884;
	mul.wide.s32 	%rd1821, %r7007, 4;
	add.s64 	%rd1822, %rd1, %rd1821;
	ld.global.f32 	%f909, [%rd1822];
	xor.b32  	%r7008, %r1909, %r1882;
	shl.b32 	%r7009, %r7008, 2;
	add.s32 	%r7010, %r1885, %r7009;
	st.shared.f32 	[%r7010], %f909;
$L__BB5_2785:
	add.s32 	%r1911, %r1909, %r5;
	setp.gt.u32 	%p1877, %r1911, 31;
	@%p1877 bra 	$L__BB5_2842;
	ld.param.u32 	%r17856, [_Z24transposeSharedSwizzlingILi32ELi32EEvPfS0_ii_param_3];
	add.s32 	%r1912, %r1910, %r5;
	setp.ge.s32 	%p1878, %r1912, %r17856;
	@%p1878 bra 	$L__BB5_2788;
	add.s32 	%r7011, %r1912, %r1884;
	mul.wide.s32 	%rd1823, %r7011, 4;
	add.s64 	%rd1824, %rd1, %rd1823;
	ld.global.f32 	%f910, [%rd1824];
	xor.b32  	%r7012, %r1911, %r1882;
	shl.b32 	%r7013, %r7012, 2;
	add.s32 	%r7014, %r1885, %r7013;
	st.shared.f32 	[%r7014], %f910;
$L__BB5_2788:
	add.s32 	%r1913, %r1911, %r5;
	setp.gt.u32 	%p1879, %r1913, 31;
	@%p1879 bra 	$L__BB5_2842;
	ld.param.u32 	%r17857, [_Z24transposeSharedSwizzlingILi32ELi32EEvPfS0_ii_param_3];
	add.s32 	%r1914, %r1912, %r5;
	setp.ge.s32 	%p1880, %r1914, %r17857;
	@%p1880 bra 	$L__BB5_2791;
	add.s32 	%r7015, %r1914, %r1884;
	mul.wide.s32 	%rd1825, %r7015, 4;
	add.s64 	%rd1826, %rd1, %rd1825;
	ld.global.f32 	%f911, [%rd1826];
	xor.b32  	%r7016, %r1913, %r1882;
	shl.b32 	%r7017, %r7016, 2;
	add.s32 	%r7018, %r1885, %r7017;
	st.shared.f32 	[%r7018], %f911;
$L__BB5_2791:
	add.s32 	%r1915, %r1913, %r5;
	setp.gt.u32 	%p1881, %r1915, 31;
	@%p1881 bra 	$L__BB5_2842;
	ld.param.u32 	%r17858, [_Z24transposeSharedSwizzlingILi32ELi32EEvPfS0_ii_param_3];
	add.s32 	%r1916, %r1914, %r5;
	setp.ge.s32 	%p1882, %r1916, %r17858;
	@%p1882 bra 	$L__BB5_2794;
	add.s32 	%r7019, %r1916, %r1884;
	mul.wide.s32 	%rd1827, %r7019, 4;
	add.s64 	%rd1828, %rd1, %rd1827;
	ld.global.f32 	%f912, [%rd1828];
	xor.b32  	%r7020, %r1915, %r1882;
	shl.b32 	%r7021, %r7020, 2;
	add.s32 	%r7022, %r1885, %r7021;
	st.shared.f32 	[%r7022], %f912;
$L__BB5_2794:
	add.s32 	%r1917, %r1915, %r5;
	setp.gt.u32 	%p1883, %r1917, 31;
	@%p1883 bra 	$L__BB5_2842;
	ld.param.u32 	%r17859, [_Z24transposeSharedSwizzlingILi32ELi32EEvPfS0_ii_param_3];
	add.s32 	%r1918, %r1916, %r5;
	setp.ge.s32 	%p1884, %r1918, %r17859;
	@%p1884 bra 	$L__BB5_2797;
	add.s32 	%r7023, %r1918, %r1884;
	mul.wide.s32 	%rd1829, %r7023, 4;
	add.s64 	%rd1830, %rd1, %rd1829;
	ld.global.f32 	%f913, [%rd1830];
	xor.b32  	%r7024, %r1917, %r1882;
	shl.b32 	%r7025, %r7024, 2;
	add.s32 	%r7026, %r1885, %r7025;
	st.shared.f32 	[%r7026], %f913;
$L__BB5_2797:
	add.s32 	%r1919, %r1917, %r5;
	setp.gt.u32 	%p1885, %r1919, 31;
	@%p1885 bra 	$L__BB5_2842;
	ld.param.u32 	%r17860, [_Z24transposeSharedSwizzlingILi32ELi32EEvPfS0_ii_param_3];
	add.s32 	%r1920, %r1918, %r5;
	setp.ge.s32 	%p1886, %r1920, %r17860;
	@%p1886 bra 	$L__BB5_2800;
	add.s32 	%r7027, %r1920, %r1884;
	mul.wide.s32 	%rd1831, %r7027, 4;
	add.s64 	%rd1832, %rd1, %rd1831;
	ld.global.f32 	%f914, [%rd1832];
	xor.b32  	%r7028, %r1919, %r1882;
	shl.b32 	%r7029, %r7028, 2;
	add.s32 	%r7030, %r1885, %r7029;
	st.shared.f32 	[%r7030], %f914;
$L__BB5_2800:
	add.s32 	%r1921, %r1919, %r5;
	setp.gt.u32 	%p1887, %r1921, 31;
	@%p1887 bra 	$L__BB5_2842;
	ld.param.u32 	%r17861, [_Z24transposeSharedSwizzlingILi32ELi32EEvPfS0_ii_param_3];
	add.s32 	%r1922, %r1920, %r5;
	setp.ge.s32 	%p1888, %r1922, %r17861;
	@%p1888 bra 	$L__BB5_2803;
	add.s32 	%r7031, %r1922, %r1884;
	mul.wide.s32 	%rd1833, %r7031, 4;
	add.s64 	%rd1834, %rd1, %rd1833;
	ld.global.f32 	%f915, [%rd1834];
	xor.b32  	%r7032, %r1921, %r1882;
	shl.b32 	%r7033, %r7032, 2;
	add.s32 	%r7034, %r1885, %r7033;
	st.shared.f32 	[%r7034], %f915;
$L__BB5_2803:
	add.s32 	%r1923, %r1921, %r5;
	setp.gt.u32 	%p1889, %r1923, 31;
	@%p1889 bra 	$L__BB5_2842;
	ld.param.u32 	%r17862, [_Z24transposeSharedSwizzlingILi32ELi32EEvPfS0_ii_param_3];
	add.s32 	%r1924, %r1922, %r5;
	setp.ge.s32 	%p1890, %r1924, %r17862;
	@%p1890 bra 	$L__BB5_2806;
	add.s32 	%r7035, %r1924, %r1884;
	mul.wide.s32 	%rd1835, %r7035, 4;
	add.s64 	%rd1836, %rd1, %rd1835;
	ld.global.f32 	%f916, [%rd1836];
	xor.b32  	%r7036, %r1923, %r1882;
	shl.b32 	%r7037, %r7036, 2;
	add.s32 	%r7038, %r1885, %r7037;
	st.shared.f32 	[%r7038], %f916;
$L__BB5_2806:
	add.s32 	%r1925, %r1923, %r5;
	setp.gt.u32 	%p1891, %r1925, 31;
	@%p1891 bra 	$L__BB5_2842;
	ld.param.u32 	%r17863, [_Z24transposeSharedSwizzlingILi32ELi32EEvPfS0_ii_param_3];
	add.s32 	%r1926, %r1924, %r5;
	setp.ge.s32 	%p1892, %r1926, %r17863;
	@%p1892 bra 	$L__BB5_2809;
	add.s32 	%r7039, %r1926, %r1884;
	mul.wide.s32 	%rd1837, %r7039, 4;
	add.s64 	%rd1838, %rd1, %rd1837;
	ld.global.f32 	%f917, [%rd1838];
	xor.b32  	%r7040, %r1925, %r1882;
	shl.b32 	%r7041, %r7040, 2;
	add.s32 	%r7042, %r1885, %r7041;
	st.shared.f32 	[%r7042], %f917;
$L__BB5_2809:
	add.s32 	%r1927, %r1925, %r5;
	setp.gt.u32 	%p1893, %r1927, 31;
	@%p1893 bra 	$L__BB5_2842;
	ld.param.u32 	%r17864, [_Z24transposeSharedSwizzlingILi32ELi32EEvPfS0_ii_param_3];
	add.s32 	%r1928, %r1926, %r5;
	setp.ge.s32 	%p1894, %r1928, %r17864;
	@%p1894 bra 	$L__BB5_2812;
	add.s32 	%r7043, %r1928, %r1884;
	mul.wide.s32 	%rd1839, %r7043, 4;
	add.s64 	%rd1840, %rd1, %rd1839;
	ld.global.f32 	%f918, [%rd1840];
	xor.b32  	%r7044, %r1927, %r1882;
	shl.b32 	%r7045, %r7044, 2;
	add.s32 	%r7046, %r1885, %r7045;
	st.shared.f32 	[%r7046], %f918;
$L__BB5_2812:
	add.s32 	%r1929, %r1927, %r5;
	setp.gt.u32 	%p1895, %r1929, 31;
	@%p1895 bra 	$L__BB5_2842;
	ld.param.u32 	%r17865, [_Z24transposeSharedSwizzlingILi32ELi32EEvPfS0_ii_param_3];
	add.s32 	%r1930, %r1928, %r5;
	setp.ge.s32 	%p1896, %r1930, %r17865;
	@%p1896 bra 	$L__BB5_2815;
	add.s32 	%r7047, %r1930, %r1884;
	mul.wide.s32 	%rd1841, %r7047, 4;
	add.s64 	%rd1842, %rd1, %rd1841;
	ld.global.f32 	%f919, [%rd1842];
	xor.b32  	%r7048, %r1929, %r1882;
	shl.b32 	%r7049, %r7048, 2;
	add.s32 	%r7050, %r1885, %r7049;
	st.shared.f32 	[%r7050], %f919;
$L__BB5_2815:
	add.s32 	%r1931, %r1929, %r5;
	setp.gt.u32 	%p1897, %r1931, 31;
	@%p1897 bra 	$L__BB5_2842;
	ld.param.u32 	%r17866, [_Z24transposeSharedSwizzlingILi32ELi32EEvPfS0_ii_param_3];
	add.s32 	%r1932, %r1930, %r5;
	setp.ge.s32 	%p1898, %r1932, %r17866;
	@%p1898 bra 	$L__BB5_2818;
	add.s32 	%r7051, %r1932, %r1884;
	mul.wide.s32 	%rd1843, %r7051, 4;
	add.s64 	%rd1844, %rd1, %rd1843;
	ld.global.f32 	%f920, [%rd1844];
	xor.b32  	%r7052, %r1931, %r1882;
	shl.b32 	%r7053, %r7052, 2;
	add.s32 	%r7054, %r1885, %r7053;
	st.shared.f32 	[%r7054], %f920;
$L__BB5_2818:
	add.s32 	%r1933, %r1931, %r5;
	setp.gt.u32 	%p1899, %r1933, 31;
	@%p1899 bra 	$L__BB5_2842;
	ld.param.u32 	%r17867, [_Z24transposeSharedSwizzlingILi32ELi32EEvPfS0_ii_param_3];
	add.s32 	%r1934, %r1932, %r5;
	setp.ge.s32 	%p1900, %r1934, %r17867;
	@%p1900 bra 	$L__BB5_2821;
	add.s32 	%r7055, %r1934, %r1884;
	mul.wide.s32 	%rd1845, %r7055, 4;
	add.s64 	%rd1846, %rd1, %rd1845;
	ld.global.f32 	%f921, [%rd1846];
	xor.b32  	%r7056, %r1933, %r1882;
	shl.b32 	%r7057, %r7056, 2;
	add.s32 	%r7058, %r1885, %r7057;
	st.shared.f32 	[%r7058], %f921;
$L__BB5_2821:
	add.s32 	%r1935, %r1933, %r5;
	setp.gt.u32 	%p1901, %r1935, 31;
	@%p1901 bra 	$L__BB5_2842;
	ld.param.u32 	%r17868, [_Z24transposeSharedSwizzlingILi32ELi32EEvPfS0_ii_param_3];
	add.s32 	%r1936, %r1934, %r5;
	setp.ge.s32 	%p1902, %r1936, %r17868;
	@%p1902 bra 	$L__BB5_2824;
	add.s32 	%r7059, %r1936, %r1884;
	mul.wide.s32 	%rd1847, %r7059, 4;
	add.s64 	%rd1848, %rd1, %rd1847;
	ld.global.f32 	%f922, [%rd1848];
	xor.b32  	%r7060, %r1935, %r1882;
	shl.b32 	%r7061, %r7060, 2;
	add.s32 	%r7062, %r1885, %r7061;
	st.shared.f32 	[%r7062], %f922;
$L__BB5_2824:
	add.s32 	%r1937, %r1935, %r5;
	setp.gt.u32 	%p1903, %r1937, 31;
	@%p1903 bra 	$L__BB5_2842;
	ld.param.u32 	%r17869, [_Z24transposeSharedSwizzlingILi32ELi32EEvPfS0_ii_param_3];
	add.s32 	%r1938, %r1936, %r5;
	setp.ge.s32 	%p1904, %r1938, %r17869;
	@%p1904 bra 	$L__BB5_2827;
	add.s32 	%r7063, %r1938, %r1884;
	mul.wide.s32 	%rd1849, %r7063, 4;
	add.s64 	%rd1850, %rd1, %rd1849;
	ld.global.f32 	%f923, [%rd1850];
	xor.b32  	%r7064, %r1937, %r1882;
	shl.b32 	%r7065, %r7064, 2;
	add.s32 	%r7066, %r1885, %r7065;
	st.shared.f32 	[%r7066], %f923;
$L__BB5_2827:
	add.s32 	%r1939, %r1937, %r5;
	setp.gt.u32 	%p1905, %r1939, 31;
	@%p1905 bra 	$L__BB5_2842;
	ld.param.u32 	%r17870, [_Z24transposeSharedSwizzlingILi32ELi32EEvPfS0_ii_param_3];
	add.s32 	%r1940, %r1938, %r5;
	setp.ge.s32 	%p1906, %r1940, %r17870;
	@%p1906 bra 	$L__BB5_2830;
	add.s32 	%r7067, %r1940, %r1884;
	mul.wide.s32 	%rd1851, %r7067, 4;
	add.s64 	%rd1852, %rd1, %rd1851;
	ld.global.f32 	%f924, [%rd1852];
	xor.b32  	%r7068, %r1939, %r1882;
	shl.b32 	%r7069, %r7068, 2;
	add.s32 	%r7070, %r1885, %r7069;
	st.shared.f32 	[%r7070], %f924;
$L__BB5_2830:
	add.s32 	%r1941, %r1939, %r5;
	setp.gt.u32 	%p1907, %r1941, 31;
	@%p1907 bra 	$L__BB5_2842;
	ld.param.u32 	%r17871, [_Z24transposeSharedSwizzlingILi32ELi32EEvPfS0_ii_param_3];
	add.s32 	%r1942, %r1940, %r5;
	setp.ge.s32 	%p1908, %r1942, %r17871;
	@%p1908 bra 	$L__BB5_2833;
	add.s32 	%r7071, %r1942, %r1884;
	mul.wide.s32 	%rd1853, %r7071, 4;
	add.s64 	%rd1854, %rd1, %rd1853;
	ld.global.f32 	%f925, [%rd1854];
	xor.b32  	%r7072, %r1941, %r1882;
	shl.b32 	%r7073, %r7072, 2;
	add.s32 	%r7074, %r1885, %r7073;
	st.shared.f32 	[%r7074], %f925;
$L__BB5_2833:
	add.s32 	%r1943, %r1941, %r5;
	setp.gt.u32 	%p1909, %r1943, 31;
	@%p1909 bra 	$L__BB5_2842;
	ld.param.u32 	%r17872, [_Z24transposeSharedSwizzlingILi32ELi32EEvPfS0_ii_param_3];
	add.s32 	%r1944, %r1942, %r5;
	setp.ge.s32 	%p1910, %r1944, %r17872;
	@%p1910 bra 	$L__BB5_2836;
	add.s32 	%r7075, %r1944, %r1884;
	mul.wide.s32 	%rd1855, %r7075, 4;
	add.s64 	%rd1856, %rd1, %rd1855;
	ld.global.f32 	%f926, [%rd1856];
	xor.b32  	%r7076, %r1943, %r1882;
	shl.b32 	%r7077, %r7076, 2;
	add.s32 	%r7078, %r1885, %r7077;
	st.shared.f32 	[%r7078], %f926;
$L__BB5_2836:
	add.s32 	%r1945, %r1943, %r5;
	setp.gt.u32 	%p1911, %r1945, 31;
	@%p1911 bra 	$L__BB5_2842;
	ld.param.u32 	%r17873, [_Z24transposeSharedSwizzlingILi32ELi32EEvPfS0_ii_param_3];
	add.s32 	%r1946, %r1944, %r5;
	setp.ge.s32 	%p1912, %r1946, %r17873;
	@%p1912 bra 	$L__BB5_2839;
	add.s32 	%r7079, %r1946, %r1884;
	mul.wide.s32 	%rd1857, %r7079, 4;
	add.s64 	%rd1858, %rd1, %rd1857;
	ld.global.f32 	%f927, [%rd1858];
	xor.b32  	%r7080, %r1945, %r1882;
	shl.b32 	%r7081, %r7080, 2;
	add.s32 	%r7082, %r1885, %r7081;
	st.shared.f32 	[%r7082], %f927;
$L__BB5_2839:
	add.s32 	%r1947, %r1945, %r5;
	setp.gt.u32 	%p1913, %r1947, 31;
	@%p1913 bra 	$L__BB5_2842;
	ld.param.u32 	%r17874, [_Z24transposeSharedSwizzlingILi32ELi32EEvPfS0_ii_param_3];
	add.s32 	%r1948, %r1946, %r5;
	setp.ge.s32 	%p1914, %r1948, %r17874;
	@%p1914 bra 	$L__BB5_2842;
	add.s32 	%r7083, %r1948, %r1884;
	mul.wide.s32 	%rd1859, %r7083, 4;
	add.s64 	%rd1860, %rd1, %rd1859;
	ld.global.f32 	%f928, [%rd1860];
	xor.b32  	%r7084, %r1947, %r1882;
	shl.b32 	%r7085, %r7084, 2;
	add.s32 	%r7086, %r1885, %r7085;
	st.shared.f32 	[%r7086], %f928;
$L__BB5_2842:
	add.s32 	%r1949, %r1882, %r6;
	setp.gt.u32 	%p1915, %r1949, 31;
	@%p1915 bra 	$L__BB5_3135;
	ld.param.u32 	%r15920, [_Z24transposeSharedSwizzlingILi32ELi32EEvPfS0_ii_param_2];
	add.s32 	%r1950, %r1883, %r6;
	setp.ge.u32 	%p1916, %r1950, %r15920;
	@%p1916 bra 	$L__BB5_3135;
	setp.gt.u32 	%p1917, %r4, 31;
	@%p1917 bra 	$L__BB5_2940;
	ld.param.u32 	%r17875, [_Z24transposeSharedSwizzlingILi32ELi32EEvPfS0_ii_param_3];
	mul.lo.s32 	%r1951, %r1950, %r17875;
	shl.b32 	%r7087, %r1949, 7;
	mov.u32 	%r7088, _ZZ24transposeSharedSwizzlingILi32ELi32EEvPfS0_iiE4tile;
	add.s32 	%r1952, %r7088, %r7087;
	add.s32 	%r1953, %r4, %r2;
	setp.ge.s32 	%p1918, %r1953, %r17875;
	@%p1918 bra 	$L__BB5_2847;
	add.s32 	%r7089, %r1953, %r1951;
	mul.wide.s32 	%rd1861, %r7089, 4;
	add.s64 	%rd1862, %rd1, %rd1861;
	ld.global.f32 	%f929, [%rd1862];
	xor.b32  	%r7090, %r4, %r1949;
	shl.b32 	%r7091, %r7090, 2;
	add.s32 	%r7092, %r1952, %r7091;
	st.shared.f32 	[%r7092], %f929;
$L__BB5_2847:
	add.s32 	%r1954, %r4, %r5;
	setp.gt.u32 	%p1919, %r1954, 31;
	@%p1919 bra 	$L__BB5_2940;
	ld.param.u32 	%r17876, [_Z24transposeSharedSwizzlingILi32ELi32EEvPfS0_ii_param_3];
	add.s32 	%r1955, %r1953, %r5;
	setp.ge.s32 	%p1920, %r1955, %r17876;
	@%p1920 bra 	$L__BB5_2850;
	add.s32 	%r7093, %r1955, %r1951;
	mul.wide.s32 	%rd1863, %r7093, 4;
	add.s64 	%rd1864, %rd1, %rd1863;
	ld.global.f32 	%f930, [%rd1864];
	xor.b32  	%r7094, %r1954, %r1949;
	shl.b32 	%r7095, %r7094, 2;
	add.s32 	%r7096, %r1952, %r7095;
	st.shared.f32 	[%r7096], %f930;
$L__BB5_2850:
	add.s32 	%r1956, %r1954, %r5;
	setp.gt.u32 	%p1921, %r1956, 31;
	@%p1921 bra 	$L__BB5_2940;
	ld.param.u32 	%r17877, [_Z24transposeSharedSwizzlingILi32ELi32EEvPfS0_ii_param_3];
	add.s32 	%r1957, %r1955, %r5;
	setp.ge.s32 	%p1922, %r1957, %r17877;
	@%p1922 bra 	$L__BB5_2853;
	add.s32 	%r7097, %r1957, %r1951;
	mul.wide.s32 	%rd1865, %r7097, 4;
	add.s64 	%rd1866, %rd1, %rd1865;
	ld.global.f32 	%f931, [%rd1866];
	xor.b32  	%r7098, %r1956, %r1949;
	shl.b32 	%r7099, %r7098, 2;
	add.s32 	%r7100, %r1952, %r7099;
	st.shared.f32 	[%r7100], %f931;
$L__BB5_2853:
	add.s32 	%r1958, %r1956, %r5;
	setp.gt.u32 	%p1923, %r1958, 31;
	@%p1923 bra 	$L__BB5_2940;
	ld.param.u32 	%r17878, [_Z24transposeSharedSwizzlingILi32ELi32EEvPfS0_ii_param_3];
	add.s32 	%r1959, %r1957, %r5;
	setp.ge.s32 	%p1924, %r1959, %r17878;
	@%p1924 bra 	$L__BB5_2856;
	add.s32 	%r7101, %r1959, %r1951;
	mul.wide.s32 	%rd1867, %r7101, 4;
	add.s64 	%rd1868, %rd1, %rd1867;
	ld.global.f32 	%f932, [%rd1868];
	xor.b32  	%r7102, %r1958, %r1949;
	shl.b32 	%r7103, %r7102, 2;
	add.s32 	%r7104, %r1952, %r7103;
	st.shared.f32 	[%r7104], %f932;
$L__BB5_2856:
	add.s32 	%r1960, %r1958, %r5;
	setp.gt.u32 	%p1925, %r1960, 31;
	@%p1925 bra 	$L__BB5_2940;
	ld.param.u32 	%r17879, [_Z24transposeSharedSwizzlingILi32ELi32EEvPfS0_ii_param_3];
	add.s32 	%r1961, %r1959, %r5;
	setp.ge.s32 	%p1926, %r1961, %r17879;
	@%p1926 bra 	$L__BB5_2859;
	add.s32 	%r7105, %r1961, %r1951;
	mul.wide.s32 	%rd1869, %r7105, 4;
	add.s64 	%rd1870, %rd1, %rd1869;
	ld.global.f32 	%f933, [%rd1870];
	xor.b32  	%r7106, %r1960, %r1949;
	shl.b32 	%r7107, %r7106, 2;
	add.s32 	%r7108, %r1952, %r7107;
	st.shared.f32 	[%r7108], %f933;
$L__BB5_2859:
	add.s32 	%r1962, %r1960, %r5;
	setp.gt.u32 	%p1927, %r1962, 31;
	@%p1927 bra 	$L__BB5_2940;
	ld.param.u32 	%r17880, [_Z24transposeSharedSwizzlingILi32ELi32EEvPfS0_ii_param_3];
	add.s32 	%r1963, %r1961, %r5;
	setp.ge.s32 	%p1928, %r1963, %r17880;
	@%p1928 bra 	$L__BB5_2862;
	add.s32 	%r7109, %r1963, %r1951;
	mul.wide.s32 	%rd1871, %r7109, 4;
	add.s64 	%rd1872, %rd1, %rd1871;
	ld.global.f32 	%f934, [%rd1872];
	xor.b32  	%r7110, %r1962, %r1949;
	shl.b32 	%r7111, %r7110, 2;
	add.s32 	%r7112, %r1952, %r7111;
	st.shared.f32 	[%r7112], %f934;
$L__BB5_2862:
	add.s32 	%r1964, %r1962, %r5;
	setp.gt.u32 	%p1929, %r1964, 31;
	@%p1929 bra 	$L__BB5_2940;
	ld.param.u32 	%r17881, [_Z24transposeSharedSwizzlingILi32ELi32EEvPfS0_ii_param_3];
	add.s32 	%r1965, %r1963, %r5;
	setp.ge.s32 	%p1930, %r1965, %r17881;
	@%p1930 bra 	$L__BB5_2865;
	add.s32 	%r7113, %r1965, %r1951;
	mul.wide.s32 	%rd1873, %r7113, 4;
	add.s64 	%rd1874, %rd1, %rd1873;
	ld.global.f32 	%f935, [%rd1874];
	xor.b32  	%r7114, %r1964, %r1949;
	shl.b32 	%r7115, %r7114, 2;
	add.s32 	%r7116, %r1952, %r7115;
	st.shared.f32 	[%r7116], %f935;
$L__BB5_2865:
	add.s32 	%r1966, %r1964, %r5;
	setp.gt.u32 	%p1931, %r1966, 31;
	@%p1931 bra 	$L__BB5_2940;
	ld.param.u32 	%r17882, [_Z24transposeSharedSwizzlingILi32ELi32EEvPfS0_ii_param_3];
	add.s32 	%r1967, %r1965, %r5;
	setp.ge.s32 	%p1932, %r1967, %r17882;
	@%p1932 bra 	$L__BB5_2868;
	add.s32 	%r7117, %r1967, %r1951;
	mul.wide.s32 	%rd1875, %r7117, 4;
	add.s64 	%rd1876, %rd1, %rd1875;
	ld.global.f32 	%f936, [%rd1876];
	xor.b32  	%r7118, %r1966, %r1949;
	shl.b32 	%r7119, %r7118, 2;
	add.s32 	%r7120, %r1952, %r7119;
	st.shared.f32 	[%r7120], %f936;
$L__BB5_2868:
	add.s32 	%r1968, %r1966, %r5;
	setp.gt.u32 	%p1933, %r1968, 31;
	@%p1933 bra 	$L__BB5_2940;
	ld.param.u32 	%r17883, [_Z24transposeSharedSwizzlingILi32ELi32EEvPfS0_ii_param_3];
	add.s32 	%r1969, %r1967, %r5;
	setp.ge.s32 	%p1934, %r1969, %r17883;
	@%p1934 bra 	$L__BB5_2871;
	add.s32 	%r7121, %r1969, %r1951;
	mul.wide.s32 	%rd1877, %r7121, 4;
	add.s64 	%rd1878, %rd1, %rd1877;
	ld.global.f32 	%f937, [%rd1878];
	xor.b32  	%r7122, %r1968, %r1949;
	shl.b32 	%r7123, %r7122, 2;
	add.s32 	%r7124, %r1952, %r7123;
	st.shared.f32 	[%r7124], %f937;
$L__BB5_2871:
	add.s32 	%r1970, %r1968, %r5;
	setp.gt.u32 	%p1935, %r1970, 31;
	@%p1935 bra 	$L__BB5_2940;
	ld.param.u32 	%r17884, [_Z24transposeSharedSwizzlingILi32ELi32EEvPfS0_ii_param_3];
	add.s32 	%r1971, %r1969, %r5;
	setp.ge.s32 	%p1936, %r1971, %r17884;
	@%p1936 bra 	$L__BB5_2874;
	add.s32 	%r7125, %r1971, %r1951;
	mul.wide.s32 	%rd1879, %r7125, 4;
	add.s64 	%rd1880, %rd1, %rd1879;
	ld.global.f32 	%f938, [%rd1880];
	xor.b32  	%r7126, %r1970, %r1949;
	shl.b32 	%r7127, %r7126, 2;
	add.s32 	%r7128, %r1952, %r7127;
	st.shared.f32 	[%r7128], %f938;
$L__BB5_2874:
	add.s32 	%r1972, %r1970, %r5;
	setp.gt.u32 	%p1937, %r1972, 31;
	@%p1937 bra 	$L__BB5_2940;
	ld.param.u32 	%r17885, [_Z24transposeSharedSwizzlingILi32ELi32EEvPfS0_ii_param_3];
	add.s32 	%r1973, %r1971, %r5;
	setp.ge.s32 	%p1938, %r1973, %r17885;
	@%p1938 bra 	$L__BB5_2877;
	add.s32 	%r7129, %r1973, %r1951;
	mul.wide.s32 	%rd1881, %r7129, 4;
	add.s64 	%rd1882, %rd1, %rd1881;
	ld.global.f32 	%f939, [%rd1882];
	xor.b32  	%r7130, %r1972, %r1949;
	shl.b32 	%r7131, %r7130, 2;
	add.s32 	%r7132, %r1952, %r7131;
	st.shared.f32 	[%r7132], %f939;
$L__BB5_2877:
	add.s32 	%r1974, %r1972, %r5;
	setp.gt.u32 	%p1939, %r1974, 31;
	@%p1939 bra 	$L__BB5_2940;
	ld.param.u32 	%r17886, [_Z24transposeSharedSwizzlingILi32ELi32EEvPfS0_ii_param_3];
	add.s32 	%r1975, %r1973, %r5;
	setp.ge.s32 	%p1940, %r1975, %r17886;
	@%p1940 bra 	$L__BB5_2880;
	add.s32 	%r7133, %r1975, %r1951;
	mul.wide.s32 	%rd1883, %r7133, 4;
	add.s64 	%rd1884, %rd1, %rd1883;
	ld.global.f32 	%f940, [%rd1884];
	xor.b32  	%r7134, %r1974, %r1949;
	shl.b32 	%r7135, %r7134, 2;
	add.s32 	%r7136, %r1952, %r7135;
	st.shared.f32 	[%r7136], %f940;
$L__BB5_2880:
	add.s32 	%r1976, %r1974, %r5;
	setp.gt.u32 	%p1941, %r1976, 31;
	@%p1941 bra 	$L__BB5_2940;
	ld.param.u32 	%r17887, [_Z24transposeSharedSwizzlingILi32ELi32EEvPfS0_ii_param_3];
	add.s32 	%r1977, %r1975, %r5;
	setp.ge.s32 	%p1942, %r1977, %r17887;
	@%p1942 bra 	$L__BB5_2883;
	add.s32 	%r7137, %r1977, %r1951;
	mul.wide.s32 	%rd1885, %r7137, 4;
	add.s64 	%rd1886, %rd1, %rd1885;
	ld.global.f32 	%f941, [%rd1886];
	xor.b32  	%r7138, %r1976, %r1949;
	shl.b32 	%r7139, %r7138, 2;
	add.s32 	%r7140, %r1952, %r7139;
	st.shared.f32 	[%r7140], %f941;
$L__BB5_2883:
	add.s32 	%r1978, %r1976, %r5;
	setp.gt.u32 	%p1943, %r1978, 31;
	@%p1943 bra 	$L__BB5_2940;
	ld.param.u32 	%r17888, [_Z24transposeSharedSwizzlingILi32ELi32EEvPfS0_ii_param_3];
	add.s32 	%r1979, %r1977, %r5;
	setp.ge.s32 	%p1944, %r1979, %r17888;
	@%p1944 bra 	$L__BB5_2886;
	add.s32 	%r7141, %r1979, %r1951;
	mul.wide.s32 	%rd1887, %r7141, 4;
	add.s64 	%rd1888, %rd1, %rd1887;
	ld.global.f32 	%f942, [%rd1888];
	xor.b32  	%r7142, %r1978, %r1949;
	shl.b32 	%r7143, %r7142, 2;
	add.s32 	%r7144, %r1952, %r7143;
	st.shared.f32 	[%r7144], %f942;
$L__BB5_2886:
	add.s32 	%r1980, %r1978, %r5;
	setp.gt.u32 	%p1945, %r1980, 31;
	@%p1945 bra 	$L__BB5_2940;
	ld.param.u32 	%r17889, [_Z24transposeSharedSwizzlingILi32ELi32EEvPfS0_ii_param_3];
	add.s32 	%r1981, %r1979, %r5;
	setp.ge.s32 	%p1946, %r1981, %r17889;
	@%p1946 bra 	$L__BB5_2889;
	add.s32 	%r7145, %r1981, %r1951;
	mul.wide.s32 	%rd1889, %r7145, 4;
	add.s64 	%rd1890, %rd1, %rd1889;
	ld.global.f32 	%f943, [%rd1890];
	xor.b32  	%r7146, %r1980, %r1949;
	shl.b32 	%r7147, %r7146, 2;
	add.s32 	%r7148, %r1952, %r7147;
	st.shared.f32 	[%r7148], %f943;
$L__BB5_2889:
	add.s32 	%r1982, %r1980, %r5;
	setp.gt.u32 	%p1947, %r1982, 31;
	@%p1947 bra 	$L__BB5_2940;
	ld.param.u32 	%r17890, [_Z24transposeSharedSwizzlingILi32ELi32EEvPfS0_ii_param_3];
	add.s32 	%r1983, %r1981, %r5;
	setp.ge.s32 	%p1948, %r1983, %r17890;
	@%p1948 bra 	$L__BB5_2892;
	add.s32 	%r7149, %r1983, %r1951;
	mul.wide.s32 	%rd1891, %r7149, 4;
	add.s64 	%rd1892, %rd1, %rd1891;
	ld.global.f32 	%f944, [%rd1892];
	xor.b32  	%r7150, %r1982, %r1949;
	shl.b32 	%r7151, %r7150, 2;
	add.s32 	%r7152, %r1952, %r7151;
	st.shared.f32 	[%r7152], %f944;
$L__BB5_2892:
	add.s32 	%r1984, %r1982, %r5;
	setp.gt.u32 	%p1949, %r1984, 31;
	@%p1949 bra 	$L__BB5_2940;
	ld.param.u32 	%r17891, [_Z24transposeSharedSwizzlingILi32ELi32EEvPfS0_ii_param_3];
	add.s32 	%r1985, %r1983, %r5;
	setp.ge.s32 	%p1950, %r1985, %r17891;
	@%p1950 bra 	$L__BB5_2895;
	add.s32 	%r7153, %r1985, %r1951;
	mul.wide.s32 	%rd1893, %r7153, 4;
	add.s64 	%rd1894, %rd1, %rd1893;
	ld.global.f32 	%f945, [%rd1894];
	xor.b32  	%r7154, %r1984, %r1949;
	shl.b32 	%r7155, %r7154, 2;
	add.s32 	%r7156, %r1952, %r7155;
	st.shared.f32 	[%r7156], %f945;
$L__BB5_2895:
	add.s32 	%r1986, %r1984, %r5;
	setp.gt.u32 	%p1951, %r1986, 31;
	@%p1951 bra 	$L__BB5_2940;
	ld.param.u32 	%r17892, [_Z24transposeSharedSwizzlingILi32ELi32EEvPfS0_ii_param_3];
	add.s32 	%r1987, %r1985, %r5;
	setp.ge.s32 	%p1952, %r1987, %r17892;
	@%p1952 bra 	$L__BB5_2898;
	add.s32 	%r7157, %r1987, %r1951;
	mul.wide.s32 	%rd1895, %r7157, 4;
	add.s64 	%rd1896, %rd1, %rd1895;
	ld.global.f32 	%f946, [%rd1896];
	xor.b32  	%r7158, %r1986, %r1949;
	shl.b32 	%r7159, %r7158, 2;
	add.s32 	%r7160, %r1952, %r7159;
	st.shared.f32 	[%r7160], %f946;
$L__BB5_2898:
	add.s32 	%r1988, %r1986, %r5;
	setp.gt.u32 	%p1953, %r1988, 31;
	@%p1953 bra 	$L__BB5_2940;
	ld.param.u32 	%r17893, [_Z24transposeSharedSwizzlingILi32ELi32EEvPfS0_ii_param_3];
	add.s32 	%r1989, %r1987, %r5;
	setp.ge.s32 	%p1954, %r1989, %r17893;
	@%p1954 bra 	$L__BB5_2901;
	add.s32 	%r7161, %r1989, %r1951;
	mul.wide.s32 	%rd1897, %r7161, 4;
	add.s64 	%rd1898, %rd1, %rd1897;
	ld.global.f32 	%f947, [%rd1898];
	xor.b32  	%r7162, %r1988, %r1949;
	shl.b32 	%r7163, %r7162, 2;
	add.s32 	%r7164, %r1952, %r7163;
	st.shared.f32 	[%r7164], %f947;
$L__BB5_2901:
	add.s32 	%r1990, %r1988, %r5;
	setp.gt.u32 	%p1955, %r1990, 31;
	@%p1955 bra 	$L__BB5_2940;
	ld.param.u32 	%r17894, [_Z24transposeSharedSwizzlingILi32ELi32EEvPfS0_ii_param_3];
	add.s32 	%r1991, %r1989, %r5;
	setp.ge.s32 	%p1956, %r1991, %r17894;
	@%p1956 bra 	$L__BB5_2904;
	add.s32 	%r7165, %r1991, %r1951;
	mul.wide.s32 	%rd1899, %r7165, 4;
	add.s64 	%rd1900, %rd1, %rd1899;
	ld.global.f32 	%f948, [%rd1900];
	xor.b32  	%r7166, %r1990, %r1949;
	shl.b32 	%r7167, %r7166, 2;
	add.s32 	%r7168, %r1952, %r7167;
	st.shared.f32 	[%r7168], %f948;
$L__BB5_2904:
	add.s32 	%r1992, %r1990, %r5;
	setp.gt.u32 	%p1957, %r1992, 31;
	@%p1957 bra 	$L__BB5_2940;
	ld.param.u32 	%r17895, [_Z24transposeSharedSwizzlingILi32ELi32EEvPfS0_ii_param_3];
	add.s32 	%r1993, %r1991, %r5;
	setp.ge.s32 	%p1958, %r1993, %r17895;
	@%p1958 bra 	$L__BB5_2907;
	add.s32 	%r7169, %r1993, %r1951;
	mul.wide.s32 	%rd1901, %r7169, 4;
	add.s64 	%rd1902, %rd1, %rd1901;
	ld.global.f32 	%f949, [%rd1902];
	xor.b32  	%r7170, %r1992, %r1949;
	shl.b32 	%r7171, %r7170, 2;
	add.s32 	%r7172, %r1952, %r7171;
	st.shared.f32 	[%r7172], %f949;
$L__BB5_2907:
	add.s32 	%r1994, %r1992, %r5;
	setp.gt.u32 	%p1959, %r1994, 31;
	@%p1959 bra 	$L__BB5_2940;
	ld.param.u32 	%r17896, [_Z24transposeSharedSwizzlingILi32ELi32EEvPfS0_ii_param_3];
	add.s32 	%r1995, %r1993, %r5;
	setp.ge.s32 	%p1960, %r1995, %r17896;
	@%p1960 bra 	$L__BB5_2910;
	add.s32 	%r7173, %r1995, %r1951;
	mul.wide.s32 	%rd1903, %r7173, 4;
	add.s64 	%rd1904, %rd1, %rd1903;
	ld.global.f32 	%f950, [%rd1904];
	xor.b32  	%r7174, %r1994, %r1949;
	shl.b32 	%r7175, %r7174, 2;
	add.s32 	%r7176, %r1952, %r7175;
	st.shared.f32 	[%r7176], %f950;
$L__BB5_2910:
	add.s32 	%r1996, %r1994, %r5;
	setp.gt.u32 	%p1961, %r1996, 31;
	@%p1961 bra 	$L__BB5_2940;
	ld.param.u32 	%r17897, [_Z24transposeSharedSwizzlingILi32ELi32EEvPfS0_ii_param_3];
	add.s32 	%r1997, %r1995, %r5;
	setp.ge.s32 	%p1962, %r1997, %r17897;
	@%p1962 bra 	$L__BB5_2913;
	add.s32 	%r7177, %r1997, %r1951;
	mul.wide.s32 	%rd1905, %r7177, 4;
	add.s64 	%rd1906, %rd1, %rd1905;
	ld.global.f32 	%f951, [%rd1906];
	xor.b32  	%r7178, %r1996, %r1949;
	shl.b32 	%r7179, %r7178, 2;
	add.s32 	%r7180, %r1952, %r7179;
	st.shared.f32 	[%r7180], %f951;
$L__BB5_2913:
	add.s32 	%r1998, %r1996, %r5;
	setp.gt.u32 	%p1963, %r1998, 31;
	@%p1963 bra 	$L__BB5_2940;
	ld.param.u32 	%r17898, [_Z24transposeSharedSwizzlingILi32ELi32EEvPfS0_ii_param_3];
	add.s32 	%r1999, %r1997, %r5;
	setp.ge.s32 	%p1964, %r1999, %r17898;
	@%p1964 bra 	$L__BB5_2916;
	add.s32 	%r7181, %r1999, %r1951;
	mul.wide.s32 	%rd1907, %r7181, 4;
	add.s64 	%rd1908, %rd1, %rd1907;
	ld.global.f32 	%f952, [%rd1908];
	xor.b32  	%r7182, %r1998, %r1949;
	shl.b32 	%r7183, %r7182, 2;
	add.s32 	%r7184, %r1952, %r7183;
	st.shared.f32 	[%r7184], %f952;
$L__BB5_2916:
	add.s32 	%r2000, %r1998, %r5;
	setp.gt.u32 	%p1965, %r2000, 31;
	@%p1965 bra 	$L__BB5_2940;
	ld.param.u32 	%r17899, [_Z24transposeSharedSwizzlingILi32ELi32EEvPfS0_ii_param_3];
	add.s32 	%r2001, %r1999, %r5;
	setp.ge.s32 	%p1966, %r2001, %r17899;
	@%p1966 bra 	$L__BB5_2919;
	add.s32 	%r7185, %r2001, %r1951;
	mul.wide.s32 	%rd1909, %r7185, 4;
	add.s64 	%rd1910, %rd1, %rd1909;
	ld.global.f32 	%f953, [%rd1910];
	xor.b32  	%r7186, %r2000, %r1949;
	shl.b32 	%r7187, %r7186, 2;
	add.s32 	%r7188, %r1952, %r7187;
	st.shared.f32 	[%r7188], %f953;
$L__BB5_2919:
	add.s32 	%r2002, %r2000, %r5;
	setp.gt.u32 	%p1967, %r2002, 31;
	@%p1967 bra 	$L__BB5_2940;
	ld.param.u32 	%r17900, [_Z24transposeSharedSwizzlingILi32ELi32EEvPfS0_ii_param_3];
	add.s32 	%r2003, %r2001, %r5;
	setp.ge.s32 	%p1968, %r2003, %r17900;
	@%p1968 bra 	$L__BB5_2922;
	add.s32 	%r7189, %r2003, %r1951;
	mul.wide.s32 	%rd1911, %r7189, 4;
	add.s64 	%rd1912, %rd1, %rd1911;
	ld.global.f32 	%f954, [%rd1912];
	xor.b32  	%r7190, %r2002, %r1949;
	shl.b32 	%r7191, %r7190, 2;
	add.s32 	%r7192, %r1952, %r7191;
	st.shared.f32 	[%r7192], %f954;
$L__BB5_2922:
	add.s32 	%r2004, %r2002, %r5;
	setp.gt.u32 	%p1969, %r2004, 31;
	@%p1969 bra 	$L__BB5_2940;
	ld.param.u32 	%r17901, [_Z24transposeSharedSwizzlingILi32ELi32EEvPfS0_ii_param_3];
	add.s32 	%r2005, %r2003, %r5;
	setp.ge.s32 	%p1970, %r2005, %r17901;
	@%p1970 bra 	$L__BB5_2925;
	add.s32 	%r7193, %r2005, %r1951;
	mul.wide.s32 	%rd1913, %r7193, 4;
	add.s64 	%rd1914, %rd1, %rd1913;
	ld.global.f32 	%f955, [%rd1914];
	xor.b32  	%r7194, %r2004, %r1949;
	shl.b32 	%r7195, %r7194, 2;
	add.s32 	%r7196, %r1952, %r7195;
	st.shared.f32 	[%r7196], %f955;
$L__BB5_2925:
	add.s32 	%r2006, %r2004, %r5;
	setp.gt.u32 	%p1971, %r2006, 31;
	@%p1971 bra 	$L__BB5_2940;
	ld.param.u32 	%r17902, [_Z24transposeSharedSwizzlingILi32ELi32EEvPfS0_ii_param_3];
	add.s32 	%r2007, %r2005, %r5;
	setp.ge.s32 	%p1972, %r2007, %r17902;
	@%p1972 bra 	$L__BB5_2928;
	add.s32 	%r7197, %r2007, %r1951;
	mul.wide.s32 	%rd1915, %r7197, 4;
	add.s64 	%rd1916, %rd1, %rd1915;
	ld.global.f32 	%f956, [%rd1916];
	xor.b32  	%r7198, %r2006, %r1949;
	shl.b32 	%r7199, %r7198, 2;
	add.s32 	%r7200, %r1952, %r7199;
	st.shared.f32 	[%r7200], %f956;
$L__BB5_2928:
	add.s32 	%r2008, %r2006, %r5;
	setp.gt.u32 	%p1973, %r2008, 31;
	@%p1973 bra 	$L__BB5_2940;
	ld.param.u32 	%r17903, [_Z24transposeSharedSwizzlingILi32ELi32EEvPfS0_ii_param_3];
	add.s32 	%r2009, %r2007, %r5;
	setp.ge.s32 	%p1974, %r2009, %r17903;
	@%p1974 bra 	$L__BB5_2931;
	add.s32 	%r7201, %r2009, %r1951;
	mul.wide.s32 	%rd1917, %r7201, 4;
	add.s64 	%rd1918, %rd1, %rd1917;
	ld.global.f32 	%f957, [%rd1918];
	xor.b32  	%r7202, %r2008, %r1949;
	shl.b32 	%r7203, %r7202, 2;
	add.s32 	%r7204, %r1952, %r7203;
	st.shared.f32 	[%r7204], %f957;
$L__BB5_2931:
	add.s32 	%r2010, %r2008, %r5;
	setp.gt.u32 	%p1975, %r2010, 31;
	@%p1975 bra 	$L__BB5_2940;
	ld.param.u32 	%r17904, [_Z24transposeSharedSwizzlingILi32ELi32EEvPfS0_ii_param_3];
	add.s32 	%r2011, %r2009, %r5;
	setp.ge.s32 	%p1976, %r2011, %r17904;
	@%p1976 bra 	$L__BB5_2934;
	add.s32 	%r7205, %r2011, %r1951;
	mul.wide.s32 	%rd1919, %r7205, 4;
	add.s64 	%rd1920, %rd1, %rd1919;
	ld.global.f32 	%f958, [%rd1920];
	xor.b32  	%r7206, %r2010, %r1949;
	shl.b32 	%r7207, %r7206, 2;
	add.s32 	%r7208, %r1952, %r7207;
	st.shared.f32 	[%r7208], %f958;
$L__BB5_2934:
	add.s32 	%r2012, %r2010, %r5;
	setp.gt.u32 	%p1977, %r2012, 31;
	@%p1977 bra 	$L__BB5_2940;
	ld.param.u32 	%r17905, [_Z24transposeSharedSwizzlingILi32ELi32EEvPfS0_ii_param_3];
	add.s32 	%r2013, %r2011, %r5;
	setp.ge.s32 	%p1978, %r2013, %r17905;
	@%p1978 bra 	$L__BB5_2937;
	add.s32 	%r7209, %r2013, %r1951;
	mul.wide.s32 	%rd1921, %r7209, 4;
	add.s64 	%rd1922, %rd1, %rd1921;
	ld.global.f32 	%f959, [%rd1922];
	xor.b32  	%r7210, %r2012, %r1949;
	shl.b32 	%r7211, %r7210, 2;
	add.s32 	%r7212, %r1952, %r7211;
	st.shared.f32 	[%r7212], %f959;
$L__BB5_2937:
	add.s32 	%r2014, %r2012, %r5;
	setp.gt.u32 	%p1979, %r2014, 31;
	@%p1979 bra 	$L__BB5_2940;
	ld.param.u32 	%r17906, [_Z24transposeSharedSwizzlingILi32ELi32EEvPfS0_ii_param_3];
	add.s32 	%r2015, %r2013, %r5;
	setp.ge.s32 	%p1980, %r2015, %r17906;
	@%p1980 bra 	$L__BB5_2940;
	add.s32 	%r7213, %r2015, %r1951;
	mul.wide.s32 	%rd1923, %r7213, 4;
	add.s64 	%rd1924, %rd1, %rd1923;
	ld.global.f32 	%f960, [%rd1924];
	xor.b32  	%r7214, %r2014, %r1949;
	shl.b32 	%r7215, %r7214, 2;
	add.s32 	%r7216, %r1952, %r7215;
	st.shared.f32 	[%r7216], %f960;
$L__BB5_2940:
	add.s32 	%r2016, %r1949, %r6;
	setp.gt.u32 	%p1981, %r2016, 31;
	@%p1981 bra 	$L__BB5_3135;
	ld.param.u32 	%r15921, [_Z24transposeSharedSwizzlingILi32ELi32EEvPfS0_ii_param_2];
	add.s32 	%r2017, %r1950, %r6;
	setp.ge.u32 	%p1982, %r2017, %r15921;
	@%p1982 bra 	$L__BB5_3135;
	setp.gt.u32 	%p1983, %r4, 31;
	@%p1983 bra 	$L__BB5_3038;
	ld.param.u32 	%r17907, [_Z24transposeSharedSwizzlingILi32ELi32EEvPfS0_ii_param_3];
	mul.lo.s32 	%r2018, %r2017, %r17907;
	shl.b32 	%r7217, %r2016, 7;
	mov.u32 	%r7218, _ZZ24transposeSharedSwizzlingILi32ELi32EEvPfS0_iiE4tile;
	add.s32 	%r2019, %r7218, %r7217;
	add.s32 	%r2020, %r4, %r2;
	setp.ge.s32 	%p1984, %r2020, %r17907;
	@%p1984 bra 	$L__BB5_2945;
	add.s32 	%r7219, %r2020, %r2018;
	mul.wide.s32 	%rd1925, %r7219, 4;
	add.s64 	%rd1926, %rd1, %rd1925;
	ld.global.f32 	%f961, [%rd1926];
	xor.b32  	%r7220, %r4, %r2016;
	shl.b32 	%r7221, %r7220, 2;
	add.s32 	%r7222, %r2019, %r7221;
	st.shared.f32 	[%r7222], %f961;
$L__BB5_2945:
	add.s32 	%r2021, %r4, %r5;
	setp.gt.u32 	%p1985, %r2021, 31;
	@%p1985 bra 	$L__BB5_3038;
	ld.param.u32 	%r17908, [_Z24transposeSharedSwizzlingILi32ELi32EEvPfS0_ii_param_3];
	add.s32 	%r2022, %r2020, %r5;
	setp.ge.s32 	%p1986, %r2022, %r17908;
	@%p1986 bra 	$L__BB5_2948;
	add.s32 	%r7223, %r2022, %r2018;
	mul.wide.s32 	%rd1927, %r7223, 4;
	add.s64 	%rd1928, %rd1, %rd1927;
	ld.global.f32 	%f962, [%rd1928];
	xor.b32  	%r7224, %r2021, %r2016;
	shl.b32 	%r7225, %r7224, 2;
	add.s32 	%r7226, %r2019, %r7225;
	st.shared.f32 	[%r7226], %f962;
$L__BB5_2948:
	add.s32 	%r2023, %r2021, %r5;
	setp.gt.u32 	%p1987, %r2023, 31;
	@%p1987 bra 	$L__BB5_3038;
	ld.param.u32 	%r17909, [_Z24transposeSharedSwizzlingILi32ELi32EEvPfS0_ii_param_3];
	add.s32 	%r2024, %r2022, %r5;
	setp.ge.s32 	%p1988, %r2024, %r17909;
	@%p1988 bra 	$L__BB5_2951;
	add.s32 	%r7227, %r2024, %r2018;
	mul.wide.s32 	%rd1929, %r7227, 4;
	add.s64 	%rd1930, %rd1, %rd1929;
	ld.global.f32 	%f963, [%rd1930];
	xor.b32  	%r7228, %r2023, %r2016;
	shl.b32 	%r7229, %r7228, 2;
	add.s32 	%r7230, %r2019, %r7229;
	st.shared.f32 	[%r7230], %f963;
$L__BB5_2951:
	add.s32 	%r2025, %r2023, %r5;
	setp.gt.u32 	%p1989, %r2025, 31;
	@%p1989 bra 	$L__BB5_3038;
	ld.param.u32 	%r17910, [_Z24transposeSharedSwizzlingILi32ELi32EEvPfS0_ii_param_3];
	add.s32 	%r2026, %r2024, %r5;
	setp.ge.s32 	%p1990, %r2026, %r17910;
	@%p1990 bra 	$L__BB5_2954;
	add.s32 	%r7231, %r2026, %r2018;
	mul.wide.s32 	%rd1931, %r7231, 4;
	add.s64 	%rd1932, %rd1, %rd1931;
	ld.global.f32 	%f964, [%rd1932];
	xor.b32  	%r7232, %r2025, %r2016;
	shl.b32 	%r7233, %r7232, 2;
	add.s32 	%r7234, %r2019, %r7233;
	st.shared.f32 	[%r7234], %f964;
$L__BB5_2954:
	add.s32 	%r2027, %r2025, %r5;
	setp.gt.u32 	%p1991, %r2027, 31;
	@%p1991 bra 	$L__BB5_3038;
	ld.param.u32 	%r17911, [_Z24transposeSharedSwizzlingILi32ELi32EEvPfS0_ii_param_3];
	add.s32 	%r2028, %r2026, %r5;
	setp.ge.s32 	%p1992, %r2028, %r17911;
	@%p1992 bra 	$L__BB5_2957;
	add.s32 	%r7235, %r2028, %r2018;
	mul.wide.s32 	%rd1933, %r7235, 4;
	add.s64 	%rd1934, %rd1, %rd1933;
	ld.global.f32 	%f965, [%rd1934];
	xor.b32  	%r7236, %r2027, %r2016;
	shl.b32 	%r7237, %r7236, 2;
	add.s32 	%r7238, %r2019, %r7237;
	st.shared.f32 	[%r7238], %f965;
$L__BB5_2957:
	add.s32 	%r2029, %r2027, %r5;
	setp.gt.u32 	%p1993, %r2029, 31;
	@%p1993 bra 	$L__BB5_3038;
	ld.param.u32 	%r17912, [_Z24transposeSharedSwizzlingILi32ELi32EEvPfS0_ii_param_3];
	add.s32 	%r2030, %r2028, %r5;
	setp.ge.s32 	%p1994, %r2030, %r17912;
	@%p1994 bra 	$L__BB5_2960;
	add.s32 	%r7239, %r2030, %r2018;
	mul.wide.s32 	%rd1935, %r7239, 4;
	add.s64 	%rd1936, %rd1, %rd1935;
	ld.global.f32 	%f966, [%rd1936];
	xor.b32  	%r7240, %r2029, %r2016;
	shl.b32 	%r7241, %r7240, 2;
	add.s32 	%r7242, %r2019, %r7241;
	st.shared.f32 	[%r7242], %f966;
$L__BB5_2960:
	add.s32 	%r2031, %r2029, %r5;
	setp.gt.u32 	%p1995, %r2031, 31;
	@%p1995 bra 	$L__BB5_3038;
	ld.param.u32 	%r17913, [_Z24transposeSharedSwizzlingILi32ELi32EEvPfS0_ii_param_3];
	add.s32 	%r2032, %r2030, %r5;
	setp.ge.s32 	%p1996, %r2032, %r17913;
	@%p1996 bra 	$L__BB5_2963;
	add.s32 	%r7243, %r2032, %r2018;
	mul.wide.s32 	%rd1937, %r7243, 4;
	add.s64 	%rd1938, %rd1, %rd1937;
	ld.global.f32 	%f967, [%rd1938];
	xor.b32  	%r7244, %r2031, %r2016;
	shl.b32 	%r7245, %r7244, 2;
	add.s32 	%r7246, %r2019, %r7245;
	st.shared.f32 	[%r7246], %f967;
$L__BB5_2963:
	add.s32 	%r2033, %r2031, %r5;
	setp.gt.u32 	%p1997, %r2033, 31;
	@%p1997 bra 	$L__BB5_3038;
	ld.param.u32 	%r17914, [_Z24transposeSharedSwizzlingILi32ELi32EEvPfS0_ii_param_3];
	add.s32 	%r2034, %r2032, %r5;
	setp.ge.s32 	%p1998, %r2034, %r17914;
	@%p1998 bra 	$L__BB5_2966;
	add.s32 	%r7247, %r2034, %r2018;
	mul.wide.s32 	%rd1939, %r7247, 4;
	add.s64 	%rd1940, %rd1, %rd1939;
	ld.global.f32 	%f968, [%rd1940];
	xor.b32  	%r7248, %r2033, %r2016;
	shl.b32 	%r7249, %r7248, 2;
	add.s32 	%r7250, %r2019, %r7249;
	st.shared.f32 	[%r7250], %f968;
$L__BB5_2966:
	add.s32 	%r2035, %r2033, %r5;
	setp.gt.u32 	%p1999, %r2035, 31;
	@%p1999 bra 	$L__BB5_3038;
	ld.param.u32 	%r17915, [_Z24transposeSharedSwizzlingILi32ELi32EEvPfS0_ii_param_3];
	add.s32 	%r2036, %r2034, %r5;
	setp.ge.s32 	%p2000, %r2036, %r17915;
	@%p2000 bra 	$L__BB5_2969;
	add.s32 	%r7251, %r2036, %r2018;
	mul.wide.s32 	%rd1941, %r7251, 4;
	add.s64 	%rd1942, %rd1, %rd1941;
	ld.global.f32 	%f969, [%rd1942];
	xor.b32  	%r7252, %r2035, %r2016;
	shl.b32 	%r7253, %r7252, 2;
	add.s32 	%r7254, %r2019, %r7253;
	st.shared.f32 	[%r7254], %f969;
$L__BB5_2969:
	add.s32 	%r2037, %r2035, %r5;
	setp.gt.u32 	%p2001, %r2037, 31;
	@%p2001 bra 	$L__BB5_3038;
	ld.param.u32 	%r17916, [_Z24transposeSharedSwizzlingILi32ELi32EEvPfS0_ii_param_3];
	add.s32 	%r2038, %r2036, %r5;
	setp.ge.s32 	%p2002, %r2038, %r17916;
	@%p2002 bra 	$L__BB5_2972;
	add.s32 	%r7255, %r2038, %r2018;
	mul.wide.s32 	%rd1943, %r7255, 4;
	add.s64 	%rd1944, %rd1, %rd1943;
	ld.global.f32 	%f970, [%rd1944];
	xor.b32  	%r7256, %r2037, %r2016;
	shl.b32 	%r7257, %r7256, 2;
	add.s32 	%r7258, %r2019, %r7257;
	st.shared.f32 	[%r7258], %f970;
$L__BB5_2972:
	add.s32 	%r2039, %r2037, %r5;
	setp.gt.u32 	%p2003, %r2039, 31;
	@%p2003 bra 	$L__BB5_3038;
	ld.param.u32 	%r17917, [_Z24transposeSharedSwizzlingILi32ELi32EEvPfS0_ii_param_3];
	add.s32 	%r2040, %r2038, %r5;
	setp.ge.s32 	%p2004, %r2040, %r17917;
	@%p2004 bra 	$L__BB5_2975;
	add.s32 	%r7259, %r2040, %r2018;
	mul.wide.s32 	%rd1945, %r7259, 4;
	add.s64 	%rd1946, %rd1, %rd1945;
	ld.global.f32 	%f971, [%rd1946];
	xor.b32  	%r7260, %r2039, %r2016;
	shl.b32 	%r7261, %r7260, 2;
	add.s32 	%r7262, %r2019, %r7261;
	st.shared.f32 	[%r7262], %f971;
$L__BB5_2975:
	add.s32 	%r2041, %r2039, %r5;
	setp.gt.u32 	%p2005, %r2041, 31;
	@%p2005 bra 	$L__BB5_3038;
	ld.param.u32 	%r17918, [_Z24transposeSharedSwizzlingILi32ELi32EEvPfS0_ii_param_3];
	add.s32 	%r2042, %r2040, %r5;
	setp.ge.s32 	%p2006, %r2042, %r17918;
	@%p2006 bra 	$L__BB5_2978;
	add.s32 	%r7263, %r2042, %r2018;
	mul.wide.s32 	%rd1947, %r7263, 4;
	add.s64 	%rd1948, %rd1, %rd1947;
	ld.global.f32 	%f972, [%rd1948];
	xor.b32  	%r7264, %r2041, %r2016;
	shl.b32 	%r7265, %r7264, 2;
	add.s32 	%r7266, %r2019, %r7265;
	st.shared.f32 	[%r7266], %f972;
$L__BB5_2978:
	add.s32 	%r2043, %r2041, %r5;
	setp.gt.u32 	%p2007, %r2043, 31;
	@%p2007 bra 	$L__BB5_3038;
	ld.param.u32 	%r17919, [_Z24transposeSharedSwizzlingILi32ELi32EEvPfS0_ii_param_3];
	add.s32 	%r2044, %r2042, %r5;
	setp.ge.s32 	%p2008, %r2044, %r17919;
	@%p2008 bra 	$L__BB5_2981;
	add.s32 	%r7267, %r2044, %r2018;
	mul.wide.s32 	%rd1949, %r7267, 4;
	add.s64 	%rd1950, %rd1, %rd1949;
	ld.global.f32 	%f973, [%rd1950];
	xor.b32  	%r7268, %r2043, %r2016;
	shl.b32 	%r7269, %r7268, 2;
	add.s32 	%r7270, %r2019, %r7269;
	st.shared.f32 	[%r7270], %f973;
$L__BB5_2981:
	add.s32 	%r2045, %r2043, %r5;
	setp.gt.u32 	%p2009, %r2045, 31;
	@%p2009 bra 	$L__BB5_3038;
	ld.param.u32 	%r17920, [_Z24transposeSharedSwizzlingILi32ELi32EEvPfS0_ii_param_3];
	add.s32 	%r2046, %r2044, %r5;
	setp.ge.s32 	%p2010, %r2046, %r17920;
	@%p2010 bra 	$L__BB5_2984;
	add.s32 	%r7271, %r2046, %r2018;
	mul.wide.s32 	%rd1951, %r7271, 4;
	add.s64 	%rd1952, %rd1, %rd1951;
	ld.global.f32 	%f974, [%rd1952];
	xor.b32  	%r7272, %r2045, %r2016;
	shl.b32 	%r7273, %r7272, 2;
	add.s32 	%r7274, %r2019, %r7273;
	st.shared.f32 	[%r7274], %f974;
$L__BB5_2984:
	add.s32 	%r2047, %r2045, %r5;
	setp.gt.u32 	%p2011, %r2047, 31;
	@%p2011 bra 	$L__BB5_3038;
	ld.param.u32 	%r17921, [_Z24transposeSharedSwizzlingILi32ELi32EEvPfS0_ii_param_3];
	add.s32 	%r2048, %r2046, %r5;
	setp.ge.s32 	%p2012, %r2048, %r17921;
	@%p2012 bra 	$L__BB5_2987;
	add.s32 	%r7275, %r2048, %r2018;
	mul.wide.s32 	%rd1953, %r7275, 4;
	add.s64 	%rd1954, %rd1, %rd1953;
	ld.global.f32 	%f975, [%rd1954];
	xor.b32  	%r7276, %r2047, %r2016;
	shl.b32 	%r7277, %r7276, 2;
	add.s32 	%r7278, %r2019, %r7277;
	st.shared.f32 	[%r7278], %f975;
$L__BB5_2987:
	add.s32 	%r2049, %r2047, %r5;
	setp.gt.u32 	%p2013, %r2049, 31;
	@%p2013 bra 	$L__BB5_3038;
	ld.param.u32 	%r17922, [_Z24transposeSharedSwizzlingILi32ELi32EEvPfS0_ii_param_3];
	add.s32 	%r2050, %r2048, %r5;
	setp.ge.s32 	%p2014, %r2050, %r17922;
	@%p2014 bra 	$L__BB5_2990;
	add.s32 	%r7279, %r2050, %r2018;
	mul.wide.s32 	%rd1955, %r7279, 4;
	add.s64 	%rd1956, %rd1, %rd1955;
	ld.global.f32 	%f976, [%rd1956];
	xor.b32  	%r7280, %r2049, %r2016;
	shl.b32 	%r7281, %r7280, 2;
	add.s32 	%r7282, %r2019, %r7281;
	st.shared.f32 	[%r7282], %f976;
$L__BB5_2990:
	add.s32 	%r2051, %r2049, %r5;
	setp.gt.u32 	%p2015, %r2051, 31;
	@%p2015 bra 	$L__BB5_3038;
	ld.param.u32 	%r17923, [_Z24transposeSharedSwizzlingILi32ELi32EEvPfS0_ii_param_3];
	add.s32 	%r2052, %r2050, %r5;
	setp.ge.s32 	%p2016, %r2052, %r17923;
	@%p2016 bra 	$L__BB5_2993;
	add.s32 	%r7283, %r2052, %r2018;
	mul.wide.s32 	%rd1957, %r7283, 4;
	add.s64 	%rd1958, %rd1, %rd1957;
	ld.global.f32 	%f977, [%rd1958];
	xor.b32  	%r7284, %r2051, %r2016;
	shl.b32 	%r7285, %r7284, 2;
	add.s32 	%r7286, %r2019, %r7285;
	st.shared.f32 	[%r7286], %f977;
$L__BB5_2993:
	add.s32 	%r2053, %r2051, %r5;
	setp.gt.u32 	%p2017, %r2053, 31;
	@%p2017 bra 	$L__BB5_3038;
	ld.param.u32 	%r17924, [_Z24transposeSharedSwizzlingILi32ELi32EEvPfS0_ii_param_3];
	add.s32 	%r2054, %r2052, %r5;
	setp.ge.s32 	%p2018, %r2054, %r17924;
	@%p2018 bra 	$L__BB5_2996;
	add.s32 	%r7287, %r2054, %r2018;
	mul.wide.s32 	%rd1959, %r7287, 4;
	add.s64 	%rd1960, %rd1, %rd1959;
	ld.global.f32 	%f978, [%rd1960];
	xor.b32  	%r7288, %r2053, %r2016;
	shl.b32 	%r7289, %r7288, 2;
	add.s32 	%r7290, %r2019, %r7289;
	st.shared.f32 	[%r7290], %f978;
$L__BB5_2996:
	add.s32 	%r2055, %r2053, %r5;
	setp.gt.u32 	%p2019, %r2055, 31;
	@%p2019 bra 	$L__BB5_3038;
	ld.param.u32 	%r17925, [_Z24transposeSharedSwizzlingILi32ELi32EEvPfS0_ii_param_3];
	add.s32 	%r2056, %r2054, %r5;
	setp.ge.s32 	%p2020, %r2056, %r17925;
	@%p2020 bra 	$L__BB5_2999;
	add.s32 	%r7291, %r2056, %r2018;
	mul.wide.s32 	%rd1961, %r7291, 4;
	add.s64 	%rd1962, %rd1, %rd1961;
	ld.global.f32 	%f979, [%rd1962];
	xor.b32  	%r7292, %r2055, %r2016;
	shl.b32 	%r7293, %r7292, 2;
	add.s32 	%r7294, %r2019, %r7293;
	st.shared.f32 	[%r7294], %f979;
$L__BB5_2999:
	add.s32 	%r2057, %r2055, %r5;
	setp.gt.u32 	%p2021, %r2057, 31;
	@%p2021 bra 	$L__BB5_3038;
	ld.param.u32 	%r17926, [_Z24transposeSharedSwizzlingILi32ELi32EEvPfS0_ii_param_3];
	add.s32 	%r2058, %r2056, %r5;
	setp.ge.s32 	%p2022, %r2058, %r17926;
	@%p2022 bra 	$L__BB5_3002;
	add.s32 	%r7295, %r2058, %r2018;
	mul.wide.s32 	%rd1963, %r7295, 4;
	add.s64 	%rd1964, %rd1, %rd1963;
	ld.global.f32 	%f980, [%rd1964];
	xor.b32  	%r7296, %r2057, %r2016;
	shl.b32 	%r7297, %r7296, 2;
	add.s32 	%r7298, %r2019, %r7297;
	st.shared.f32 	[%r7298], %f980;
$L__BB5_3002:
	add.s32 	%r2059, %r2057, %r5;
	setp.gt.u32 	%p2023, %r2059, 31;
	@%p2023 bra 	$L__BB5_3038;
	ld.param.u32 	%r17927, [_Z24transposeSharedSwizzlingILi32ELi32EEvPfS0_ii_param_3];
	add.s32 	%r2060, %r2058, %r5;
	setp.ge.s32 	%p2024, %r2060, %r17927;
	@%p2024 bra 	$L__BB5_3005;
	add.s32 	%r7299, %r2060, %r2018;
	mul.wide.s32 	%rd1965, %r7299, 4;
	add.s64 	%rd1966, %rd1, %rd1965;
	ld.global.f32 	%f981, [%rd1966];
	xor.b32  	%r7300, %r2059, %r2016;
	shl.b32 	%r7301, %r7300, 2;
	add.s32 	%r7302, %r2019, %r7301;
	st.shared.f32 	[%r7302], %f981;
$L__BB5_3005:
	add.s32 	%r2061, %r2059, %r5;
	setp.gt.u32 	%p2025, %r2061, 31;
	@%p2025 bra 	$L__BB5_3038;
	ld.param.u32 	%r17928, [_Z24transposeSharedSwizzlingILi32ELi32EEvPfS0_ii_param_3];
	add.s32 	%r2062, %r2060, %r5;
	setp.ge.s32 	%p2026, %r2062, %r17928;
	@%p2026 bra 	$L__BB5_3008;
	add.s32 	%r7303, %r2062, %r2018;
	mul.wide.s32 	%rd1967, %r7303, 4;
	add.s64 	%rd1968, %rd1, %rd1967;
	ld.global.f32 	%f982, [%rd1968];
	xor.b32  	%r7304, %r2061, %r2016;
	shl.b32 	%r7305, %r7304, 2;
	add.s32 	%r7306, %r2019, %r7305;
	st.shared.f32 	[%r7306], %f982;
$L__BB5_3008:
	add.s32 	%r2063, %r2061, %r5;
	setp.gt.u32 	%p2027, %r2063, 31;
	@%p2027 bra 	$L__BB5_3038;
	ld.param.u32 	%r17929, [_Z24transposeSharedSwizzlingILi32ELi32EEvPfS0_ii_param_3];
	add.s32 	%r2064, %r2062, %r5;
	setp.ge.s32 	%p2028, %r2064, %r17929;
	@%p2028 bra 	$L__BB5_3011;
	add.s32 	%r7307, %r2064, %r2018;
	mul.wide.s32 	%rd1969, %r7307, 4;
	add.s64 	%rd1970, %rd1, %rd1969;
	ld.global.f32 	%f983, [%rd1970];
	xor.b32  	%r7308, %r2063, %r2016;
	shl.b32 	%r7309, %r7308, 2;
	add.s32 	%r7310, %r2019, %r7309;
	st.shared.f32 	[%r7310], %f983;
$L__BB5_3011:
	add.s32 	%r2065, %r2063, %r5;
	setp.gt.u32 	%p2029, %r2065, 31;
	@%p2029 bra 	$L__BB5_3038;
	ld.param.u32 	%r17930, [_Z24transposeSharedSwizzlingILi32ELi32EEvPfS0_ii_param_3];
	add.s32 	%r2066, %r2064, %r5;
	setp.ge.s32 	%p2030, %r2066, %r17930;
	@%p2030 bra 	$L__BB5_3014;
	add.s32 	%r7311, %r2066, %r2018;
	mul.wide.s32 	%rd1971, %r7311, 4;
	add.s64 	%rd1972, %rd1, %rd1971;
	ld.global.f32 	%f984, [%rd1972];
	xor.b32  	%r7312, %r2065, %r2016;
	shl.b32 	%r7313, %r7312, 2;
	add.s32 	%r7314, %r2019, %r7313;
	st.shared.f32 	[%r7314], %f984;
$L__BB5_3014:
	add.s32 	%r2067, %r2065, %r5;
	setp.gt.u32 	%p2031, %r2067, 31;
	@%p2031 bra 	$L__BB5_3038;
	ld.param.u32 	%r17931, [_Z24transposeSharedSwizzlingILi32ELi32EEvPfS0_ii_param_3];
	add.s32 	%r2068, %r2066, %r5;
	setp.ge.s32 	%p2032, %r2068, %r17931;
	@%p2032 bra 	$L__BB5_3017;
	add.s32 	%r7315, %r2068, %r2018;
	mul.wide.s32 	%rd1973, %r7315, 4;
	add.s64 	%rd1974, %rd1, %rd1973;
	ld.global.f32 	%f985, [%rd1974];
	xor.b32  	%r7316, %r2067, %r2016;
	shl.b32 	%r7317, %r7316, 2;
	add.s32 	%r7318, %r2019, %r7317;
	st.shared.f32 	[%r7318], %f985;
$L__BB5_3017:
	add.s32 	%r2069, %r2067, %r5;
	setp.gt.u32 	%p2033, %r2069, 31;
	@%p2033 bra 	$L__BB5_3038;
	ld.param.u32 	%r17932, [_Z24transposeSharedSwizzlingILi32ELi32EEvPfS0_ii_param_3];
	add.s32 	%r2070, %r2068, %r5;
	setp.ge.s32 	%p2034, %r2070, %r17932;
	@%p2034 bra 	$L__BB5_3020;
	add.s32 	%r7319, %r2070, %r2018;
	mul.wide.s32 	%rd1975, %r7319, 4;
	add.s64 	%rd1976, %rd1, %rd1975;
	ld.global.f32 	%f986, [%rd1976];
	xor.b32  	%r7320, %r2069, %r2016;
	shl.b32 	%r7321, %r7320, 2;
	add.s32 	%r7322, %r2019, %r7321;
	st.shared.f32 	[%r7322], %f986;
$L__BB5_3020:
	add.s32 	%r2071, %r2069, %r5;
	setp.gt.u32 	%p2035, %r2071, 31;
	@%p2035 bra 	$L__BB5_3038;
	ld.param.u32 	%r17933, [_Z24transposeSharedSwizzlingILi32ELi32EEvPfS0_ii_param_3];
	add.s32 	%r2072, %r2070, %r5;
	setp.ge.s32 	%p2036, %r2072, %r17933;
	@%p2036 bra 	$L__BB5_3023;
	add.s32 	%r7323, %r2072, %r2018;
	mul.wide.s32 	%rd1977, %r7323, 4;
	add.s64 	%rd1978, %rd1, %rd1977;
	ld.global.f32 	%f987, [%rd1978];
	xor.b32  	%r7324, %r2071, %r2016;
	shl.b32 	%r7325, %r7324, 2;
	add.s32 	%r7326, %r2019, %r7325;
	st.shared.f32 	[%r7326], %f987;
$L__BB5_3023:
	add.s32 	%r2073, %r2071, %r5;
	setp.gt.u32 	%p2037, %r2073, 31;
	@%p2037 bra 	$L__BB5_3038;
	ld.param.u32 	%r17934, [_Z24transposeSharedSwizzlingILi32ELi32EEvPfS0_ii_param_3];
	add.s32 	%r2074, %r2072, %r5;
	setp.ge.s32 	%p2038, %r2074, %r17934;
	@%p2038 bra 	$L__BB5_3026;
	add.s32 	%r7327, %r2074, %r2018;
	mul.wide.s32 	%rd1979, %r7327, 4;
	add.s64 	%rd1980, %rd1, %rd1979;
	ld.global.f32 	%f988, [%rd1980];
	xor.b32  	%r7328, %r2073, %r2016;
	shl.b32 	%r7329, %r7328, 2;
	add.s32 	%r7330, %r2019, %r7329;
	st.shared.f32 	[%r7330], %f988;
$L__BB5_3026:
	add.s32 	%r2075, %r2073, %r5;
	setp.gt.u32 	%p2039, %r2075, 31;
	@%p2039 bra 	$L__BB5_3038;
	ld.param.u32 	%r17935, [_Z24transposeSharedSwizzlingILi32ELi32EEvPfS0_ii_param_3];
	add.s32 	%r2076, %r2074, %r5;
	setp.ge.s32 	%p2040, %r2076, %r17935;
	@%p2040 bra 	$L__BB5_3029;
	add.s32 	%r7331, %r2076, %r2018;
	mul.wide.s32 	%rd1981, %r7331, 4;
	add.s64 	%rd1982, %rd1, %rd1981;
	ld.global.f32 	%f989, [%rd1982];
	xor.b32  	%r7332, %r2075, %r2016;
	shl.b32 	%r7333, %r7332, 2;
	add.s32 	%r7334, %r2019, %r7333;
	st.shared.f32 	[%r7334], %f989;
$L__BB5_3029:
	add.s32 	%r2077, %r2075, %r5;
	setp.gt.u32 	%p2041, %r2077, 31;
	@%p2041 bra 	$L__BB5_3038;
	ld.param.u32 	%r17936, [_Z24transposeSharedSwizzlingILi32ELi32EEvPfS0_ii_param_3];
	add.s32 	%r2078, %r2076, %r5;
	setp.ge.s32 	%p2042, %r2078, %r17936;
	@%p2042 bra 	$L__BB5_3032;
	add.s32 	%r7335, %r2078, %r2018;
	mul.wide.s32 	%rd1983, %r7335, 4;
	add.s64 	%rd1984, %rd1, %rd1983;
	ld.global.f32 	%f990, [%rd1984];
	xor.b32  	%r7336, %r2077, %r2016;
	shl.b32 	%r7337, %r7336, 2;
	add.s32 	%r7338, %r2019, %r7337;
	st.shared.f32 	[%r7338], %f990;
$L__BB5_3032:
	add.s32 	%r2079, %r2077, %r5;
	setp.gt.u32 	%p2043, %r2079, 31;
	@%p2043 bra 	$L__BB5_3038;
	ld.param.u32 	%r17937, [_Z24transposeSharedSwizzlingILi32ELi32EEvPfS0_ii_param_3];
	add.s32 	%r2080, %r2078, %r5;
	setp.ge.s32 	%p2044, %r2080, %r17937;
	@%p2044 bra 	$L__BB5_3035;
	add.s32 	%r7339, %r2080, %r2018;
	mul.wide.s32 	%rd1985, %r7339, 4;
	add.s64 	%rd1986, %rd1, %rd1985;
	ld.global.f32 	%f991, [%rd1986];
	xor.b32  	%r7340, %r2079, %r2016;
	shl.b32 	%r7341, %r7340, 2;
	add.s32 	%r7342, %r2019, %r7341;
	st.shared.f32 	[%r7342], %f991;
$L__BB5_3035:
	add.s32 	%r2081, %r2079, %r5;
	setp.gt.u32 	%p2045, %r2081, 31;
	@%p2045 bra 	$L__BB5_3038;
	ld.param.u32 	%r17938, [_Z24transposeSharedSwizzlingILi32ELi32EEvPfS0_ii_param_3];
	add.s32 	%r2082, %r2080, %r5;
	setp.ge.s32 	%p2046, %r2082, %r17938;
	@%p2046 bra 	$L__BB5_3038;
	add.s32 	%r7343, %r2082, %r2018;
	mul.wide.s32 	%rd1987, %r7343, 4;
	add.s64 	%rd1988, %rd1, %rd1987;
	ld.global.f32 	%f992, [%rd1988];
	xor.b32  	%r7344, %r2081, %r2016;
	shl.b32 	%r7345, %r7344, 2;
	add.s32 	%r7346, %r2019, %r7345;
	st.shared.f32 	[%r7346], %f992;
$L__BB5_3038:
	add.s32 	%r2083, %r2016, %r6;
	setp.gt.u32 	%p2047, %r2083, 31;
	@%p2047 bra 	$L__BB5_3135;
	ld.param.u32 	%r15922, [_Z24transposeSharedSwizzlingILi32ELi32EEvPfS0_ii_param_2];
	setp.gt.u32 	%p2048, %r4, 31;
	add.s32 	%r2084, %r2017, %r6;
	setp.ge.u32 	%p2049, %r2084, %r15922;
	or.pred  	%p2050, %p2049, %p2048;
	@%p2050 bra 	$L__BB5_3135;
	ld.param.u32 	%r17939, [_Z24transposeSharedSwizzlingILi32ELi32EEvPfS0_ii_param_3];
	mul.lo.s32 	%r2085, %r2084, %r17939;
	shl.b32 	%r7348, %r2083, 7;
	mov.u32 	%r7349, _ZZ24transposeSharedSwizzlingILi32ELi32EEvPfS0_iiE4tile;
	add.s32 	%r2086, %r7349, %r7348;
	add.s32 	%r2087, %r4, %r2;
	setp.ge.s32 	%p2051, %r2087, %r17939;
	@%p2051 bra 	$L__BB5_3042;
	add.s32 	%r7350, %r2087, %r2085;
	mul.wide.s32 	%rd1989, %r7350, 4;
	add.s64 	%rd1990, %rd1, %rd1989;
	ld.global.f32 	%f993, [%rd1990];
	xor.b32  	%r7351, %r4, %r2083;
	shl.b32 	%r7352, %r7351, 2;
	add.s32 	%r7353, %r2086, %r7352;
	st.shared.f32 	[%r7353], %f993;
$L__BB5_3042:
	add.s32 	%r2088, %r4, %r5;
	setp.gt.u32 	%p2052, %r2088, 31;
	@%p2052 bra 	$L__BB5_3135;
	ld.param.u32 	%r17940, [_Z24transposeSharedSwizzlingILi32ELi32EEvPfS0_ii_param_3];
	add.s32 	%r2089, %r2087, %r5;
	setp.ge.s32 	%p2053, %r2089, %r17940;
	@%p2053 bra 	$L__BB5_3045;
	add.s32 	%r7354, %r2089, %r2085;
	mul.wide.s32 	%rd1991, %r7354, 4;
	add.s64 	%rd1992, %rd1, %rd1991;
	ld.global.f32 	%f994, [%rd1992];
	xor.b32  	%r7355, %r2088, %r2083;
	shl.b32 	%r7356, %r7355, 2;
	add.s32 	%r7357, %r2086, %r7356;
	st.shared.f32 	[%r7357], %f994;
$L__BB5_3045:
	add.s32 	%r2090, %r2088, %r5;
	setp.gt.u32 	%p2054, %r2090, 31;
	@%p2054 bra 	$L__BB5_3135;
	ld.param.u32 	%r17941, [_Z24transposeSharedSwizzlingILi32ELi32EEvPfS0_ii_param_3];
	add.s32 	%r2091, %r2089, %r5;
	setp.ge.s32 	%p2055, %r2091, %r17941;
	@%p2055 bra 	$L__BB5_3048;
	add.s32 	%r7358, %r2091, %r2085;
	mul.wide.s32 	%rd1993, %r7358, 4;
	add.s64 	%rd1994, %rd1, %rd1993;
	ld.global.f32 	%f995, [%rd1994];
	xor.b32  	%r7359, %r2090, %r2083;
	shl.b32 	%r7360, %r7359, 2;
	add.s32 	%r7361, %r2086, %r7360;
	st.shared.f32 	[%r7361], %f995;
$L__BB5_3048:
	add.s32 	%r2092, %r2090, %r5;
	setp.gt.u32 	%p2056, %r2092, 31;
	@%p2056 bra 	$L__BB5_3135;
	ld.param.u32 	%r17942, [_Z24transposeSharedSwizzlingILi32ELi32EEvPfS0_ii_param_3];
	add.s32 	%r2093, %r2091, %r5;
	setp.ge.s32 	%p2057, %r2093, %r17942;
	@%p2057 bra 	$L__BB5_3051;
	add.s32 	%r7362, %r2093, %r2085;
	mul.wide.s32 	%rd1995, %r7362, 4;
	add.s64 	%rd1996, %rd1, %rd1995;
	ld.global.f32 	%f996, [%rd1996];
	xor.b32  	%r7363, %r2092, %r2083;
	shl.b32 	%r7364, %r7363, 2;
	add.s32 	%r7365, %r2086, %r7364;
	st.shared.f32 	[%r7365], %f996;
$L__BB5_3051:
	add.s32 	%r2094, %r2092, %r5;
	setp.gt.u32 	%p2058, %r2094, 31;
	@%p2058 bra 	$L__BB5_3135;
	ld.param.u32 	%r17943, [_Z24transposeSharedSwizzlingILi32ELi32EEvPfS0_ii_param_3];
	add.s32 	%r2095, %r2093, %r5;
	setp.ge.s32 	%p2059, %r2095, %r17943;
	@%p2059 bra 	$L__BB5_3054;
	add.s32 	%r7366, %r2095, %r2085;
	mul.wide.s32 	%rd1997, %r7366, 4;
	add.s64 	%rd1998, %rd1, %rd1997;
	ld.global.f32 	%f997, [%rd1998];
	xor.b32  	%r7367, %r2094, %r2083;
	shl.b32 	%r7368, %r7367, 2;
	add.s32 	%r7369, %r2086, %r7368;
	st.shared.f32 	[%r7369], %f997;
$L__BB5_3054:
	add.s32 	%r2096, %r2094, %r5;
	setp.gt.u32 	%p2060, %r2096, 31;
	@%p2060 bra 	$L__BB5_3135;
	ld.param.u32 	%r17944, [_Z24transposeSharedSwizzlingILi32ELi32EEvPfS0_ii_param_3];
	add.s32 	%r2097, %r2095, %r5;
	setp.ge.s32 	%p2061, %r2097, %r17944;
	@%p2061 bra 	$L__BB5_3057;
	add.s32 	%r7370, %r2097, %r2085;
	mul.wide.s32 	%rd1999, %r7370, 4;
	add.s64 	%rd2000, %rd1, %rd1999;
	ld.global.f32 	%f998, [%rd2000];
	xor.b32  	%r7371, %r2096, %r2083;
	shl.b32 	%r7372, %r7371, 2;
	add.s32 	%r7373, %r2086, %r7372;
	st.shared.f32 	[%r7373], %f998;
$L__BB5_3057:
	add.s32 	%r2098, %r2096, %r5;
	setp.gt.u32 	%p2062, %r2098, 31;
	@%p2062 bra 	$L__BB5_3135;
	ld.param.u32 	%r17945, [_Z24transposeSharedSwizzlingILi32ELi32EEvPfS0_ii_param_3];
	add.s32 	%r2099, %r2097, %r5;
	setp.ge.s32 	%p2063, %r2099, %r17945;
	@%p2063 bra 	$L__BB5_3060;
	add.s32 	%r7374, %r2099, %r2085;
	mul.wide.s32 	%rd2001, %r7374, 4;
	add.s64 	%rd2002, %rd1, %rd2001;
	ld.global.f32 	%f999, [%rd2002];
	xor.b32  	%r7375, %r2098, %r2083;
	shl.b32 	%r7376, %r7375, 2;
	add.s32 	%r7377, %r2086, %r7376;
	st.shared.f32 	[%r7377], %f999;
$L__BB5_3060:
	add.s32 	%r2100, %r2098, %r5;
	setp.gt.u32 	%p2064, %r2100, 31;
	@%p2064 bra 	$L__BB5_3135;
	ld.param.u32 	%r17946, [_Z24transposeSharedSwizzlingILi32ELi32EEvPfS0_ii_param_3];
	add.s32 	%r2101, %r2099, %r5;
	setp.ge.s32 	%p2065, %r2101, %r17946;
	@%p2065 bra 	$L__BB5_3063;
	add.s32 	%r7378, %r2101, %r2085;
	mul.wide.s32 	%rd2003, %r7378, 4;
	add.s64 	%rd2004, %rd1, %rd2003;
	ld.global.f32 	%f1000, [%rd2004];
	xor.b32  	%r7379, %r2100, %r2083;
	shl.b32 	%r7380, %r7379, 2;
	add.s32 	%r7381, %r2086, %r7380;
	st.shared.f32 	[%r7381], %f1000;
$L__BB5_3063:
	add.s32 	%r2102, %r2100, %r5;
	setp.gt.u32 	%p2066, %r2102, 31;
	@%p2066 bra 	$L__BB5_3135;
	ld.param.u32 	%r17947, [_Z24transposeSharedSwizzlingILi32ELi32EEvPfS0_ii_param_3];
	add.s32 	%r2103, %r2101, %r5;
	setp.ge.s32 	%p2067, %r2103, %r17947;
	@%p2067 bra 	$L__BB5_3066;
	add.s32 	%r7382, %r2103, %r2085;
	mul.wide.s32 	%rd2005, %r7382, 4;
	add.s64 	%rd2006, %rd1, %rd2005;
	ld.global.f32 	%f1001, [%rd2006];
	xor.b32  	%r7383, %r2102, %r2083;
	shl.b32 	%r7384, %r7383, 2;
	add.s32 	%r7385, %r2086, %r7384;
	st.shared.f32 	[%r7385], %f1001;
$L__BB5_3066:
	add.s32 	%r2104, %r2102, %r5;
	setp.gt.u32 	%p2068, %r2104, 31;
	@%p2068 bra 	$L__BB5_3135;
	ld.param.u32 	%r17948, [_Z24transposeSharedSwizzlingILi32ELi32EEvPfS0_ii_param_3];
	add.s32 	%r2105, %r2103, %r5;
	setp.ge.s32 	%p2069, %r2105, %r17948;
	@%p2069 bra 	$L__BB5_3069;
	add.s32 	%r7386, %r2105, %r2085;
	mul.wide.s32 	%rd2007, %r7386, 4;
	add.s64 	%rd2008, %rd1, %rd2007;
	ld.global.f32 	%f1002, [%rd2008];
	xor.b32  	%r7387, %r2104, %r2083;
	shl.b32 	%r7388, %r7387, 2;
	add.s32 	%r7389, %r2086, %r7388;
	st.shared.f32 	[%r7389], %f1002;
$L__BB5_3069:
	add.s32 	%r2106, %r2104, %r5;
	setp.gt.u32 	%p2070, %r2106, 31;
	@%p2070 bra 	$L__BB5_3135;
	ld.param.u32 	%r17949, [_Z24transposeSharedSwizzlingILi32ELi32EEvPfS0_ii_param_3];
	add.s32 	%r2107, %r2105, %r5;
	setp.ge.s32 	%p2071, %r2107, %r17949;
	@%p2071 bra 	$L__BB5_3072;
	add.s32 	%r7390, %r2107, %r2085;
	mul.wide.s32 	%rd2009, %r7390, 4;
	add.s64 	%rd2010, %rd1, %rd2009;
	ld.global.f32 	%f1003, [%rd2010];
	xor.b32  	%r7391, %r2106, %r2083;
	shl.b32 	%r7392, %r7391, 2;
	add.s32 	%r7393, %r2086, %r7392;
	st.shared.f32 	[%r7393], %f1003;
$L__BB5_3072:
	add.s32 	%r2108, %r2106, %r5;
	setp.gt.u32 	%p2072, %r2108, 31;
	@%p2072 bra 	$L__BB5_3135;
	ld.param.u32 	%r17950, [_Z24transposeSharedSwizzlingILi32ELi32EEvPfS0_ii_param_3];
	add.s32 	%r2109, %r2107, %r5;
	setp.ge.s32 	%p2073, %r2109, %r17950;
	@%p2073 bra 	$L__BB5_3075;
	add.s32 	%r7394, %r2109, %r2085;
	mul.wide.s32 	%rd2011, %r7394, 4;
	add.s64 	%rd2012, %rd1, %rd2011;
	ld.global.f32 	%f1004, [%rd2012];
	xor.b32  	%r7395, %r2108, %r2083;
	shl.b32 	%r7396, %r7395, 2;
	add.s32 	%r7397, %r2086, %r7396;
	st.shared.f32 	[%r7397], %f1004;
$L__BB5_3075:
	add.s32 	%r2110, %r2108, %r5;
	setp.gt.u32 	%p2074, %r2110, 31;
	@%p2074 bra 	$L__BB5_3135;
	ld.param.u32 	%r17951, [_Z24transposeSharedSwizzlingILi32ELi32EEvPfS0_ii_param_3];
	add.s32 	%r2111, %r2109, %r5;
	setp.ge.s32 	%p2075, %r2111, %r17951;
	@%p2075 bra 	$L__BB5_3078;
	add.s32 	%r7398, %r2111, %r2085;
	mul.wide.s32 	%rd2013, %r7398, 4;
	add.s64 	%rd2014, %rd1, %rd2013;
	ld.global.f32 	%f1005, [%rd2014];
	xor.b32  	%r7399, %r2110, %r2083;
	shl.b32 	%r7400, %r7399, 2;
	add.s32 	%r7401, %r2086, %r7400;
	st.shared.f32 	[%r7401], %f1005;
$L__BB5_3078:
	add.s32 	%r2112, %r2110, %r5;
	setp.gt.u32 	%p2076, %r2112, 31;
	@%p2076 bra 	$L__BB5_3135;
	ld.param.u32 	%r17952, [_Z24transposeSharedSwizzlingILi32ELi32EEvPfS0_ii_param_3];
	add.s32 	%r2113, %r2111, %r5;
	setp.ge.s32 	%p2077, %r2113, %r17952;
	@%p2077 bra 	$L__BB5_3081;
	add.s32 	%r7402, %r2113, %r2085;
	mul.wide.s32 	%rd2015, %r7402, 4;
	add.s64 	%rd2016, %rd1, %rd2015;
	ld.global.f32 	%f1006, [%rd2016];
	xor.b32  	%r7403, %r2112, %r2083;
	shl.b32 	%r7404, %r7403, 2;
	add.s32 	%r7405, %r2086, %r7404;
	st.shared.f32 	[%r7405], %f1006;
$L__BB5_3081:
	add.s32 	%r2114, %r2112, %r5;
	setp.gt.u32 	%p2078, %r2114, 31;
	@%p2078 bra 	$L__BB5_3135;
	ld.param.u32 	%r17953, [_Z24transposeSharedSwizzlingILi32ELi32EEvPfS0_ii_param_3];
	add.s32 	%r2115, %r2113, %r5;
	setp.ge.s32 	%p2079, %r2115, %r17953;
	@%p2079 bra 	$L__BB5_3084;
	add.s32 	%r7406, %r2115, %r2085;
	mul.wide.s32 	%rd2017, %r7406, 4;
	add.s64 	%rd2018, %rd1, %rd2017;
	ld.global.f32 	%f1007, [%rd2018];
	xor.b32  	%r7407, %r2114, %r2083;
	shl.b32 	%r7408, %r7407, 2;
	add.s32 	%r7409, %r2086, %r7408;
	st.shared.f32 	[%r7409], %f1007;
$L__BB5_3084:
	add.s32 	%r2116, %r2114, %r5;
	setp.gt.u32 	%p2080, %r2116, 31;
	@%p2080 bra 	$L__BB5_3135;
	ld.param.u32 	%r17954, [_Z24transposeSharedSwizzlingILi32ELi32EEvPfS0_ii_param_3];
	add.s32 	%r2117, %r2115, %r5;
	setp.ge.s32 	%p2081, %r2117, %r17954;
	@%p2081 bra 	$L__BB5_3087;
	add.s32 	%r7410, %r2117, %r2085;
	mul.wide.s32 	%rd2019, %r7410, 4;
	add.s64 	%rd2020, %rd1, %rd2019;
	ld.global.f32 	%f1008, [%rd2020];
	xor.b32  	%r7411, %r2116, %r2083;
	shl.b32 	%r7412, %r7411, 2;
	add.s32 	%r7413, %r2086, %r7412;
	st.shared.f32 	[%r7413], %f1008;
$L__BB5_3087:
	add.s32 	%r2118, %r2116, %r5;
	setp.gt.u32 	%p2082, %r2118, 31;
	@%p2082 bra 	$L__BB5_3135;
	ld.param.u32 	%r17955, [_Z24transposeSharedSwizzlingILi32ELi32EEvPfS0_ii_param_3];
	add.s32 	%r2119, %r2117, %r5;
	setp.ge.s32 	%p2083, %r2119, %r17955;
	@%p2083 bra 	$L__BB5_3090;
	add.s32 	%r7414, %r2119, %r2085;
	mul.wide.s32 	%rd2021, %r7414, 4;
	add.s64 	%rd2022, %rd1, %rd2021;
	ld.global.f32 	%f1009, [%rd2022];
	xor.b32  	%r7415, %r2118, %r2083;
	shl.b32 	%r7416, %r7415, 2;
	add.s32 	%r7417, %r2086, %r7416;
	st.shared.f32 	[%r7417], %f1009;
$L__BB5_3090:
	add.s32 	%r2120, %r2118, %r5;
	setp.gt.u32 	%p2084, %r2120, 31;
	@%p2084 bra 	$L__BB5_3135;
	ld.param.u32 	%r17956, [_Z24transposeSharedSwizzlingILi32ELi32EEvPfS0_ii_param_3];
	add.s32 	%r2121, %r2119, %r5;
	setp.ge.s32 	%p2085, %r2121, %r17956;
	@%p2085 bra 	$L__BB5_3093;
	add.s32 	%r7418, %r2121, %r2085;
	mul.wide.s32 	%rd2023, %r7418, 4;
	add.s64 	%rd2024, %rd1, %rd2023;
	ld.global.f32 	%f1010, [%rd2024];
	xor.b32  	%r7419, %r2120, %r2083;
	shl.b32 	%r7420, %r7419, 2;
	add.s32 	%r7421, %r2086, %r7420;
	st.shared.f32 	[%r7421], %f1010;
$L__BB5_3093:
	add.s32 	%r2122, %r2120, %r5;
	setp.gt.u32 	%p2086, %r2122, 31;
	@%p2086 bra 	$L__BB5_3135;
	ld.param.u32 	%r17957, [_Z24transposeSharedSwizzlingILi32ELi32EEvPfS0_ii_param_3];
	add.s32 	%r2123, %r2121, %r5;
	setp.ge.s32 	%p2087, %r2123, %r17957;
	@%p2087 bra 	$L__BB5_3096;
	add.s32 	%r7422, %r2123, %r2085;
	mul.wide.s32 	%rd2025, %r7422, 4;
	add.s64 	%rd2026, %rd1, %rd2025;
	ld.global.f32 	%f1011, [%rd2026];
	xor.b32  	%r7423, %r2122, %r2083;
	shl.b32 	%r7424, %r7423, 2;
	add.s32 	%r7425, %r2086, %r7424;
	st.shared.f32 	[%r7425], %f1011;
$L__BB5_3096:
	add.s32 	%r2124, %r2122, %r5;
	setp.gt.u32 	%p2088, %r2124, 31;
	@%p2088 bra 	$L__BB5_3135;
	ld.param.u32 	%r17958, [_Z24transposeSharedSwizzlingILi32ELi32EEvPfS0_ii_param_3];
	add.s32 	%r2125, %r2123, %r5;
	setp.ge.s32 	%p2089, %r2125, %r17958;
	@%p2089 bra 	$L__BB5_3099;
	add.s32 	%r7426, %r2125, %r2085;
	mul.wide.s32 	%rd2027, %r7426, 4;
	add.s64 	%rd2028, %rd1, %rd2027;
	ld.global.f32 	%f1012, [%rd2028];
	xor.b32  	%r7427, %r2124, %r2083;
	shl.b32 	%r7428, %r7427, 2;
	add.s32 	%r7429, %r2086, %r7428;
	st.shared.f32 	[%r7429], %f1012;
$L__BB5_3099:
	add.s32 	%r2126, %r2124, %r5;
	setp.gt.u32 	%p2090, %r2126, 31;
	@%p2090 bra 	$L__BB5_3135;
	ld.param.u32 	%r17959, [_Z24transposeSharedSwizzlingILi32ELi32EEvPfS0_ii_param_3];
	add.s32 	%r2127, %r2125, %r5;
	setp.ge.s32 	%p2091, %r2127, %r17959;
	@%p2091 bra 	$L__BB5_3102;
	add.s32 	%r7430, %r2127, %r2085;
	mul.wide.s32 	%rd2029, %r7430, 4;
	add.s64 	%rd2030, %rd1, %rd2029;
	ld.global.f32 	%f1013, [%rd2030];
	xor.b32  	%r7431, %r2126, %r2083;
	shl.b32 	%r7432, %r7431, 2;
	add.s32 	%r7433, %r2086, %r7432;
	st.shared.f32 	[%r7433], %f1013;
$L__BB5_3102:
	add.s32 	%r2128, %r2126, %r5;
	setp.gt.u32 	%p2092, %r2128, 31;
	@%p2092 bra 	$L__BB5_3135;
	ld.param.u32 	%r17960, [_Z24transposeSharedSwizzlingILi32ELi32EEvPfS0_ii_param_3];
	add.s32 	%r2129, %r2127, %r5;
	setp.ge.s32 	%p2093, %r2129, %r17960;
	@%p2093 bra 	$L__BB5_3105;
	add.s32 	%r7434, %r2129, %r2085;
	mul.wide.s32 	%rd2031, %r7434, 4;
	add.s64 	%rd2032, %rd1, %rd2031;
	ld.global.f32 	%f1014, [%rd2032];
	xor.b32  	%r7435, %r2128, %r2083;
	shl.b32 	%r7436, %r7435, 2;
	add.s32 	%r7437, %r2086, %r7436;
	st.shared.f32 	[%r7437], %f1014;
$L__BB5_3105:
	add.s32 	%r2130, %r2128, %r5;
	setp.gt.u32 	%p2094, %r2130, 31;
	@%p2094 bra 	$L__BB5_3135;
	ld.param.u32 	%r17961, [_Z24transposeSharedSwizzlingILi32ELi32EEvPfS0_ii_param_3];
	add.s32 	%r2131, %r2129, %r5;
	setp.ge.s32 	%p2095, %r2131, %r17961;
	@%p2095 bra 	$L__BB5_3108;
	add.s32 	%r7438, %r2131, %r2085;
	mul.wide.s32 	%rd2033, %r7438, 4;
	add.s64 	%rd2034, %rd1, %rd2033;
	ld.global.f32 	%f1015, [%rd2034];
	xor.b32  	%r7439, %r2130, %r2083;
	shl.b32 	%r7440, %r7439, 2;
	add.s32 	%r7441, %r2086, %r7440;
	st.shared.f32 	[%r7441], %f1015;
$L__BB5_3108:
	add.s32 	%r2132, %r2130, %r5;
	setp.gt.u32 	%p2096, %r2132, 31;
	@%p2096 bra 	$L__BB5_3135;
	ld.param.u32 	%r17962, [_Z24transposeSharedSwizzlingILi32ELi32EEvPfS0_ii_param_3];
	add.s32 	%r2133, %r2131, %r5;
	setp.ge.s32 	%p2097, %r2133, %r17962;
	@%p2097 bra 	$L__BB5_3111;
	add.s32 	%r7442, %r2133, %r2085;
	mul.wide.s32 	%rd2035, %r7442, 4;
	add.s64 	%rd2036, %rd1, %rd2035;
	ld.global.f32 	%f1016, [%rd2036];
	xor.b32  	%r7443, %r2132, %r2083;
	shl.b32 	%r7444, %r7443, 2;
	add.s32 	%r7445, %r2086, %r7444;
	st.shared.f32 	[%r7445], %f1016;
$L__BB5_3111:
	add.s32 	%r2134, %r2132, %r5;
	setp.gt.u32 	%p2098, %r2134, 31;
	@%p2098 bra 	$L__BB5_3135;
	ld.param.u32 	%r17963, [_Z24transposeSharedSwizzlingILi32ELi32EEvPfS0_ii_param_3];
	add.s32 	%r2135, %r2133, %r5;
	setp.ge.s32 	%p2099, %r2135, %r17963;
	@%p2099 bra 	$L__BB5_3114;
	add.s32 	%r7446, %r2135, %r2085;
	mul.wide.s32 	%rd2037, %r7446, 4;
	add.s64 	%rd2038, %rd1, %rd2037;
	ld.global.f32 	%f1017, [%rd2038];
	xor.b32  	%r7447, %r2134, %r2083;
	shl.b32 	%r7448, %r7447, 2;
	add.s32 	%r7449, %r2086, %r7448;
	st.shared.f32 	[%r7449], %f1017;
$L__BB5_3114:
	add.s32 	%r2136, %r2134, %r5;
	setp.gt.u32 	%p2100, %r2136, 31;
	@%p2100 bra 	$L__BB5_3135;
	ld.param.u32 	%r17964, [_Z24transposeSharedSwizzlingILi32ELi32EEvPfS0_ii_param_3];
	add.s32 	%r2137, %r2135, %r5;
	setp.ge.s32 	%p2101, %r2137, %r17964;
	@%p2101 bra 	$L__BB5_3117;
	add.s32 	%r7450, %r2137, %r2085;
	mul.wide.s32 	%rd2039, %r7450, 4;
	add.s64 	%rd2040, %rd1, %rd2039;
	ld.global.f32 	%f1018, [%rd2040];
	xor.b32  	%r7451, %r2136, %r2083;
	shl.b32 	%r7452, %r7451, 2;
	add.s32 	%r7453, %r2086, %r7452;
	st.shared.f32 	[%r7453], %f1018;
$L__BB5_3117:
	add.s32 	%r2138, %r2136, %r5;
	setp.gt.u32 	%p2102, %r2138, 31;
	@%p2102 bra 	$L__BB5_3135;
	ld.param.u32 	%r17965, [_Z24transposeSharedSwizzlingILi32ELi32EEvPfS0_ii_param_3];
	add.s32 	%r2139, %r2137, %r5;
	setp.ge.s32 	%p2103, %r2139, %r17965;
	@%p2103 bra 	$L__BB5_3120;
	add.s32 	%r7454, %r2139, %r2085;
	mul.wide.s32 	%rd2041, %r7454, 4;
	add.s64 	%rd2042, %rd1, %rd2041;
	ld.global.f32 	%f1019, [%rd2042];
	xor.b32  	%r7455, %r2138, %r2083;
	shl.b32 	%r7456, %r7455, 2;
	add.s32 	%r7457, %r2086, %r7456;
	st.shared.f32 	[%r7457], %f1019;
$L__BB5_3120:
	add.s32 	%r2140, %r2138, %r5;
	setp.gt.u32 	%p2104, %r2140, 31;
	@%p2104 bra 	$L__BB5_3135;
	ld.param.u32 	%r17966, [_Z24transposeSharedSwizzlingILi32ELi32EEvPfS0_ii_param_3];
	add.s32 	%r2141, %r2139, %r5;
	setp.ge.s32 	%p2105, %r2141, %r17966;
	@%p2105 bra 	$L__BB5_3123;
	add.s32 	%r7458, %r2141, %r2085;
	mul.wide.s32 	%rd2043, %r7458, 4;
	add.s64 	%rd2044, %rd1, %rd2043;
	ld.global.f32 	%f1020, [%rd2044];
	xor.b32  	%r7459, %r2140, %r2083;
	shl.b32 	%r7460, %r7459, 2;
	add.s32 	%r7461, %r2086, %r7460;
	st.shared.f32 	[%r7461], %f1020;
$L__BB5_3123:
	add.s32 	%r2142, %r2140, %r5;
	setp.gt.u32 	%p2106, %r2142, 31;
	@%p2106 bra 	$L__BB5_3135;
	ld.param.u32 	%r17967, [_Z24transposeSharedSwizzlingILi32ELi32EEvPfS0_ii_param_3];
	add.s32 	%r2143, %r2141, %r5;
	setp.ge.s32 	%p2107, %r2143, %r17967;
	@%p2107 bra 	$L__BB5_3126;
	add.s32 	%r7462, %r2143, %r2085;
	mul.wide.s32 	%rd2045, %r7462, 4;
	add.s64 	%rd2046, %rd1, %rd2045;
	ld.global.f32 	%f1021, [%rd2046];
	xor.b32  	%r7463, %r2142, %r2083;
	shl.b32 	%r7464, %r7463, 2;
	add.s32 	%r7465, %r2086, %r7464;
	st.shared.f32 	[%r7465], %f1021;
$L__BB5_3126:
	add.s32 	%r2144, %r2142, %r5;
	setp.gt.u32 	%p2108, %r2144, 31;
	@%p2108 bra 	$L__BB5_3135;
	ld.param.u32 	%r17968, [_Z24transposeSharedSwizzlingILi32ELi32EEvPfS0_ii_param_3];
	add.s32 	%r2145, %r2143, %r5;
	setp.ge.s32 	%p2109, %r2145, %r17968;
	@%p2109 bra 	$L__BB5_3129;
	add.s32 	%r7466, %r2145, %r2085;
	mul.wide.s32 	%rd2047, %r7466, 4;
	add.s64 	%rd2048, %rd1, %rd2047;
	ld.global.f32 	%f1022, [%rd2048];
	xor.b32  	%r7467, %r2144, %r2083;
	shl.b32 	%r7468, %r7467, 2;
	add.s32 	%r7469, %r2086, %r7468;
	st.shared.f32 	[%r7469], %f1022;
$L__BB5_3129:
	add.s32 	%r2146, %r2144, %r5;
	setp.gt.u32 	%p2110, %r2146, 31;
	@%p2110 bra 	$L__BB5_3135;
	ld.param.u32 	%r17969, [_Z24transposeSharedSwizzlingILi32ELi32EEvPfS0_ii_param_3];
	add.s32 	%r2147, %r2145, %r5;
	setp.ge.s32 	%p2111, %r2147, %r17969;
	@%p2111 bra 	$L__BB5_3132;
	add.s32 	%r7470, %r2147, %r2085;
	mul.wide.s32 	%rd2049, %r7470, 4;
	add.s64 	%rd2050, %rd1, %rd2049;
	ld.global.f32 	%f1023, [%rd2050];
	xor.b32  	%r7471, %r2146, %r2083;
	shl.b32 	%r7472, %r7471, 2;
	add.s32 	%r7473, %r2086, %r7472;
	st.shared.f32 	[%r7473], %f1023;
$L__BB5_3132:
	add.s32 	%r2148, %r2146, %r5;
	setp.gt.u32 	%p2112, %r2148, 31;
	@%p2112 bra 	$L__BB5_3135;
	ld.param.u32 	%r17970, [_Z24transposeSharedSwizzlingILi32ELi32EEvPfS0_ii_param_3];
	add.s32 	%r2149, %r2147, %r5;
	setp.ge.s32 	%p2113, %r2149, %r17970;
	@%p2113 bra 	$L__BB5_3135;
	add.s32 	%r7474, %r2149, %r2085;
	mul.wide.s32 	%rd2051, %r7474, 4;
	add.s64 	%rd2052, %rd1, %rd2051;
	ld.global.f32 	%f1024, [%rd2052];
	xor.b32  	%r7475, %r2148, %r2083;
	shl.b32 	%r7476, %r7475, 2;
	add.s32 	%r7477, %r2086, %r7476;
	st.shared.f32 	[%r7477], %f1024;
$L__BB5_3135:
	setp.gt.u32 	%p2114, %r3, 31;
	bar.sync 	0;
	@%p2114 bra 	$L__BB5_6270;
	ld.param.u32 	%r17971, [_Z24transposeSharedSwizzlingILi32ELi32EEvPfS0_ii_param_3];
	add.s32 	%r7478, %r3, %r2;
	setp.ge.s32 	%p2115, %r7478, %r17971;
	@%p2115 bra 	$L__BB5_6270;
	ld.param.u64 	%rd4101, [_Z24transposeSharedSwizzlingILi32ELi32EEvPfS0_ii_param_1];
	cvta.to.global.u64 	%rd2, %rd4101;
	add.s32 	%r2150, %r3, %r2;
	mov.u32 	%r7481, %ctaid.y;
	shl.b32 	%r2151, %r7481, 5;
	mov.u32 	%r2152, %tid.x;
	setp.gt.u32 	%p2116, %r2152, 31;
	shl.b32 	%r7482, %r2152, 7;
	mov.u32 	%r7483, _ZZ24transposeSharedSwizzlingILi32ELi32EEvPfS0_iiE4tile;
	add.s32 	%r7484, %r7483, %r7482;
	mov.u32 	%r2153, %ntid.x;
	add.s32 	%r2154, %r2152, %r2153;
	shl.b32 	%r7485, %r2153, 7;
	add.s32 	%r7486, %r7484, %r7485;
	add.s32 	%r2155, %r2154, %r2153;
	add.s32 	%r7487, %r7486, %r7485;
	add.s32 	%r2156, %r2155, %r2153;
	add.s32 	%r7488, %r7487, %r7485;
	add.s32 	%r2157, %r2156, %r2153;
	add.s32 	%r7489, %r7488, %r7485;
	add.s32 	%r2158, %r2157, %r2153;
	add.s32 	%r7490, %r7489, %r7485;
	add.s32 	%r2159, %r2158, %r2153;
	add.s32 	%r7491, %r7490, %r7485;
	add.s32 	%r2160, %r2159, %r2153;
	add.s32 	%r7492, %r7491, %r7485;
	add.s32 	%r2161, %r2160, %r2153;
	add.s32 	%r7493, %r7492, %r7485;
	add.s32 	%r2162, %r2161, %r2153;
	add.s32 	%r7494, %r7493, %r7485;
	add.s32 	%r2163, %r2162, %r2153;
	add.s32 	%r7495, %r7494, %r7485;
	add.s32 	%r2164, %r2163, %r2153;
	add.s32 	%r2165, %r7495, %r7485;
	add.s32 	%r2166, %r2164, %r2153;
	add.s32 	%r2167, %r2165, %r7485;
	add.s32 	%r2168, %r2166, %r2153;
	add.s32 	%r2169, %r2167, %r7485;
	add.s32 	%r2170, %r2168, %r2153;
	add.s32 	%r2171, %r2169, %r7485;
	add.s32 	%r2172, %r2170, %r2153;
	add.s32 	%r2173, %r2171, %r7485;
	add.s32 	%r2174, %r2172, %r2153;
	add.s32 	%r2175, %r2173, %r7485;
	add.s32 	%r2176, %r2174, %r2153;
	add.s32 	%r2177, %r2175, %r7485;
	add.s32 	%r2178, %r2176, %r2153;
	add.s32 	%r2179, %r2177, %r7485;
	add.s32 	%r2180, %r2178, %r2153;
	add.s32 	%r2181, %r2179, %r7485;
	add.s32 	%r2182, %r2180, %r2153;
	add.s32 	%r2183, %r2182, %r2153;
	add.s32 	%r2184, %r2183, %r2153;
	add.s32 	%r2185, %r2184, %r2153;
	add.s32 	%r2186, %r2185, %r2153;
	add.s32 	%r2187, %r2186, %r2153;
	add.s32 	%r2188, %r2187, %r2153;
	add.s32 	%r2189, %r2188, %r2153;
	add.s32 	%r2190, %r2189, %r2153;
	add.s32 	%r2191, %r2190, %r2153;
	add.s32 	%r2192, %r2191, %r2153;
	add.s32 	%r2193, %r2192, %r2153;
	@%p2116 bra 	$L__BB5_3233;
	ld.param.u32 	%r15923, [_Z24transposeSharedSwizzlingILi32ELi32EEvPfS0_ii_param_2];
	mul.lo.s32 	%r2194, %r2150, %r15923;
	add.s32 	%r2195, %r2152, %r2151;
	setp.ge.s32 	%p2117, %r2195, %r15923;
	@%p2117 bra 	$L__BB5_3140;
	xor.b32  	%r7496, %r2152, %r3;
	shl.b32 	%r7497, %r2152, 7;
	mov.u32 	%r7498, _ZZ24transposeSharedSwizzlingILi32ELi32EEvPfS0_iiE4tile;
	add.s32 	%r7499, %r7498, %r7497;
	shl.b32 	%r7500, %r7496, 2;
	add.s32 	%r7501, %r7499, %r7500;
	ld.shared.f32 	%f1025, [%r7501];
	add.s32 	%r7502, %r2195, %r2194;
	mul.wide.s32 	%rd2053, %r7502, 4;
	add.s64 	%rd2054, %rd2, %rd2053;
	st.global.f32 	[%rd2054], %f1025;
$L__BB5_3140:
	setp.gt.u32 	%p2118, %r2154, 31;
	@%p2118 bra 	$L__BB5_3233;
	ld.param.u32 	%r15924, [_Z24transposeSharedSwizzlingILi32ELi32EEvPfS0_ii_param_2];
	add.s32 	%r2196, %r2195, %r2153;
	setp.ge.s32 	%p2119, %r2196, %r15924;
	@%p2119 bra 	$L__BB5_3143;
	xor.b32  	%r7503, %r2154, %r3;
	shl.b32 	%r7504, %r2152, 7;
	mov.u32 	%r7505, _ZZ24transposeSharedSwizzlingILi32ELi32EEvPfS0_iiE4tile;
	add.s32 	%r7506, %r7505, %r7504;
	shl.b32 	%r7507, %r2153, 7;
	add.s32 	%r7508, %r7506, %r7507;
	shl.b32 	%r7509, %r7503, 2;
	add.s32 	%r7510, %r7508, %r7509;
	ld.shared.f32 	%f1026, [%r7510];
	add.s32 	%r7511, %r2196, %r2194;
	mul.wide.s32 	%rd2055, %r7511, 4;
	add.s64 	%rd2056, %rd2, %rd2055;
	st.global.f32 	[%rd2056], %f1026;
$L__BB5_3143:
	setp.gt.u32 	%p2120, %r2155, 31;
	@%p2120 bra 	$L__BB5_3233;
	ld.param.u32 	%r15925, [_Z24transposeSharedSwizzlingILi32ELi32EEvPfS0_ii_param_2];
	add.s32 	%r2197, %r2196, %r2153;
	setp.ge.s32 	%p2121, %r2197, %r15925;
	@%p2121 bra 	$L__BB5_3146;
	xor.b32  	%r7512, %r2155, %r3;
	shl.b32 	%r7513, %r2152, 7;
	mov.u32 	%r7514, _ZZ24transposeSharedSwizzlingILi32ELi32EEvPfS0_iiE4tile;
	add.s32 	%r7515, %r7514, %r7513;
	shl.b32 	%r7516, %r2153, 7;
	add.s32 	%r7517, %r7515, %r7516;
	add.s32 	%r7518, %r7517, %r7516;
	shl.b32 	%r7519, %r7512, 2;
	add.s32 	%r7520, %r7518, %r7519;
	ld.shared.f32 	%f1027, [%r7520];
	add.s32 	%r7521, %r2197, %r2194;
	mul.wide.s32 	%rd2057, %r7521, 4;
	add.s64 	%rd2058, %rd2, %rd2057;
	st.global.f32 	[%rd2058], %f1027;
$L__BB5_3146:
	setp.gt.u32 	%p2122, %r2156, 31;
	@%p2122 bra 	$L__BB5_3233;
	ld.param.u32 	%r15926, [_Z24transposeSharedSwizzlingILi32ELi32EEvPfS0_ii_param_2];
	add.s32 	%r2198, %r2197, %r2153;
	setp.ge.s32 	%p2123, %r2198, %r15926;
	@%p2123 bra 	$L__BB5_3149;
	xor.b32  	%r7522, %r2156, %r3;
	shl.b32 	%r7523, %r2152, 7;
	mov.u32 	%r7524, _ZZ24transposeSharedSwizzlingILi32ELi32EEvPfS0_iiE4tile;
	add.s32 	%r7525, %r7524, %r7523;
	shl.b32 	%r7526, %r2153, 7;
	add.s32 	%r7527, %r7525, %r7526;
	add.s32 	%r7528, %r7527, %r7526;
	add.s32 	%r7529, %r7528, %r7526;
	shl.b32 	%r7530, %r7522, 2;
	add.s32 	%r7531, %r7529, %r7530;
	ld.shared.f32 	%f1028, [%r7531];
	add.s32 	%r7532, %r2198, %r2194;
	mul.wide.s32 	%rd2059, %r7532, 4;
	add.s64 	%rd2060, %rd2, %rd2059;
	st.global.f32 	[%rd2060], %f1028;
$L__BB5_3149:
	setp.gt.u32 	%p2124, %r2157, 31;
	@%p2124 bra 	$L__BB5_3233;
	ld.param.u32 	%r15927, [_Z24transposeSharedSwizzlingILi32ELi32EEvPfS0_ii_param_2];
	add.s32 	%r2199, %r2198, %r2153;
	setp.ge.s32 	%p2125, %r2199, %r15927;
	@%p2125 bra 	$L__BB5_3152;
	xor.b32  	%r7533, %r2157, %r3;
	shl.b32 	%r7534, %r2152, 7;
	mov.u32 	%r7535, _ZZ24transposeSharedSwizzlingILi32ELi32EEvPfS0_iiE4tile;
	add.s32 	%r7536, %r7535, %r7534;
	shl.b32 	%r7537, %r2153, 7;
	add.s32 	%r7538, %r7536, %r7537;
	add.s32 	%r7539, %r7538, %r7537;
	add.s32 	%r7540, %r7539, %r7537;
	add.s32 	%r7541, %r7540, %r7537;
	shl.b32 	%r7542, %r7533, 2;
	add.s32 	%r7543, %r7541, %r7542;
	ld.shared.f32 	%f1029, [%r7543];
	add.s32 	%r7544, %r2199, %r2194;
	mul.wide.s32 	%rd2061, %r7544, 4;
	add.s64 	%rd2062, %rd2, %rd2061;
	st.global.f32 	[%rd2062], %f1029;
$L__BB5_3152:
	setp.gt.u32 	%p2126, %r2158, 31;
	@%p2126 bra 	$L__BB5_3233;
	ld.param.u32 	%r15928, [_Z24transposeSharedSwizzlingILi32ELi32EEvPfS0_ii_param_2];
	add.s32 	%r2200, %r2199, %r2153;
	setp.ge.s32 	%p2127, %r2200, %r15928;
	@%p2127 bra 	$L__BB5_3155;
	xor.b32  	%r7545, %r2158, %r3;
	shl.b32 	%r7546, %r2152, 7;
	mov.u32 	%r7547, _ZZ24transposeSharedSwizzlingILi32ELi32EEvPfS0_iiE4tile;
	add.s32 	%r7548, %r7547, %r7546;
	shl.b32 	%r7549, %r2153, 7;
	add.s32 	%r7550, %r7548, %r7549;
	add.s32 	%r7551, %r7550, %r7549;
	add.s32 	%r7552, %r7551, %r7549;
	add.s32 	%r7553, %r7552, %r7549;
	add.s32 	%r7554, %r7553, %r7549;
	shl.b32 	%r7555, %r7545, 2;
	add.s32 	%r7556, %r7554, %r7555;
	ld.shared.f32 	%f1030, [%r7556];
	add.s32 	%r7557, %r2200, %r2194;
	mul.wide.s32 	%rd2063, %r7557, 4;
	add.s64 	%rd2064, %rd2, %rd2063;
	st.global.f32 	[%rd2064], %f1030;
$L__BB5_3155:
	setp.gt.u32 	%p2128, %r2159, 31;
	@%p2128 bra 	$L__BB5_3233;
	ld.param.u32 	%r15929, [_Z24transposeSharedSwizzlingILi32ELi32EEvPfS0_ii_param_2];
	add.s32 	%r2201, %r2200, %r2153;
	setp.ge.s32 	%p2129, %r2201, %r15929;
	@%p2129 bra 	$L__BB5_3158;
	xor.b32  	%r7558, %r2159, %r3;
	shl.b32 	%r7559, %r2152, 7;
	mov.u32 	%r7560, _ZZ24transposeSharedSwizzlingILi32ELi32EEvPfS0_iiE4tile;
	add.s32 	%r7561, %r7560, %r7559;
	shl.b32 	%r7562, %r2153, 7;
	add.s32 	%r7563, %r7561, %r7562;
	add.s32 	%r7564, %r7563, %r7562;
	add.s32 	%r7565, %r7564, %r7562;
	add.s32 	%r7566, %r7565, %r7562;
	add.s32 	%r7567, %r7566, %r7562;
	add.s32 	%r7568, %r7567, %r7562;
	shl.b32 	%r7569, %r7558, 2;
	add.s32 	%r7570, %r7568, %r7569;
	ld.shared.f32 	%f1031, [%r7570];
	add.s32 	%r7571, %r2201, %r2194;
	mul.wide.s32 	%rd2065, %r7571, 4;
	add.s64 	%rd2066, %rd2, %rd2065;
	st.global.f32 	[%rd2066], %f1031;
$L__BB5_3158:
	setp.gt.u32 	%p2130, %r2160, 31;
	@%p2130 bra 	$L__BB5_3233;
	ld.param.u32 	%r15930, [_Z24transposeSharedSwizzlingILi32ELi32EEvPfS0_ii_param_2];
	add.s32 	%r2202, %r2201, %r2153;
	setp.ge.s32 	%p2131, %r2202, %r15930;
	@%p2131 bra 	$L__BB5_3161;
	xor.b32  	%r7572, %r2160, %r3;
	shl.b32 	%r7573, %r2152, 7;
	mov.u32 	%r7574, _ZZ24transposeSharedSwizzlingILi32ELi32EEvPfS0_iiE4tile;
	add.s32 	%r7575, %r7574, %r7573;
	shl.b32 	%r7576, %r2153, 7;
	add.s32 	%r7577, %r7575, %r7576;
	add.s32 	%r7578, %r7577, %r7576;
	add.s32 	%r7579, %r7578, %r7576;
	add.s32 	%r7580, %r7579, %r7576;
	add.s32 	%r7581, %r7580, %r7576;
	add.s32 	%r7582, %r7581, %r7576;
	add.s32 	%r7583, %r7582, %r7576;
	shl.b32 	%r7584, %r7572, 2;
	add.s32 	%r7585, %r7583, %r7584;
	ld.shared.f32 	%f1032, [%r7585];
	add.s32 	%r7586, %r2202, %r2194;
	mul.wide.s32 	%rd2067, %r7586, 4;
	add.s64 	%rd2068, %rd2, %rd2067;
	st.global.f32 	[%rd2068], %f1032;
$L__BB5_3161:
	setp.gt.u32 	%p2132, %r2161, 31;
	@%p2132 bra 	$L__BB5_3233;
	ld.param.u32 	%r15931, [_Z24transposeSharedSwizzlingILi32ELi32EEvPfS0_ii_param_2];
	add.s32 	%r2203, %r2202, %r2153;
	setp.ge.s32 	%p2133, %r2203, %r15931;
	@%p2133 bra 	$L__BB5_3164;
	xor.b32  	%r7587, %r2161, %r3;
	shl.b32 	%r7588, %r2152, 7;
	mov.u32 	%r7589, _ZZ24transposeSharedSwizzlingILi32ELi32EEvPfS0_iiE4tile;
	add.s32 	%r7590, %r7589, %r7588;
	shl.b32 	%r7591, %r2153, 7;
	add.s32 	%r7592, %r7590, %r7591;
	add.s32 	%r7593, %r7592, %r7591;
	add.s32 	%r7594, %r7593, %r7591;
	add.s32 	%r7595, %r7594, %r7591;
	add.s32 	%r7596, %r7595, %r7591;
	add.s32 	%r7597, %r7596, %r7591;
	add.s32 	%r7598, %r7597, %r7591;
	add.s32 	%r7599, %r7598, %r7591;
	shl.b32 	%r7600, %r7587, 2;
	add.s32 	%r7601, %r7599, %r7600;
	ld.shared.f32 	%f1033, [%r7601];
	add.s32 	%r7602, %r2203, %r2194;
	mul.wide.s32 	%rd2069, %r7602, 4;
	add.s64 	%rd2070, %rd2, %rd2069;
	st.global.f32 	[%rd2070], %f1033;
$L__BB5_3164:
	setp.gt.u32 	%p2134, %r2162, 31;
	@%p2134 bra 	$L__BB5_3233;
	ld.param.u32 	%r15932, [_Z24transposeSharedSwizzlingILi32ELi32EEvPfS0_ii_param_2];
	add.s32 	%r2204, %r2203, %r2153;
	setp.ge.s32 	%p2135, %r2204, %r15932;
	@%p2135 bra 	$L__BB5_3167;
	xor.b32  	%r7603, %r2162, %r3;
	shl.b32 	%r7604, %r2152, 7;
	mov.u32 	%r7605, _ZZ24transposeSharedSwizzlingILi32ELi32EEvPfS0_iiE4tile;
	add.s32 	%r7606, %r7605, %r7604;
	shl.b32 	%r7607, %r2153, 7;
	add.s32 	%r7608, %r7606, %r7607;
	add.s32 	%r7609, %r7608, %r7607;
	add.s32 	%r7610, %r7609, %r7607;
	add.s32 	%r7611, %r7610, %r7607;
	add.s32 	%r7612, %r7611, %r7607;
	add.s32 	%r7613, %r7612, %r7607;
	add.s32 	%r7614, %r7613, %r7607;
	add.s32 	%r7615, %r7614, %r7607;
	add.s32 	%r7616, %r7615, %r7607;
	shl.b32 	%r7617, %r7603, 2;
	add.s32 	%r7618, %r7616, %r7617;
	ld.shared.f32 	%f1034, [%r7618];
	add.s32 	%r7619, %r2204, %r2194;
	mul.wide.s32 	%rd2071, %r7619, 4;
	add.s64 	%rd2072, %rd2, %rd2071;
	st.global.f32 	[%rd2072], %f1034;
$L__BB5_3167:
	setp.gt.u32 	%p2136, %r2163, 31;
	@%p2136 bra 	$L__BB5_3233;
	ld.param.u32 	%r15933, [_Z24transposeSharedSwizzlingILi32ELi32EEvPfS0_ii_param_2];
	add.s32 	%r2205, %r2204, %r2153;
	setp.ge.s32 	%p2137, %r2205, %r15933;
	@%p2137 bra 	$L__BB5_3170;
	xor.b32  	%r7620, %r2163, %r3;
	shl.b32 	%r7621, %r2152, 7;
	mov.u32 	%r7622, _ZZ24transposeSharedSwizzlingILi32ELi32EEvPfS0_iiE4tile;
	add.s32 	%r7623, %r7622, %r7621;
	shl.b32 	%r7624, %r2153, 7;
	add.s32 	%r7625, %r7623, %r7624;
	add.s32 	%r7626, %r7625, %r7624;
	add.s32 	%r7627, %r7626, %r7624;
	add.s32 	%r7628, %r7627, %r7624;
	add.s32 	%r7629, %r7628, %r7624;
	add.s32 	%r7630, %r7629, %r7624;
	add.s32 	%r7631, %r7630, %r7624;
	add.s32 	%r7632, %r7631, %r7624;
	add.s32 	%r7633, %r7632, %r7624;
	add.s32 	%r7634, %r7633, %r7624;
	shl.b32 	%r7635, %r7620, 2;
	add.s32 	%r7636, %r7634, %r7635;
	ld.shared.f32 	%f1035, [%r7636];
	add.s32 	%r7637, %r2205, %r2194;
	mul.wide.s32 	%rd2073, %r7637, 4;
	add.s64 	%rd2074, %rd2, %rd2073;
	st.global.f32 	[%rd2074], %f1035;
$L__BB5_3170:
	setp.gt.u32 	%p2138, %r2164, 31;
	@%p2138 bra 	$L__BB5_3233;
	ld.param.u32 	%r15934, [_Z24transposeSharedSwizzlingILi32ELi32EEvPfS0_ii_param_2];
	add.s32 	%r2206, %r2205, %r2153;
	setp.ge.s32 	%p2139, %r2206, %r15934;
	@%p2139 bra 	$L__BB5_3173;
	xor.b32  	%r7638, %r2164, %r3;
	shl.b32 	%r7639, %r7638, 2;
	add.s32 	%r7640, %r2165, %r7639;
	ld.shared.f32 	%f1036, [%r7640];
	add.s32 	%r7641, %r2206, %r2194;
	mul.wide.s32 	%rd2075, %r7641, 4;
	add.s64 	%rd2076, %rd2, %rd2075;
	st.global.f32 	[%rd2076], %f1036;
$L__BB5_3173:
	setp.gt.u32 	%p2140, %r2166, 31;
	@%p2140 bra 	$L__BB5_3233;
	ld.param.u32 	%r15935, [_Z24transposeSharedSwizzlingILi32ELi32EEvPfS0_ii_param_2];
	add.s32 	%r2207, %r2206, %r2153;
	setp.ge.s32 	%p2141, %r2207, %r15935;
	@%p2141 bra 	$L__BB5_3176;
	xor.b32  	%r7642, %r2166, %r3;
	shl.b32 	%r7643, %r7642, 2;
	add.s32 	%r7644, %r2167, %r7643;
	ld.shared.f32 	%f1037, [%r7644];
	add.s32 	%r7645, %r2207, %r2194;
	mul.wide.s32 	%rd2077, %r7645, 4;
	add.s64 	%rd2078, %rd2, %rd2077;
	st.global.f32 	[%rd2078], %f1037;
$L__BB5_3176:
	setp.gt.u32 	%p2142, %r2168, 31;
	@%p2142 bra 	$L__BB5_3233;
	ld.param.u32 	%r15936, [_Z24transposeSharedSwizzlingILi32ELi32EEvPfS0_ii_param_2];
	add.s32 	%r2208, %r2207, %r2153;
	setp.ge.s32 	%p2143, %r2208, %r15936;
	@%p2143 bra 	$L__BB5_3179;
	xor.b32  	%r7646, %r2168, %r3;
	shl.b32 	%r7647, %r7646, 2;
	add.s32 	%r7648, %r2169, %r7647;
	ld.shared.f32 	%f1038, [%r7648];
	add.s32 	%r7649, %r2208, %r2194;
	mul.wide.s32 	%rd2079, %r7649, 4;
	add.s64 	%rd2080, %rd2, %rd2079;
	st.global.f32 	[%rd2080], %f1038;
$L__BB5_3179:
	setp.gt.u32 	%p2144, %r2170, 31;
	@%p2144 bra 	$L__BB5_3233;
	ld.param.u32 	%r15937, [_Z24transposeSharedSwizzlingILi32ELi32EEvPfS0_ii_param_2];
	add.s32 	%r2209, %r2208, %r2153;
	setp.ge.s32 	%p2145, %r2209, %r15937;
	@%p2145 bra 	$L__BB5_3182;
	xor.b32  	%r7650, %r2170, %r3;
	shl.b32 	%r7651, %r7650, 2;
	add.s32 	%r7652, %r2171, %r7651;
	ld.shared.f32 	%f1039, [%r7652];
	add.s32 	%r7653, %r2209, %r2194;
	mul.wide.s32 	%rd2081, %r7653, 4;
	add.s64 	%rd2082, %rd2, %rd2081;
	st.global.f32 	[%rd2082], %f1039;
$L__BB5_3182:
	setp.gt.u32 	%p2146, %r2172, 31;
	@%p2146 bra 	$L__BB5_3233;
	ld.param.u32 	%r15938, [_Z24transposeSharedSwizzlingILi32ELi32EEvPfS0_ii_param_2];
	add.s32 	%r2210, %r2209, %r2153;
	setp.ge.s32 	%p2147, %r2210, %r15938;
	@%p2147 bra 	$L__BB5_3185;
	xor.b32  	%r7654, %r2172, %r3;
	shl.b32 	%r7655, %r7654, 2;
	add.s32 	%r7656, %r2173, %r7655;
	ld.shared.f32 	%f1040, [%r7656];
	add.s32 	%r7657, %r2210, %r2194;
	mul.wide.s32 	%rd2083, %r7657, 4;
	add.s64 	%rd2084, %rd2, %rd2083;
	st.global.f32 	[%rd2084], %f1040;
$L__BB5_3185:
	setp.gt.u32 	%p2148, %r2174, 31;
	@%p2148 bra 	$L__BB5_3233;
	ld.param.u32 	%r15939, [_Z24transposeSharedSwizzlingILi32ELi32EEvPfS0_ii_param_2];
	add.s32 	%r2211, %r2210, %r2153;
	setp.ge.s32 	%p2149, %r2211, %r15939;
	@%p2149 bra 	$L__BB5_3188;
	xor.b32  	%r7658, %r2174, %r3;
	shl.b32 	%r7659, %r7658, 2;
	add.s32 	%r7660, %r2175, %r7659;
	ld.shared.f32 	%f1041, [%r7660];
	add.s32 	%r7661, %r2211, %r2194;
	mul.wide.s32 	%rd2085, %r7661, 4;
	add.s64 	%rd2086, %rd2, %rd2085;
	st.global.f32 	[%rd2086], %f1041;
$L__BB5_3188:
	setp.gt.u32 	%p2150, %r2176, 31;
	@%p2150 bra 	$L__BB5_3233;
	ld.param.u32 	%r15940, [_Z24transposeSharedSwizzlingILi32ELi32EEvPfS0_ii_param_2];
	add.s32 	%r2212, %r2211, %r2153;
	setp.ge.s32 	%p2151, %r2212, %r15940;
	@%p2151 bra 	$L__BB5_3191;
	xor.b32  	%r7662, %r2176, %r3;
	shl.b32 	%r7663, %r7662, 2;
	add.s32 	%r7664, %r2177, %r7663;
	ld.shared.f32 	%f1042, [%r7664];
	add.s32 	%r7665, %r2212, %r2194;
	mul.wide.s32 	%rd2087, %r7665, 4;
	add.s64 	%rd2088, %rd2, %rd2087;
	st.global.f32 	[%rd2088], %f1042;
$L__BB5_3191:
	setp.gt.u32 	%p2152, %r2178, 31;
	@%p2152 bra 	$L__BB5_3233;
	ld.param.u32 	%r15941, [_Z24transposeSharedSwizzlingILi32ELi32EEvPfS0_ii_param_2];
	add.s32 	%r2213, %r2212, %r2153;
	setp.ge.s32 	%p2153, %r2213, %r15941;
	@%p2153 bra 	$L__BB5_3194;
	xor.b32  	%r7666, %r2178, %r3;
	shl.b32 	%r7667, %r7666, 2;
	add.s32 	%r7668, %r2179, %r7667;
	ld.shared.f32 	%f1043, [%r7668];
	add.s32 	%r7669, %r2213, %r2194;
	mul.wide.s32 	%rd2089, %r7669, 4;
	add.s64 	%rd2090, %rd2, %rd2089;
	st.global.f32 	[%rd2090], %f1043;
$L__BB5_3194:
	setp.gt.u32 	%p2154, %r2180, 31;
	@%p2154 bra 	$L__BB5_3233;
	ld.param.u32 	%r15942, [_Z24transposeSharedSwizzlingILi32ELi32EEvPfS0_ii_param_2];
	add.s32 	%r2214, %r2213, %r2153;
	setp.ge.s32 	%p2155, %r2214, %r15942;
	@%p2155 bra 	$L__BB5_3197;
	xor.b32  	%r7670, %r2180, %r3;
	shl.b32 	%r7671, %r7670, 2;
	add.s32 	%r7672, %r2181, %r7671;
	ld.shared.f32 	%f1044, [%r7672];
	add.s32 	%r7673, %r2214, %r2194;
	mul.wide.s32 	%rd2091, %r7673, 4;
	add.s64 	%rd2092, %rd2, %rd2091;
	st.global.f32 	[%rd2092], %f1044;
$L__BB5_3197:
	setp.gt.u32 	%p2156, %r2182, 31;
	@%p2156 bra 	$L__BB5_3233;
	ld.param.u32 	%r15943, [_Z24transposeSharedSwizzlingILi32ELi32EEvPfS0_ii_param_2];
	add.s32 	%r2215, %r2214, %r2153;
	setp.ge.s32 	%p2157, %r2215, %r15943;
	@%p2157 bra 	$L__BB5_3200;
	xor.b32  	%r7674, %r2182, %r3;
	shl.b32 	%r7675, %r2182, 7;
	mov.u32 	%r7676, _ZZ24transposeSharedSwizzlingILi32ELi32EEvPfS0_iiE4tile;
	add.s32 	%r7677, %r7676, %r7675;
	shl.b32 	%r7678, %r7674, 2;
	add.s32 	%r7679, %r7677, %r7678;
	ld.shared.f32 	%f1045, [%r7679];
	add.s32 	%r7680, %r2215, %r2194;
	mul.wide.s32 	%rd2093, %r7680, 4;
	add.s64 	%rd2094, %rd2, %rd2093;
	st.global.f32 	[%rd2094], %f1045;
$L__BB5_3200:
	setp.gt.u32 	%p2158, %r2183, 31;
	@%p2158 bra 	$L__BB5_3233;
	ld.param.u32 	%r15944, [_Z24transposeSharedSwizzlingILi32ELi32EEvPfS0_ii_param_2];
	add.s32 	%r2216, %r2215, %r2153;
	setp.ge.s32 	%p2159, %r2216, %r15944;
	@%p2159 bra 	$L__BB5_3203;
	xor.b32  	%r7681, %r2183, %r3;
	shl.b32 	%r7682, %r2183, 7;
	mov.u32 	%r7683, _ZZ24transposeSharedSwizzlingILi32ELi32EEvPfS0_iiE4tile;
	add.s32 	%r7684, %r7683, %r7682;
	shl.b32 	%r7685, %r7681, 2;
	add.s32 	%r7686, %r7684, %r7685;
	ld.shared.f32 	%f1046, [%r7686];
	add.s32 	%r7687, %r2216, %r2194;
	mul.wide.s32 	%rd2095, %r7687, 4;
	add.s64 	%rd2096, %rd2, %rd2095;
	st.global.f32 	[%rd2096], %f1046;
$L__BB5_3203:
	setp.gt.u32 	%p2160, %r2184, 31;
	@%p2160 bra 	$L__BB5_3233;
	ld.param.u32 	%r15945, [_Z24transposeSharedSwizzlingILi32ELi32EEvPfS0_ii_param_2];
	add.s32 	%r2217, %r2216, %r2153;
	setp.ge.s32 	%p2161, %r2217, %r15945;
	@%p2161 bra 	$L__BB5_3206;
	xor.b32  	%r7688, %r2184, %r3;
	shl.b32 	%r7689, %r2184, 7;
	mov.u32 	%r7690, _ZZ24transposeSharedSwizzlingILi32ELi32EEvPfS0_iiE4tile;
	add.s32 	%r7691, %r7690, %r7689;
	shl.b32 	%r7692, %r7688, 2;
	add.s32 	%r7693, %r7691, %r7692;
	ld.shared.f32 	%f1047, [%r7693];
	add.s32 	%r7694, %r2217, %r2194;
	mul.wide.s32 	%rd2097, %r7694, 4;
	add.s64 	%rd2098, %rd2, %rd2097;
	st.global.f32 	[%rd2098], %f1047;
$L__BB5_3206:
	setp.gt.u32 	%p2162, %r2185, 31;
	@%p2162 bra 	$L__BB5_3233;
	ld.param.u32 	%r15946, [_Z24transposeSharedSwizzlingILi32ELi32EEvPfS0_ii_param_2];
	add.s32 	%r2218, %r2217, %r2153;
	setp.ge.s32 	%p2163, %r2218, %r15946;
	@%p2163 bra 	$L__BB5_3209;
	xor.b32  	%r7695, %r2185, %r3;
	shl.b32 	%r7696, %r2185, 7;
	mov.u32 	%r7697, _ZZ24transposeSharedSwizzlingILi32ELi32EEvPfS0_iiE4tile;
	add.s32 	%r7698, %r7697, %r7696;
	shl.b32 	%r7699, %r7695, 2;
	add.s32 	%r7700, %r7698, %r7699;
	ld.shared.f32 	%f1048, [%r7700];
	add.s32 	%r7701, %r2218, %r2194;
	mul.wide.s32 	%rd2099, %r7701, 4;
	add.s64 	%rd2100, %rd2, %rd2099;
	st.global.f32 	[%rd2100], %f1048;
$L__BB5_3209:
	setp.gt.u32 	%p2164, %r2186, 31;
	@%p2164 bra 	$L__BB5_3233;
	ld.param.u32 	%r15947, [_Z24transposeSharedSwizzlingILi32ELi32EEvPfS0_ii_param_2];
	add.s32 	%r2219, %r2218, %r2153;
	setp.ge.s32 	%p2165, %r2219, %r15947;
	@%p2165 bra 	$L__BB5_3212;
	xor.b32  	%r7702, %r2186, %r3;
	shl.b32 	%r7703, %r2186, 7;
	mov.u32 	%r7704, _ZZ24transposeSharedSwizzlingILi32ELi32EEvPfS0_iiE4tile;
	add.s32 	%r7705, %r7704, %r7703;
	shl.b32 	%r7706, %r7702, 2;
	add.s32 	%r7707, %r7705, %r7706;
	ld.shared.f32 	%f1049, [%r7707];
	add.s32 	%r7708, %r2219, %r2194;
	mul.wide.s32 	%rd2101, %r7708, 4;
	add.s64 	%rd2102, %rd2, %rd2101;
	st.global.f32 	[%rd2102], %f1049;
$L__BB5_3212:
	setp.gt.u32 	%p2166, %r2187, 31;
	@%p2166 bra 	$L__BB5_3233;
	ld.param.u32 	%r15948, [_Z24transposeSharedSwizzlingILi32ELi32EEvPfS0_ii_param_2];
	add.s32 	%r2220, %r2219, %r2153;
	setp.ge.s32 	%p2167, %r2220, %r15948;
	@%p2167 bra 	$L__BB5_3215;
	xor.b32  	%r7709, %r2187, %r3;
	shl.b32 	%r7710, %r2187, 7;
	mov.u32 	%r7711, _ZZ24transposeSharedSwizzlingILi32ELi32EEvPfS0_iiE4tile;
	add.s32 	%r7712, %r7711, %r7710;
	shl.b32 	%r7713, %r7709, 2;
	add.s32 	%r7714, %r7712, %r7713;
	ld.shared.f32 	%f1050, [%r7714];
	add.s32 	%r7715, %r2220, %r2194;
	mul.wide.s32 	%rd2103, %r7715, 4;
	add.s64 	%rd2104, %rd2, %rd2103;
	st.global.f32 	[%rd2104], %f1050;
$L__BB5_3215:
	setp.gt.u32 	%p2168, %r2188, 31;
	@%p2168 bra 	$L__BB5_3233;
	ld.param.u32 	%r15949, [_Z24transposeSharedSwizzlingILi32ELi32EEvPfS0_ii_param_2];
	add.s32 	%r2221, %r2220, %r2153;
	setp.ge.s32 	%p2169, %r2221, %r15949;
	@%p2169 bra 	$L__BB5_3218;
	xor.b32  	%r7716, %r2188, %r3;
	shl.b32 	%r7717, %r2188, 7;
	mov.u32 	%r7718, _ZZ24transposeSharedSwizzlingILi32ELi32EEvPfS0_iiE4tile;
	add.s32 	%r7719, %r7718, %r7717;
	shl.b32 	%r7720, %r7716, 2;
	add.s32 	%r7721, %r7719, %r7720;
	ld.shared.f32 	%f1051, [%r7721];
	add.s32 	%r7722, %r2221, %r2194;
	mul.wide.s32 	%rd2105, %r7722, 4;
	add.s64 	%rd2106, %rd2, %rd2105;
	st.global.f32 	[%rd2106], %f1051;
$L__BB5_3218:
	setp.gt.u32 	%p2170, %r2189, 31;
	@%p2170 bra 	$L__BB5_3233;
	ld.param.u32 	%r15950, [_Z24transposeSharedSwizzlingILi32ELi32EEvPfS0_ii_param_2];
	add.s32 	%r2222, %r2221, %r2153;
	setp.ge.s32 	%p2171, %r2222, %r15950;
	@%p2171 bra 	$L__BB5_3221;
	xor.b32  	%r7723, %r2189, %r3;
	shl.b32 	%r7724, %r2189, 7;
	mov.u32 	%r7725, _ZZ24transposeSharedSwizzlingILi32ELi32EEvPfS0_iiE4tile;
	add.s32 	%r7726, %r7725, %r7724;
	shl.b32 	%r7727, %r7723, 2;
	add.s32 	%r7728, %r7726, %r7727;
	ld.shared.f32 	%f1052, [%r7728];
	add.s32 	%r7729, %r2222, %r2194;
	mul.wide.s32 	%rd2107, %r7729, 4;
	add.s64 	%rd2108, %rd2, %rd2107;
	st.global.f32 	[%rd2108], %f1052;
$L__BB5_3221:
	setp.gt.u32 	%p2172, %r2190, 31;
	@%p2172 bra 	$L__BB5_3233;
	ld.param.u32 	%r15951, [_Z24transposeSharedSwizzlingILi32ELi32EEvPfS0_ii_param_2];
	add.s32 	%r2223, %r2222, %r2153;
	setp.ge.s32 	%p2173, %r2223, %r15951;
	@%p2173 bra 	$L__BB5_3224;
	xor.b32  	%r7730, %r2190, %r3;
	shl.b32 	%r7731, %r2190, 7;
	mov.u32 	%r7732, _ZZ24transposeSharedSwizzlingILi32ELi32EEvPfS0_iiE4tile;
	add.s32 	%r7733, %r7732, %r7731;
	shl.b32 	%r7734, %r7730, 2;
	add.s32 	%r7735, %r7733, %r7734;
	ld.shared.f32 	%f1053, [%r7735];
	add.s32 	%r7736, %r2223, %r2194;
	mul.wide.s32 	%rd2109, %r7736, 4;
	add.s64 	%rd2110, %rd2, %rd2109;
	st.global.f32 	[%rd2110], %f1053;
$L__BB5_3224:
	setp.gt.u32 	%p2174, %r2191, 31;
	@%p2174 bra 	$L__BB5_3233;
	ld.param.u32 	%r15952, [_Z24transposeSharedSwizzlingILi32ELi32EEvPfS0_ii_param_2];
	add.s32 	%r2224, %r2223, %r2153;
	setp.ge.s32 	%p2175, %r2224, %r15952;
	@%p2175 bra 	$L__BB5_3227;
	xor.b32  	%r7737, %r2191, %r3;
	shl.b32 	%r7738, %r2191, 7;
	mov.u32 	%r7739, _ZZ24transposeSharedSwizzlingILi32ELi32EEvPfS0_iiE4tile;
	add.s32 	%r7740, %r7739, %r7738;
	shl.b32 	%r7741, %r7737, 2;
	add.s32 	%r7742, %r7740, %r7741;
	ld.shared.f32 	%f1054, [%r7742];
	add.s32 	%r7743, %r2224, %r2194;
	mul.wide.s32 	%rd2111, %r7743, 4;
	add.s64 	%rd2112, %rd2, %rd2111;
	st.global.f32 	[%rd2112], %f1054;
$L__BB5_3227:
	setp.gt.u32 	%p2176, %r2192, 31;
	@%p2176 bra 	$L__BB5_3233;
	ld.param.u32 	%r15953, [_Z24transposeSharedSwizzlingILi32ELi32EEvPfS0_ii_param_2];
	add.s32 	%r2225, %r2224, %r2153;
	setp.ge.s32 	%p2177, %r2225, %r15953;
	@%p2177 bra 	$L__BB5_3230;
	xor.b32  	%r7744, %r2192, %r3;
	shl.b32 	%r7745, %r2192, 7;
	mov.u32 	%r7746, _ZZ24transposeSharedSwizzlingILi32ELi32EEvPfS0_iiE4tile;
	add.s32 	%r7747, %r7746, %r7745;
	shl.b32 	%r7748, %r7744, 2;
	add.s32 	%r7749, %r7747, %r7748;
	ld.shared.f32 	%f1055, [%r7749];
	add.s32 	%r7750, %r2225, %r2194;
	mul.wide.s32 	%rd2113, %r7750, 4;
	add.s64 	%rd2114, %rd2, %rd2113;
	st.global.f32 	[%rd2114], %f1055;
$L__BB5_3230:
	setp.gt.u32 	%p2178, %r2193, 31;
	@%p2178 bra 	$L__BB5_3233;
	ld.param.u32 	%r15954, [_Z24transposeSharedSwizzlingILi32ELi32EEvPfS0_ii_param_2];
	add.s32 	%r2226, %r2225, %r2153;
	setp.ge.s32 	%p2179, %r2226, %r15954;
	@%p2179 bra 	$L__BB5_3233;
	xor.b32  	%r7751, %r2193, %r3;
	shl.b32 	%r7752, %r2193, 7;
	mov.u32 	%r7753, _ZZ24transposeSharedSwizzlingILi32ELi32EEvPfS0_iiE4tile;
	add.s32 	%r7754, %r7753, %r7752;
	shl.b32 	%r7755, %r7751, 2;
	add.s32 	%r7756, %r7754, %r7755;
	ld.shared.f32 	%f1056, [%r7756];
	add.s32 	%r7757, %r2226, %r2194;
	mul.wide.s32 	%rd2115, %r7757, 4;
	add.s64 	%rd2116, %rd2, %rd2115;
	st.global.f32 	[%rd2116], %f1056;
$L__BB5_3233:
	mov.u32 	%r2227, %ntid.y;
	add.s32 	%r2228, %r3, %r2227;
	setp.gt.u32 	%p2180, %r2228, 31;
	@%p2180 bra 	$L__BB5_6270;
	ld.param.u32 	%r17972, [_Z24transposeSharedSwizzlingILi32ELi32EEvPfS0_ii_param_3];
	add.s32 	%r2229, %r2150, %r2227;
	setp.ge.s32 	%p2181, %r2229, %r17972;
	@%p2181 bra 	$L__BB5_6270;
	@%p2116 bra 	$L__BB5_3331;
	ld.param.u32 	%r15955, [_Z24transposeSharedSwizzlingILi32ELi32EEvPfS0_ii_param_2];
	mul.lo.s32 	%r2230, %r2229, %r15955;
	add.s32 	%r2231, %r2152, %r2151;
	setp.ge.s32 	%p2183, %r2231, %r15955;
	@%p2183 bra 	$L__BB5_3238;
	xor.b32  	%r7758, %r2152, %r2228;
	shl.b32 	%r7759, %r2152, 7;
	mov.u32 	%r7760, _ZZ24transposeSharedSwizzlingILi32ELi32EEvPfS0_iiE4tile;
	add.s32 	%r7761, %r7760, %r7759;
	shl.b32 	%r7762, %r7758, 2;
	add.s32 	%r7763, %r7761, %r7762;
	ld.shared.f32 	%f1057, [%r7763];
	add.s32 	%r7764, %r2231, %r2230;
	mul.wide.s32 	%rd2117, %r7764, 4;
	add.s64 	%rd2118, %rd2, %rd2117;
	st.global.f32 	[%rd2118], %f1057;
$L__BB5_3238:
	setp.gt.u32 	%p2184, %r2154, 31;
	@%p2184 bra 	$L__BB5_3331;
	ld.param.u32 	%r15956, [_Z24transposeSharedSwizzlingILi32ELi32EEvPfS0_ii_param_2];
	add.s32 	%r2232, %r2231, %r2153;
	setp.ge.s32 	%p2185, %r2232, %r15956;
	@%p2185 bra 	$L__BB5_3241;
	xor.b32  	%r7765, %r2154, %r2228;
	shl.b32 	%r7766, %r2152, 7;
	mov.u32 	%r7767, _ZZ24transposeSharedSwizzlingILi32ELi32EEvPfS0_iiE4tile;
	add.s32 	%r7768, %r7767, %r7766;
	shl.b32 	%r7769, %r2153, 7;
	add.s32 	%r7770, %r7768, %r7769;
	shl.b32 	%r7771, %r7765, 2;
	add.s32 	%r7772, %r7770, %r7771;
	ld.shared.f32 	%f1058, [%r7772];
	add.s32 	%r7773, %r2232, %r2230;
	mul.wide.s32 	%rd2119, %r7773, 4;
	add.s64 	%rd2120, %rd2, %rd2119;
	st.global.f32 	[%rd2120], %f1058;
$L__BB5_3241:
	setp.gt.u32 	%p2186, %r2155, 31;
	@%p2186 bra 	$L__BB5_3331;
	ld.param.u32 	%r15957, [_Z24transposeSharedSwizzlingILi32ELi32EEvPfS0_ii_param_2];
	add.s32 	%r2233, %r2232, %r2153;
	setp.ge.s32 	%p2187, %r2233, %r15957;
	@%p2187 bra 	$L__BB5_3244;
	xor.b32  	%r7774, %r2155, %r2228;
	shl.b32 	%r7775, %r2152, 7;
	mov.u32 	%r7776, _ZZ24transposeSharedSwizzlingILi32ELi32EEvPfS0_iiE4tile;
	add.s32 	%r7777, %r7776, %r7775;
	shl.b32 	%r7778, %r2153, 7;
	add.s32 	%r7779, %r7777, %r7778;
	add.s32 	%r7780, %r7779, %r7778;
	shl.b32 	%r7781, %r7774, 2;
	add.s32 	%r7782, %r7780, %r7781;
	ld.shared.f32 	%f1059, [%r7782];
	add.s32 	%r7783, %r2233, %r2230;
	mul.wide.s32 	%rd2121, %r7783, 4;
	add.s64 	%rd2122, %rd2, %rd2121;
	st.global.f32 	[%rd2122], %f1059;
$L__BB5_3244:
	setp.gt.u32 	%p2188, %r2156, 31;
	@%p2188 bra 	$L__BB5_3331;
	ld.param.u32 	%r15958, [_Z24transposeSharedSwizzlingILi32ELi32EEvPfS0_ii_param_2];
	add.s32 	%r2234, %r2233, %r2153;
	setp.ge.s32 	%p2189, %r2234, %r15958;
	@%p2189 bra 	$L__BB5_3247;
	xor.b32  	%r7784, %r2156, %r2228;
	shl.b32 	%r7785, %r2152, 7;
	mov.u32 	%r7786, _ZZ24transposeSharedSwizzlingILi32ELi32EEvPfS0_iiE4tile;
	add.s32 	%r7787, %r7786, %r7785;
	shl.b32 	%r7788, %r2153, 7;
	add.s32 	%r7789, %r7787, %r7788;
	add.s32 	%r7790, %r7789, %r7788;
	add.s32 	%r7791, %r7790, %r7788;
	shl.b32 	%r7792, %r7784, 2;
	add.s32 	%r7793, %r7791, %r7792;
	ld.shared.f32 	%f1060, [%r7793];
	add.s32 	%r7794, %r2234, %r2230;
	mul.wide.s32 	%rd2123, %r7794, 4;
	add.s64 	%rd2124, %rd2, %rd2123;
	st.global.f32 	[%rd2124], %f1060;
$L__BB5_3247:
	setp.gt.u32 	%p2190, %r2157, 31;
	@%p2190 bra 	$L__BB5_3331;
	ld.param.u32 	%r15959, [_Z24transposeSharedSwizzlingILi32ELi32EEvPfS0_ii_param_2];
	add.s32 	%r2235, %r2234, %r2153;
	setp.ge.s32 	%p2191, %r2235, %r15959;
	@%p2191 bra 	$L__BB5_3250;
	xor.b32  	%r7795, %r2157, %r2228;
	shl.b32 	%r7796, %r2152, 7;
	mov.u32 	%r7797, _ZZ24transposeSharedSwizzlingILi32ELi32EEvPfS0_iiE4tile;
	add.s32 	%r7798, %r7797, %r7796;
	shl.b32 	%r7799, %r2153, 7;
	add.s32 	%r7800, %r7798, %r7799;
	add.s32 	%r7801, %r7800, %r7799;
	add.s32 	%r7802, %r7801, %r7799;
	add.s32 	%r7803, %r7802, %r7799;
	shl.b32 	%r7804, %r7795, 2;
	add.s32 	%r7805, %r7803, %r7804;
	ld.shared.f32 	%f1061, [%r7805];
	add.s32 	%r7806, %r2235, %r2230;
	mul.wide.s32 	%rd2125, %r7806, 4;
	add.s64 	%rd2126, %rd2, %rd2125;
	st.global.f32 	[%rd2126], %f1061;
$L__BB5_3250:
	setp.gt.u32 	%p2192, %r2158, 31;
	@%p2192 bra 	$L__BB5_3331;
	ld.param.u32 	%r15960, [_Z24transposeSharedSwizzlingILi32ELi32EEvPfS0_ii_param_2];
	add.s32 	%r2236, %r2235, %r2153;
	setp.ge.s32 	%p2193, %r2236, %r15960;
	@%p2193 bra 	$L__BB5_3253;
	xor.b32  	%r7807, %r2158, %r2228;
	shl.b32 	%r7808, %r2152, 7;
	mov.u32 	%r7809, _ZZ24transposeSharedSwizzlingILi32ELi32EEvPfS0_iiE4tile;
	add.s32 	%r7810, %r7809, %r7808;
	shl.b32 	%r7811, %r2153, 7;
	add.s32 	%r7812, %r7810, %r7811;
	add.s32 	%r7813, %r7812, %r7811;
	add.s32 	%r7814, %r7813, %r7811;
	add.s32 	%r7815, %r7814, %r7811;
	add.s32 	%r7816, %r7815, %r7811;
	shl.b32 	%r7817, %r7807, 2;
	add.s32 	%r7818, %r7816, %r7817;
	ld.shared.f32 	%f1062, [%r7818];
	add.s32 	%r7819, %r2236, %r2230;
	mul.wide.s32 	%rd2127, %r7819, 4;
	add.s64 	%rd2128, %rd2, %rd2127;
	st.global.f32 	[%rd2128], %f1062;
$L__BB5_3253:
	setp.gt.u32 	%p2194, %r2159, 31;
	@%p2194 bra 	$L__BB5_3331;
	ld.param.u32 	%r15961, [_Z24transposeSharedSwizzlingILi32ELi32EEvPfS0_ii_param_2];
	add.s32 	%r2237, %r2236, %r2153;
	setp.ge.s32 	%p2195, %r2237, %r15961;
	@%p2195 bra 	$L__BB5_3256;
	xor.b32  	%r7820, %r2159, %r2228;
	shl.b32 	%r7821, %r2152, 7;
	mov.u32 	%r7822, _ZZ24transposeSharedSwizzlingILi32ELi32EEvPfS0_iiE4tile;
	add.s32 	%r7823, %r7822, %r7821;
	shl.b32 	%r7824, %r2153, 7;
	add.s32 	%r7825, %r7823, %r7824;
	add.s32 	%r7826, %r7825, %r7824;
	add.s32 	%r7827, %r7826, %r7824;
	add.s32 	%r7828, %r7827, %r7824;
	add.s32 	%r7829, %r7828, %r7824;
	add.s32 	%r7830, %r7829, %r7824;
	shl.b32 	%r7831, %r7820, 2;
	add.s32 	%r7832, %r7830, %r7831;
	ld.shared.f32 	%f1063, [%r7832];
	add.s32 	%r7833, %r2237, %r2230;
	mul.wide.s32 	%rd2129, %r7833, 4;
	add.s64 	%rd2130, %rd2, %rd2129;
	st.global.f32 	[%rd2130], %f1063;
$L__BB5_3256:
	setp.gt.u32 	%p2196, %r2160, 31;
	@%p2196 bra 	$L__BB5_3331;
	ld.param.u32 	%r15962, [_Z24transposeSharedSwizzlingILi32ELi32EEvPfS0_ii_param_2];
	add.s32 	%r2238, %r2237, %r2153;
	setp.ge.s32 	%p2197, %r2238, %r15962;
	@%p2197 bra 	$L__BB5_3259;
	xor.b32  	%r7834, %r2160, %r2228;
	shl.b32 	%r7835, %r2152, 7;
	mov.u32 	%r7836, _ZZ24transposeSharedSwizzlingILi32ELi32EEvPfS0_iiE4tile;
	add.s32 	%r7837, %r7836, %r7835;
	shl.b32 	%r7838, %r2153, 7;
	add.s32 	%r7839, %r7837, %r7838;
	add.s32 	%r7840, %r7839, %r7838;
	add.s32 	%r7841, %r7840, %r7838;
	add.s32 	%r7842, %r7841, %r7838;
	add.s32 	%r7843, %r7842, %r7838;
	add.s32 	%r7844, %r7843, %r7838;
	add.s32 	%r7845, %r7844, %r7838;
	shl.b32 	%r7846, %r7834, 2;
	add.s32 	%r7847, %r7845, %r7846;
	ld.shared.f32 	%f1064, [%r7847];
	add.s32 	%r7848, %r2238, %r2230;
	mul.wide.s32 	%rd2131, %r7848, 4;
	add.s64 	%rd2132, %rd2, %rd2131;
	st.global.f32 	[%rd2132], %f1064;
$L__BB5_3259:
	setp.gt.u32 	%p2198, %r2161, 31;
	@%p2198 bra 	$L__BB5_3331;
	ld.param.u32 	%r15963, [_Z24transposeSharedSwizzlingILi32ELi32EEvPfS0_ii_param_2];
	add.s32 	%r2239, %r2238, %r2153;
	setp.ge.s32 	%p2199, %r2239, %r15963;
	@%p2199 bra 	$L__BB5_3262;
	xor.b32  	%r7849, %r2161, %r2228;
	shl.b32 	%r7850, %r2152, 7;
	mov.u32 	%r7851, _ZZ24transposeSharedSwizzlingILi32ELi32EEvPfS0_iiE4tile;
	add.s32 	%r7852, %r7851, %r7850;
	shl.b32 	%r7853, %r2153, 7;
	add.s32 	%r7854, %r7852, %r7853;
	add.s32 	%r7855, %r7854, %r7853;
	add.s32 	%r7856, %r7855, %r7853;
	add.s32 	%r7857, %r7856, %r7853;
	add.s32 	%r7858, %r7857, %r7853;
	add.s32 	%r7859, %r7858, %r7853;
	add.s32 	%r7860, %r7859, %r7853;
	add.s32 	%r7861, %r7860, %r7853;
	shl.b32 	%r7862, %r7849, 2;
	add.s32 	%r7863, %r7861, %r7862;
	ld.shared.f32 	%f1065, [%r7863];
	add.s32 	%r7864, %r2239, %r2230;
	mul.wide.s32 	%rd2133, %r7864, 4;
	add.s64 	%rd2134, %rd2, %rd2133;
	st.global.f32 	[%rd2134], %f1065;
$L__BB5_3262:
	setp.gt.u32 	%p2200, %r2162, 31;
	@%p2200 bra 	$L__BB5_3331;
	ld.param.u32 	%r15964, [_Z24transposeSharedSwizzlingILi32ELi32EEvPfS0_ii_param_2];
	add.s32 	%r2240, %r2239, %r2153;
	setp.ge.s32 	%p2201, %r2240, %r15964;
	@%p2201 bra 	$L__BB5_3265;
	xor.b32  	%r7865, %r2162, %r2228;
	shl.b32 	%r7866, %r2152, 7;
	mov.u32 	%r7867, _ZZ24transposeSharedSwizzlingILi32ELi32EEvPfS0_iiE4tile;
	add.s32 	%r7868, %r7867, %r7866;
	shl.b32 	%r7869, %r2153, 7;
	add.s32 	%r7870, %r7868, %r7869;
	add.s32 	%r7871, %r7870, %r7869;
	add.s32 	%r7872, %r7871, %r7869;
	add.s32 	%r7873, %r7872, %r7869;
	add.s32 	%r7874, %r7873, %r7869;
	add.s32 	%r7875, %r7874, %r7869;
	add.s32 	%r7876, %r7875, %r7869;
	add.s32 	%r7877, %r7876, %r7869;
	add.s32 	%r7878, %r7877, %r7869;
	shl.b32 	%r7879, %r7865, 2;
	add.s32 	%r7880, %r7878, %r7879;
	ld.shared.f32 	%f1066, [%r7880];
	add.s32 	%r7881, %r2240, %r2230;
	mul.wide.s32 	%rd2135, %r7881, 4;
	add.s64 	%rd2136, %rd2, %rd2135;
	st.global.f32 	[%rd2136], %f1066;
$L__BB5_3265:
	setp.gt.u32 	%p2202, %r2163, 31;
	@%p2202 bra 	$L__BB5_3331;
	ld.param.u32 	%r15965, [_Z24transposeSharedSwizzlingILi32ELi32EEvPfS0_ii_param_2];
	add.s32 	%r2241, %r2240, %r2153;
	setp.ge.s32 	%p2203, %r2241, %r15965;
	@%p2203 bra 	$L__BB5_3268;
	xor.b32  	%r7882, %r2163, %r2228;
	shl.b32 	%r7883, %r2152, 7;
	mov.u32 	%r7884, _ZZ24transposeSharedSwizzlingILi32ELi32EEvPfS0_iiE4tile;
	add.s32 	%r7885, %r7884, %r7883;
	shl.b32 	%r7886, %r2153, 7;
	add.s32 	%r7887, %r7885, %r7886;
	add.s32 	%r7888, %r7887, %r7886;
	add.s32 	%r7889, %r7888, %r7886;
	add.s32 	%r7890, %r7889, %r7886;
	add.s32 	%r7891, %r7890, %r7886;
	add.s32 	%r7892, %r7891, %r7886;
	add.s32 	%r7893, %r7892, %r7886;
	add.s32 	%r7894, %r7893, %r7886;
	add.s32 	%r7895, %r7894, %r7886;
	add.s32 	%r7896, %r7895, %r7886;
	shl.b32 	%r7897, %r7882, 2;
	add.s32 	%r7898, %r7896, %r7897;
	ld.shared.f32 	%f1067, [%r7898];
	add.s32 	%r7899, %r2241, %r2230;
	mul.wide.s32 	%rd2137, %r7899, 4;
	add.s64 	%rd2138, %rd2, %rd2137;
	st.global.f32 	[%rd2138], %f1067;
$L__BB5_3268:
	setp.gt.u32 	%p2204, %r2164, 31;
	@%p2204 bra 	$L__BB5_3331;
	ld.param.u32 	%r15966, [_Z24transposeSharedSwizzlingILi32ELi32EEvPfS0_ii_param_2];
	add.s32 	%r2242, %r2241, %r2153;
	setp.ge.s32 	%p2205, %r2242, %r15966;
	@%p2205 bra 	$L__BB5_3271;
	xor.b32  	%r7900, %r2164, %r2228;
	shl.b32 	%r7901, %r7900, 2;
	add.s32 	%r7902, %r2165, %r7901;
	ld.shared.f32 	%f1068, [%r7902];
	add.s32 	%r7903, %r2242, %r2230;
	mul.wide.s32 	%rd2139, %r7903, 4;
	add.s64 	%rd2140, %rd2, %rd2139;
	st.global.f32 	[%rd2140], %f1068;
$L__BB5_3271:
	setp.gt.u32 	%p2206, %r2166, 31;
	@%p2206 bra 	$L__BB5_3331;
	ld.param.u32 	%r15967, [_Z24transposeSharedSwizzlingILi32ELi32EEvPfS0_ii_param_2];
	add.s32 	%r2243, %r2242, %r2153;
	setp.ge.s32 	%p2207, %r2243, %r15967;
	@%p2207 bra 	$L__BB5_3274;
	xor.b32  	%r7904, %r2166, %r2228;
	shl.b32 	%r7905, %r7904, 2;
	add.s32 	%r7906, %r2167, %r7905;
	ld.shared.f32 	%f1069, [%r7906];
	add.s32 	%r7907, %r2243, %r2230;
	mul.wide.s32 	%rd2141, %r7907, 4;
	add.s64 	%rd2142, %rd2, %rd2141;
	st.global.f32 	[%rd2142], %f1069;
$L__BB5_3274:
	setp.gt.u32 	%p2208, %r2168, 31;
	@%p2208 bra 	$L__BB5_3331;
	ld.param.u32 	%r15968, [_Z24transposeSharedSwizzlingILi32ELi32EEvPfS0_ii_param_2];
	add.s32 	%r2244, %r2243, %r2153;
	setp.ge.s32 	%p2209, %r2244, %r15968;
	@%p2209 bra 	$L__BB5_3277;
	xor.b32  	%r7908, %r2168, %r2228;
	shl.b32 	%r7909, %r7908, 2;
	add.s32 	%r7910, %r2169, %r7909;
	ld.shared.f32 	%f1070, [%r7910];
	add.s32 	%r7911, %r2244, %r2230;
	mul.wide.s32 	%rd2143, %r7911, 4;
	add.s64 	%rd2144, %rd2, %rd2143;
	st.global.f32 	[%rd2144], %f1070;
$L__BB5_3277:
	setp.gt.u32 	%p2210, %r2170, 31;
	@%p2210 bra 	$L__BB5_3331;
	ld.param.u32 	%r15969, [_Z24transposeSharedSwizzlingILi32ELi32EEvPfS0_ii_param_2];
	add.s32 	%r2245, %r2244, %r2153;
	setp.ge.s32 	%p2211, %r2245, %r15969;
	@%p2211 bra 	$L__BB5_3280;
	xor.b32  	%r7912, %r2170, %r2228;
	shl.b32 	%r7913, %r7912, 2;
	add.s32 	%r7914, %r2171, %r7913;
	ld.shared.f32 	%f1071, [%r7914];
	add.s32 	%r7915, %r2245, %r2230;
	mul.wide.s32 	%rd2145, %r7915, 4;
	add.s64 	%rd2146, %rd2, %rd2145;
	st.global.f32 	[%rd2146], %f1071;
$L__BB5_3280:
	setp.gt.u32 	%p2212, %r2172, 31;
	@%p2212 bra 	$L__BB5_3331;
	ld.param.u32 	%r15970, [_Z24transposeSharedSwizzlingILi32ELi32EEvPfS0_ii_param_2];
	add.s32 	%r2246, %r2245, %r2153;
	setp.ge.s32 	%p2213, %r2246, %r15970;
	@%p2213 bra 	$L__BB5_3283;
	xor.b32  	%r7916, %r2172, %r2228;
	shl.b32 	%r7917, %r7916, 2;
	add.s32 	%r7918, %r2173, %r7917;
	ld.shared.f32 	%f1072, [%r7918];
	add.s32 	%r7919, %r2246, %r2230;
	mul.wide.s32 	%rd2147, %r7919, 4;
	add.s64 	%rd2148, %rd2, %rd2147;
	st.global.f32 	[%rd2148], %f1072;
$L__BB5_3283:
	setp.gt.u32 	%p2214, %r2174, 31;
	@%p2214 bra 	$L__BB5_3331;
	ld.param.u32 	%r15971, [_Z24transposeSharedSwizzlingILi32ELi32EEvPfS0_ii_param_2];
	add.s32 	%r2247, %r2246, %r2153;
	setp.ge.s32 	%p2215, %r2247, %r15971;
	@%p2215 bra 	$L__BB5_3286;
	xor.b32  	%r7920, %r2174, %r2228;
	shl.b32 	%r7921, %r7920, 2;
	add.s32 	%r7922, %r2175, %r7921;
	ld.shared.f32 	%f1073, [%r7922];
	add.s32 	%r7923, %r2247, %r2230;
	mul.wide.s32 	%rd2149, %r7923, 4;
	add.s64 	%rd2150, %rd2, %rd2149;
	st.global.f32 	[%rd2150], %f1073;
$L__BB5_3286:
	setp.gt.u32 	%p2216, %r2176, 31;
	@%p2216 bra 	$L__BB5_3331;
	ld.param.u32 	%r15972, [_Z24transposeSharedSwizzlingILi32ELi32EEvPfS0_ii_param_2];
	add.s32 	%r2248, %r2247, %r2153;
	setp.ge.s32 	%p2217, %r2248, %r15972;
	@%p2217 bra 	$L__BB5_3289;
	xor.b32  	%r7924, %r2176, %r2228;
	shl.b32 	%r7925, %r7924, 2;
	add.s32 	%r7926, %r2177, %r7925;
	ld.shared.f32 	%f1074, [%r7926];
	add.s32 	%r7927, %r2248, %r2230;
	mul.wide.s32 	%rd2151, %r7927, 4;
	add.s64 	%rd2152, %rd2, %rd2151;
	st.global.f32 	[%rd2152], %f1074;
$L__BB5_3289:
	setp.gt.u32 	%p2218, %r2178, 31;
	@%p2218 bra 	$L__BB5_3331;
	ld.param.u32 	%r15973, [_Z24transposeSharedSwizzlingILi32ELi32EEvPfS0_ii_param_2];
	add.s32 	%r2249, %r2248, %r2153;
	setp.ge.s32 	%p2219, %r2249, %r15973;
	@%p2219 bra 	$L__BB5_3292;
	xor.b32  	%r7928, %r2178, %r2228;
	shl.b32 	%r7929, %r7928, 2;
	add.s32 	%r7930, %r2179, %r7929;
	ld.shared.f32 	%f1075, [%r7930];
	add.s32 	%r7931, %r2249, %r2230;
	mul.wide.s32 	%rd2153, %r7931, 4;
	add.s64 	%rd2154, %rd2, %rd2153;
	st.global.f32 	[%rd2154], %f1075;
$L__BB5_3292:
	setp.gt.u32 	%p2220, %r2180, 31;
	@%p2220 bra 	$L__BB5_3331;
	ld.param.u32 	%r15974, [_Z24transposeSharedSwizzlingILi32ELi32EEvPfS0_ii_param_2];
	add.s32 	%r2250, %r2249, %r2153;
	setp.ge.s32 	%p2221, %r2250, %r15974;
	@%p2221 bra 	$L__BB5_3295;
	xor.b32  	%r7932, %r2180, %r2228;
	shl.b32 	%r7933, %r7932, 2;
	add.s32 	%r7934, %r2181, %r7933;
	ld.shared.f32 	%f1076, [%r7934];
	add.s32 	%r7935, %r2250, %r2230;
	mul.wide.s32 	%rd2155, %r7935, 4;
	add.s64 	%rd2156, %rd2, %rd2155;
	st.global.f32 	[%rd2156], %f1076;
$L__BB5_3295:
	setp.gt.u32 	%p2222, %r2182, 31;
	@%p2222 bra 	$L__BB5_3331;
	ld.param.u32 	%r15975, [_Z24transposeSharedSwizzlingILi32ELi32EEvPfS0_ii_param_2];
	add.s32 	%r2251, %r2250, %r2153;
	setp.ge.s32 	%p2223, %r2251, %r15975;
	@%p2223 bra 	$L__BB5_3298;
	xor.b32  	%r7936, %r2182, %r2228;
	shl.b32 	%r7937, %r2182, 7;
	mov.u32 	%r7938, _ZZ24transposeSharedSwizzlingILi32ELi32EEvPfS0_iiE4tile;
	add.s32 	%r7939, %r7938, %r7937;
	shl.b32 	%r7940, %r7936, 2;
	add.s32 	%r7941, %r7939, %r7940;
	ld.shared.f32 	%f1077, [%r7941];
	add.s32 	%r7942, %r2251, %r2230;
	mul.wide.s32 	%rd2157, %r7942, 4;
	add.s64 	%rd2158, %rd2, %rd2157;
	st.global.f32 	[%rd2158], %f1077;
$L__BB5_3298:
	setp.gt.u32 	%p2224, %r2183, 31;
	@%p2224 bra 	$L__BB5_3331;
	ld.param.u32 	%r15976, [_Z24transposeSharedSwizzlingILi32ELi32EEvPfS0_ii_param_2];
	add.s32 	%r2252, %r2251, %r2153;
	setp.ge.s32 	%p2225, %r2252, %r15976;
	@%p2225 bra 	$L__BB5_3301;
	xor.b32  	%r7943, %r2183, %r2228;
	shl.b32 	%r7944, %r2183, 7;
	mov.u32 	%r7945, _ZZ24transposeSharedSwizzlingILi32ELi32EEvPfS0_iiE4tile;
	add.s32 	%r7946, %r7945, %r7944;
	shl.b32 	%r7947, %r7943, 2;
	add.s32 	%r7948, %r7946, %r7947;
	ld.shared.f32 	%f1078, [%r7948];
	add.s32 	%r7949, %r2252, %r2230;
	mul.wide.s32 	%rd2159, %r7949, 4;
	add.s64 	%rd2160, %rd2, %rd2159;
	st.global.f32 	[%rd2160], %f1078;
$L__BB5_3301:
	setp.gt.u32 	%p2226, %r2184, 31;
	@%p2226 bra 	$L__BB5_3331;
	ld.param.u32 	%r15977, [_Z24transposeSharedSwizzlingILi32ELi32EEvPfS0_ii_param_2];
	add.s32 	%r2253, %r2252, %r2153;
	setp.ge.s32 	%p2227, %r2253, %r15977;
	@%p2227 bra 	$L__BB5_3304;
	xor.b32  	%r7950, %r2184, %r2228;
	shl.b32 	%r7951, %r2184, 7;
	mov.u32 	%r7952, _ZZ24transposeSharedSwizzlingILi32ELi32EEvPfS0_iiE4tile;
	add.s32 	%r7953, %r7952, %r7951;
	shl.b32 	%r7954, %r7950, 2;
	add.s32 	%r7955, %r7953, %r7954;
	ld.shared.f32 	%f1079, [%r7955];
	add.s32 	%r7956, %r2253, %r2230;
	mul.wide.s32 	%rd2161, %r7956, 4;
	add.s64 	%rd2162, %rd2, %rd2161;
	st.global.f32 	[%rd2162], %f1079;
$L__BB5_3304:
	setp.gt.u32 	%p2228, %r2185, 31;
	@%p2228 bra 	$L__BB5_3331;
	ld.param.u32 	%r15978, [_Z24transposeSharedSwizzlingILi32ELi32EEvPfS0_ii_param_2];
	add.s32 	%r2254, %r2253, %r2153;
	setp.ge.s32 	%p2229, %r2254, %r15978;
	@%p2229 bra 	$L__BB5_3307;
	xor.b32  	%r7957, %r2185, %r2228;
	shl.b32 	%r7958, %r2185, 7;
	mov.u32 	%r7959, _ZZ24transposeSharedSwizzlingILi32ELi32EEvPfS0_iiE4tile;
	add.s32 	%r7960, %r7959, %r7958;
	shl.b32 	%r7961, %r7957, 2;
	add.s32 	%r7962, %r7960, %r7961;
	ld.shared.f32 	%f1080, [%r7962];
	add.s32 	%r7963, %r2254, %r2230;
	mul.wide.s32 	%rd2163, %r7963, 4;
	add.s64 	%rd2164, %rd2, %rd2163;
	st.global.f32 	[%rd2164], %f1080;
$L__BB5_3307:
	setp.gt.u32 	%p2230, %r2186, 31;
	@%p2230 bra 	$L__BB5_3331;
	ld.param.u32 	%r15979, [_Z24transposeSharedSwizzlingILi32ELi32EEvPfS0_ii_param_2];
	add.s32 	%r2255, %r2254, %r2153;
	setp.ge.s32 	%p2231, %r2255, %r15979;
	@%p2231 bra 	$L__BB5_3310;
	xor.b32  	%r7964, %r2186, %r2228;
	shl.b32 	%r7965, %r2186, 7;
	mov.u32 	%r7966, _ZZ24transposeSharedSwizzlingILi32ELi32EEvPfS0_iiE4tile;
	add.s32 	%r7967, %r7966, %r7965;
	shl.b32 	%r7968, %r7964, 2;
	add.s32 	%r7969, %r7967, %r7968;
	ld.shared.f32 	%f1081, [%r7969];
	add.s32 	%r7970, %r2255, %r2230;
	mul.wide.s32 	%rd2165, %r7970, 4;
	add.s64 	%rd2166, %rd2, %rd2165;
	st.global.f32 	[%rd2166], %f1081;
$L__BB5_3310:
	setp.gt.u32 	%p2232, %r2187, 31;
	@%p2232 bra 	$L__BB5_3331;
	ld.param.u32 	%r15980, [_Z24transposeSharedSwizzlingILi32ELi32EEvPfS0_ii_param_2];
	add.s32 	%r2256, %r2255, %r2153;
	setp.ge.s32 	%p2233, %r2256, %r15980;
	@%p2233 bra 	$L__BB5_3313;
	xor.b32  	%r7971, %r2187, %r2228;
	shl.b32 	%r7972, %r2187, 7;
	mov.u32 	%r7973, _ZZ24transposeSharedSwizzlingILi32ELi32EEvPfS0_iiE4tile;
	add.s32 	%r7974, %r7973, %r7972;
	shl.b32 	%r7975, %r7971, 2;
	add.s32 	%r7976, %r7974, %r7975;
	ld.shared.f32 	%f1082, [%r7976];
	add.s32 	%r7977, %r2256, %r2230;
	mul.wide.s32 	%rd2167, %r7977, 4;
	add.s64 	%rd2168, %rd2, %rd2167;
	st.global.f32 	[%rd2168], %f1082;
$L__BB5_3313:
	setp.gt.u32 	%p2234, %r2188, 31;
	@%p2234 bra 	$L__BB5_3331;
	ld.param.u32 	%r15981, [_Z24transposeSharedSwizzlingILi32ELi32EEvPfS0_ii_param_2];
	add.s32 	%r2257, %r2256, %r2153;
	setp.ge.s32 	%p2235, %r2257, %r15981;
	@%p2235 bra 	$L__BB5_3316;
	xor.b32  	%r7978, %r2188, %r2228;
	shl.b32 	%r7979, %r2188, 7;
	mov.u32 	%r7980, _ZZ24transposeSharedSwizzlingILi32ELi32EEvPfS0_iiE4tile;
	add.s32 	%r7981, %r7980, %r7979;
	shl.b32 	%r7982, %r7978, 2;
	add.s32 	%r7983, %r7981, %r7982;
	ld.shared.f32 	%f1083, [%r7983];
	add.s32 	%r7984, %r2257, %r2230;
	mul.wide.s32 	%rd2169, %r7984, 4;
	add.s64 	%rd2170, %rd2, %rd2169;
	st.global.f32 	[%rd2170], %f1083;
$L__BB5_3316:
	setp.gt.u32 	%p2236, %r2189, 31;
	@%p2236 bra 	$L__BB5_3331;
	ld.param.u32 	%r15982, [_Z24transposeSharedSwizzlingILi32ELi32EEvPfS0_ii_param_2];
	add.s32 	%r2258, %r2257, %r2153;
	setp.ge.s32 	%p2237, %r2258, %r15982;
	@%p2237 bra 	$L__BB5_3319;
	xor.b32  	%r7985, %r2189, %r2228;
	shl.b32 	%r7986, %r2189, 7;
	mov.u32 	%r7987, _ZZ24transposeSharedSwizzlingILi32ELi32EEvPfS0_iiE4tile;
	add.s32 	%r7988, %r7987, %r7986;
	shl.b32 	%r7989, %r7985, 2;
	add.s32 	%r7990, %r7988, %r7989;
	ld.shared.f32 	%f1084, [%r7990];
	add.s32 	%r7991, %r2258, %r2230;
	mul.wide.s32 	%rd2171, %r7991, 4;
	add.s64 	%rd2172, %rd2, %rd2171;
	st.global.f32 	[%rd2172], %f1084;
$L__BB5_3319:
	setp.gt.u32 	%p2238, %r2190, 31;
	@%p2238 bra 	$L__BB5_3331;
	ld.param.u32 	%r15983, [_Z24transposeSharedSwizzlingILi32ELi32EEvPfS0_ii_param_2];
	add.s32 	%r2259, %r2258, %r2153;
	setp.ge.s32 	%p2239, %r2259, %r15983;
	@%p2239 bra 	$L__BB5_3322;
	xor.b32  	%r7992, %r2190, %r2228;
	shl.b32 	%r7993, %r2190, 7;
	mov.u32 	%r7994, _ZZ24transposeSharedSwizzlingILi32ELi32EEvPfS0_iiE4tile;
	add.s32 	%r7995, %r7994, %r7993;
	shl.b32 	%r7996, %r7992, 2;
	add.s32 	%r7997, %r7995, %r7996;
	ld.shared.f32 	%f1085, [%r7997];
	add.s32 	%r7998, %r2259, %r2230;
	mul.wide.s32 	%rd2173, %r7998, 4;
	add.s64 	%rd2174, %rd2, %rd2173;
	st.global.f32 	[%rd2174], %f1085;
$L__BB5_3322:
	setp.gt.u32 	%p2240, %r2191, 31;
	@%p2240 bra 	$L__BB5_3331;
	ld.param.u32 	%r15984, [_Z24transposeSharedSwizzlingILi32ELi32EEvPfS0_ii_param_2];
	add.s32 	%r2260, %r2259, %r2153;
	setp.ge.s32 	%p2241, %r2260, %r15984;
	@%p2241 bra 	$L__BB5_3325;
	xor.b32  	%r7999, %r2191, %r2228;
	shl.b32 	%r8000, %r2191, 7;
	mov.u32 	%r8001, _ZZ24transposeSharedSwizzlingILi32ELi32EEvPfS0_iiE4tile;
	add.s32 	%r8002, %r8001, %r8000;
	shl.b32 	%r8003, %r7999, 2;
	add.s32 	%r8004, %r8002, %r8003;
	ld.shared.f32 	%f1086, [%r8004];
	add.s32 	%r8005, %r2260, %r2230;
	mul.wide.s32 	%rd2175, %r8005, 4;
	add.s64 	%rd2176, %rd2, %rd2175;
	st.global.f32 	[%rd2176], %f1086;
$L__BB5_3325:
	setp.gt.u32 	%p2242, %r2192, 31;
	@%p2242 bra 	$L__BB5_3331;
	ld.param.u32 	%r15985, [_Z24transposeSharedSwizzlingILi32ELi32EEvPfS0_ii_param_2];
	add.s32 	%r2261, %r2260, %r2153;
	setp.ge.s32 	%p2243, %r2261, %r15985;
	@%p2243 bra 	$L__BB5_3328;
	xor.b32  	%r8006, %r2192, %r2228;
	shl.b32 	%r8007, %r2192, 7;
	mov.u32 	%r8008, _ZZ24transposeSharedSwizzlingILi32ELi32EEvPfS0_iiE4tile;
	add.s32 	%r8009, %r8008, %r8007;
	shl.b32 	%r8010, %r8006, 2;
	add.s32 	%r8011, %r8009, %r8010;
	ld.shared.f32 	%f1087, [%r8011];
	add.s32 	%r8012, %r2261, %r2230;
	mul.wide.s32 	%rd2177, %r8012, 4;
	add.s64 	%rd2178, %rd2, %rd2177;
	st.global.f32 	[%rd2178], %f1087;
$L__BB5_3328:
	setp.gt.u32 	%p2244, %r2193, 31;
	@%p2244 bra 	$L__BB5_3331;
	ld.param.u32 	%r15986, [_Z24transposeSharedSwizzlingILi32ELi32EEvPfS0_ii_param_2];
	add.s32 	%r2262, %r2261, %r2153;
	setp.ge.s32 	%p2245, %r2262, %r15986;
	@%p2245 bra 	$L__BB5_3331;
	xor.b32  	%r8013, %r2193, %r2228;
	shl.b32 	%r8014, %r2193, 7;
	mov.u32 	%r8015, _ZZ24transposeSharedSwizzlingILi32ELi32EEvPfS0_iiE4tile;
	add.s32 	%r8016, %r8015, %r8014;
	shl.b32 	%r8017, %r8013, 2;
	add.s32 	%r8018, %r8016, %r8017;
	ld.shared.f32 	%f1088, [%r8018];
	add.s32 	%r8019, %r2262, %r2230;
	mul.wide.s32 	%rd2179, %r8019, 4;
	add.s64 	%rd2180, %rd2, %rd2179;
	st.global.f32 	[%rd2180], %f1088;
$L__BB5_3331:
	add.s32 	%r2263, %r2228, %r2227;
	setp.gt.u32 	%p2246, %r2263, 31;
	@%p2246 bra 	$L__BB5_6270;
	ld.param.u32 	%r17973, [_Z24transposeSharedSwizzlingILi32ELi32EEvPfS0_ii_param_3];
	add.s32 	%r2264, %r2229, %r2227;
	setp.ge.s32 	%p2247, %r2264, %r17973;
	@%p2247 bra 	$L__BB5_6270;
	@%p2116 bra 	$L__BB5_3429;
	ld.param.u32 	%r15987, [_Z24transposeSharedSwizzlingILi32ELi32EEvPfS0_ii_param_2];
	mul.lo.s32 	%r2265, %r2264, %r15987;
	add.s32 	%r2266, %r2152, %r2151;
	setp.ge.s32 	%p2249, %r2266, %r15987;
	@%p2249 bra 	$L__BB5_3336;
	xor.b32  	%r8020, %r2152, %r2263;
	shl.b32 	%r8021, %r2152, 7;
	mov.u32 	%r8022, _ZZ24transposeSharedSwizzlingILi32ELi32EEvPfS0_iiE4tile;
	add.s32 	%r8023, %r8022, %r8021;
	shl.b32 	%r8024, %r8020, 2;
	add.s32 	%r8025, %r8023, %r8024;
	ld.shared.f32 	%f1089, [%r8025];
	add.s32 	%r8026, %r2266, %r2265;
	mul.wide.s32 	%rd2181, %r8026, 4;
	add.s64 	%rd2182, %rd2, %rd2181;
	st.global.f32 	[%rd2182], %f1089;
$L__BB5_3336:
	setp.gt.u32 	%p2250, %r2154, 31;
	@%p2250 bra 	$L__BB5_3429;
	ld.param.u32 	%r15988, [_Z24transposeSharedSwizzlingILi32ELi32EEvPfS0_ii_param_2];
	add.s32 	%r2267, %r2266, %r2153;
	setp.ge.s32 	%p2251, %r2267, %r15988;
	@%p2251 bra 	$L__BB5_3339;
	xor.b32  	%r8027, %r2154, %r2263;
	shl.b32 	%r8028, %r2152, 7;
	mov.u32 	%r8029, _ZZ24transposeSharedSwizzlingILi32ELi32EEvPfS0_iiE4tile;
	add.s32 	%r8030, %r8029, %r8028;
	shl.b32 	%r8031, %r2153, 7;
	add.s32 	%r8032, %r8030, %r8031;
	shl.b32 	%r8033, %r8027, 2;
	add.s32 	%r8034, %r8032, %r8033;
	ld.shared.f32 	%f1090, [%r8034];
	add.s32 	%r8035, %r2267, %r2265;
	mul.wide.s32 	%rd2183, %r8035, 4;
	add.s64 	%rd2184, %rd2, %rd2183;
	st.global.f32 	[%rd2184], %f1090;
$L__BB5_3339:
	setp.gt.u32 	%p2252, %r2155, 31;
	@%p2252 bra 	$L__BB5_3429;
	ld.param.u32 	%r15989, [_Z24transposeSharedSwizzlingILi32ELi32EEvPfS0_ii_param_2];
	add.s32 	%r2268, %r2267, %r2153;
	setp.ge.s32 	%p2253, %r2268, %r15989;
	@%p2253 bra 	$L__BB5_3342;
	xor.b32  	%r8036, %r2155, %r2263;
	shl.b32 	%r8037, %r2152, 7;
	mov.u32 	%r8038, _ZZ24transposeSharedSwizzlingILi32ELi32EEvPfS0_iiE4tile;
	add.s32 	%r8039, %r8038, %r8037;
	shl.b32 	%r8040, %r2153, 7;
	add.s32 	%r8041, %r8039, %r8040;
	add.s32 	%r8042, %r8041, %r8040;
	shl.b32 	%r8043, %r8036, 2;
	add.s32 	%r8044, %r8042, %r8043;
	ld.shared.f32 	%f1091, [%r8044];
	add.s32 	%r8045, %r2268, %r2265;
	mul.wide.s32 	%rd2185, %r8045, 4;
	add.s64 	%rd2186, %rd2, %rd2185;
	st.global.f32 	[%rd2186], %f1091;
$L__BB5_3342:
	setp.gt.u32 	%p2254, %r2156, 31;
	@%p2254 bra 	$L__BB5_3429;
	ld.param.u32 	%r15990, [_Z24transposeSharedSwizzlingILi32ELi32EEvPfS0_ii_param_2];
	add.s32 	%r2269, %r2268, %r2153;
	setp.ge.s32 	%p2255, %r2269, %r15990;
	@%p2255 bra 	$L__BB5_3345;
	xor.b32  	%r8046, %r2156, %r2263;
	shl.b32 	%r8047, %r2152, 7;
	mov.u32 	%r8048, _ZZ24transposeSharedSwizzlingILi32ELi32EEvPfS0_iiE4tile;
	add.s32 	%r8049, %r8048, %r8047;
	shl.b32 	%r8050, %r2153, 7;
	add.s32 	%r8051, %r8049, %r8050;
	add.s32 	%r8052, %r8051, %r8050;
	add.s32 	%r8053, %r8052, %r8050;
	shl.b32 	%r8054, %r8046, 2;
	add.s32 	%r8055, %r8053, %r8054;
	ld.shared.f32 	%f1092, [%r8055];
	add.s32 	%r8056, %r2269, %r2265;
	mul.wide.s32 	%rd2187, %r8056, 4;
	add.s64 	%rd2188, %rd2, %rd2187;
	st.global.f32 	[%rd2188], %f1092;
$L__BB5_3345:
	setp.gt.u32 	%p2256, %r2157, 31;
	@%p2256 bra 	$L__BB5_3429;
	ld.param.u32 	%r15991, [_Z24transposeSharedSwizzlingILi32ELi32EEvPfS0_ii_param_2];
	add.s32 	%r2270, %r2269, %r2153;
	setp.ge.s32 	%p2257, %r2270, %r15991;
	@%p2257 bra 	$L__BB5_3348;
	xor.b32  	%r8057, %r2157, %r2263;
	shl.b32 	%r8058, %r2152, 7;
	mov.u32 	%r8059, _ZZ24transposeSharedSwizzlingILi32ELi32EEvPfS0_iiE4tile;
	add.s32 	%r8060, %r8059, %r8058;
	shl.b32 	%r8061, %r2153, 7;
	add.s32 	%r8062, %r8060, %r8061;
	add.s32 	%r8063, %r8062, %r8061;
	add.s32 	%r8064, %r8063, %r8061;
	add.s32 	%r8065, %r8064, %r8061;
	shl.b32 	%r8066, %r8057, 2;
	add.s32 	%r8067, %r8065, %r8066;
	ld.shared.f32 	%f1093, [%r8067];
	add.s32 	%r8068, %r2270, %r2265;
	mul.wide.s32 	%rd2189, %r8068, 4;
	add.s64 	%rd2190, %rd2, %rd2189;
	st.global.f32 	[%rd2190], %f1093;
$L__BB5_3348:
	setp.gt.u32 	%p2258, %r2158, 31;
	@%p2258 bra 	$L__BB5_3429;
	ld.param.u32 	%r15992, [_Z24transposeSharedSwizzlingILi32ELi32EEvPfS0_ii_param_2];
	add.s32 	%r2271, %r2270, %r2153;
	setp.ge.s32 	%p2259, %r2271, %r15992;
	@%p2259 bra 	$L__BB5_3351;
	xor.b32  	%r8069, %r2158, %r2263;
	shl.b32 	%r8070, %r2152, 7;
	mov.u32 	%r8071, _ZZ24transposeSharedSwizzlingILi32ELi32EEvPfS0_iiE4tile;
	add.s32 	%r8072, %r8071, %r8070;
	shl.b32 	%r8073, %r2153, 7;
	add.s32 	%r8074, %r8072, %r8073;
	add.s32 	%r8075, %r8074, %r8073;
	add.s32 	%r8076, %r8075, %r8073;
	add.s32 	%r8077, %r8076, %r8073;
	add.s32 	%r8078, %r8077, %r8073;
	shl.b32 	%r8079, %r8069, 2;
	add.s32 	%r8080, %r8078, %r8079;
	ld.shared.f32 	%f1094, [%r8080];
	add.s32 	%r8081, %r2271, %r2265;
	mul.wide.s32 	%rd2191, %r8081, 4;
	add.s64 	%rd2192, %rd2, %rd2191;
	st.global.f32 	[%rd2192], %f1094;
$L__BB5_3351:
	setp.gt.u32 	%p2260, %r2159, 31;
	@%p2260 bra 	$L__BB5_3429;
	ld.param.u32 	%r15993, [_Z24transposeSharedSwizzlingILi32ELi32EEvPfS0_ii_param_2];
	add.s32 	%r2272, %r2271, %r2153;
	setp.ge.s32 	%p2261, %r2272, %r15993;
	@%p2261 bra 	$L__BB5_3354;
	xor.b32  	%r8082, %r2159, %r2263;
	shl.b32 	%r8083, %r2152, 7;
	mov.u32 	%r8084, _ZZ24transposeSharedSwizzlingILi32ELi32EEvPfS0_iiE4tile;
	add.s32 	%r8085, %r8084, %r8083;
	shl.b32 	%r8086, %r2153, 7;
	add.s32 	%r8087, %r8085, %r8086;
	add.s32 	%r8088, %r8087, %r8086;
	add.s32 	%r8089, %r8088, %r8086;
	add.s32 	%r8090, %r8089, %r8086;
	add.s32 	%r8091, %r8090, %r8086;
	add.s32 	%r8092, %r8091, %r8086;
	shl.b32 	%r8093, %r8082, 2;
	add.s32 	%r8094, %r8092, %r8093;
	ld.shared.f32 	%f1095, [%r8094];
	add.s32 	%r8095, %r2272, %r2265;
	mul.wide.s32 	%rd2193, %r8095, 4;
	add.s64 	%rd2194, %rd2, %rd2193;
	st.global.f32 	[%rd2194], %f1095;
$L__BB5_3354:
	setp.gt.u32 	%p2262, %r2160, 31;
	@%p2262 bra 	$L__BB5_3429;
	ld.param.u32 	%r15994, [_Z24transposeSharedSwizzlingILi32ELi32EEvPfS0_ii_param_2];
	add.s32 	%r2273, %r2272, %r2153;
	setp.ge.s32 	%p2263, %r2273, %r15994;
	@%p2263 bra 	$L__BB5_3357;
	xor.b32  	%r8096, %r2160, %r2263;
	shl.b32 	%r8097, %r2152, 7;
	mov.u32 	%r8098, _ZZ24transposeSharedSwizzlingILi32ELi32EEvPfS0_iiE4tile;
	add.s32 	%r8099, %r8098, %r8097;
	shl.b32 	%r8100, %r2153, 7;
	add.s32 	%r8101, %r8099, %r8100;
	add.s32 	%r8102, %r8101, %r8100;
	add.s32 	%r8103, %r8102, %r8100;
	add.s32 	%r8104, %r8103, %r8100;
	add.s32 	%r8105, %r8104, %r8100;
	add.s32 	%r8106, %r8105, %r8100;
	add.s32 	%r8107, %r8106, %r8100;
	shl.b32 	%r8108, %r8096, 2;
	add.s32 	%r8109, %r8107, %r8108;
	ld.shared.f32 	%f1096, [%r8109];
	add.s32 	%r8110, %r2273, %r2265;
	mul.wide.s32 	%rd2195, %r8110, 4;
	add.s64 	%rd2196, %rd2, %rd2195;
	st.global.f32 	[%rd2196], %f1096;
$L__BB5_3357:
	setp.gt.u32 	%p2264, %r2161, 31;
	@%p2264 bra 	$L__BB5_3429;
	ld.param.u32 	%r15995, [_Z24transposeSharedSwizzlingILi32ELi32EEvPfS0_ii_param_2];
	add.s32 	%r2274, %r2273, %r2153;
	setp.ge.s32 	%p2265, %r2274, %r15995;
	@%p2265 bra 	$L__BB5_3360;
	xor.b32  	%r8111, %r2161, %r2263;
	shl.b32 	%r8112, %r2152, 7;
	mov.u32 	%r8113, _ZZ24transposeSharedSwizzlingILi32ELi32EEvPfS0_iiE4tile;
	add.s32 	%r8114, %r8113, %r8112;
	shl.b32 	%r8115, %r2153, 7;
	add.s32 	%r8116, %r8114, %r8115;
	add.s32 	%r8117, %r8116, %r8115;
	add.s32 	%r8118, %r8117, %r8115;
	add.s32 	%r8119, %r8118, %r8115;
	add.s32 	%r8120, %r8119, %r8115;
	add.s32 	%r8121, %r8120, %r8115;
	add.s32 	%r8122, %r8121, %r8115;
	add.s32 	%r8123, %r8122, %r8115;
	shl.b32 	%r8124, %r8111, 2;
	add.s32 	%r8125, %r8123, %r8124;
	ld.shared.f32 	%f1097, [%r8125];
	add.s32 	%r8126, %r2274, %r2265;
	mul.wide.s32 	%rd2197, %r8126, 4;
	add.s64 	%rd2198, %rd2, %rd2197;
	st.global.f32 	[%rd2198], %f1097;
$L__BB5_3360:
	setp.gt.u32 	%p2266, %r2162, 31;
	@%p2266 bra 	$L__BB5_3429;
	ld.param.u32 	%r15996, [_Z24transposeSharedSwizzlingILi32ELi32EEvPfS0_ii_param_2];
	add.s32 	%r2275, %r2274, %r2153;
	setp.ge.s32 	%p2267, %r2275, %r15996;
	@%p2267 bra 	$L__BB5_3363;
	xor.b32  	%r8127, %r2162, %r2263;
	shl.b32 	%r8128, %r2152, 7;
	mov.u32 	%r8129, _ZZ24transposeSharedSwizzlingILi32ELi32EEvPfS0_iiE4tile;
	add.s32 	%r8130, %r8129, %r8128;
	shl.b32 	%r8131, %r2153, 7;
	add.s32 	%r8132, %r8130, %r8131;
	add.s32 	%r8133, %r8132, %r8131;
	add.s32 	%r8134, %r8133, %r8131;
	add.s32 	%r8135, %r8134, %r8131;
	add.s32 	%r8136, %r8135, %r8131;
	add.s32 	%r8137, %r8136, %r8131;
	add.s32 	%r8138, %r8137, %r8131;
	add.s32 	%r8139, %r8138, %r8131;
	add.s32 	%r8140, %r8139, %r8131;
	shl.b32 	%r8141, %r8127, 2;
	add.s32 	%r8142, %r8140, %r8141;
	ld.shared.f32 	%f1098, [%r8142];
	add.s32 	%r8143, %r2275, %r2265;
	mul.wide.s32 	%rd2199, %r8143, 4;
	add.s64 	%rd2200, %rd2, %rd2199;
	st.global.f32 	[%rd2200], %f1098;
$L__BB5_3363:
	setp.gt.u32 	%p2268, %r2163, 31;
	@%p2268 bra 	$L__BB5_3429;
	ld.param.u32 	%r15997, [_Z24transposeSharedSwizzlingILi32ELi32EEvPfS0_ii_param_2];
	add.s32 	%r2276, %r2275, %r2153;
	setp.ge.s32 	%p2269, %r2276, %r15997;
	@%p2269 bra 	$L__BB5_3366;
	xor.b32  	%r8144, %r2163, %r2263;
	shl.b32 	%r8145, %r2152, 7;
	mov.u32 	%r8146, _ZZ24transposeSharedSwizzlingILi32ELi32EEvPfS0_iiE4tile;
	add.s32 	%r8147, %r8146, %r8145;
	shl.b32 	%r8148, %r2153, 7;
	add.s32 	%r8149, %r8147, %r8148;
	add.s32 	%r8150, %r8149, %r8148;
	add.s32 	%r8151, %r8150, %r8148;
	add.s32 	%r8152, %r8151, %r8148;
	add.s32 	%r8153, %r8152, %r8148;
	add.s32 	%r8154, %r8153, %r8148;
	add.s32 	%r8155, %r8154, %r8148;
	add.s32 	%r8156, %r8155, %r8148;
	add.s32 	%r8157, %r8156, %r8148;
	add.s32 	%r8158, %r8157, %r8148;
	shl.b32 	%r8159, %r8144, 2;
	add.s32 	%r8160, %r8158, %r8159;
	ld.shared.f32 	%f1099, [%r8160];
	add.s32 	%r8161, %r2276, %r2265;
	mul.wide.s32 	%rd2201, %r8161, 4;
	add.s64 	%rd2202, %rd2, %rd2201;
	st.global.f32 	[%rd2202], %f1099;
$L__BB5_3366:
	setp.gt.u32 	%p2270, %r2164, 31;
	@%p2270 bra 	$L__BB5_3429;
	ld.param.u32 	%r15998, [_Z24transposeSharedSwizzlingILi32ELi32EEvPfS0_ii_param_2];
	add.s32 	%r2277, %r2276, %r2153;
	setp.ge.s32 	%p2271, %r2277, %r15998;
	@%p2271 bra 	$L__BB5_3369;
	xor.b32  	%r8162, %r2164, %r2263;
	shl.b32 	%r8163, %r8162, 2;
	add.s32 	%r8164, %r2165, %r8163;
	ld.shared.f32 	%f1100, [%r8164];
	add.s32 	%r8165, %r2277, %r2265;
	mul.wide.s32 	%rd2203, %r8165, 4;
	add.s64 	%rd2204, %rd2, %rd2203;
	st.global.f32 	[%rd2204], %f1100;
$L__BB5_3369:
	setp.gt.u32 	%p2272, %r2166, 31;
	@%p2272 bra 	$L__BB5_3429;
	ld.param.u32 	%r15999, [_Z24transposeSharedSwizzlingILi32ELi32EEvPfS0_ii_param_2];
	add.s32 	%r2278, %r2277, %r2153;
	setp.ge.s32 	%p2273, %r2278, %r15999;
	@%p2273 bra 	$L__BB5_3372;
	xor.b32  	%r8166, %r2166, %r2263;
	shl.b32 	%r8167, %r8166, 2;
	add.s32 	%r8168, %r2167, %r8167;
	ld.shared.f32 	%f1101, [%r8168];
	add.s32 	%r8169, %r2278, %r2265;
	mul.wide.s32 	%rd2205, %r8169, 4;
	add.s64 	%rd2206, %rd2, %rd2205;
	st.global.f32 	[%rd2206], %f1101;
$L__BB5_3372:
	setp.gt.u32 	%p2274, %r2168, 31;
	@%p2274 bra 	$L__BB5_3429;
	ld.param.u32 	%r16000, [_Z24transposeSharedSwizzlingILi32ELi32EEvPfS0_ii_param_2];
	add.s32 	%r2279, %r2278, %r2153;
	setp.ge.s32 	%p2275, %r2279, %r16000;
	@%p2275 bra 	$L__BB5_3375;
	xor.b32  	%r8170, %r2168, %r2263;
	shl.b32 	%r8171, %r8170, 2;
	add.s32 	%r8172, %r2169, %r8171;
	ld.shared.f32 	%f1102, [%r8172];
	add.s32 	%r8173, %r2279, %r2265;
	mul.wide.s32 	%rd2207, %r8173, 4;
	add.s64 	%rd2208, %rd2, %rd2207;
	st.global.f32 	[%rd2208], %f1102;
$L__BB5_3375:
	setp.gt.u32 	%p2276, %r2170, 31;
	@%p2276 bra 	$L__BB5_3429;
	ld.param.u32 	%r16001, [_Z24transposeSharedSwizzlingILi32ELi32EEvPfS0_ii_param_2];
	add.s32 	%r2280, %r2279, %r2153;
	setp.ge.s32 	%p2277, %r2280, %r16001;
	@%p2277 bra 	$L__BB5_3378;
	xor.b32  	%r8174, %r2170, %r2263;
	shl.b32 	%r8175, %r8174, 2;
	add.s32 	%r8176, %r2171, %r8175;
	ld.shared.f32 	%f1103, [%r8176];
	add.s32 	%r8177, %r2280, %r2265;
	mul.wide.s32 	%rd2209, %r8177, 4;
	add.s64 	%rd2210, %rd2, %rd2209;
	st.global.f32 	[%rd2210], %f1103;
$L__BB5_3378:
	setp.gt.u32 	%p2278, %r2172, 31;
	@%p2278 bra 	$L__BB5_3429;
	ld.param.u32 	%r16002, [_Z24transposeSharedSwizzlingILi32ELi32EEvPfS0_ii_param_2];
	add.s32 	%r2281, %r2280, %r2153;
	setp.ge.s32 	%p2279, %r2281, %r16002;
	@%p2279 bra 	$L__BB5_3381;
	xor.b32  	%r8178, %r2172, %r2263;
	shl.b32 	%r8179, %r8178, 2;
	add.s32 	%r8180, %r2173, %r8179;
	ld.shared.f32 	%f1104, [%r8180];
	add.s32 	%r8181, %r2281, %r2265;
	mul.wide.s32 	%rd2211, %r8181, 4;
	add.s64 	%rd2212, %rd2, %rd2211;
	st.global.f32 	[%rd2212], %f1104;
$L__BB5_3381:
	setp.gt.u32 	%p2280, %r2174, 31;
	@%p2280 bra 	$L__BB5_3429;
	ld.param.u32 	%r16003, [_Z24transposeSharedSwizzlingILi32ELi32EEvPfS0_ii_param_2];
	add.s32 	%r2282, %r2281, %r2153;
	setp.ge.s32 	%p2281, %r2282, %r16003;
	@%p2281 bra 	$L__BB5_3384;
	xor.b32  	%r8182, %r2174, %r2263;
	shl.b32 	%r8183, %r8182, 2;
	add.s32 	%r8184, %r2175, %r8183;
	ld.shared.f32 	%f1105, [%r8184];
	add.s32 	%r8185, %r2282, %r2265;
	mul.wide.s32 	%rd2213, %r8185, 4;
	add.s64 	%rd2214, %rd2, %rd2213;
	st.global.f32 	[%rd2214], %f1105;
$L__BB5_3384:
	setp.gt.u32 	%p2282, %r2176, 31;
	@%p2282 bra 	$L__BB5_3429;
	ld.param.u32 	%r16004, [_Z24transposeSharedSwizzlingILi32ELi32EEvPfS0_ii_param_2];
	add.s32 	%r2283, %r2282, %r2153;
	setp.ge.s32 	%p2283, %r2283, %r16004;
	@%p2283 bra 	$L__BB5_3387;
	xor.b32  	%r8186, %r2176, %r2263;
	shl.b32 	%r8187, %r8186, 2;
	add.s32 	%r8188, %r2177, %r8187;
	ld.shared.f32 	%f1106, [%r8188];
	add.s32 	%r8189, %r2283, %r2265;
	mul.wide.s32 	%rd2215, %r8189, 4;
	add.s64 	%rd2216, %rd2, %rd2215;
	st.global.f32 	[%rd2216], %f1106;
$L__BB5_3387:
	setp.gt.u32 	%p2284, %r2178, 31;
	@%p2284 bra 	$L__BB5_3429;
	ld.param.u32 	%r16005, [_Z24transposeSharedSwizzlingILi32ELi32EEvPfS0_ii_param_2];
	add.s32 	%r2284, %r2283, %r2153;
	setp.ge.s32 	%p2285, %r2284, %r16005;
	@%p2285 bra 	$L__BB5_3390;
	xor.b32  	%r8190, %r2178, %r2263;
	shl.b32 	%r8191, %r8190, 2;
	add.s32 	%r8192, %r2179, %r8191;
	ld.shared.f32 	%f1107, [%r8192];
	add.s32 	%r8193, %r2284, %r2265;
	mul.wide.s32 	%rd2217, %r8193, 4;
	add.s64 	%rd2218, %rd2, %rd2217;
	st.global.f32 	[%rd2218], %f1107;
$L__BB5_3390:
	setp.gt.u32 	%p2286, %r2180, 31;
	@%p2286 bra 	$L__BB5_3429;
	ld.param.u32 	%r16006, [_Z24transposeSharedSwizzlingILi32ELi32EEvPfS0_ii_param_2];
	add.s32 	%r2285, %r2284, %r2153;
	setp.ge.s32 	%p2287, %r2285, %r16006;
	@%p2287 bra 	$L__BB5_3393;
	xor.b32  	%r8194, %r2180, %r2263;
	shl.b32 	%r8195, %r8194, 2;
	add.s32 	%r8196, %r2181, %r8195;
	ld.shared.f32 	%f1108, [%r8196];
	add.s32 	%r8197, %r2285, %r2265;
	mul.wide.s32 	%rd2219, %r8197, 4;
	add.s64 	%rd2220, %rd2, %rd2219;
	st.global.f32 	[%rd2220], %f1108;
$L__BB5_3393:
	setp.gt.u32 	%p2288, %r2182, 31;
	@%p2288 bra 	$L__BB5_3429;
	ld.param.u32 	%r16007, [_Z24transposeSharedSwizzlingILi32ELi32EEvPfS0_ii_param_2];
	add.s32 	%r2286, %r2285, %r2153;
	setp.ge.s32 	%p2289, %r2286, %r16007;
	@%p2289 bra 	$L__BB5_3396;
	xor.b32  	%r8198, %r2182, %r2263;
	shl.b32 	%r8199, %r2182, 7;
	mov.u32 	%r8200, _ZZ24transposeSharedSwizzlingILi32ELi32EEvPfS0_iiE4tile;
	add.s32 	%r8201, %r8200, %r8199;
	shl.b32 	%r8202, %r8198, 2;
	add.s32 	%r8203, %r8201, %r8202;
	ld.shared.f32 	%f1109, [%r8203];
	add.s32 	%r8204, %r2286, %r2265;
	mul.wide.s32 	%rd2221, %r8204, 4;
	add.s64 	%rd2222, %rd2, %rd2221;
	st.global.f32 	[%rd2222], %f1109;
$L__BB5_3396:
	setp.gt.u32 	%p2290, %r2183, 31;
	@%p2290 bra 	$L__BB5_3429;
	ld.param.u32 	%r16008, [_Z24transposeSharedSwizzlingILi32ELi32EEvPfS0_ii_param_2];
	add.s32 	%r2287, %r2286, %r2153;
	setp.ge.s32 	%p2291, %r2287, %r16008;
	@%p2291 bra 	$L__BB5_3399;
	xor.b32  	%r8205, %r2183, %r2263;
	shl.b32 	%r8206, %r2183, 7;
	mov.u32 	%r8207, _ZZ24transposeSharedSwizzlingILi32ELi32EEvPfS0_iiE4tile;
	add.s32 	%r8208, %r8207, %r8206;
	shl.b32 	%r8209, %r8205, 2;
	add.s32 	%r8210, %r8208, %r8209;
	ld.shared.f32 	%f1110, [%r8210];
	add.s32 	%r8211, %r2287, %r2265;
	mul.wide.s32 	%rd2223, %r8211, 4;
	add.s64 	%rd2224, %rd2, %rd2223;
	st.global.f32 	[%rd2224], %f1110;
$L__BB5_3399:
	setp.gt.u32 	%p2292, %r2184, 31;
	@%p2292 bra 	$L__BB5_3429;
	ld.param.u32 	%r16009, [_Z24transposeSharedSwizzlingILi32ELi32EEvPfS0_ii_param_2];
	add.s32 	%r2288, %r2287, %r2153;
	setp.ge.s32 	%p2293, %r2288, %r16009;
	@%p2293 bra 	$L__BB5_3402;
	xor.b32  	%r8212, %r2184, %r2263;
	shl.b32 	%r8213, %r2184, 7;
	mov.u32 	%r8214, _ZZ24transposeSharedSwizzlingILi32ELi32EEvPfS0_iiE4tile;
	add.s32 	%r8215, %r8214, %r8213;
	shl.b32 	%r8216, %r8212, 2;
	add.s32 	%r8217, %r8215, %r8216;
	ld.shared.f32 	%f1111, [%r8217];
	add.s32 	%r8218, %r2288, %r2265;
	mul.wide.s32 	%rd2225, %r8218, 4;
	add.s64 	%rd2226, %rd2, %rd2225;
	st.global.f32 	[%rd2226], %f1111;
$L__BB5_3402:
	setp.gt.u32 	%p2294, %r2185, 31;
	@%p2294 bra 	$L__BB5_3429;
	ld.param.u32 	%r16010, [_Z24transposeSharedSwizzlingILi32ELi32EEvPfS0_ii_param_2];
	add.s32 	%r2289, %r2288, %r2153;
	setp.ge.s32 	%p2295, %r2289, %r16010;
	@%p2295 bra 	$L__BB5_3405;
	xor.b32  	%r8219, %r2185, %r2263;
	shl.b32 	%r8220, %r2185, 7;
	mov.u32 	%r8221, _ZZ24transposeSharedSwizzlingILi32ELi32EEvPfS0_iiE4tile;
	add.s32 	%r8222, %r8221, %r8220;
	shl.b32 	%r8223, %r8219, 2;
	add.s32 	%r8224, %r8222, %r8223;
	ld.shared.f32 	%f1112, [%r8224];
	add.s32 	%r8225, %r2289, %r2265;
	mul.wide.s32 	%rd2227, %r8225, 4;
	add.s64 	%rd2228, %rd2, %rd2227;
	st.global.f32 	[%rd2228], %f1112;
$L__BB5_3405:
	setp.gt.u32 	%p2296, %r2186, 31;
	@%p2296 bra 	$L__BB5_3429;
	ld.param.u32 	%r16011, [_Z24transposeSharedSwizzlingILi32ELi32EEvPfS0_ii_param_2];
	add.s32 	%r2290, %r2289, %r2153;
	setp.ge.s32 	%p2297, %r2290, %r16011;
	@%p2297 bra 	$L__BB5_3408;
	xor.b32  	%r8226, %r2186, %r2263;
	shl.b32 	%r8227, %r2186, 7;
	mov.u32 	%r8228, _ZZ24transposeSharedSwizzlingILi32ELi32EEvPfS0_iiE4tile;
	add.s32 	%r8229, %r8228, %r8227;
	shl.b32 	%r8230, %r8226, 2;
	add.s32 	%r8231, %r8229, %r8230;
	ld.shared.f32 	%f1113, [%r8231];
	add.s32 	%r8232, %r2290, %r2265;
	mul.wide.s32 	%rd2229, %r8232, 4;
	add.s64 	%rd2230, %rd2, %rd2229;
	st.global.f32 	[%rd2230], %f1113;
$L__BB5_3408:
	setp.gt.u32 	%p2298, %r2187, 31;
	@%p2298 bra 	$L__BB5_3429;
	ld.param.u32 	%r16012, [_Z24transposeSharedSwizzlingILi32ELi32EEvPfS0_ii_param_2];
	add.s32 	%r2291, %r2290, %r2153;
	setp.ge.s32 	%p2299, %r2291, %r16012;
	@%p2299 bra 	$L__BB5_3411;
	xor.b32  	%r8233, %r2187, %r2263;
	shl.b32 	%r8234, %r2187, 7;
	mov.u32 	%r8235, _ZZ24transposeSharedSwizzlingILi32ELi32EEvPfS0_iiE4tile;
	add.s32 	%r8236, %r8235, %r8234;
	shl.b32 	%r8237, %r8233, 2;
	add.s32 	%r8238, %r8236, %r8237;
	ld.shared.f32 	%f1114, [%r8238];
	add.s32 	%r8239, %r2291, %r2265;
	mul.wide.s32 	%rd2231, %r8239, 4;
	add.s64 	%rd2232, %rd2, %rd2231;
	st.global.f32 	[%rd2232], %f1114;
$L__BB5_3411:
	setp.gt.u32 	%p2300, %r2188, 31;
	@%p2300 bra 	$L__BB5_3429;
	ld.param.u32 	%r16013, [_Z24transposeSharedSwizzlingILi32ELi32EEvPfS0_ii_param_2];
	add.s32 	%r2292, %r2291, %r2153;
	setp.ge.s32 	%p2301, %r2292, %r16013;
	@%p2301 bra 	$L__BB5_3414;
	xor.b32  	%r8240, %r2188, %r2263;
	shl.b32 	%r8241, %r2188, 7;
	mov.u32 	%r8242, _ZZ24transposeSharedSwizzlingILi32ELi32EEvPfS0_iiE4tile;
	add.s32 	%r8243, %r8242, %r8241;
	shl.b32 	%r8244, %r8240, 2;
	add.s32 	%r8245, %r8243, %r8244;
	ld.shared.f32 	%f1115, [%r8245];
	add.s32 	%r8246, %r2292, %r2265;
	mul.wide.s32 	%rd2233, %r8246, 4;
	add.s64 	%rd2234, %rd2, %rd2233;
	st.global.f32 	[%rd2234], %f1115;
$L__BB5_3414:
	setp.gt.u32 	%p2302, %r2189, 31;
	@%p2302 bra 	$L__BB5_3429;
	ld.param.u32 	%r16014, [_Z24transposeSharedSwizzlingILi32ELi32EEvPfS0_ii_param_2];
	add.s32 	%r2293, %r2292, %r2153;
	setp.ge.s32 	%p2303, %r2293, %r16014;
	@%p2303 bra 	$L__BB5_3417;
	xor.b32  	%r8247, %r2189, %r2263;
	shl.b32 	%r8248, %r2189, 7;
	mov.u32 	%r8249, _ZZ24transposeSharedSwizzlingILi32ELi32EEvPfS0_iiE4tile;
	add.s32 	%r8250, %r8249, %r8248;
	shl.b32 	%r8251, %r8247, 2;
	add.s32 	%r8252, %r8250, %r8251;
	ld.shared.f32 	%f1116, [%r8252];
	add.s32 	%r8253, %r2293, %r2265;
	mul.wide.s32 	%rd2235, %r8253, 4;
	add.s64 	%rd2236, %rd2, %rd2235;
	st.global.f32 	[%rd2236], %f1116;
$L__BB5_3417:
	setp.gt.u32 	%p2304, %r2190, 31;
	@%p2304 bra 	$L__BB5_3429;
	ld.param.u32 	%r16015, [_Z24transposeSharedSwizzlingILi32ELi32EEvPfS0_ii_param_2];
	add.s32 	%r2294, %r2293, %r2153;
	setp.ge.s32 	%p2305, %r2294, %r16015;
	@%p2305 bra 	$L__BB5_3420;
	xor.b32  	%r8254, %r2190, %r2263;
	shl.b32 	%r8255, %r2190, 7;
	mov.u32 	%r8256, _ZZ24transposeSharedSwizzlingILi32ELi32EEvPfS0_iiE4tile;
	add.s32 	%r8257, %r8256, %r8255;
	shl.b32 	%r8258, %r8254, 2;
	add.s32 	%r8259, %r8257, %r8258;
	ld.shared.f32 	%f1117, [%r8259];
	add.s32 	%r8260, %r2294, %r2265;
	mul.wide.s32 	%rd2237, %r8260, 4;
	add.s64 	%rd2238, %rd2, %rd2237;
	st.global.f32 	[%rd2238], %f1117;
$L__BB5_3420:
	setp.gt.u32 	%p2306, %r2191, 31;
	@%p2306 bra 	$L__BB5_3429;
	ld.param.u32 	%r16016, [_Z24transposeSharedSwizzlingILi32ELi32EEvPfS0_ii_param_2];
	add.s32 	%r2295, %r2294, %r2153;
	setp.ge.s32 	%p2307, %r2295, %r16016;
	@%p2307 bra 	$L__BB5_3423;
	xor.b32  	%r8261, %r2191, %r2263;
	shl.b32 	%r8262, %r2191, 7;
	mov.u32 	%r8263, _ZZ24transposeSharedSwizzlingILi32ELi32EEvPfS0_iiE4tile;
	add.s32 	%r8264, %r8263, %r8262;
	shl.b32 	%r8265, %r8261, 2;
	add.s32 	%r8266, %r8264, %r8265;
	ld.shared.f32 	%f1118, [%r8266];
	add.s32 	%r8267, %r2295, %r2265;
	mul.wide.s32 	%rd2239, %r8267, 4;
	add.s64 	%rd2240, %rd2, %rd2239;
	st.global.f32 	[%rd2240], %f1118;
$L__BB5_3423:
	setp.gt.u32 	%p2308, %r2192, 31;
	@%p2308 bra 	$L__BB5_3429;
	ld.param.u32 	%r16017, [_Z24transposeSharedSwizzlingILi32ELi32EEvPfS0_ii_param_2];
	add.s32 	%r2296, %r2295, %r2153;
	setp.ge.s32 	%p2309, %r2296, %r16017;
	@%p2309 bra 	$L__BB5_3426;
	xor.b32  	%r8268, %r2192, %r2263;
	shl.b32 	%r8269, %r2192, 7;
	mov.u32 	%r8270, _ZZ24transposeSharedSwizzlingILi32ELi32EEvPfS0_iiE4tile;
	add.s32 	%r8271, %r8270, %r8269;
	shl.b32 	%r8272, %r8268, 2;
	add.s32 	%r8273, %r8271, %r8272;
	ld.shared.f32 	%f1119, [%r8273];
	add.s32 	%r8274, %r2296, %r2265;
	mul.wide.s32 	%rd2241, %r8274, 4;
	add.s64 	%rd2242, %rd2, %rd2241;
	st.global.f32 	[%rd2242], %f1119;
$L__BB5_3426:
	setp.gt.u32 	%p2310, %r2193, 31;
	@%p2310 bra 	$L__BB5_3429;
	ld.param.u32 	%r16018, [_Z24transposeSharedSwizzlingILi32ELi32EEvPfS0_ii_param_2];
	add.s32 	%r2297, %r2296, %r2153;
	setp.ge.s32 	%p2311, %r2297, %r16018;
	@%p2311 bra 	$L__BB5_3429;
	xor.b32  	%r8275, %r2193, %r2263;
	shl.b32 	%r8276, %r2193, 7;
	mov.u32 	%r8277, _ZZ24transposeSharedSwizzlingILi32ELi32EEvPfS0_iiE4tile;
	add.s32 	%r8278, %r8277, %r8276;
	shl.b32 	%r8279, %r8275, 2;
	add.s32 	%r8280, %r8278, %r8279;
	ld.shared.f32 	%f1120, [%r8280];
	add.s32 	%r8281, %r2297, %r2265;
	mul.wide.s32 	%rd2243, %r8281, 4;
	add.s64 	%rd2244, %rd2, %rd2243;
	st.global.f32 	[%rd2244], %f1120;
$L__BB5_3429:
	add.s32 	%r2298, %r2263, %r2227;
	setp.gt.u32 	%p2312, %r2298, 31;
	@%p2312 bra 	$L__BB5_6270;
	ld.param.u32 	%r17974, [_Z24transposeSharedSwizzlingILi32ELi32EEvPfS0_ii_param_3];
	add.s32 	%r2299, %r2264, %r2227;
	setp.ge.s32 	%p2313, %r2299, %r17974;
	@%p2313 bra 	$L__BB5_6270;
	@%p2116 bra 	$L__BB5_3527;
	ld.param.u32 	%r16019, [_Z24transposeSharedSwizzlingILi32ELi32EEvPfS0_ii_param_2];
	mul.lo.s32 	%r2300, %r2299, %r16019;
	add.s32 	%r2301, %r2152, %r2151;
	setp.ge.s32 	%p2315, %r2301, %r16019;
	@%p2315 bra 	$L__BB5_3434;
	xor.b32  	%r8282, %r2152, %r2298;
	shl.b32 	%r8283, %r2152, 7;
	mov.u32 	%r8284, _ZZ24transposeSharedSwizzlingILi32ELi32EEvPfS0_iiE4tile;
	add.s32 	%r8285, %r8284, %r8283;
	shl.b32 	%r8286, %r8282, 2;
	add.s32 	%r8287, %r8285, %r8286;
	ld.shared.f32 	%f1121, [%r8287];
	add.s32 	%r8288, %r2301, %r2300;
	mul.wide.s32 	%rd2245, %r8288, 4;
	add.s64 	%rd2246, %rd2, %rd2245;
	st.global.f32 	[%rd2246], %f1121;
$L__BB5_3434:
	setp.gt.u32 	%p2316, %r2154, 31;
	@%p2316 bra 	$L__BB5_3527;
	ld.param.u32 	%r16020, [_Z24transposeSharedSwizzlingILi32ELi32EEvPfS0_ii_param_2];
	add.s32 	%r2302, %r2301, %r2153;
	setp.ge.s32 	%p2317, %r2302, %r16020;
	@%p2317 bra 	$L__BB5_3437;
	xor.b32  	%r8289, %r2154, %r2298;
	shl.b32 	%r8290, %r2152, 7;
	mov.u32 	%r8291, _ZZ24transposeSharedSwizzlingILi32ELi32EEvPfS0_iiE4tile;
	add.s32 	%r8292, %r8291, %r8290;
	shl.b32 	%r8293, %r2153, 7;
	add.s32 	%r8294, %r8292, %r8293;
	shl.b32 	%r8295, %r8289, 2;
	add.s32 	%r8296, %r8294, %r8295;
	ld.shared.f32 	%f1122, [%r8296];
	add.s32 	%r8297, %r2302, %r2300;
	mul.wide.s32 	%rd2247, %r8297, 4;
	add.s64 	%rd2248, %rd2, %rd2247;
	st.global.f32 	[%rd2248], %f1122;
$L__BB5_3437:
	setp.gt.u32 	%p2318, %r2155, 31;
	@%p2318 bra 	$L__BB5_3527;
	ld.param.u32 	%r16021, [_Z24transposeSharedSwizzlingILi32ELi32EEvPfS0_ii_param_2];
	add.s32 	%r2303, %r2302, %r2153;
	setp.ge.s32 	%p2319, %r2303, %r16021;
	@%p2319 bra 	$L__BB5_3440;
	xor.b32  	%r8298, %r2155, %r2298;
	shl.b32 	%r8299, %r2152, 7;
	mov.u32 	%r8300, _ZZ24transposeSharedSwizzlingILi32ELi32EEvPfS0_iiE4tile;
	add.s32 	%r8301, %r8300, %r8299;
	shl.b32 	%r8302, %r2153, 7;
	add.s32 	%r8303, %r8301, %r8302;
	add.s32 	%r8304, %r8303, %r8302;
	shl.b32 	%r8305, %r8298, 2;
	add.s32 	%r8306, %r8304, %r8305;
	ld.shared.f32 	%f1123, [%r8306];
	add.s32 	%r8307, %r2303, %r2300;
	mul.wide.s32 	%rd2249, %r8307, 4;
	add.s64 	%rd2250, %rd2, %rd2249;
	st.global.f32 	[%rd2250], %f1123;
$L__BB5_3440:
	setp.gt.u32 	%p2320, %r2156, 31;
	@%p2320 bra 	$L__BB5_3527;
	ld.param.u32 	%r16022, [_Z24transposeSharedSwizzlingILi32ELi32EEvPfS0_ii_param_2];
	add.s32 	%r2304, %r2303, %r2153;
	setp.ge.s32 	%p2321, %r2304, %r16022;
	@%p2321 bra 	$L__BB5_3443;
	xor.b32  	%r8308, %r2156, %r2298;
	shl.b32 	%r8309, %r2152, 7;
	mov.u32 	%r8310, _ZZ24transposeSharedSwizzlingILi32ELi32EEvPfS0_iiE4tile;
	add.s32 	%r8311, %r8310, %r8309;
	shl.b32 	%r8312, %r2153, 7;
	add.s32 	%r8313, %r8311, %r8312;
	add.s32 	%r8314, %r8313, %r8312;
	add.s32 	%r8315, %r8314, %r8312;
	shl.b32 	%r8316, %r8308, 2;
	add.s32 	%r8317, %r8315, %r8316;
	ld.shared.f32 	%f1124, [%r8317];
	add.s32 	%r8318, %r2304, %r2300;
	mul.wide.s32 	%rd2251, %r8318, 4;
	add.s64 	%rd2252, %rd2, %rd2251;
	st.global.f32 	[%rd2252], %f1124;
$L__BB5_3443:
	setp.gt.u32 	%p2322, %r2157, 31;
	@%p2322 bra 	$L__BB5_3527;
	ld.param.u32 	%r16023, [_Z24transposeSharedSwizzlingILi32ELi32EEvPfS0_ii_param_2];
	add.s32 	%r2305, %r2304, %r2153;
	setp.ge.s32 	%p2323, %r2305, %r16023;
	@%p2323 bra 	$L__BB5_3446;
	xor.b32  	%r8319, %r2157, %r2298;
	shl.b32 	%r8320, %r2152, 7;
	mov.u32 	%r8321, _ZZ24transposeSharedSwizzlingILi32ELi32EEvPfS0_iiE4tile;
	add.s32 	%r8322, %r8321, %r8320;
	shl.b32 	%r8323, %r2153, 7;
	add.s32 	%r8324, %r8322, %r8323;
	add.s32 	%r8325, %r8324, %r8323;
	add.s32 	%r8326, %r8325, %r8323;
	add.s32 	%r8327, %r8326, %r8323;
	shl.b32 	%r8328, %r8319, 2;
	add.s32 	%r8329, %r8327, %r8328;
	ld.shared.f32 	%f1125, [%r8329];
	add.s32 	%r8330, %r2305, %r2300;
	mul.wide.s32 	%rd2253, %r8330, 4;
	add.s64 	%rd2254, %rd2, %rd2253;
	st.global.f32 	[%rd2254], %f1125;
$L__BB5_3446:
	setp.gt.u32 	%p2324, %r2158, 31;
	@%p2324 bra 	$L__BB5_3527;
	ld.param.u32 	%r16024, [_Z24transposeSharedSwizzlingILi32ELi32EEvPfS0_ii_param_2];
	add.s32 	%r2306, %r2305, %r2153;
	setp.ge.s32 	%p2325, %r2306, %r16024;
	@%p2325 bra 	$L__BB5_3449;
	xor.b32  	%r8331, %r2158, %r2298;
	shl.b32 	%r8332, %r2152, 7;
	mov.u32 	%r8333, _ZZ24transposeSharedSwizzlingILi32ELi32EEvPfS0_iiE4tile;
	add.s32 	%r8334, %r8333, %r8332;
	shl.b32 	%r8335, %r2153, 7;
	add.s32 	%r8336, %r8334, %r8335;
	add.s32 	%r8337, %r8336, %r8335;
	add.s32 	%r8338, %r8337, %r8335;
	add.s32 	%r8339, %r8338, %r8335;
	add.s32 	%r8340, %r8339, %r8335;
	shl.b32 	%r8341, %r8331, 2;
	add.s32 	%r8342, %r8340, %r8341;
	ld.shared.f32 	%f1126, [%r8342];
	add.s32 	%r8343, %r2306, %r2300;
	mul.wide.s32 	%rd2255, %r8343, 4;
	add.s64 	%rd2256, %rd2, %rd2255;
	st.global.f32 	[%rd2256], %f1126;
$L__BB5_3449:
	setp.gt.u32 	%p2326, %r2159, 31;
	@%p2326 bra 	$L__BB5_3527;
	ld.param.u32 	%r16025, [_Z24transposeSharedSwizzlingILi32ELi32EEvPfS0_ii_param_2];
	add.s32 	%r2307, %r2306, %r2153;
	setp.ge.s32 	%p2327, %r2307, %r16025;
	@%p2327 bra 	$L__BB5_3452;
	xor.b32  	%r8344, %r2159, %r2298;
	shl.b32 	%r8345, %r2152, 7;
	mov.u32 	%r8346, _ZZ24transposeSharedSwizzlingILi32ELi32EEvPfS0_iiE4tile;
	add.s32 	%r8347, %r8346, %r8345;
	shl.b32 	%r8348, %r2153, 7;
	add.s32 	%r8349, %r8347, %r8348;
	add.s32 	%r8350, %r8349, %r8348;
	add.s32 	%r8351, %r8350, %r8348;
	add.s32 	%r8352, %r8351, %r8348;
	add.s32 	%r8353, %r8352, %r8348;
	add.s32 	%r8354, %r8353, %r8348;
	shl.b32 	%r8355, %r8344, 2;
	add.s32 	%r8356, %r8354, %r8355;
	ld.shared.f32 	%f1127, [%r8356];
	add.s32 	%r8357, %r2307, %r2300;
	mul.wide.s32 	%rd2257, %r8357, 4;
	add.s64 	%rd2258, %rd2, %rd2257;
	st.global.f32 	[%rd2258], %f1127;
$L__BB5_3452:
	setp.gt.u32 	%p2328, %r2160, 31;
	@%p2328 bra 	$L__BB5_3527;
	ld.param.u32 	%r16026, [_Z24transposeSharedSwizzlingILi32ELi32EEvPfS0_ii_param_2];
	add.s32 	%r2308, %r2307, %r2153;
	setp.ge.s32 	%p2329, %r2308, %r16026;
	@%p2329 bra 	$L__BB5_3455;
	xor.b32  	%r8358, %r2160, %r2298;
	shl.b32 	%r8359, %r2152, 7;
	mov.u32 	%r8360, _ZZ24transposeSharedSwizzlingILi32ELi32EEvPfS0_iiE4tile;
	add.s32 	%r8361, %r8360, %r8359;
	shl.b32 	%r8362, %r2153, 7;
	add.s32 	%r8363, %r8361, %r8362;
	add.s32 	%r8364, %r8363, %r8362;
	add.s32 	%r8365, %r8364, %r8362;
	add.s32 	%r8366, %r8365, %r8362;
	add.s32 	%r8367, %r8366, %r8362;
	add.s32 	%r8368, %r8367, %r8362;
	add.s32 	%r8369, %r8368, %r8362;
	shl.b32 	%r8370, %r8358, 2;
	add.s32 	%r8371, %r8369, %r8370;
	ld.shared.f32 	%f1128, [%r8371];
	add.s32 	%r8372, %r2308, %r2300;
	mul.wide.s32 	%rd2259, %r8372, 4;
	add.s64 	%rd2260, %rd2, %rd2259;
	st.global.f32 	[%rd2260], %f1128;
$L__BB5_3455:
	setp.gt.u32 	%p2330, %r2161, 31;
	@%p2330 bra 	$L__BB5_3527;
	ld.param.u32 	%r16027, [_Z24transposeSharedSwizzlingILi32ELi32EEvPfS0_ii_param_2];
	add.s32 	%r2309, %r2308, %r2153;
	setp.ge.s32 	%p2331, %r2309, %r16027;
	@%p2331 bra 	$L__BB5_3458;
	xor.b32  	%r8373, %r2161, %r2298;
	shl.b32 	%r8374, %r2152, 7;
	mov.u32 	%r8375, _ZZ24transposeSharedSwizzlingILi32ELi32EEvPfS0_iiE4tile;
	add.s32 	%r8376, %r8375, %r8374;
	shl.b32 	%r8377, %r2153, 7;
	add.s32 	%r8378, %r8376, %r8377;
	add.s32 	%r8379, %r8378, %r8377;
	add.s32 	%r8380, %r8379, %r8377;
	add.s32 	%r8381, %r8380, %r8377;
	add.s32 	%r8382, %r8381, %r8377;
	add.s32 	%r8383, %r8382, %r8377;
	add.s32 	%r8384, %r8383, %r8377;
	add.s32 	%r8385, %r8384, %r8377;
	shl.b32 	%r8386, %r8373, 2;
	add.s32 	%r8387, %r8385, %r8386;
	ld.shared.f32 	%f1129, [%r8387];
	add.s32 	%r8388, %r2309, %r2300;
	mul.wide.s32 	%rd2261, %r8388, 4;
	add.s64 	%rd2262, %rd2, %rd2261;
	st.global.f32 	[%rd2262], %f1129;
$L__BB5_3458:
	setp.gt.u32 	%p2332, %r2162, 31;
	@%p2332 bra 	$L__BB5_3527;
	ld.param.u32 	%r16028, [_Z24transposeSharedSwizzlingILi32ELi32EEvPfS0_ii_param_2];
	add.s32 	%r2310, %r2309, %r2153;
	setp.ge.s32 	%p2333, %r2310, %r16028;
	@%p2333 bra 	$L__BB5_3461;
	xor.b32  	%r8389, %r2162, %r2298;
	shl.b32 	%r8390, %r2152, 7;
	mov.u32 	%r8391, _ZZ24transposeSharedSwizzlingILi32ELi32EEvPfS0_iiE4tile;
	add.s32 	%r8392, %r8391, %r8390;
	shl.b32 	%r8393, %r2153, 7;
	add.s32 	%r8394, %r8392, %r8393;
	add.s32 	%r8395, %r8394, %r8393;
	add.s32 	%r8396, %r8395, %r8393;
	add.s32 	%r8397, %r8396, %r8393;
	add.s32 	%r8398, %r8397, %r8393;
	add.s32 	%r8399, %r8398, %r8393;
	add.s32 	%r8400, %r8399, %r8393;
	add.s32 	%r8401, %r8400, %r8393;
	add.s32 	%r8402, %r8401, %r8393;
	shl.b32 	%r8403, %r8389, 2;
	add.s32 	%r8404, %r8402, %r8403;
	ld.shared.f32 	%f1130, [%r8404];
	add.s32 	%r8405, %r2310, %r2300;
	mul.wide.s32 	%rd2263, %r8405, 4;
	add.s64 	%rd2264, %rd2, %rd2263;
	st.global.f32 	[%rd2264], %f1130;
$L__BB5_3461:
	setp.gt.u32 	%p2334, %r2163, 31;
	@%p2334 bra 	$L__BB5_3527;
	ld.param.u32 	%r16029, [_Z24transposeSharedSwizzlingILi32ELi32EEvPfS0_ii_param_2];
	add.s32 	%r2311, %r2310, %r2153;
	setp.ge.s32 	%p2335, %r2311, %r16029;
	@%p2335 bra 	$L__BB5_3464;
	xor.b32  	%r8406, %r2163, %r2298;
	shl.b32 	%r8407, %r2152, 7;
	mov.u32 	%r8408, _ZZ24transposeSharedSwizzlingILi32ELi32EEvPfS0_iiE4tile;
	add.s32 	%r8409, %r8408, %r8407;
	shl.b32 	%r8410, %r2153, 7;
	add.s32 	%r8411, %r8409, %r8410;
	add.s32 	%r8412, %r8411, %r8410;
	add.s32 	%r8413, %r8412, %r8410;
	add.s32 	%r8414, %r8413, %r8410;
	add.s32 	%r8415, %r8414, %r8410;
	add.s32 	%r8416, %r8415, %r8410;
	add.s32 	%r8417, %r8416, %r8410;
	add.s32 	%r8418, %r8417, %r8410;
	add.s32 	%r8419, %r8418, %r8410;
	add.s32 	%r8420, %r8419, %r8410;
	shl.b32 	%r8421, %r8406, 2;
	add.s32 	%r8422, %r8420, %r8421;
	ld.shared.f32 	%f1131, [%r8422];
	add.s32 	%r8423, %r2311, %r2300;
	mul.wide.s32 	%rd2265, %r8423, 4;
	add.s64 	%rd2266, %rd2, %rd2265;
	st.global.f32 	[%rd2266], %f1131;
$L__BB5_3464:
	setp.gt.u32 	%p2336, %r2164, 31;
	@%p2336 bra 	$L__BB5_3527;
	ld.param.u32 	%r16030, [_Z24transposeSharedSwizzlingILi32ELi32EEvPfS0_ii_param_2];
	add.s32 	%r2312, %r2311, %r2153;
	setp.ge.s32 	%p2337, %r2312, %r16030;
	@%p2337 bra 	$L__BB5_3467;
	xor.b32  	%r8424, %r2164, %r2298;
	shl.b32 	%r8425, %r8424, 2;
	add.s32 	%r8426, %r2165, %r8425;
	ld.shared.f32 	%f1132, [%r8426];
	add.s32 	%r8427, %r2312, %r2300;
	mul.wide.s32 	%rd2267, %r8427, 4;
	add.s64 	%rd2268, %rd2, %rd2267;
	st.global.f32 	[%rd2268], %f1132;
$L__BB5_3467:
	setp.gt.u32 	%p2338, %r2166, 31;
	@%p2338 bra 	$L__BB5_3527;
	ld.param.u32 	%r16031, [_Z24transposeSharedSwizzlingILi32ELi32EEvPfS0_ii_param_2];
	add.s32 	%r2313, %r2312, %r2153;
	setp.ge.s32 	%p2339, %r2313, %r16031;
	@%p2339 bra 	$L__BB5_3470;
	xor.b32  	%r8428, %r2166, %r2298;
	shl.b32 	%r8429, %r8428, 2;
	add.s32 	%r8430, %r2167, %r8429;
	ld.shared.f32 	%f1133, [%r8430];
	add.s32 	%r8431, %r2313, %r2300;
	mul.wide.s32 	%rd2269, %r8431, 4;
	add.s64 	%rd2270, %rd2, %rd2269;
	st.global.f32 	[%rd2270], %f1133;
$L__BB5_3470:
	setp.gt.u32 	%p2340, %r2168, 31;
	@%p2340 bra 	$L__BB5_3527;
	ld.param.u32 	%r16032, [_Z24transposeSharedSwizzlingILi32ELi32EEvPfS0_ii_param_2];
	add.s32 	%r2314, %r2313, %r2153;
	setp.ge.s32 	%p2341, %r2314, %r16032;
	@%p2341 bra 	$L__BB5_3473;
	xor.b32  	%r8432, %r2168, %r2298;
	shl.b32 	%r8433, %r8432, 2;
	add.s32 	%r8434, %r2169, %r8433;
	ld.shared.f32 	%f1134, [%r8434];
	add.s32 	%r8435, %r2314, %r2300;
	mul.wide.s32 	%rd2271, %r8435, 4;
	add.s64 	%rd2272, %rd2, %rd2271;
	st.global.f32 	[%rd2272], %f1134;
$L__BB5_3473:
	setp.gt.u32 	%p2342, %r2170, 31;
	@%p2342 bra 	$L__BB5_3527;
	ld.param.u32 	%r16033, [_Z24transposeSharedSwizzlingILi32ELi32EEvPfS0_ii_param_2];
	add.s32 	%r2315, %r2314, %r2153;
	setp.ge.s32 	%p2343, %r2315, %r16033;
	@%p2343 bra 	$L__BB5_3476;
	xor.b32  	%r8436, %r2170, %r2298;
	shl.b32 	%r8437, %r8436, 2;
	add.s32 	%r8438, %r2171, %r8437;
	ld.shared.f32 	%f1135, [%r8438];
	add.s32 	%r8439, %r2315, %r2300;
	mul.wide.s32 	%rd2273, %r8439, 4;
	add.s64 	%rd2274, %rd2, %rd2273;
	st.global.f32 	[%rd2274], %f1135;
$L__BB5_3476:
	setp.gt.u32 	%p2344, %r2172, 31;
	@%p2344 bra 	$L__BB5_3527;
	ld.param.u32 	%r16034, [_Z24transposeSharedSwizzlingILi32ELi32EEvPfS0_ii_param_2];
	add.s32 	%r2316, %r2315, %r2153;
	setp.ge.s32 	%p2345, %r2316, %r16034;
	@%p2345 bra 	$L__BB5_3479;
	xor.b32  	%r8440, %r2172, %r2298;
	shl.b32 	%r8441, %r8440, 2;
	add.s32 	%r8442, %r2173, %r8441;
	ld.shared.f32 	%f1136, [%r8442];
	add.s32 	%r8443, %r2316, %r2300;
	mul.wide.s32 	%rd2275, %r8443, 4;
	add.s64 	%rd2276, %rd2, %rd2275;
	st.global.f32 	[%rd2276], %f1136;
$L__BB5_3479:
	setp.gt.u32 	%p2346, %r2174, 31;
	@%p2346 bra 	$L__BB5_3527;
	ld.param.u32 	%r16035, [_Z24transposeSharedSwizzlingILi32ELi32EEvPfS0_ii_param_2];
	add.s32 	%r2317, %r2316, %r2153;
	setp.ge.s32 	%p2347, %r2317, %r16035;
	@%p2347 bra 	$L__BB5_3482;
	xor.b32  	%r8444, %r2174, %r2298;
	shl.b32 	%r8445, %r8444, 2;
	add.s32 	%r8446, %r2175, %r8445;
	ld.shared.f32 	%f1137, [%r8446];
	add.s32 	%r8447, %r2317, %r2300;
	mul.wide.s32 	%rd2277, %r8447, 4;
	add.s64 	%rd2278, %rd2, %rd2277;
	st.global.f32 	[%rd2278], %f1137;
$L__BB5_3482:
	setp.gt.u32 	%p2348, %r2176, 31;
	@%p2348 bra 	$L__BB5_3527;
	ld.param.u32 	%r16036, [_Z24transposeSharedSwizzlingILi32ELi32EEvPfS0_ii_param_2];
	add.s32 	%r2318, %r2317, %r2153;
	setp.ge.s32 	%p2349, %r2318, %r16036;
	@%p2349 bra 	$L__BB5_3485;
	xor.b32  	%r8448, %r2176, %r2298;
	shl.b32 	%r8449, %r8448, 2;
	add.s32 	%r8450, %r2177, %r8449;
	ld.shared.f32 	%f1138, [%r8450];
	add.s32 	%r8451, %r2318, %r2300;
	mul.wide.s32 	%rd2279, %r8451, 4;
	add.s64 	%rd2280, %rd2, %rd2279;
	st.global.f32 	[%rd2280], %f1138;
$L__BB5_3485:
	setp.gt.u32 	%p2350, %r2178, 31;
	@%p2350 bra 	$L__BB5_3527;
	ld.param.u32 	%r16037, [_Z24transposeSharedSwizzlingILi32ELi32EEvPfS0_ii_param_2];
	add.s32 	%r2319, %r2318, %r2153;
	setp.ge.s32 	%p2351, %r2319, %r16037;
	@%p2351 bra 	$L__BB5_3488;
	xor.b32  	%r8452, %r2178, %r2298;
	shl.b32 	%r8453, %r8452, 2;
	add.s32 	%r8454, %r2179, %r8453;
	ld.shared.f32 	%f1139, [%r8454];
	add.s32 	%r8455, %r2319, %r2300;
	mul.wide.s32 	%rd2281, %r8455, 4;
	add.s64 	%rd2282, %rd2, %rd2281;
	st.global.f32 	[%rd2282], %f1139;
$L__BB5_3488:
	setp.gt.u32 	%p2352, %r2180, 31;
	@%p2352 bra 	$L__BB5_3527;
	ld.param.u32 	%r16038, [_Z24transposeSharedSwizzlingILi32ELi32EEvPfS0_ii_param_2];
	add.s32 	%r2320, %r2319, %r2153;
	setp.ge.s32 	%p2353, %r2320, %r16038;
	@%p2353 bra 	$L__BB5_3491;
	xor.b32  	%r8456, %r2180, %r2298;
	shl.b32 	%r8457, %r8456, 2;
	add.s32 	%r8458, %r2181, %r8457;
	ld.shared.f32 	%f1140, [%r8458];
	add.s32 	%r8459, %r2320, %r2300;
	mul.wide.s32 	%rd2283, %r8459, 4;
	add.s64 	%rd2284, %rd2, %rd2283;
	st.global.f32 	[%rd2284], %f1140;
$L__BB5_3491:
	setp.gt.u32 	%p2354, %r2182, 31;
	@%p2354 bra 	$L__BB5_3527;
	ld.param.u32 	%r16039, [_Z24transposeSharedSwizzlingILi32ELi32EEvPfS0_ii_param_2];
	add.s32 	%r2321, %r2320, %r2153;
	setp.ge.s32 	%p2355, %r2321, %r16039;
	@%p2355 bra 	$L__BB5_3494;
	xor.b32  	%r8460, %r2182, %r2298;
	shl.b32 	%r8461, %r2182, 7;
	mov.u32 	%r8462, _ZZ24transposeSharedSwizzlingILi32ELi32EEvPfS0_iiE4tile;
	add.s32 	%r8463, %r8462, %r8461;
	shl.b32 	%r8464, %r8460, 2;
	add.s32 	%r8465, %r8463, %r8464;
	ld.shared.f32 	%f1141, [%r8465];
	add.s32 	%r8466, %r2321, %r2300;
	mul.wide.s32 	%rd2285, %r8466, 4;
	add.s64 	%rd2286, %rd2, %rd2285;
	st.global.f32 	[%rd2286], %f1141;
$L__BB5_3494:
	setp.gt.u32 	%p2356, %r2183, 31;
	@%p2356 bra 	$L__BB5_3527;
	ld.param.u32 	%r16040, [_Z24transposeSharedSwizzlingILi32ELi32EEvPfS0_ii_param_2];
	add.s32 	%r2322, %r2321, %r2153;
	setp.ge.s32 	%p2357, %r2322, %r16040;
	@%p2357 bra 	$L__BB5_3497;
	xor.b32  	%r8467, %r2183, %r2298;
	shl.b32 	%r8468, %r2183, 7;
	mov.u32 	%r8469, _ZZ24transposeSharedSwizzlingILi32ELi32EEvPfS0_iiE4tile;
	add.s32 	%r8470, %r8469, %r8468;
	shl.b32 	%r8471, %r8467, 2;
	add.s32 	%r8472, %r8470, %r8471;
	ld.shared.f32 	%f1142, [%r8472];
	add.s32 	%r8473, %r2322, %r2300;
	mul.wide.s32 	%rd2287, %r8473, 4;
	add.s64 	%rd2288, %rd2, %rd2287;
	st.global.f32 	[%rd2288], %f1142;
$L__BB5_3497:
	setp.gt.u32 	%p2358, %r2184, 31;
	@%p2358 bra 	$L__BB5_3527;
	ld.param.u32 	%r16041, [_Z24transposeSharedSwizzlingILi32ELi32EEvPfS0_ii_param_2];
	add.s32 	%r2323, %r2322, %r2153;
	setp.ge.s32 	%p2359, %r2323, %r16041;
	@%p2359 bra 	$L__BB5_3500;
	xor.b32  	%r8474, %r2184, %r2298;
	shl.b32 	%r8475, %r2184, 7;
	mov.u32 	%r8476, _ZZ24transposeSharedSwizzlingILi32ELi32EEvPfS0_iiE4tile;
	add.s32 	%r8477, %r8476, %r8475;
	shl.b32 	%r8478, %r8474, 2;
	add.s32 	%r8479, %r8477, %r8478;
	ld.shared.f32 	%f1143, [%r8479];
	add.s32 	%r8480, %r2323, %r2300;
	mul.wide.s32 	%rd2289, %r8480, 4;
	add.s64 	%rd2290, %rd2, %rd2289;
	st.global.f32 	[%rd2290], %f1143;
$L__BB5_3500:
	setp.gt.u32 	%p2360, %r2185, 31;
	@%p2360 bra 	$L__BB5_3527;
	ld.param.u32 	%r16042, [_Z24transposeSharedSwizzlingILi32ELi32EEvPfS0_ii_param_2];
	add.s32 	%r2324, %r2323, %r2153;
	setp.ge.s32 	%p2361, %r2324, %r16042;
	@%p2361 bra 	$L__BB5_3503;
	xor.b32  	%r8481, %r2185, %r2298;
	shl.b32 	%r8482, %r2185, 7;
	mov.u32 	%r8483, _ZZ24transposeSharedSwizzlingILi32ELi32EEvPfS0_iiE4tile;
	add.s32 	%r8484, %r8483, %r8482;
	shl.b32 	%r8485, %r8481, 2;
	add.s32 	%r8486, %r8484, %r8485;
	ld.shared.f32 	%f1144, [%r8486];
	add.s32 	%r8487, %r2324, %r2300;
	mul.wide.s32 	%rd2291, %r8487, 4;
	add.s64 	%rd2292, %rd2, %rd2291;
	st.global.f32 	[%rd2292], %f1144;
$L__BB5_3503:
	setp.gt.u32 	%p2362, %r2186, 31;
	@%p2362 bra 	$L__BB5_3527;
	ld.param.u32 	%r16043, [_Z24transposeSharedSwizzlingILi32ELi32EEvPfS0_ii_param_2];
	add.s32 	%r2325, %r2324, %r2153;
	setp.ge.s32 	%p2363, %r2325, %r16043;
	@%p2363 bra 	$L__BB5_3506;
	xor.b32  	%r8488, %r2186, %r2298;
	shl.b32 	%r8489, %r2186, 7;
	mov.u32 	%r8490, _ZZ24transposeSharedSwizzlingILi32ELi32EEvPfS0_iiE4tile;
	add.s32 	%r8491, %r8490, %r8489;
	shl.b32 	%r8492, %r8488, 2;
	add.s32 	%r8493, %r8491, %r8492;
	ld.shared.f32 	%f1145, [%r8493];
	add.s32 	%r8494, %r2325, %r2300;
	mul.wide.s32 	%rd2293, %r8494, 4;
	add.s64 	%rd2294, %rd2, %rd2293;
	st.global.f32 	[%rd2294], %f1145;
$L__BB5_3506:
	setp.gt.u32 	%p2364, %r2187, 31;
	@%p2364 bra 	$L__BB5_3527;
	ld.param.u32 	%r16044, [_Z24transposeSharedSwizzlingILi32ELi32EEvPfS0_ii_param_2];
	add.s32 	%r2326, %r2325, %r2153;
	setp.ge.s32 	%p2365, %r2326, %r16044;
	@%p2365 bra 	$L__BB5_3509;
	xor.b32  	%r8495, %r2187, %r2298;
	shl.b32 	%r8496, %r2187, 7;
	mov.u32 	%r8497, _ZZ24transposeSharedSwizzlingILi32ELi32EEvPfS0_iiE4tile;
	add.s32 	%r8498, %r8497, %r8496;
	shl.b32 	%r8499, %r8495, 2;
	add.s32 	%r8500, %r8498, %r8499;
	ld.shared.f32 	%f1146, [%r8500];
	add.s32 	%r8501, %r2326, %r2300;
	mul.wide.s32 	%rd2295, %r8501, 4;
	add.s64 	%rd2296, %rd2, %rd2295;
	st.global.f32 	[%rd2296], %f1146;
$L__BB5_3509:
	setp.gt.u32 	%p2366, %r2188, 31;
	@%p2366 bra 	$L__BB5_3527;
	ld.param.u32 	%r16045, [_Z24transposeSharedSwizzlingILi32ELi32EEvPfS0_ii_param_2];
	add.s32 	%r2327, %r2326, %r2153;
	setp.ge.s32 	%p2367, %r2327, %r16045;
	@%p2367 bra 	$L__BB5_3512;
	xor.b32  	%r8502, %r2188, %r2298;
	shl.b32 	%r8503, %r2188, 7;
	mov.u32 	%r8504, _ZZ24transposeSharedSwizzlingILi32ELi32EEvPfS0_iiE4tile;
	add.s32 	%r8505, %r8504, %r8503;
	shl.b32 	%r8506, %r8502, 2;
	add.s32 	%r8507, %r8505, %r8506;
	ld.shared.f32 	%f1147, [%r8507];
	add.s32 	%r8508, %r2327, %r2300;
	mul.wide.s32 	%rd2297, %r8508, 4;
	add.s64 	%rd2298, %rd2, %rd2297;
	st.global.f32 	[%rd2298], %f1147;
$L__BB5_3512:
	setp.gt.u32 	%p2368, %r2189, 31;
	@%p2368 bra 	$L__BB5_3527;
	ld.param.u32 	%r16046, [_Z24transposeSharedSwizzlingILi32ELi32EEvPfS0_ii_param_2];
	add.s32 	%r2328, %r2327, %r2153;
	setp.ge.s32 	%p2369, %r2328, %r16046;
	@%p2369 bra 	$L__BB5_3515;
	xor.b32  	%r8509, %r2189, %r2298;
	shl.b32 	%r8510, %r2189, 7;
	mov.u32 	%r8511, _ZZ24transposeSharedSwizzlingILi32ELi32EEvPfS0_iiE4tile;
	add.s32 	%r8512, %r8511, %r8510;
	shl.b32 	%r8513, %r8509, 2;
	add.s32 	%r8514, %r8512, %r8513;
	ld.shared.f32 	%f1148, [%r8514];
	add.s32 	%r8515, %r2328, %r2300;
	mul.wide.s32 	%rd2299, %r8515, 4;
	add.s64 	%rd2300, %rd2, %rd2299;
	st.global.f32 	[%rd2300], %f1148;
$L__BB5_3515:
	setp.gt.u32 	%p2370, %r2190, 31;
	@%p2370 bra 	$L__BB5_3527;
	ld.param.u32 	%r16047, [_Z24transposeSharedSwizzlingILi32ELi32EEvPfS0_ii_param_2];
	add.s32 	%r2329, %r2328, %r2153;
	setp.ge.s32 	%p2371, %r2329, %r16047;
	@%p2371 bra 	$L__BB5_3518;
	xor.b32  	%r8516, %r2190, %r2298;
	shl.b32 	%r8517, %r2190, 7;
	mov.u32 	%r8518, _ZZ24transposeSharedSwizzlingILi32ELi32EEvPfS0_iiE4tile;
	add.s32 	%r8519, %r8518, %r8517;
	shl.b32 	%r8520, %r8516, 2;
	add.s32 	%r8521, %r8519, %r8520;
	ld.shared.f32 	%f1149, [%r8521];
	add.s32 	%r8522, %r2329, %r2300;
	mul.wide.s32 	%rd2301, %r8522, 4;
	add.s64 	%rd2302, %rd2, %rd2301;
	st.global.f32 	[%rd2302], %f1149;
$L__BB5_3518:
	setp.gt.u32 	%p2372, %r2191, 31;
	@%p2372 bra 	$L__BB5_3527;
	ld.param.u32 	%r16048, [_Z24transposeSharedSwizzlingILi32ELi32EEvPfS0_ii_param_2];
	add.s32 	%r2330, %r2329, %r2153;
	setp.ge.s32 	%p2373, %r2330, %r16048;
	@%p2373 bra 	$L__BB5_3521;
	xor.b32  	%r8523, %r2191, %r2298;
	shl.b32 	%r8524, %r2191, 7;
	mov.u32 	%r8525, _ZZ24transposeSharedSwizzlingILi32ELi32EEvPfS0_iiE4tile;
	add.s32 	%r8526, %r8525, %r8524;
	shl.b32 	%r8527, %r8523, 2;
	add.s32 	%r8528, %r8526, %r8527;
	ld.shared.f32 	%f1150, [%r8528];
	add.s32 	%r8529, %r2330, %r2300;
	mul.wide.s32 	%rd2303, %r8529, 4;
	add.s64 	%rd2304, %rd2, %rd2303;
	st.global.f32 	[%rd2304], %f1150;
$L__BB5_3521:
	setp.gt.u32 	%p2374, %r2192, 31;
	@%p2374 bra 	$L__BB5_3527;
	ld.param.u32 	%r16049, [_Z24transposeSharedSwizzlingILi32ELi32EEvPfS0_ii_param_2];
	add.s32 	%r2331, %r2330, %r2153;
	setp.ge.s32 	%p2375, %r2331, %r16049;
	@%p2375 bra 	$L__BB5_3524;
	xor.b32  	%r8530, %r2192, %r2298;
	shl.b32 	%r8531, %r2192, 7;
	mov.u32 	%r8532, _ZZ24transposeSharedSwizzlingILi32ELi32EEvPfS0_iiE4tile;
	add.s32 	%r8533, %r8532, %r8531;
	shl.b32 	%r8534, %r8530, 2;
	add.s32 	%r8535, %r8533, %r8534;
	ld.shared.f32 	%f1151, [%r8535];
	add.s32 	%r8536, %r2331, %r2300;
	mul.wide.s32 	%rd2305, %r8536, 4;
	add.s64 	%rd2306, %rd2, %rd2305;
	st.global.f32 	[%rd2306], %f1151;
$L__BB5_3524:
	setp.gt.u32 	%p2376, %r2193, 31;
	@%p2376 bra 	$L__BB5_3527;
	ld.param.u32 	%r16050, [_Z24transposeSharedSwizzlingILi32ELi32EEvPfS0_ii_param_2];
	add.s32 	%r2332, %r2331, %r2153;
	setp.ge.s32 	%p2377, %r2332, %r16050;
	@%p2377 bra 	$L__BB5_3527;
	xor.b32  	%r8537, %r2193, %r2298;
	shl.b32 	%r8538, %r2193, 7;
	mov.u32 	%r8539, _ZZ24transposeSharedSwizzlingILi32ELi32EEvPfS0_iiE4tile;
	add.s32 	%r8540, %r8539, %r8538;
	shl.b32 	%r8541, %r8537, 2;
	add.s32 	%r8542, %r8540, %r8541;
	ld.shared.f32 	%f1152, [%r8542];
	add.s32 	%r8543, %r2332, %r2300;
	mul.wide.s32 	%rd2307, %r8543, 4;
	add.s64 	%rd2308, %rd2, %rd2307;
	st.global.f32 	[%rd2308], %f1152;
$L__BB5_3527:
	add.s32 	%r2333, %r2298, %r2227;
	setp.gt.u32 	%p2378, %r2333, 31;
	@%p2378 bra 	$L__BB5_6270;
	ld.param.u32 	%r17975, [_Z24transposeSharedSwizzlingILi32ELi32EEvPfS0_ii_param_3];
	add.s32 	%r2334, %r2299, %r2227;
	setp.ge.s32 	%p2379, %r2334, %r17975;
	@%p2379 bra 	$L__BB5_6270;
	@%p2116 bra 	$L__BB5_3625;
	ld.param.u32 	%r16051, [_Z24transposeSharedSwizzlingILi32ELi32EEvPfS0_ii_param_2];
	mul.lo.s32 	%r2335, %r2334, %r16051;
	add.s32 	%r2336, %r2152, %r2151;
	setp.ge.s32 	%p2381, %r2336, %r16051;
	@%p2381 bra 	$L__BB5_3532;
	xor.b32  	%r8544, %r2152, %r2333;
	shl.b32 	%r8545, %r2152, 7;
	mov.u32 	%r8546, _ZZ24transposeSharedSwizzlingILi32ELi32EEvPfS0_iiE4tile;
	add.s32 	%r8547, %r8546, %r8545;
	shl.b32 	%r8548, %r8544, 2;
	add.s32 	%r8549, %r8547, %r8548;
	ld.shared.f32 	%f1153, [%r8549];
	add.s32 	%r8550, %r2336, %r2335;
	mul.wide.s32 	%rd2309, %r8550, 4;
	add.s64 	%rd2310, %rd2, %rd2309;
	st.global.f32 	[%rd2310], %f1153;
$L__BB5_3532:
	setp.gt.u32 	%p2382, %r2154, 31;
	@%p2382 bra 	$L__BB5_3625;
	ld.param.u32 	%r16052, [_Z24transposeSharedSwizzlingILi32ELi32EEvPfS0_ii_param_2];
	add.s32 	%r2337, %r2336, %r2153;
	setp.ge.s32 	%p2383, %r2337, %r16052;
	@%p2383 bra 	$L__BB5_3535;
	xor.b32  	%r8551, %r2154, %r2333;
	shl.b32 	%r8552, %r2152, 7;
	mov.u32 	%r8553, _ZZ24transposeSharedSwizzlingILi32ELi32EEvPfS0_iiE4tile;
	add.s32 	%r8554, %r8553, %r8552;
	shl.b32 	%r8555, %r2153, 7;
	add.s32 	%r8556, %r8554, %r8555;
	shl.b32 	%r8557, %r8551, 2;
	add.s32 	%r8558, %r8556, %r8557;
	ld.shared.f32 	%f1154, [%r8558];
	add.s32 	%r8559, %r2337, %r2335;
	mul.wide.s32 	%rd2311, %r8559, 4;
	add.s64 	%rd2312, %rd2, %rd2311;
	st.global.f32 	[%rd2312], %f1154;
$L__BB5_3535:
	setp.gt.u32 	%p2384, %r2155, 31;
	@%p2384 bra 	$L__BB5_3625;
	ld.param.u32 	%r16053, [_Z24transposeSharedSwizzlingILi32ELi32EEvPfS0_ii_param_2];
	add.s32 	%r2338, %r2337, %r2153;
	setp.ge.s32 	%p2385, %r2338, %r16053;
	@%p2385 bra 	$L__BB5_3538;
	xor.b32  	%r8560, %r2155, %r2333;
	shl.b32 	%r8561, %r2152, 7;
	mov.u32 	%r8562, _ZZ24transposeSharedSwizzlingILi32ELi32EEvPfS0_iiE4tile;
	add.s32 	%r8563, %r8562, %r8561;
	shl.b32 	%r8564, %r2153, 7;
	add.s32 	%r8565, %r8563, %r8564;
	add.s32 	%r8566, %r8565, %r8564;
	shl.b32 	%r8567, %r8560, 2;
	add.s32 	%r8568, %r8566, %r8567;
	ld.shared.f32 	%f1155, [%r8568];
	add.s32 	%r8569, %r2338, %r2335;
	mul.wide.s32 	%rd2313, %r8569, 4;
	add.s64 	%rd2314, %rd2, %rd2313;
	st.global.f32 	[%rd2314], %f1155;
$L__BB5_3538:
	setp.gt.u32 	%p2386, %r2156, 31;
	@%p2386 bra 	$L__BB5_3625;
	ld.param.u32 	%r16054, [_Z24transposeSharedSwizzlingILi32ELi32EEvPfS0_ii_param_2];
	add.s32 	%r2339, %r2338, %r2153;
	setp.ge.s32 	%p2387, %r2339, %r16054;
	@%p2387 bra 	$L__BB5_3541;
	xor.b32  	%r8570, %r2156, %r2333;
	shl.b32 	%r8571, %r2152, 7;
	mov.u32 	%r8572, _ZZ24transposeSharedSwizzlingILi32ELi32EEvPfS0_iiE4tile;
	add.s32 	%r8573, %r8572, %r8571;
	shl.b32 	%r8574, %r2153, 7;
	add.s32 	%r8575, %r8573, %r8574;
	add.s32 	%r8576, %r8575, %r8574;
	add.s32 	%r8577, %r8576, %r8574;
	shl.b32 	%r8578, %r8570, 2;
	add.s32 	%r8579, %r8577, %r8578;
	ld.shared.f32 	%f1156, [%r8579];
	add.s32 	%r8580, %r2339, %r2335;
	mul.wide.s32 	%rd2315, %r8580, 4;
	add.s64 	%rd2316, %rd2, %rd2315;
	st.global.f32 	[%rd2316], %f1156;
$L__BB5_3541:
	setp.gt.u32 	%p2388, %r2157, 31;
	@%p2388 bra 	$L__BB5_3625;
	ld.param.u32 	%r16055, [_Z24transposeSharedSwizzlingILi32ELi32EEvPfS0_ii_param_2];
	add.s32 	%r2340, %r2339, %r2153;
	setp.ge.s32 	%p2389, %r2340, %r16055;
	@%p2389 bra 	$L__BB5_3544;
	xor.b32  	%r8581, %r2157, %r2333;
	shl.b32 	%r8582, %r2152, 7;
	mov.u32 	%r8583, _ZZ24transposeSharedSwizzlingILi32ELi32EEvPfS0_iiE4tile;
	add.s32 	%r8584, %r8583, %r8582;
	shl.b32 	%r8585, %r2153, 7;
	add.s32 	%r8586, %r8584, %r8585;
	add.s32 	%r8587, %r8586, %r8585;
	add.s32 	%r8588, %r8587, %r8585;
	add.s32 	%r8589, %r8588, %r8585;
	shl.b32 	%r8590, %r8581, 2;
	add.s32 	%r8591, %r8589, %r8590;
	ld.shared.f32 	%f1157, [%r8591];
	add.s32 	%r8592, %r2340, %r2335;
	mul.wide.s32 	%rd2317, %r8592, 4;
	add.s64 	%rd2318, %rd2, %rd2317;
	st.global.f32 	[%rd2318], %f1157;
$L__BB5_3544:
	setp.gt.u32 	%p2390, %r2158, 31;
	@%p2390 bra 	$L__BB5_3625;
	ld.param.u32 	%r16056, [_Z24transposeSharedSwizzlingILi32ELi32EEvPfS0_ii_param_2];
	add.s32 	%r2341, %r2340, %r2153;
	setp.ge.s32 	%p2391, %r2341, %r16056;
	@%p2391 bra 	$L__BB5_3547;
	xor.b32  	%r8593, %r2158, %r2333;
	shl.b32 	%r8594, %r2152, 7;
	mov.u32 	%r8595, _ZZ24transposeSharedSwizzlingILi32ELi32EEvPfS0_iiE4tile;
	add.s32 	%r8596, %r8595, %r8594;
	shl.b32 	%r8597, %r2153, 7;
	add.s32 	%r8598, %r8596, %r8597;
	add.s32 	%r8599, %r8598, %r8597;
	add.s32 	%r8600, %r8599, %r8597;
	add.s32 	%r8601, %r8600, %r8597;
	add.s32 	%r8602, %r8601, %r8597;
	shl.b32 	%r8603, %r8593, 2;
	add.s32 	%r8604, %r8602, %r8603;
	ld.shared.f32 	%f1158, [%r8604];
	add.s32 	%r8605, %r2341, %r2335;
	mul.wide.s32 	%rd2319, %r8605, 4;
	add.s64 	%rd2320, %rd2, %rd2319;
	st.global.f32 	[%rd2320], %f1158;
$L__BB5_3547:
	setp.gt.u32 	%p2392, %r2159, 31;
	@%p2392 bra 	$L__BB5_3625;
	ld.param.u32 	%r16057, [_Z24transposeSharedSwizzlingILi32ELi32EEvPfS0_ii_param_2];
	add.s32 	%r2342, %r2341, %r2153;
	setp.ge.s32 	%p2393, %r2342, %r16057;
	@%p2393 bra 	$L__BB5_3550;
	xor.b32  	%r8606, %r2159, %r2333;
	shl.b32 	%r8607, %r2152, 7;
	mov.u32 	%r8608, _ZZ24transposeSharedSwizzlingILi32ELi32EEvPfS0_iiE4tile;
	add.s32 	%r8609, %r8608, %r8607;
	shl.b32 	%r8610, %r2153, 7;
	add.s32 	%r8611, %r8609, %r8610;
	add.s32 	%r8612, %r8611, %r8610;
	add.s32 	%r8613, %r8612, %r8610;
	add.s32 	%r8614, %r8613, %r8610;
	add.s32 	%r8615, %r8614, %r8610;
	add.s32 	%r8616, %r8615, %r8610;
	shl.b32 	%r8617, %r8606, 2;
	add.s32 	%r8618, %r8616, %r8617;
	ld.shared.f32 	%f1159, [%r8618];
	add.s32 	%r8619, %r2342, %r2335;
	mul.wide.s32 	%rd2321, %r8619, 4;
	add.s64 	%rd2322, %rd2, %rd2321;
	st.global.f32 	[%rd2322], %f1159;
$L__BB5_3550:
	setp.gt.u32 	%p2394, %r2160, 31;
	@%p2394 bra 	$L__BB5_3625;
	ld.param.u32 	%r16058, [_Z24transposeSharedSwizzlingILi32ELi32EEvPfS0_ii_param_2];
	add.s32 	%r2343, %r2342, %r2153;
	setp.ge.s32 	%p2395, %r2343, %r16058;
	@%p2395 bra 	$L__BB5_3553;
	xor.b32  	%r8620, %r2160, %r2333;
	shl.b32 	%r8621, %r2152, 7;
	mov.u32 	%r8622, _ZZ24transposeSharedSwizzlingILi32ELi32EEvPfS0_iiE4tile;
	add.s32 	%r8623, %r8622, %r8621;
	shl.b32 	%r8624, %r2153, 7;
	add.s32 	%r8625, %r8623, %r8624;
	add.s32 	%r8626, %r8625, %r8624;
	add.s32 	%r8627, %r8626, %r8624;
	add.s32 	%r8628, %r8627, %r8624;
	add.s32 	%r8629, %r8628, %r8624;
	add.s32 	%r8630, %r8629, %r8624;
	add.s32 	%r8631, %r8630, %r8624;
	shl.b32 	%r8632, %r8620, 2;
	add.s32 	%r8633, %r8631, %r8632;
	ld.shared.f32 	%f1160, [%r8633];
	add.s32 	%r8634, %r2343, %r2335;
	mul.wide.s32 	%rd2323, %r8634, 4;
	add.s64 	%rd2324, %rd2, %rd2323;
	st.global.f32 	[%rd2324], %f1160;
$L__BB5_3553:
	setp.gt.u32 	%p2396, %r2161, 31;
	@%p2396 bra 	$L__BB5_3625;
	ld.param.u32 	%r16059, [_Z24transposeSharedSwizzlingILi32ELi32EEvPfS0_ii_param_2];
	add.s32 	%r2344, %r2343, %r2153;
	setp.ge.s32 	%p2397, %r2344, %r16059;
	@%p2397 bra 	$L__BB5_3556;
	xor.b32  	%r8635, %r2161, %r2333;
	shl.b32 	%r8636, %r2152, 7;
	mov.u32 	%r8637, _ZZ24transposeSharedSwizzlingILi32ELi32EEvPfS0_iiE4tile;
	add.s32 	%r8638, %r8637, %r8636;
	shl.b32 	%r8639, %r2153, 7;
	add.s32 	%r8640, %r8638, %r8639;
	add.s32 	%r8641, %r8640, %r8639;
	add.s32 	%r8642, %r8641, %r8639;
	add.s32 	%r8643, %r8642, %r8639;
	add.s32 	%r8644, %r8643, %r8639;
	add.s32 	%r8645, %r8644, %r8639;
	add.s32 	%r8646, %r8645, %r8639;
	add.s32 	%r8647, %r8646, %r8639;
	shl.b32 	%r8648, %r8635, 2;
	add.s32 	%r8649, %r8647, %r8648;
	ld.shared.f32 	%f1161, [%r8649];
	add.s32 	%r8650, %r2344, %r2335;
	mul.wide.s32 	%rd2325, %r8650, 4;
	add.s64 	%rd2326, %rd2, %rd2325;
	st.global.f32 	[%rd2326], %f1161;
$L__BB5_3556:
	setp.gt.u32 	%p2398, %r2162, 31;
	@%p2398 bra 	$L__BB5_3625;
	ld.param.u32 	%r16060, [_Z24transposeSharedSwizzlingILi32ELi32EEvPfS0_ii_param_2];
	add.s32 	%r2345, %r2344, %r2153;
	setp.ge.s32 	%p2399, %r2345, %r16060;
	@%p2399 bra 	$L__BB5_3559;
	xor.b32  	%r8651, %r2162, %r2333;
	shl.b32 	%r8652, %r2152, 7;
	mov.u32 	%r8653, _ZZ24transposeSharedSwizzlingILi32ELi32EEvPfS0_iiE4tile;
	add.s32 	%r8654, %r8653, %r8652;
	shl.b32 	%r8655, %r2153, 7;
	add.s32 	%r8656, %r8654, %r8655;
	add.s32 	%r8657, %r8656, %r8655;
	add.s32 	%r8658, %r8657, %r8655;
	add.s32 	%r8659, %r8658, %r8655;
	add.s32 	%r8660, %r8659, %r8655;
	add.s32 	%r8661, %r8660, %r8655;
	add.s32 	%r8662, %r8661, %r8655;
	add.s32 	%r8663, %r8662, %r8655;
	add.s32 	%r8664, %r8663, %r8655;
	shl.b32 	%r8665, %r8651, 2;
	add.s32 	%r8666, %r8664, %r8665;
	ld.shared.f32 	%f1162, [%r8666];
	add.s32 	%r8667, %r2345, %r2335;
	mul.wide.s32 	%rd2327, %r8667, 4;
	add.s64 	%rd2328, %rd2, %rd2327;
	st.global.f32 	[%rd2328], %f1162;
$L__BB5_3559:
	setp.gt.u32 	%p2400, %r2163, 31;
	@%p2400 bra 	$L__BB5_3625;
	ld.param.u32 	%r16061, [_Z24transposeSharedSwizzlingILi32ELi32EEvPfS0_ii_param_2];
	add.s32 	%r2346, %r2345, %r2153;
	setp.ge.s32 	%p2401, %r2346, %r16061;
	@%p2401 bra 	$L__BB5_3562;
	xor.b32  	%r8668, %r2163, %r2333;
	shl.b32 	%r8669, %r2152, 7;
	mov.u32 	%r8670, _ZZ24transposeSharedSwizzlingILi32ELi32EEvPfS0_iiE4tile;
	add.s32 	%r8671, %r8670, %r8669;
	shl.b32 	%r8672, %r2153, 7;
	add.s32 	%r8673, %r8671, %r8672;
	add.s32 	%r8674, %r8673, %r8672;
	add.s32 	%r8675, %r8674, %r8672;
	add.s32 	%r8676, %r8675, %r8672;
	add.s32 	%r8677, %r8676, %r8672;
	add.s32 	%r8678, %r8677, %r8672;
	add.s32 	%r8679, %r8678, %r8672;
	add.s32 	%r8680, %r8679, %r8672;
	add.s32 	%r8681, %r8680, %r8672;
	add.s32 	%r8682, %r8681, %r8672;
	shl.b32 	%r8683, %r8668, 2;
	add.s32 	%r8684, %r8682, %r8683;
	ld.shared.f32 	%f1163, [%r8684];
	add.s32 	%r8685, %r2346, %r2335;
	mul.wide.s32 	%rd2329, %r8685, 4;
	add.s64 	%rd2330, %rd2, %rd2329;
	st.global.f32 	[%rd2330], %f1163;
$L__BB5_3562:
	setp.gt.u32 	%p2402, %r2164, 31;
	@%p2402 bra 	$L__BB5_3625;
	ld.param.u32 	%r16062, [_Z24transposeSharedSwizzlingILi32ELi32EEvPfS0_ii_param_2];
	add.s32 	%r2347, %r2346, %r2153;
	setp.ge.s32 	%p2403, %r2347, %r16062;
	@%p2403 bra 	$L__BB5_3565;
	xor.b32  	%r8686, %r2164, %r2333;
	shl.b32 	%r8687, %r8686, 2;
	add.s32 	%r8688, %r2165, %r8687;
	ld.shared.f32 	%f1164, [%r8688];
	add.s32 	%r8689, %r2347, %r2335;
	mul.wide.s32 	%rd2331, %r8689, 4;
	add.s64 	%rd2332, %rd2, %rd2331;
	st.global.f32 	[%rd2332], %f1164;
$L__BB5_3565:
	setp.gt.u32 	%p2404, %r2166, 31;
	@%p2404 bra 	$L__BB5_3625;
	ld.param.u32 	%r16063, [_Z24transposeSharedSwizzlingILi32ELi32EEvPfS0_ii_param_2];
	add.s32 	%r2348, %r2347, %r2153;
	setp.ge.s32 	%p2405, %r2348, %r16063;
	@%p2405 bra 	$L__BB5_3568;
	xor.b32  	%r8690, %r2166, %r2333;
	shl.b32 	%r8691, %r8690, 2;
	add.s32 	%r8692, %r2167, %r8691;
	ld.shared.f32 	%f1165, [%r8692];
	add.s32 	%r8693, %r2348, %r2335;
	mul.wide.s32 	%rd2333, %r8693, 4;
	add.s64 	%rd2334, %rd2, %rd2333;
	st.global.f32 	[%rd2334], %f1165;
$L__BB5_3568:
	setp.gt.u32 	%p2406, %r2168, 31;
	@%p2406 bra 	$L__BB5_3625;
	ld.param.u32 	%r16064, [_Z24transposeSharedSwizzlingILi32ELi32EEvPfS0_ii_param_2];
	add.s32 	%r2349, %r2348, %r2153;
	setp.ge.s32 	%p2407, %r2349, %r16064;
	@%p2407 bra 	$L__BB5_3571;
	xor.b32  	%r8694, %r2168, %r2333;
	shl.b32 	%r8695, %r8694, 2;
	add.s32 	%r8696, %r2169, %r8695;
	ld.shared.f32 	%f1166, [%r8696];
	add.s32 	%r8697, %r2349, %r2335;
	mul.wide.s32 	%rd2335, %r8697, 4;
	add.s64 	%rd2336, %rd2, %rd2335;
	st.global.f32 	[%rd2336], %f1166;
$L__BB5_3571:
	setp.gt.u32 	%p2408, %r2170, 31;
	@%p2408 bra 	$L__BB5_3625;
	ld.param.u32 	%r16065, [_Z24transposeSharedSwizzlingILi32ELi32EEvPfS0_ii_param_2];
	add.s32 	%r2350, %r2349, %r2153;
	setp.ge.s32 	%p2409, %r2350, %r16065;
	@%p2409 bra 	$L__BB5_3574;
	xor.b32  	%r8698, %r2170, %r2333;
	shl.b32 	%r8699, %r8698, 2;
	add.s32 	%r8700, %r2171, %r8699;
	ld.shared.f32 	%f1167, [%r8700];
	add.s32 	%r8701, %r2350, %r2335;
	mul.wide.s32 	%rd2337, %r8701, 4;
	add.s64 	%rd2338, %rd2, %rd2337;
	st.global.f32 	[%rd2338], %f1167;
$L__BB5_3574:
	setp.gt.u32 	%p2410, %r2172, 31;
	@%p2410 bra 	$L__BB5_3625;
	ld.param.u32 	%r16066, [_Z24transposeSharedSwizzlingILi32ELi32EEvPfS0_ii_param_2];
	add.s32 	%r2351, %r2350, %r2153;
	setp.ge.s32 	%p2411, %r2351, %r16066;
	@%p2411 bra 	$L__BB5_3577;
	xor.b32  	%r8702, %r2172, %r2333;
	shl.b32 	%r8703, %r8702, 2;
	add.s32 	%r8704, %r2173, %r8703;
	ld.shared.f32 	%f1168, [%r8704];
	add.s32 	%r8705, %r2351, %r2335;
	mul.wide.s32 	%rd2339, %r8705, 4;
	add.s64 	%rd2340, %rd2, %rd2339;
	st.global.f32 	[%rd2340], %f1168;
$L__BB5_3577:
	setp.gt.u32 	%p2412, %r2174, 31;
	@%p2412 bra 	$L__BB5_3625;
	ld.param.u32 	%r16067, [_Z24transposeSharedSwizzlingILi32ELi32EEvPfS0_ii_param_2];
	add.s32 	%r2352, %r2351, %r2153;
	setp.ge.s32 	%p2413, %r2352, %r16067;
	@%p2413 bra 	$L__BB5_3580;
	xor.b32  	%r8706, %r2174, %r2333;
	shl.b32 	%r8707, %r8706, 2;
	add.s32 	%r8708, %r2175, %r8707;
	ld.shared.f32 	%f1169, [%r8708];
	add.s32 	%r8709, %r2352, %r2335;
	mul.wide.s32 	%rd2341, %r8709, 4;
	add.s64 	%rd2342, %rd2, %rd2341;
	st.global.f32 	[%rd2342], %f1169;
$L__BB5_3580:
	setp.gt.u32 	%p2414, %r2176, 31;
	@%p2414 bra 	$L__BB5_3625;
	ld.param.u32 	%r16068, [_Z24transposeSharedSwizzlingILi32ELi32EEvPfS0_ii_param_2];
	add.s32 	%r2353, %r2352, %r2153;
	setp.ge.s32 	%p2415, %r2353, %r16068;
	@%p2415 bra 	$L__BB5_3583;
	xor.b32  	%r8710, %r2176, %r2333;
	shl.b32 	%r8711, %r8710, 2;
	add.s32 	%r8712, %r2177, %r8711;
	ld.shared.f32 	%f1170, [%r8712];
	add.s32 	%r8713, %r2353, %r2335;
	mul.wide.s32 	%rd2343, %r8713, 4;
	add.s64 	%rd2344, %rd2, %rd2343;
	st.global.f32 	[%rd2344], %f1170;
$L__BB5_3583:
	setp.gt.u32 	%p2416, %r2178, 31;
	@%p2416 bra 	$L__BB5_3625;
	ld.param.u32 	%r16069, [_Z24transposeSharedSwizzlingILi32ELi32EEvPfS0_ii_param_2];
	add.s32 	%r2354, %r2353, %r2153;
	setp.ge.s32 	%p2417, %r2354, %r16069;
	@%p2417 bra 	$L__BB5_3586;
	xor.b32  	%r8714, %r2178, %r2333;
	shl.b32 	%r8715, %r8714, 2;
	add.s32 	%r8716, %r2179, %r8715;
	ld.shared.f32 	%f1171, [%r8716];
	add.s32 	%r8717, %r2354, %r2335;
	mul.wide.s32 	%rd2345, %r8717, 4;
	add.s64 	%rd2346, %rd2, %rd2345;
	st.global.f32 	[%rd2346], %f1171;
$L__BB5_3586:
	setp.gt.u32 	%p2418, %r2180, 31;
	@%p2418 bra 	$L__BB5_3625;
	ld.param.u32 	%r16070, [_Z24transposeSharedSwizzlingILi32ELi32EEvPfS0_ii_param_2];
	add.s32 	%r2355, %r2354, %r2153;
	setp.ge.s32 	%p2419, %r2355, %r16070;
	@%p2419 bra 	$L__BB5_3589;
	xor.b32  	%r8718, %r2180, %r2333;
	shl.b32 	%r8719, %r8718, 2;
	add.s32 	%r8720, %r2181, %r8719;
	ld.shared.f32 	%f1172, [%r8720];
	add.s32 	%r8721, %r2355, %r2335;
	mul.wide.s32 	%rd2347, %r8721, 4;
	add.s64 	%rd2348, %rd2, %rd2347;
	st.global.f32 	[%rd2348], %f1172;
$L__BB5_3589:
	setp.gt.u32 	%p2420, %r2182, 31;
	@%p2420 bra 	$L__BB5_3625;
	ld.param.u32 	%r16071, [_Z24transposeSharedSwizzlingILi32ELi32EEvPfS0_ii_param_2];
	add.s32 	%r2356, %r2355, %r2153;
	setp.ge.s32 	%p2421, %r2356, %r16071;
	@%p2421 bra 	$L__BB5_3592;
	xor.b32  	%r8722, %r2182, %r2333;
	shl.b32 	%r8723, %r2182, 7;
	mov.u32 	%r8724, _ZZ24transposeSharedSwizzlingILi32ELi32EEvPfS0_iiE4tile;
	add.s32 	%r8725, %r8724, %r8723;
	shl.b32 	%r8726, %r8722, 2;
	add.s32 	%r8727, %r8725, %r8726;
	ld.shared.f32 	%f1173, [%r8727];
	add.s32 	%r8728, %r2356, %r2335;
	mul.wide.s32 	%rd2349, %r8728, 4;
	add.s64 	%rd2350, %rd2, %rd2349;
	st.global.f32 	[%rd2350], %f1173;
$L__BB5_3592:
	setp.gt.u32 	%p2422, %r2183, 31;
	@%p2422 bra 	$L__BB5_3625;
	ld.param.u32 	%r16072, [_Z24transposeSharedSwizzlingILi32ELi32EEvPfS0_ii_param_2];
	add.s32 	%r2357, %r2356, %r2153;
	setp.ge.s32 	%p2423, %r2357, %r16072;
	@%p2423 bra 	$L__BB5_3595;
	xor.b32  	%r8729, %r2183, %r2333;
	shl.b32 	%r8730, %r2183, 7;
	mov.u32 	%r8731, _ZZ24transposeSharedSwizzlingILi32ELi32EEvPfS0_iiE4tile;
	add.s32 	%r8732, %r8731, %r8730;
	shl.b32 	%r8733, %r8729, 2;
	add.s32 	%r8734, %r8732, %r8733;
	ld.shared.f32 	%f1174, [%r8734];
	add.s32 	%r8735, %r2357, %r2335;
	mul.wide.s32 	%rd2351, %r8735, 4;
	add.s64 	%rd2352, %rd2, %rd2351;
	st.global.f32 	[%rd2352], %f1174;
$L__BB5_3595:
	setp.gt.u32 	%p2424, %r2184, 31;
	@%p2424 bra 	$L__BB5_3625;
	ld.param.u32 	%r16073, [_Z24transposeSharedSwizzlingILi32ELi32EEvPfS0_ii_param_2];
	add.s32 	%r2358, %r2357, %r2153;
	setp.ge.s32 	%p2425, %r2358, %r16073;
	@%p2425 bra 	$L__BB5_3598;
	xor.b32  	%r8736, %r2184, %r2333;
	shl.b32 	%r8737, %r2184, 7;
	mov.u32 	%r8738, _ZZ24transposeSharedSwizzlingILi32ELi32EEvPfS0_iiE4tile;
	add.s32 	%r8739, %r8738, %r8737;
	shl.b32 	%r8740, %r8736, 2;
	add.s32 	%r8741, %r8739, %r8740;
	ld.shared.f32 	%f1175, [%r8741];
	add.s32 	%r8742, %r2358, %r2335;
	mul.wide.s32 	%rd2353, %r8742, 4;
	add.s64 	%rd2354, %rd2, %rd2353;
	st.global.f32 	[%rd2354], %f1175;
$L__BB5_3598:
	setp.gt.u32 	%p2426, %r2185, 31;
	@%p2426 bra 	$L__BB5_3625;
	ld.param.u32 	%r16074, [_Z24transposeSharedSwizzlingILi32ELi32EEvPfS0_ii_param_2];
	add.s32 	%r2359, %r2358, %r2153;
	setp.ge.s32 	%p2427, %r2359, %r16074;
	@%p2427 bra 	$L__BB5_3601;
	xor.b32  	%r8743, %r2185, %r2333;
	shl.b32 	%r8744, %r2185, 7;
	mov.u32 	%r8745, _ZZ24transposeSharedSwizzlingILi32ELi32EEvPfS0_iiE4tile;
	add.s32 	%r8746, %r8745, %r8744;
	shl.b32 	%r8747, %r8743, 2;
	add.s32 	%r8748, %r8746, %r8747;
	ld.shared.f32 	%f1176, [%r8748];
	add.s32 	%r8749, %r2359, %r2335;
	mul.wide.s32 	%rd2355, %r8749, 4;
	add.s64 	%rd2356, %rd2, %rd2355;
	st.global.f32 	[%rd2356], %f1176;
$L__BB5_3601:
	setp.gt.u32 	%p2428, %r2186, 31;
	@%p2428 bra 	$L__BB5_3625;
	ld.param.u32 	%r16075, [_Z24transposeSharedSwizzlingILi32ELi32EEvPfS0_ii_param_2];
	add.s32 	%r2360, %r2359, %r2153;
	setp.ge.s32 	%p2429, %r2360, %r16075;
	@%p2429 bra 	$L__BB5_3604;
	xor.b32  	%r8750, %r2186, %r2333;
	shl.b32 	%r8751, %r2186, 7;
	mov.u32 	%r8752, _ZZ24transposeSharedSwizzlingILi32ELi32EEvPfS0_iiE4tile;
	add.s32 	%r8753, %r8752, %r8751;
	shl.b32 	%r8754, %r8750, 2;
	add.s32 	%r8755, %r8753, %r8754;
	ld.shared.f32 	%f1177, [%r8755];
	add.s32 	%r8756, %r2360, %r2335;
	mul.wide.s32 	%rd2357, %r8756, 4;
	add.s64 	%rd2358, %rd2, %rd2357;
	st.global.f32 	[%rd2358], %f1177;
$L__BB5_3604:
	setp.gt.u32 	%p2430, %r2187, 31;
	@%p2430 bra 	$L__BB5_3625;
	ld.param.u32 	%r16076, [_Z24transposeSharedSwizzlingILi32ELi32EEvPfS0_ii_param_2];
	add.s32 	%r2361, %r2360, %r2153;
	setp.ge.s32 	%p2431, %r2361, %r16076;
	@%p2431 bra 	$L__BB5_3607;
	xor.b32  	%r8757, %r2187, %r2333;
	shl.b32 	%r8758, %r2187, 7;
	mov.u32 	%r8759, _ZZ24transposeSharedSwizzlingILi32ELi32EEvPfS0_iiE4tile;
	add.s32 	%r8760, %r8759, %r8758;
	shl.b32 	%r8761, %r8757, 2;
	add.s32 	%r8762, %r8760, %r8761;
	ld.shared.f32 	%f1178, [%r8762];
	add.s32 	%r8763, %r2361, %r2335;
	mul.wide.s32 	%rd2359, %r8763, 4;
	add.s64 	%rd2360, %rd2, %rd2359;
	st.global.f32 	[%rd2360], %f1178;
$L__BB5_3607:
	setp.gt.u32 	%p2432, %r2188, 31;
	@%p2432 bra 	$L__BB5_3625;
	ld.param.u32 	%r16077, [_Z24transposeSharedSwizzlingILi32ELi32EEvPfS0_ii_param_2];
	add.s32 	%r2362, %r2361, %r2153;
	setp.ge.s32 	%p2433, %r2362, %r16077;
	@%p2433 bra 	$L__BB5_3610;
	xor.b32  	%r8764, %r2188, %r2333;
	shl.b32 	%r8765, %r2188, 7;
	mov.u32 	%r8766, _ZZ24transposeSharedSwizzlingILi32ELi32EEvPfS0_iiE4tile;
	add.s32 	%r8767, %r8766, %r8765;
	shl.b32 	%r8768, %r8764, 2;
	add.s32 	%r8769, %r8767, %r8768;
	ld.shared.f32 	%f1179, [%r8769];
	add.s32 	%r8770, %r2362, %r2335;
	mul.wide.s32 	%rd2361, %r8770, 4;
	add.s64 	%rd2362, %rd2, %rd2361;
	st.global.f32 	[%rd2362], %f1179;
$L__BB5_3610:
	setp.gt.u32 	%p2434, %r2189, 31;
	@%p2434 bra 	$L__BB5_3625;
	ld.param.u32 	%r16078, [_Z24transposeSharedSwizzlingILi32ELi32EEvPfS0_ii_param_2];
	add.s32 	%r2363, %r2362, %r2153;
	setp.ge.s32 	%p2435, %r2363, %r16078;
	@%p2435 bra 	$L__BB5_3613;
	xor.b32  	%r8771, %r2189, %r2333;
	shl.b32 	%r8772, %r2189, 7;
	mov.u32 	%r8773, _ZZ24transposeSharedSwizzlingILi32ELi32EEvPfS0_iiE4tile;
	add.s32 	%r8774, %r8773, %r8772;
	shl.b32 	%r8775, %r8771, 2;
	add.s32 	%r8776, %r8774, %r8775;
	ld.shared.f32 	%f1180, [%r8776];
	add.s32 	%r8777, %r2363, %r2335;
	mul.wide.s32 	%rd2363, %r8777, 4;
	add.s64 	%rd2364, %rd2, %rd2363;
	st.global.f32 	[%rd2364], %f1180;
$L__BB5_3613:
	setp.gt.u32 	%p2436, %r2190, 31;
	@%p2436 bra 	$L__BB5_3625;
	ld.param.u32 	%r16079, [_Z24transposeSharedSwizzlingILi32ELi32EEvPfS0_ii_param_2];
	add.s32 	%r2364, %r2363, %r2153;
	setp.ge.s32 	%p2437, %r2364, %r16079;
	@%p2437 bra 	$L__BB5_3616;
	xor.b32  	%r8778, %r2190, %r2333;
	shl.b32 	%r8779, %r2190, 7;
	mov.u32 	%r8780, _ZZ24transposeSharedSwizzlingILi32ELi32EEvPfS0_iiE4tile;
	add.s32 	%r8781, %r8780, %r8779;
	shl.b32 	%r8782, %r8778, 2;
	add.s32 	%r8783, %r8781, %r8782;
	ld.shared.f32 	%f1181, [%r8783];
	add.s32 	%r8784, %r2364, %r2335;
	mul.wide.s32 	%rd2365, %r8784, 4;
	add.s64 	%rd2366, %rd2, %rd2365;
	st.global.f32 	[%rd2366], %f1181;
$L__BB5_3616:
	setp.gt.u32 	%p2438, %r2191, 31;
	@%p2438 bra 	$L__BB5_3625;
	ld.param.u32 	%r16080, [_Z24transposeSharedSwizzlingILi32ELi32EEvPfS0_ii_param_2];
	add.s32 	%r2365, %r2364, %r2153;
	setp.ge.s32 	%p2439, %r2365, %r16080;
	@%p2439 bra 	$L__BB5_3619;
	xor.b32  	%r8785, %r2191, %r2333;
	shl.b32 	%r8786, %r2191, 7;
	mov.u32 	%r8787, _ZZ24transposeSharedSwizzlingILi32ELi32EEvPfS0_iiE4tile;
	add.s32 	%r8788, %r8787, %r8786;
	shl.b32 	%r8789, %r8785, 2;
	add.s32 	%r8790, %r8788, %r8789;
	ld.shared.f32 	%f1182, [%r8790];
	add.s32 	%r8791, %r2365, %r2335;
	mul.wide.s32 	%rd2367, %r8791, 4;
	add.s64 	%rd2368, %rd2, %rd2367;
	st.global.f32 	[%rd2368], %f1182;
$L__BB5_3619:
	setp.gt.u32 	%p2440, %r2192, 31;
	@%p2440 bra 	$L__BB5_3625;
	ld.param.u32 	%r16081, [_Z24transposeSharedSwizzlingILi32ELi32EEvPfS0_ii_param_2];
	add.s32 	%r2366, %r2365, %r2153;
	setp.ge.s32 	%p2441, %r2366, %r16081;
	@%p2441 bra 	$L__BB5_3622;
	xor.b32  	%r8792, %r2192, %r2333;
	shl.b32 	%r8793, %r2192, 7;
	mov.u32 	%r8794, _ZZ24transposeSharedSwizzlingILi32ELi32EEvPfS0_iiE4tile;
	add.s32 	%r8795, %r8794, %r8793;
	shl.b32 	%r8796, %r8792, 2;
	add.s32 	%r8797, %r8795, %r8796;
	ld.shared.f32 	%f1183, [%r8797];
	add.s32 	%r8798, %r2366, %r2335;
	mul.wide.s32 	%rd2369, %r8798, 4;
	add.s64 	%rd2370, %rd2, %rd2369;
	st.global.f32 	[%rd2370], %f1183;
$L__BB5_3622:
	setp.gt.u32 	%p2442, %r2193, 31;
	@%p2442 bra 	$L__BB5_3625;
	ld.param.u32 	%r16082, [_Z24transposeSharedSwizzlingILi32ELi32EEvPfS0_ii_param_2];
	add.s32 	%r2367, %r2366, %r2153;
	setp.ge.s32 	%p2443, %r2367, %r16082;
	@%p2443 bra 	$L__BB5_3625;
	xor.b32  	%r8799, %r2193, %r2333;
	shl.b32 	%r8800, %r2193, 7;
	mov.u32 	%r8801, _ZZ24transposeSharedSwizzlingILi32ELi32EEvPfS0_iiE4tile;
	add.s32 	%r8802, %r8801, %r8800;
	shl.b32 	%r8803, %r8799, 2;
	add.s32 	%r8804, %r8802, %r8803;
	ld.shared.f32 	%f1184, [%r8804];
	add.s32 	%r8805, %r2367, %r2335;
	mul.wide.s32 	%rd2371, %r8805, 4;
	add.s64 	%rd2372, %rd2, %rd2371;
	st.global.f32 	[%rd2372], %f1184;
$L__BB5_3625:
	add.s32 	%r2368, %r2333, %r2227;
	setp.gt.u32 	%p2444, %r2368, 31;
	@%p2444 bra 	$L__BB5_6270;
	ld.param.u32 	%r17976, [_Z24transposeSharedSwizzlingILi32ELi32EEvPfS0_ii_param_3];
	add.s32 	%r2369, %r2334, %r2227;
	setp.ge.s32 	%p2445, %r2369, %r17976;
	@%p2445 bra 	$L__BB5_6270;
	@%p2116 bra 	$L__BB5_3723;
	ld.param.u32 	%r16083, [_Z24transposeSharedSwizzlingILi32ELi32EEvPfS0_ii_param_2];
	mul.lo.s32 	%r2370, %r2369, %r16083;
	add.s32 	%r2371, %r2152, %r2151;
	setp.ge.s32 	%p2447, %r2371, %r16083;
	@%p2447 bra 	$L__BB5_3630;
	xor.b32  	%r8806, %r2152, %r2368;
	shl.b32 	%r8807, %r2152, 7;
	mov.u32 	%r8808, _ZZ24transposeSharedSwizzlingILi32ELi32EEvPfS0_iiE4tile;
	add.s32 	%r8809, %r8808, %r8807;
	shl.b32 	%r8810, %r8806, 2;
	add.s32 	%r8811, %r8809, %r8810;
	ld.shared.f32 	%f1185, [%r8811];
	add.s32 	%r8812, %r2371, %r2370;
	mul.wide.s32 	%rd2373, %r8812, 4;
	add.s64 	%rd2374, %rd2, %rd2373;
	st.global.f32 	[%rd2374], %f1185;
$L__BB5_3630:
	setp.gt.u32 	%p2448, %r2154, 31;
	@%p2448 bra 	$L__BB5_3723;
	ld.param.u32 	%r16084, [_Z24transposeSharedSwizzlingILi32ELi32EEvPfS0_ii_param_2];
	add.s32 	%r2372, %r2371, %r2153;
	setp.ge.s32 	%p2449, %r2372, %r16084;
	@%p2449 bra 	$L__BB5_3633;
	xor.b32  	%r8813, %r2154, %r2368;
	shl.b32 	%r8814, %r2152, 7;
	mov.u32 	%r8815, _ZZ24transposeSharedSwizzlingILi32ELi32EEvPfS0_iiE4tile;
	add.s32 	%r8816, %r8815, %r8814;
	shl.b32 	%r8817, %r2153, 7;
	add.s32 	%r8818, %r8816, %r8817;
	shl.b32 	%r8819, %r8813, 2;
	add.s32 	%r8820, %r8818, %r8819;
	ld.shared.f32 	%f1186, [%r8820];
	add.s32 	%r8821, %r2372, %r2370;
	mul.wide.s32 	%rd2375, %r8821, 4;
	add.s64 	%rd2376, %rd2, %rd2375;
	st.global.f32 	[%rd2376], %f1186;
$L__BB5_3633:
	setp.gt.u32 	%p2450, %r2155, 31;
	@%p2450 bra 	$L__BB5_3723;
	ld.param.u32 	%r16085, [_Z24transposeSharedSwizzlingILi32ELi32EEvPfS0_ii_param_2];
	add.s32 	%r2373, %r2372, %r2153;
	setp.ge.s32 	%p2451, %r2373, %r16085;
	@%p2451 bra 	$L__BB5_3636;
	xor.b32  	%r8822, %r2155, %r2368;
	shl.b32 	%r8823, %r2152, 7;
	mov.u32 	%r8824, _ZZ24transposeSharedSwizzlingILi32ELi32EEvPfS0_iiE4tile;
	add.s32 	%r8825, %r8824, %r8823;
	shl.b32 	%r8826, %r2153, 7;
	add.s32 	%r8827, %r8825, %r8826;
	add.s32 	%r8828, %r8827, %r8826;
	shl.b32 	%r8829, %r8822, 2;
	add.s32 	%r8830, %r8828, %r8829;
	ld.shared.f32 	%f1187, [%r8830];
	add.s32 	%r8831, %r2373, %r2370;
	mul.wide.s32 	%rd2377, %r8831, 4;
	add.s64 	%rd2378, %rd2, %rd2377;
	st.global.f32 	[%rd2378], %f1187;
$L__BB5_3636:
	setp.gt.u32 	%p2452, %r2156, 31;
	@%p2452 bra 	$L__BB5_3723;
	ld.param.u32 	%r16086, [_Z24transposeSharedSwizzlingILi32ELi32EEvPfS0_ii_param_2];
	add.s32 	%r2374, %r2373, %r2153;
	setp.ge.s32 	%p2453, %r2374, %r16086;
	@%p2453 bra 	$L__BB5_3639;
	xor.b32  	%r8832, %r2156, %r2368;
	shl.b32 	%r8833, %r2152, 7;
	mov.u32 	%r8834, _ZZ24transposeSharedSwizzlingILi32ELi32EEvPfS0_iiE4tile;
	add.s32 	%r8835, %r8834, %r8833;
	shl.b32 	%r8836, %r2153, 7;
	add.s32 	%r8837, %r8835, %r8836;
	add.s32 	%r8838, %r8837, %r8836;
	add.s32 	%r8839, %r8838, %r8836;
	shl.b32 	%r8840, %r8832, 2;
	add.s32 	%r8841, %r8839, %r8840;
	ld.shared.f32 	%f1188, [%r8841];
	add.s32 	%r8842, %r2374, %r2370;
	mul.wide.s32 	%rd2379, %r8842, 4;
	add.s64 	%rd2380, %rd2, %rd2379;
	st.global.f32 	[%rd2380], %f1188;
$L__BB5_3639:
	setp.gt.u32 	%p2454, %r2157, 31;
	@%p2454 bra 	$L__BB5_3723;
	ld.param.u32 	%r16087, [_Z24transposeSharedSwizzlingILi32ELi32EEvPfS0_ii_param_2];
	add.s32 	%r2375, %r2374, %r2153;
	setp.ge.s32 	%p2455, %r2375, %r16087;
	@%p2455 bra 	$L__BB5_3642;
	xor.b32  	%r8843, %r2157, %r2368;
	shl.b32 	%r8844, %r2152, 7;
	mov.u32 	%r8845, _ZZ24transposeSharedSwizzlingILi32ELi32EEvPfS0_iiE4tile;
	add.s32 	%r8846, %r8845, %r8844;
	shl.b32 	%r8847, %r2153, 7;
	add.s32 	%r8848, %r8846, %r8847;
	add.s32 	%r8849, %r8848, %r8847;
	add.s32 	%r8850, %r8849, %r8847;
	add.s32 	%r8851, %r8850, %r8847;
	shl.b32 	%r8852, %r8843, 2;
	add.s32 	%r8853, %r8851, %r8852;
	ld.shared.f32 	%f1189, [%r8853];
	add.s32 	%r8854, %r2375, %r2370;
	mul.wide.s32 	%rd2381, %r8854, 4;
	add.s64 	%rd2382, %rd2, %rd2381;
	st.global.f32 	[%rd2382], %f1189;
$L__BB5_3642:
	setp.gt.u32 	%p2456, %r2158, 31;
	@%p2456 bra 	$L__BB5_3723;
	ld.param.u32 	%r16088, [_Z24transposeSharedSwizzlingILi32ELi32EEvPfS0_ii_param_2];
	add.s32 	%r2376, %r2375, %r2153;
	setp.ge.s32 	%p2457, %r2376, %r16088;
	@%p2457 bra 	$L__BB5_3645;
	xor.b32  	%r8855, %r2158, %r2368;
	shl.b32 	%r8856, %r2152, 7;
	mov.u32 	%r8857, _ZZ24transposeSharedSwizzlingILi32ELi32EEvPfS0_iiE4tile;
	add.s32 	%r8858, %r8857, %r8856;
	shl.b32 	%r8859, %r2153, 7;
	add.s32 	%r8860, %r8858, %r8859;
	add.s32 	%r8861, %r8860, %r8859;
	add.s32 	%r8862, %r8861, %r8859;
	add.s32 	%r8863, %r8862, %r8859;
	add.s32 	%r8864, %r8863, %r8859;
	shl.b32 	%r8865, %r8855, 2;
	add.s32 	%r8866, %r8864, %r8865;
	ld.shared.f32 	%f1190, [%r8866];
	add.s32 	%r8867, %r2376, %r2370;
	mul.wide.s32 	%rd2383, %r8867, 4;
	add.s64 	%rd2384, %rd2, %rd2383;
	st.global.f32 	[%rd2384], %f1190;
$L__BB5_3645:
	setp.gt.u32 	%p2458, %r2159, 31;
	@%p2458 bra 	$L__BB5_3723;
	ld.param.u32 	%r16089, [_Z24transposeSharedSwizzlingILi32ELi32EEvPfS0_ii_param_2];
	add.s32 	%r2377, %r2376, %r2153;
	setp.ge.s32 	%p2459, %r2377, %r16089;
	@%p2459 bra 	$L__BB5_3648;
	xor.b32  	%r8868, %r2159, %r2368;
	shl.b32 	%r8869, %r2152, 7;
	mov.u32 	%r8870, _ZZ24transposeSharedSwizzlingILi32ELi32EEvPfS0_iiE4tile;
	add.s32 	%r8871, %r8870, %r8869;
	shl.b32 	%r8872, %r2153, 7;
	add.s32 	%r8873, %r8871, %r8872;
	add.s32 	%r8874, %r8873, %r8872;
	add.s32 	%r8875, %r8874, %r8872;
	add.s32 	%r8876, %r8875, %r8872;
	add.s32 	%r8877, %r8876, %r8872;
	add.s32 	%r8878, %r8877, %r8872;
	shl.b32 	%r8879, %r8868, 2;
	add.s32 	%r8880, %r8878, %r8879;
	ld.shared.f32 	%f1191, [%r8880];
	add.s32 	%r8881, %r2377, %r2370;
	mul.wide.s32 	%rd2385, %r8881, 4;
	add.s64 	%rd2386, %rd2, %rd2385;
	st.global.f32 	[%rd2386], %f1191;
$L__BB5_3648:
	setp.gt.u32 	%p2460, %r2160, 31;
	@%p2460 bra 	$L__BB5_3723;
	ld.param.u32 	%r16090, [_Z24transposeSharedSwizzlingILi32ELi32EEvPfS0_ii_param_2];
	add.s32 	%r2378, %r2377, %r2153;
	setp.ge.s32 	%p2461, %r2378, %r16090;
	@%p2461 bra 	$L__BB5_3651;
	xor.b32  	%r8882, %r2160, %r2368;
	shl.b32 	%r8883, %r2152, 7;
	mov.u32 	%r8884, _ZZ24transposeSharedSwizzlingILi32ELi32EEvPfS0_iiE4tile;
	add.s32 	%r8885, %r8884, %r8883;
	shl.b32 	%r8886, %r2153, 7;
	add.s32 	%r8887, %r8885, %r8886;
	add.s32 	%r8888, %r8887, %r8886;
	add.s32 	%r8889, %r8888, %r8886;
	add.s32 	%r8890, %r8889, %r8886;
	add.s32 	%r8891, %r8890, %r8886;
	add.s32 	%r8892, %r8891, %r8886;
	add.s32 	%r8893, %r8892, %r8886;
	shl.b32 	%r8894, %r8882, 2;
	add.s32 	%r8895, %r8893, %r8894;
	ld.shared.f32 	%f1192, [%r8895];
	add.s32 	%r8896, %r2378, %r2370;
	mul.wide.s32 	%rd2387, %r8896, 4;
	add.s64 	%rd2388, %rd2, %rd2387;
	st.global.f32 	[%rd2388], %f1192;
$L__BB5_3651:
	setp.gt.u32 	%p2462, %r2161, 31;
	@%p2462 bra 	$L__BB5_3723;
	ld.param.u32 	%r16091, [_Z24transposeSharedSwizzlingILi32ELi32EEvPfS0_ii_param_2];
	add.s32 	%r2379, %r2378, %r2153;
	setp.ge.s32 	%p2463, %r2379, %r16091;
	@%p2463 bra 	$L__BB5_3654;
	xor.b32  	%r8897, %r2161, %r2368;
	shl.b32 	%r8898, %r2152, 7;
	mov.u32 	%r8899, _ZZ24transposeSharedSwizzlingILi32ELi32EEvPfS0_iiE4tile;
	add.s32 	%r8900, %r8899, %r8898;
	shl.b32 	%r8901, %r2153, 7;
	add.s32 	%r8902, %r8900, %r8901;
	add.s32 	%r8903, %r8902, %r8901;
	add.s32 	%r8904, %r8903, %r8901;
	add.s32 	%r8905, %r8904, %r8901;
	add.s32 	%r8906, %r8905, %r8901;
	add.s32 	%r8907, %r8906, %r8901;
	add.s32 	%r8908, %r8907, %r8901;
	add.s32 	%r8909, %r8908, %r8901;
	shl.b32 	%r8910, %r8897, 2;
	add.s32 	%r8911, %r8909, %r8910;
	ld.shared.f32 	%f1193, [%r8911];
	add.s32 	%r8912, %r2379, %r2370;
	mul.wide.s32 	%rd2389, %r8912, 4;
	add.s64 	%rd2390, %rd2, %rd2389;
	st.global.f32 	[%rd2390], %f1193;
$L__BB5_3654:
	setp.gt.u32 	%p2464, %r2162, 31;
	@%p2464 bra 	$L__BB5_3723;
	ld.param.u32 	%r16092, [_Z24transposeSharedSwizzlingILi32ELi32EEvPfS0_ii_param_2];
	add.s32 	%r2380, %r2379, %r2153;
	setp.ge.s32 	%p2465, %r2380, %r16092;
	@%p2465 bra 	$L__BB5_3657;
	xor.b32  	%r8913, %r2162, %r2368;
	shl.b32 	%r8914, %r2152, 7;
	mov.u32 	%r8915, _ZZ24transposeSharedSwizzlingILi32ELi32EEvPfS0_iiE4tile;
	add.s32 	%r8916, %r8915, %r8914;
	shl.b32 	%r8917, %r2153, 7;
	add.s32 	%r8918, %r8916, %r8917;
	add.s32 	%r8919, %r8918, %r8917;
	add.s32 	%r8920, %r8919, %r8917;
	add.s32 	%r8921, %r8920, %r8917;
	add.s32 	%r8922, %r8921, %r8917;
	add.s32 	%r8923, %r8922, %r8917;
	add.s32 	%r8924, %r8923, %r8917;
	add.s32 	%r8925, %r8924, %r8917;
	add.s32 	%r8926, %r8925, %r8917;
	shl.b32 	%r8927, %r8913, 2;
	add.s32 	%r8928, %r8926, %r8927;
	ld.shared.f32 	%f1194, [%r8928];
	add.s32 	%r8929, %r2380, %r2370;
	mul.wide.s32 	%rd2391, %r8929, 4;
	add.s64 	%rd2392, %rd2, %rd2391;
	st.global.f32 	[%rd2392], %f1194;
$L__BB5_3657:
	setp.gt.u32 	%p2466, %r2163, 31;
	@%p2466 bra 	$L__BB5_3723;
	ld.param.u32 	%r16093, [_Z24transposeSharedSwizzlingILi32ELi32EEvPfS0_ii_param_2];
	add.s32 	%r2381, %r2380, %r2153;
	setp.ge.s32 	%p2467, %r2381, %r16093;
	@%p2467 bra 	$L__BB5_3660;
	xor.b32  	%r8930, %r2163, %r2368;
	shl.b32 	%r8931, %r2152, 7;
	mov.u32 	%r8932, _ZZ24transposeSharedSwizzlingILi32ELi32EEvPfS0_iiE4tile;
	add.s32 	%r8933, %r8932, %r8931;
	shl.b32 	%r8934, %r2153, 7;
	add.s32 	%r8935, %r8933, %r8934;
	add.s32 	%r8936, %r8935, %r8934;
	add.s32 	%r8937, %r8936, %r8934;
	add.s32 	%r8938, %r8937, %r8934;
	add.s32 	%r8939, %r8938, %r8934;
	add.s32 	%r8940, %r8939, %r8934;
	add.s32 	%r8941, %r8940, %r8934;
	add.s32 	%r8942, %r8941, %r8934;
	add.s32 	%r8943, %r8942, %r8934;
	add.s32 	%r8944, %r8943, %r8934;
	shl.b32 	%r8945, %r8930, 2;
	add.s32 	%r8946, %r8944, %r8945;
	ld.shared.f32 	%f1195, [%r8946];
	add.s32 	%r8947, %r2381, %r2370;
	mul.wide.s32 	%rd2393, %r8947, 4;
	add.s64 	%rd2394, %rd2, %rd2393;
	st.global.f32 	[%rd2394], %f1195;
$L__BB5_3660:
	setp.gt.u32 	%p2468, %r2164, 31;
	@%p2468 bra 	$L__BB5_3723;
	ld.param.u32 	%r16094, [_Z24transposeSharedSwizzlingILi32ELi32EEvPfS0_ii_param_2];
	add.s32 	%r2382, %r2381, %r2153;
	setp.ge.s32 	%p2469, %r2382, %r16094;
	@%p2469 bra 	$L__BB5_3663;
	xor.b32  	%r8948, %r2164, %r2368;
	shl.b32 	%r8949, %r8948, 2;
	add.s32 	%r8950, %r2165, %r8949;
	ld.shared.f32 	%f1196, [%r8950];
	add.s32 	%r8951, %r2382, %r2370;
	mul.wide.s32 	%rd2395, %r8951, 4;
	add.s64 	%rd2396, %rd2, %rd2395;
	st.global.f32 	[%rd2396], %f1196;
$L__BB5_3663:
	setp.gt.u32 	%p2470, %r2166, 31;
	@%p2470 bra 	$L__BB5_3723;
	ld.param.u32 	%r16095, [_Z24transposeSharedSwizzlingILi32ELi32EEvPfS0_ii_param_2];
	add.s32 	%r2383, %r2382, %r2153;
	setp.ge.s32 	%p2471, %r2383, %r16095;
	@%p2471 bra 	$L__BB5_3666;
	xor.b32  	%r8952, %r2166, %r2368;
	shl.b32 	%r8953, %r8952, 2;
	add.s32 	%r8954, %r2167, %r8953;
	ld.shared.f32 	%f1197, [%r8954];
	add.s32 	%r8955, %r2383, %r2370;
	mul.wide.s32 	%rd2397, %r8955, 4;
	add.s64 	%rd2398, %rd2, %rd2397;
	st.global.f32 	[%rd2398], %f1197;
$L__BB5_3666:
	setp.gt.u32 	%p2472, %r2168, 31;
	@%p2472 bra 	$L__BB5_3723;
	ld.param.u32 	%r16096, [_Z24transposeSharedSwizzlingILi32ELi32EEvPfS0_ii_param_2];
	add.s32 	%r2384, %r2383, %r2153;
	setp.ge.s32 	%p2473, %r2384, %r16096;
	@%p2473 bra 	$L__BB5_3669;
	xor.b32  	%r8956, %r2168, %r2368;
	shl.b32 	%r8957, %r8956, 2;
	add.s32 	%r8958, %r2169, %r8957;
	ld.shared.f32 	%f1198, [%r8958];
	add.s32 	%r8959, %r2384, %r2370;
	mul.wide.s32 	%rd2399, %r8959, 4;
	add.s64 	%rd2400, %rd2, %rd2399;
	st.global.f32 	[%rd2400], %f1198;
$L__BB5_3669:
	setp.gt.u32 	%p2474, %r2170, 31;
	@%p2474 bra 	$L__BB5_3723;
	ld.param.u32 	%r16097, [_Z24transposeSharedSwizzlingILi32ELi32EEvPfS0_ii_param_2];
	add.s32 	%r2385, %r2384, %r2153;
	setp.ge.s32 	%p2475, %r2385, %r16097;
	@%p2475 bra 	$L__BB5_3672;
	xor.b32  	%r8960, %r2170, %r2368;
	shl.b32 	%r8961, %r8960, 2;
	add.s32 	%r8962, %r2171, %r8961;
	ld.shared.f32 	%f1199, [%r8962];
	add.s32 	%r8963, %r2385, %r2370;
	mul.wide.s32 	%rd2401, %r8963, 4;
	add.s64 	%rd2402, %rd2, %rd2401;
	st.global.f32 	[%rd2402], %f1199;
$L__BB5_3672:
	setp.gt.u32 	%p2476, %r2172, 31;
	@%p2476 bra 	$L__BB5_3723;
	ld.param.u32 	%r16098, [_Z24transposeSharedSwizzlingILi32ELi32EEvPfS0_ii_param_2];
	add.s32 	%r2386, %r2385, %r2153;
	setp.ge.s32 	%p2477, %r2386, %r16098;
	@%p2477 bra 	$L__BB5_3675;
	xor.b32  	%r8964, %r2172, %r2368;
	shl.b32 	%r8965, %r8964, 2;
	add.s32 	%r8966, %r2173, %r8965;
	ld.shared.f32 	%f1200, [%r8966];
	add.s32 	%r8967, %r2386, %r2370;
	mul.wide.s32 	%rd2403, %r8967, 4;
	add.s64 	%rd2404, %rd2, %rd2403;
	st.global.f32 	[%rd2404], %f1200;
$L__BB5_3675:
	setp.gt.u32 	%p2478, %r2174, 31;
	@%p2478 bra 	$L__BB5_3723;
	ld.param.u32 	%r16099, [_Z24transposeSharedSwizzlingILi32ELi32EEvPfS0_ii_param_2];
	add.s32 	%r2387, %r2386, %r2153;
	setp.ge.s32 	%p2479, %r2387, %r16099;
	@%p2479 bra 	$L__BB5_3678;
	xor.b32  	%r8968, %r2174, %r2368;
	shl.b32 	%r8969, %r8968, 2;
	add.s32 	%r8970, %r2175, %r8969;
	ld.shared.f32 	%f1201, [%r8970];
	add.s32 	%r8971, %r2387, %r2370;
	mul.wide.s32 	%rd2405, %r8971, 4;
	add.s64 	%rd2406, %rd2, %rd2405;
	st.global.f32 	[%rd2406], %f1201;
$L__BB5_3678:
	setp.gt.u32 	%p2480, %r2176, 31;
	@%p2480 bra 	$L__BB5_3723;
	ld.param.u32 	%r16100, [_Z24transposeSharedSwizzlingILi32ELi32EEvPfS0_ii_param_2];
	add.s32 	%r2388, %r2387, %r2153;
	setp.ge.s32 	%p2481, %r2388, %r16100;
	@%p2481 bra 	$L__BB5_3681;
	xor.b32  	%r8972, %r2176, %r2368;
	shl.b32 	%r8973, %r8972, 2;
	add.s32 	%r8974, %r2177, %r8973;
	ld.shared.f32 	%f1202, [%r8974];
	add.s32 	%r8975, %r2388, %r2370;
	mul.wide.s32 	%rd2407, %r8975, 4;
	add.s64 	%rd2408, %rd2, %rd2407;
	st.global.f32 	[%rd2408], %f1202;
$L__BB5_3681:
	setp.gt.u32 	%p2482, %r2178, 31;
	@%p2482 bra 	$L__BB5_3723;
	ld.param.u32 	%r16101, [_Z24transposeSharedSwizzlingILi32ELi32EEvPfS0_ii_param_2];
	add.s32 	%r2389, %r2388, %r2153;
	setp.ge.s32 	%p2483, %r2389, %r16101;
	@%p2483 bra 	$L__BB5_3684;
	xor.b32  	%r8976, %r2178, %r2368;
	shl.b32 	%r8977, %r8976, 2;
	add.s32 	%r8978, %r2179, %r8977;
	ld.shared.f32 	%f1203, [%r8978];
	add.s32 	%r8979, %r2389, %r2370;
	mul.wide.s32 	%rd2409, %r8979, 4;
	add.s64 	%rd2410, %rd2, %rd2409;
	st.global.f32 	[%rd2410], %f1203;
$L__BB5_3684:
	setp.gt.u32 	%p2484, %r2180, 31;
	@%p2484 bra 	$L__BB5_3723;
	ld.param.u32 	%r16102, [_Z24transposeSharedSwizzlingILi32ELi32EEvPfS0_ii_param_2];
	add.s32 	%r2390, %r2389, %r2153;
	setp.ge.s32 	%p2485, %r2390, %r16102;
	@%p2485 bra 	$L__BB5_3687;
	xor.b32  	%r8980, %r2180, %r2368;
	shl.b32 	%r8981, %r8980, 2;
	add.s32 	%r8982, %r2181, %r8981;
	ld.shared.f32 	%f1204, [%r8982];
	add.s32 	%r8983, %r2390, %r2370;
	mul.wide.s32 	%rd2411, %r8983, 4;
	add.s64 	%rd2412, %rd2, %rd2411;
	st.global.f32 	[%rd2412], %f1204;
$L__BB5_3687:
	setp.gt.u32 	%p2486, %r2182, 31;
	@%p2486 bra 	$L__BB5_3723;
	ld.param.u32 	%r16103, [_Z24transposeSharedSwizzlingILi32ELi32EEvPfS0_ii_param_2];
	add.s32 	%r2391, %r2390, %r2153;
	setp.ge.s32 	%p2487, %r2391, %r16103;
	@%p2487 bra 	$L__BB5_3690;
	xor.b32  	%r8984, %r2182, %r2368;
	shl.b32 	%r8985, %r2182, 7;
	mov.u32 	%r8986, _ZZ24transposeSharedSwizzlingILi32ELi32EEvPfS0_iiE4tile;
	add.s32 	%r8987, %r8986, %r8985;
	shl.b32 	%r8988, %r8984, 2;
	add.s32 	%r8989, %r8987, %r8988;
	ld.shared.f32 	%f1205, [%r8989];
	add.s32 	%r8990, %r2391, %r2370;
	mul.wide.s32 	%rd2413, %r8990, 4;
	add.s64 	%rd2414, %rd2, %rd2413;
	st.global.f32 	[%rd2414], %f1205;
$L__BB5_3690:
	setp.gt.u32 	%p2488, %r2183, 31;
	@%p2488 bra 	$L__BB5_3723;
	ld.param.u32 	%r16104, [_Z24transposeSharedSwizzlingILi32ELi32EEvPfS0_ii_param_2];
	add.s32 	%r2392, %r2391, %r2153;
	setp.ge.s32 	%p2489, %r2392, %r16104;
	@%p2489 bra 	$L__BB5_3693;
	xor.b32  	%r8991, %r2183, %r2368;
	shl.b32 	%r8992, %r2183, 7;
	mov.u32 	%r8993, _ZZ24transposeSharedSwizzlingILi32ELi32EEvPfS0_iiE4tile;
	add.s32 	%r8994, %r8993, %r8992;
	shl.b32 	%r8995, %r8991, 2;
	add.s32 	%r8996, %r8994, %r8995;
	ld.shared.f32 	%f1206, [%r8996];
	add.s32 	%r8997, %r2392, %r2370;
	mul.wide.s32 	%rd2415, %r8997, 4;
	add.s64 	%rd2416, %rd2, %rd2415;
	st.global.f32 	[%rd2416], %f1206;
$L__BB5_3693:
	setp.gt.u32 	%p2490, %r2184, 31;
	@%p2490 bra 	$L__BB5_3723;
	ld.param.u32 	%r16105, [_Z24transposeSharedSwizzlingILi32ELi32EEvPfS0_ii_param_2];
	add.s32 	%r2393, %r2392, %r2153;
	setp.ge.s32 	%p2491, %r2393, %r16105;
	@%p2491 bra 	$L__BB5_3696;
	xor.b32  	%r8998, %r2184, %r2368;
	shl.b32 	%r8999, %r2184, 7;
	mov.u32 	%r9000, _ZZ24transposeSharedSwizzlingILi32ELi32EEvPfS0_iiE4tile;
	add.s32 	%r9001, %r9000, %r8999;
	shl.b32 	%r9002, %r8998, 2;
	add.s32 	%r9003, %r9001, %r9002;
	ld.shared.f32 	%f1207, [%r9003];
	add.s32 	%r9004, %r2393, %r2370;
	mul.wide.s32 	%rd2417, %r9004, 4;
	add.s64 	%rd2418, %rd2, %rd2417;
	st.global.f32 	[%rd2418], %f1207;
$L__BB5_3696:
	setp.gt.u32 	%p2492, %r2185, 31;
	@%p2492 bra 	$L__BB5_3723;
	ld.param.u32 	%r16106, [_Z24transposeSharedSwizzlingILi32ELi32EEvPfS0_ii_param_2];
	add.s32 	%r2394, %r2393, %r2153;
	setp.ge.s32 	%p2493, %r2394, %r16106;
	@%p2493 bra 	$L__BB5_3699;
	xor.b32  	%r9005, %r2185, %r2368;
	shl.b32 	%r9006, %r2185, 7;
	mov.u32 	%r9007, _ZZ24transposeSharedSwizzlingILi32ELi32EEvPfS0_iiE4tile;
	add.s32 	%r9008, %r9007, %r9006;
	shl.b32 	%r9009, %r9005, 2;
	add.s32 	%r9010, %r9008, %r9009;
	ld.shared.f32 	%f1208, [%r9010];
	add.s32 	%r9011, %r2394, %r2370;
	mul.wide.s32 	%rd2419, %r9011, 4;
	add.s64 	%rd2420, %rd2, %rd2419;
	st.global.f32 	[%rd2420], %f1208;
$L__BB5_3699:
	setp.gt.u32 	%p2494, %r2186, 31;
	@%p2494 bra 	$L__BB5_3723;
	ld.param.u32 	%r16107, [_Z24transposeSharedSwizzlingILi32ELi32EEvPfS0_ii_param_2];
	add.s32 	%r2395, %r2394, %r2153;
	setp.ge.s32 	%p2495, %r2395, %r16107;
	@%p2495 bra 	$L__BB5_3702;
	xor.b32  	%r9012, %r2186, %r2368;
	shl.b32 	%r9013, %r2186, 7;
	mov.u32 	%r9014, _ZZ24transposeSharedSwizzlingILi32ELi32EEvPfS0_iiE4tile;
	add.s32 	%r9015, %r9014, %r9013;
	shl.b32 	%r9016, %r9012, 2;
	add.s32 	%r9017, %r9015, %r9016;
	ld.shared.f32 	%f1209, [%r9017];
	add.s32 	%r9018, %r2395, %r2370;
	mul.wide.s32 	%rd2421, %r9018, 4;
	add.s64 	%rd2422, %rd2, %rd2421;
	st.global.f32 	[%rd2422], %f1209;
$L__BB5_3702:
	setp.gt.u32 	%p2496, %r2187, 31;
	@%p2496 bra 	$L__BB5_3723;
	ld.param.u32 	%r16108, [_Z24transposeSharedSwizzlingILi32ELi32EEvPfS0_ii_param_2];
	add.s32 	%r2396, %r2395, %r2153;
	setp.ge.s32 	%p2497, %r2396, %r16108;
	@%p2497 bra 	$L__BB5_3705;
	xor.b32  	%r9019, %r2187, %r2368;
	shl.b32 	%r9020, %r2187, 7;
	mov.u32 	%r9021, _ZZ24transposeSharedSwizzlingILi32ELi32EEvPfS0_iiE4tile;
	add.s32 	%r9022, %r9021, %r9020;
	shl.b32 	%r9023, %r9019, 2;
	add.s32 	%r9024, %r9022, %r9023;
	ld.shared.f32 	%f1210, [%r9024];
	add.s32 	%r9025, %r2396, %r2370;
	mul.wide.s32 	%rd2423, %r9025, 4;
	add.s64 	%rd2424, %rd2, %rd2423;
	st.global.f32 	[%rd2424], %f1210;
$L__BB5_3705:
	setp.gt.u32 	%p2498, %r2188, 31;
	@%p2498 bra 	$L__BB5_3723;
	ld.param.u32 	%r16109, [_Z24transposeSharedSwizzlingILi32ELi32EEvPfS0_ii_param_2];
	add.s32 	%r2397, %r2396, %r2153;
	setp.ge.s32 	%p2499, %r2397, %r16109;
	@%p2499 bra 	$L__BB5_3708;
	xor.b32  	%r9026, %r2188, %r2368;
	shl.b32 	%r9027, %r2188, 7;
	mov.u32 	%r9028, _ZZ24transposeSharedSwizzlingILi32ELi32EEvPfS0_iiE4tile;
	add.s32 	%r9029, %r9028, %r9027;
	shl.b32 	%r9030, %r9026, 2;
	add.s32 	%r9031, %r9029, %r9030;
	ld.shared.f32 	%f1211, [%r9031];
	add.s32 	%r9032, %r2397, %r2370;
	mul.wide.s32 	%rd2425, %r9032, 4;
	add.s64 	%rd2426, %rd2, %rd2425;
	st.global.f32 	[%rd2426], %f1211;
$L__BB5_3708:
	setp.gt.u32 	%p2500, %r2189, 31;
	@%p2500 bra 	$L__BB5_3723;
	ld.param.u32 	%r16110, [_Z24transposeSharedSwizzlingILi32ELi32EEvPfS0_ii_param_2];
	add.s32 	%r2398, %r2397, %r2153;
	setp.ge.s32 	%p2501, %r2398, %r16110;
	@%p2501 bra 	$L__BB5_3711;
	xor.b32  	%r9033, %r2189, %r2368;
	shl.b32 	%r9034, %r2189, 7;
	mov.u32 	%r9035, _ZZ24transposeSharedSwizzlingILi32ELi32EEvPfS0_iiE4tile;
	add.s32 	%r9036, %r9035, %r9034;
	shl.b32 	%r9037, %r9033, 2;
	add.s32 	%r9038, %r9036, %r9037;
	ld.shared.f32 	%f1212, [%r9038];
	add.s32 	%r9039, %r2398, %r2370;
	mul.wide.s32 	%rd2427, %r9039, 4;
	add.s64 	%rd2428, %rd2, %rd2427;
	st.global.f32 	[%rd2428], %f1212;
$L__BB5_3711:
	setp.gt.u32 	%p2502, %r2190, 31;
	@%p2502 bra 	$L__BB5_3723;
	ld.param.u32 	%r16111, [_Z24transposeSharedSwizzlingILi32ELi32EEvPfS0_ii_param_2];
	add.s32 	%r2399, %r2398, %r2153;
	setp.ge.s32 	%p2503, %r2399, %r16111;
	@%p2503 bra 	$L__BB5_3714;
	xor.b32  	%r9040, %r2190, %r2368;
	shl.b32 	%r9041, %r2190, 7;
	mov.u32 	%r9042, _ZZ24transposeSharedSwizzlingILi32ELi32EEvPfS0_iiE4tile;
	add.s32 	%r9043, %r9042, %r9041;
	shl.b32 	%r9044, %r9040, 2;
	add.s32 	%r9045, %r9043, %r9044;
	ld.shared.f32 	%f1213, [%r9045];
	add.s32 	%r9046, %r2399, %r2370;
	mul.wide.s32 	%rd2429, %r9046, 4;
	add.s64 	%rd2430, %rd2, %rd2429;
	st.global.f32 	[%rd2430], %f1213;
$L__BB5_3714:
	setp.gt.u32 	%p2504, %r2191, 31;
	@%p2504 bra 	$L__BB5_3723;
	ld.param.u32 	%r16112, [_Z24transposeSharedSwizzlingILi32ELi32EEvPfS0_ii_param_2];
	add.s32 	%r2400, %r2399, %r2153;
	setp.ge.s32 	%p2505, %r2400, %r16112;
	@%p2505 bra 	$L__BB5_3717;
	xor.b32  	%r9047, %r2191, %r2368;
	shl.b32 	%r9048, %r2191, 7;
	mov.u32 	%r9049, _ZZ24transposeSharedSwizzlingILi32ELi32EEvPfS0_iiE4tile;
	add.s32 	%r9050, %r9049, %r9048;
	shl.b32 	%r9051, %r9047, 2;
	add.s32 	%r9052, %r9050, %r9051;
	ld.shared.f32 	%f1214, [%r9052];
	add.s32 	%r9053, %r2400, %r2370;
	mul.wide.s32 	%rd2431, %r9053, 4;
	add.s64 	%rd2432, %rd2, %rd2431;
	st.global.f32 	[%rd2432], %f1214;
$L__BB5_3717:
	setp.gt.u32 	%p2506, %r2192, 31;
	@%p2506 bra 	$L__BB5_3723;
	ld.param.u32 	%r16113, [_Z24transposeSharedSwizzlingILi32ELi32EEvPfS0_ii_param_2];
	add.s32 	%r2401, %r2400, %r2153;
	setp.ge.s32 	%p2507, %r2401, %r16113;
	@%p2507 bra 	$L__BB5_3720;
	xor.b32  	%r9054, %r2192, %r2368;
	shl.b32 	%r9055, %r2192, 7;
	mov.u32 	%r9056, _ZZ24transposeSharedSwizzlingILi32ELi32EEvPfS0_iiE4tile;
	add.s32 	%r9057, %r9056, %r9055;
	shl.b32 	%r9058, %r9054, 2;
	add.s32 	%r9059, %r9057, %r9058;
	ld.shared.f32 	%f1215, [%r9059];
	add.s32 	%r9060, %r2401, %r2370;
	mul.wide.s32 	%rd2433, %r9060, 4;
	add.s64 	%rd2434, %rd2, %rd2433;
	st.global.f32 	[%rd2434], %f1215;
$L__BB5_3720:
	setp.gt.u32 	%p2508, %r2193, 31;
	@%p2508 bra 	$L__BB5_3723;
	ld.param.u32 	%r16114, [_Z24transposeSharedSwizzlingILi32ELi32EEvPfS0_ii_param_2];
	add.s32 	%r2402, %r2401, %r2153;
	setp.ge.s32 	%p2509, %r2402, %r16114;
	@%p2509 bra 	$L__BB5_3723;
	xor.b32  	%r9061, %r2193, %r2368;
	shl.b32 	%r9062, %r2193, 7;
	mov.u32 	%r9063, _ZZ24transposeSharedSwizzlingILi32ELi32EEvPfS0_iiE4tile;
	add.s32 	%r9064, %r9063, %r9062;
	shl.b32 	%r9065, %r9061, 2;
	add.s32 	%r9066, %r9064, %r9065;
	ld.shared.f32 	%f1216, [%r9066];
	add.s32 	%r9067, %r2402, %r2370;
	mul.wide.s32 	%rd2435, %r9067, 4;
	add.s64 	%rd2436, %rd2, %rd2435;
	st.global.f32 	[%rd2436], %f1216;
$L__BB5_3723:
	add.s32 	%r2403, %r2368, %r2227;
	setp.gt.u32 	%p2510, %r2403, 31;
	@%p2510 bra 	$L__BB5_6270;
	ld.param.u32 	%r17977, [_Z24transposeSharedSwizzlingILi32ELi32EEvPfS0_ii_param_3];
	add.s32 	%r2404, %r2369, %r2227;
	setp.ge.s32 	%p2511, %r2404, %r17977;
	@%p2511 bra 	$L__BB5_6270;
	@%p2116 bra 	$L__BB5_3821;
	ld.param.u32 	%r16115, [_Z24transposeSharedSwizzlingILi32ELi32EEvPfS0_ii_param_2];
	mul.lo.s32 	%r2405, %r2404, %r16115;
	add.s32 	%r2406, %r2152, %r2151;
	setp.ge.s32 	%p2513, %r2406, %r16115;
	@%p2513 bra 	$L__BB5_3728;
	xor.b32  	%r9068, %r2152, %r2403;
	shl.b32 	%r9069, %r2152, 7;
	mov.u32 	%r9070, _ZZ24transposeSharedSwizzlingILi32ELi32EEvPfS0_iiE4tile;
	add.s32 	%r9071, %r9070, %r9069;
	shl.b32 	%r9072, %r9068, 2;
	add.s32 	%r9073, %r9071, %r9072;
	ld.shared.f32 	%f1217, [%r9073];
	add.s32 	%r9074, %r2406, %r2405;
	mul.wide.s32 	%rd2437, %r9074, 4;
	add.s64 	%rd2438, %rd2, %rd2437;
	st.global.f32 	[%rd2438], %f1217;
$L__BB5_3728:
	setp.gt.u32 	%p2514, %r2154, 31;
	@%p2514 bra 	$L__BB5_3821;
	ld.param.u32 	%r16116, [_Z24transposeSharedSwizzlingILi32ELi32EEvPfS0_ii_param_2];
	add.s32 	%r2407, %r2406, %r2153;
	setp.ge.s32 	%p2515, %r2407, %r16116;
	@%p2515 bra 	$L__BB5_3731;
	xor.b32  	%r9075, %r2154, %r2403;
	shl.b32 	%r9076, %r2152, 7;
	mov.u32 	%r9077, _ZZ24transposeSharedSwizzlingILi32ELi32EEvPfS0_iiE4tile;
	add.s32 	%r9078, %r9077, %r9076;
	shl.b32 	%r9079, %r2153, 7;
	add.s32 	%r9080, %r9078, %r9079;
	shl.b32 	%r9081, %r9075, 2;
	add.s32 	%r9082, %r9080, %r9081;
	ld.shared.f32 	%f1218, [%r9082];
	add.s32 	%r9083, %r2407, %r2405;
	mul.wide.s32 	%rd2439, %r9083, 4;
	add.s64 	%rd2440, %rd2, %rd2439;
	st.global.f32 	[%rd2440], %f1218;
$L__BB5_3731:
	setp.gt.u32 	%p2516, %r2155, 31;
	@%p2516 bra 	$L__BB5_3821;
	ld.param.u32 	%r16117, [_Z24transposeSharedSwizzlingILi32ELi32EEvPfS0_ii_param_2];
	add.s32 	%r2408, %r2407, %r2153;
	setp.ge.s32 	%p2517, %r2408, %r16117;
	@%p2517 bra 	$L__BB5_3734;
	xor.b32  	%r9084, %r2155, %r2403;
	shl.b32 	%r9085, %r2152, 7;
	mov.u32 	%r9086, _ZZ24transposeSharedSwizzlingILi32ELi32EEvPfS0_iiE4tile;
	add.s32 	%r9087, %r9086, %r9085;
	shl.b32 	%r9088, %r2153, 7;
	add.s32 	%r9089, %r9087, %r9088;
	add.s32 	%r9090, %r9089, %r9088;
	shl.b32 	%r9091, %r9084, 2;
	add.s32 	%r9092, %r9090, %r9091;
	ld.shared.f32 	%f1219, [%r9092];
	add.s32 	%r9093, %r2408, %r2405;
	mul.wide.s32 	%rd2441, %r9093, 4;
	add.s64 	%rd2442, %rd2, %rd2441;
	st.global.f32 	[%rd2442], %f1219;
$L__BB5_3734:
	setp.gt.u32 	%p2518, %r2156, 31;
	@%p2518 bra 	$L__BB5_3821;
	ld.param.u32 	%r16118, [_Z24transposeSharedSwizzlingILi32ELi32EEvPfS0_ii_param_2];
	add.s32 	%r2409, %r2408, %r2153;
	setp.ge.s32 	%p2519, %r2409, %r16118;
	@%p2519 bra 	$L__BB5_3737;
	xor.b32  	%r9094, %r2156, %r2403;
	shl.b32 	%r9095, %r2152, 7;
	mov.u32 	%r9096, _ZZ24transposeSharedSwizzlingILi32ELi32EEvPfS0_iiE4tile;
	add.s32 	%r9097, %r9096, %r9095;
	shl.b32 	%r9098, %r2153, 7;
	add.s32 	%r9099, %r9097, %r9098;
	add.s32 	%r9100, %r9099, %r9098;
	add.s32 	%r9101, %r9100, %r9098;
	shl.b32 	%r9102, %r9094, 2;
	add.s32 	%r9103, %r9101, %r9102;
	ld.shared.f32 	%f1220, [%r9103];
	add.s32 	%r9104, %r2409, %r2405;
	mul.wide.s32 	%rd2443, %r9104, 4;
	add.s64 	%rd2444, %rd2, %rd2443;
	st.global.f32 	[%rd2444], %f1220;
$L__BB5_3737:
	setp.gt.u32 	%p2520, %r2157, 31;
	@%p2520 bra 	$L__BB5_3821;
	ld.param.u32 	%r16119, [_Z24transposeSharedSwizzlingILi32ELi32EEvPfS0_ii_param_2];
	add.s32 	%r2410, %r2409, %r2153;
	setp.ge.s32 	%p2521, %r2410, %r16119;
	@%p2521 bra 	$L__BB5_3740;
	xor.b32  	%r9105, %r2157, %r2403;
	shl.b32 	%r9106, %r2152, 7;
	mov.u32 	%r9107, _ZZ24transposeSharedSwizzlingILi32ELi32EEvPfS0_iiE4tile;
	add.s32 	%r9108, %r9107, %r9106;
	shl.b32 	%r9109, %r2153, 7;
	add.s32 	%r9110, %r9108, %r9109;
	add.s32 	%r9111, %r9110, %r9109;
	add.s32 	%r9112, %r9111, %r9109;
	add.s32 	%r9113, %r9112, %r9109;
	shl.b32 	%r9114, %r9105, 2;
	add.s32 	%r9115, %r9113, %r9114;
	ld.shared.f32 	%f1221, [%r9115];
	add.s32 	%r9116, %r2410, %r2405;
	mul.wide.s32 	%rd2445, %r9116, 4;
	add.s64 	%rd2446, %rd2, %rd2445;
	st.global.f32 	[%rd2446], %f1221;
$L__BB5_3740:
	setp.gt.u32 	%p2522, %r2158, 31;
	@%p2522 bra 	$L__BB5_3821;
	ld.param.u32 	%r16120, [_Z24transposeSharedSwizzlingILi32ELi32EEvPfS0_ii_param_2];
	add.s32 	%r2411, %r2410, %r2153;
	setp.ge.s32 	%p2523, %r2411, %r16120;
	@%p2523 bra 	$L__BB5_3743;
	xor.b32  	%r9117, %r2158, %r2403;
	shl.b32 	%r9118, %r2152, 7;
	mov.u32 	%r9119, _ZZ24transposeSharedSwizzlingILi32ELi32EEvPfS0_iiE4tile;
	add.s32 	%r9120, %r9119, %r9118;
	shl.b32 	%r9121, %r2153, 7;
	add.s32 	%r9122, %r9120, %r9121;
	add.s32 	%r9123, %r9122, %r9121;
	add.s32 	%r9124, %r9123, %r9121;
	add.s32 	%r9125, %r9124, %r9121;
	add.s32 	%r9126, %r9125, %r9121;
	shl.b32 	%r9127, %r9117, 2;
	add.s32 	%r9128, %r9126, %r9127;
	ld.shared.f32 	%f1222, [%r9128];
	add.s32 	%r9129, %r2411, %r2405;
	mul.wide.s32 	%rd2447, %r9129, 4;
	add.s64 	%rd2448, %rd2, %rd2447;
	st.global.f32 	[%rd2448], %f1222;
$L__BB5_3743:
	setp.gt.u32 	%p2524, %r2159, 31;
	@%p2524 bra 	$L__BB5_3821;
	ld.param.u32 	%r16121, [_Z24transposeSharedSwizzlingILi32ELi32EEvPfS0_ii_param_2];
	add.s32 	%r2412, %r2411, %r2153;
	setp.ge.s32 	%p2525, %r2412, %r16121;
	@%p2525 bra 	$L__BB5_3746;
	xor.b32  	%r9130, %r2159, %r2403;
	shl.b32 	%r9131, %r2152, 7;
	mov.u32 	%r9132, _ZZ24transposeSharedSwizzlingILi32ELi32EEvPfS0_iiE4tile;
	add.s32 	%r9133, %r9132, %r9131;
	shl.b32 	%r9134, %r2153, 7;
	add.s32 	%r9135, %r9133, %r9134;
	add.s32 	%r9136, %r9135, %r9134;
	add.s32 	%r9137, %r9136, %r9134;
	add.s32 	%r9138, %r9137, %r9134;
	add.s32 	%r9139, %r9138, %r9134;
	add.s32 	%r9140, %r9139, %r9134;
	shl.b32 	%r9141, %r9130, 2;
	add.s32 	%r9142, %r9140, %r9141;
	ld.shared.f32 	%f1223, [%r9142];
	add.s32 	%r9143, %r2412, %r2405;
	mul.wide.s32 	%rd2449, %r9143, 4;
	add.s64 	%rd2450, %rd2, %rd2449;
	st.global.f32 	[%rd2450], %f1223;
$L__BB5_3746:
	setp.gt.u32 	%p2526, %r2160, 31;
	@%p2526 bra 	$L__BB5_3821;
	ld.param.u32 	%r16122, [_Z24transposeSharedSwizzlingILi32ELi32EEvPfS0_ii_param_2];
	add.s32 	%r2413, %r2412, %r2153;
	setp.ge.s32 	%p2527, %r2413, %r16122;
	@%p2527 bra 	$L__BB5_3749;
	xor.b32  	%r9144, %r2160, %r2403;
	shl.b32 	%r9145, %r2152, 7;
	mov.u32 	%r9146, _ZZ24transposeSharedSwizzlingILi32ELi32EEvPfS0_iiE4tile;
	add.s32 	%r9147, %r9146, %r9145;
	shl.b32 	%r9148, %r2153, 7;
	add.s32 	%r9149, %r9147, %r9148;
	add.s32 	%r9150, %r9149, %r9148;
	add.s32 	%r9151, %r9150, %r9148;
	add.s32 	%r9152, %r9151, %r9148;
	add.s32 	%r9153, %r9152, %r9148;
	add.s32 	%r9154, %r9153, %r9148;
	add.s32 	%r9155, %r9154, %r9148;
	shl.b32 	%r9156, %r9144, 2;
	add.s32 	%r9157, %r9155, %r9156;
	ld.shared.f32 	%f1224, [%r9157];
	add.s32 	%r9158, %r2413, %r2405;
	mul.wide.s32 	%rd2451, %r9158, 4;
	add.s64 	%rd2452, %rd2, %rd2451;
	st.global.f32 	[%rd2452], %f1224;
$L__BB5_3749:
	setp.gt.u32 	%p2528, %r2161, 31;
	@%p2528 bra 	$L__BB5_3821;
	ld.param.u32 	%r16123, [_Z24transposeSharedSwizzlingILi32ELi32EEvPfS0_ii_param_2];
	add.s32 	%r2414, %r2413, %r2153;
	setp.ge.s32 	%p2529, %r2414, %r16123;
	@%p2529 bra 	$L__BB5_3752;
	xor.b32  	%r9159, %r2161, %r2403;
	shl.b32 	%r9160, %r2152, 7;
	mov.u32 	%r9161, _ZZ24transposeSharedSwizzlingILi32ELi32EEvPfS0_iiE4tile;
	add.s32 	%r9162, %r9161, %r9160;
	shl.b32 	%r9163, %r2153, 7;
	add.s32 	%r9164, %r9162, %r9163;
	add.s32 	%r9165, %r9164, %r9163;
	add.s32 	%r9166, %r9165, %r9163;
	add.s32 	%r9167, %r9166, %r9163;
	add.s32 	%r9168, %r9167, %r9163;
	add.s32 	%r9169, %r9168, %r9163;
	add.s32 	%r9170, %r9169, %r9163;
	add.s32 	%r9171, %r9170, %r9163;
	shl.b32 	%r9172, %r9159, 2;
	add.s32 	%r9173, %r9171, %r9172;
	ld.shared.f32 	%f1225, [%r9173];
	add.s32 	%r9174, %r2414, %r2405;
	mul.wide.s32 	%rd2453, %r9174, 4;
	add.s64 	%rd2454, %rd2, %rd2453;
	st.global.f32 	[%rd2454], %f1225;
$L__BB5_3752:
	setp.gt.u32 	%p2530, %r2162, 31;
	@%p2530 bra 	$L__BB5_3821;
	ld.param.u32 	%r16124, [_Z24transposeSharedSwizzlingILi32ELi32EEvPfS0_ii_param_2];
	add.s32 	%r2415, %r2414, %r2153;
	setp.ge.s32 	%p2531, %r2415, %r16124;
	@%p2531 bra 	$L__BB5_3755;
	xor.b32  	%r9175, %r2162, %r2403;
	shl.b32 	%r9176, %r2152, 7;
	mov.u32 	%r9177, _ZZ24transposeSharedSwizzlingILi32ELi32EEvPfS0_iiE4tile;
	add.s32 	%r9178, %r9177, %r9176;
	shl.b32 	%r9179, %r2153, 7;
	add.s32 	%r9180, %r9178, %r9179;
	add.s32 	%r9181, %r9180, %r9179;
	add.s32 	%r9182, %r9181, %r9179;
	add.s32 	%r9183, %r9182, %r9179;
	add.s32 	%r9184, %r9183, %r9179;
	add.s32 	%r9185, %r9184, %r9179;
	add.s32 	%r9186, %r9185, %r9179;
	add.s32 	%r9187, %r9186, %r9179;
	add.s32 	%r9188, %r9187, %r9179;
	shl.b32 	%r9189, %r9175, 2;
	add.s32 	%r9190, %r9188, %r9189;
	ld.shared.f32 	%f1226, [%r9190];
	add.s32 	%r9191, %r2415, %r2405;
	mul.wide.s32 	%rd2455, %r9191, 4;
	add.s64 	%rd2456, %rd2, %rd2455;
	st.global.f32 	[%rd2456], %f1226;
$L__BB5_3755:
	setp.gt.u32 	%p2532, %r2163, 31;
	@%p2532 bra 	$L__BB5_3821;
	ld.param.u32 	%r16125, [_Z24transposeSharedSwizzlingILi32ELi32EEvPfS0_ii_param_2];
	add.s32 	%r2416, %r2415, %r2153;
	setp.ge.s32 	%p2533, %r2416, %r16125;
	@%p2533 bra 	$L__BB5_3758;
	xor.b32  	%r9192, %r2163, %r2403;
	shl.b32 	%r9193, %r2152, 7;
	mov.u32 	%r9194, _ZZ24transposeSharedSwizzlingILi32ELi32EEvPfS0_iiE4tile;
	add.s32 	%r9195, %r9194, %r9193;
	shl.b32 	%r9196, %r2153, 7;
	add.s32 	%r9197, %r9195, %r9196;
	add.s32 	%r9198, %r9197, %r9196;
	add.s32 	%r9199, %r9198, %r9196;
	add.s32 	%r9200, %r9199, %r9196;
	add.s32 	%r9201, %r9200, %r9196;
	add.s32 	%r9202, %r9201, %r9196;
	add.s32 	%r9203, %r9202, %r9196;
	add.s32 	%r9204, %r9203, %r9196;
	add.s32 	%r9205, %r9204, %r9196;
	add.s32 	%r9206, %r9205, %r9196;
	shl.b32 	%r9207, %r9192, 2;
	add.s32 	%r9208, %r9206, %r9207;
	ld.shared.f32 	%f1227, [%r9208];
	add.s32 	%r9209, %r2416, %r2405;
	mul.wide.s32 	%rd2457, %r9209, 4;
	add.s64 	%rd2458, %rd2, %rd2457;
	st.global.f32 	[%rd2458], %f1227;
$L__BB5_3758:
	setp.gt.u32 	%p2534, %r2164, 31;
	@%p2534 bra 	$L__BB5_3821;
	ld.param.u32 	%r16126, [_Z24transposeSharedSwizzlingILi32ELi32EEvPfS0_ii_param_2];
	add.s32 	%r2417, %r2416, %r2153;
	setp.ge.s32 	%p2535, %r2417, %r16126;
	@%p2535 bra 	$L__BB5_3761;
	xor.b32  	%r9210, %r2164, %r2403;
	shl.b32 	%r9211, %r9210, 2;
	add.s32 	%r9212, %r2165, %r9211;
	ld.shared.f32 	%f1228, [%r9212];
	add.s32 	%r9213, %r2417, %r2405;
	mul.wide.s32 	%rd2459, %r9213, 4;
	add.s64 	%rd2460, %rd2, %rd2459;
	st.global.f32 	[%rd2460], %f1228;
$L__BB5_3761:
	setp.gt.u32 	%p2536, %r2166, 31;
	@%p2536 bra 	$L__BB5_3821;
	ld.param.u32 	%r16127, [_Z24transposeSharedSwizzlingILi32ELi32EEvPfS0_ii_param_2];
	add.s32 	%r2418, %r2417, %r2153;
	setp.ge.s32 	%p2537, %r2418, %r16127;
	@%p2537 bra 	$L__BB5_3764;
	xor.b32  	%r9214, %r2166, %r2403;
	shl.b32 	%r9215, %r9214, 2;
	add.s32 	%r9216, %r2167, %r9215;
	ld.shared.f32 	%f1229, [%r9216];
	add.s32 	%r9217, %r2418, %r2405;
	mul.wide.s32 	%rd2461, %r9217, 4;
	add.s64 	%rd2462, %rd2, %rd2461;
	st.global.f32 	[%rd2462], %f1229;
$L__BB5_3764:
	setp.gt.u32 	%p2538, %r2168, 31;
	@%p2538 bra 	$L__BB5_3821;
	ld.param.u32 	%r16128, [_Z24transposeSharedSwizzlingILi32ELi32EEvPfS0_ii_param_2];
	add.s32 	%r2419, %r2418, %r2153;
	setp.ge.s32 	%p2539, %r2419, %r16128;
	@%p2539 bra 	$L__BB5_3767;
	xor.b32  	%r9218, %r2168, %r2403;
	shl.b32 	%r9219, %r9218, 2;
	add.s32 	%r9220, %r2169, %r9219;
	ld.shared.f32 	%f1230, [%r9220];
	add.s32 	%r9221, %r2419, %r2405;
	mul.wide.s32 	%rd2463, %r9221, 4;
	add.s64 	%rd2464, %rd2, %rd2463;
	st.global.f32 	[%rd2464], %f1230;
$L__BB5_3767:
	setp.gt.u32 	%p2540, %r2170, 31;
	@%p2540 bra 	$L__BB5_3821;
	ld.param.u32 	%r16129, [_Z24transposeSharedSwizzlingILi32ELi32EEvPfS0_ii_param_2];
	add.s32 	%r2420, %r2419, %r2153;
	setp.ge.s32 	%p2541, %r2420, %r16129;
	@%p2541 bra 	$L__BB5_3770;
	xor.b32  	%r9222, %r2170, %r2403;
	shl.b32 	%r9223, %r9222, 2;
	add.s32 	%r9224, %r2171, %r9223;
	ld.shared.f32 	%f1231, [%r9224];
	add.s32 	%r9225, %r2420, %r2405;
	mul.wide.s32 	%rd2465, %r9225, 4;
	add.s64 	%rd2466, %rd2, %rd2465;
	st.global.f32 	[%rd2466], %f1231;
$L__BB5_3770:
	setp.gt.u32 	%p2542, %r2172, 31;
	@%p2542 bra 	$L__BB5_3821;
	ld.param.u32 	%r16130, [_Z24transposeSharedSwizzlingILi32ELi32EEvPfS0_ii_param_2];
	add.s32 	%r2421, %r2420, %r2153;
	setp.ge.s32 	%p2543, %r2421, %r16130;
	@%p2543 bra 	$L__BB5_3773;
	xor.b32  	%r9226, %r2172, %r2403;
	shl.b32 	%r9227, %r9226, 2;
	add.s32 	%r9228, %r2173, %r9227;
	ld.shared.f32 	%f1232, [%r9228];
	add.s32 	%r9229, %r2421, %r2405;
	mul.wide.s32 	%rd2467, %r9229, 4;
	add.s64 	%rd2468, %rd2, %rd2467;
	st.global.f32 	[%rd2468], %f1232;
$L__BB5_3773:
	setp.gt.u32 	%p2544, %r2174, 31;
	@%p2544 bra 	$L__BB5_3821;
	ld.param.u32 	%r16131, [_Z24transposeSharedSwizzlingILi32ELi32EEvPfS0_ii_param_2];
	add.s32 	%r2422, %r2421, %r2153;
	setp.ge.s32 	%p2545, %r2422, %r16131;
	@%p2545 bra 	$L__BB5_3776;
	xor.b32  	%r9230, %r2174, %r2403;
	shl.b32 	%r9231, %r9230, 2;
	add.s32 	%r9232, %r2175, %r9231;
	ld.shared.f32 	%f1233, [%r9232];
	add.s32 	%r9233, %r2422, %r2405;
	mul.wide.s32 	%rd2469, %r9233, 4;
	add.s64 	%rd2470, %rd2, %rd2469;
	st.global.f32 	[%rd2470], %f1233;
$L__BB5_3776:
	setp.gt.u32 	%p2546, %r2176, 31;
	@%p2546 bra 	$L__BB5_3821;
	ld.param.u32 	%r16132, [_Z24transposeSharedSwizzlingILi32ELi32EEvPfS0_ii_param_2];
	add.s32 	%r2423, %r2422, %r2153;
	setp.ge.s32 	%p2547, %r2423, %r16132;
	@%p2547 bra 	$L__BB5_3779;
	xor.b32  	%r9234, %r2176, %r2403;
	shl.b32 	%r9235, %r9234, 2;
	add.s32 	%r9236, %r2177, %r9235;
	ld.shared.f32 	%f1234, [%r9236];
	add.s32 	%r9237, %r2423, %r2405;
	mul.wide.s32 	%rd2471, %r9237, 4;
	add.s64 	%rd2472, %rd2, %rd2471;
	st.global.f32 	[%rd2472], %f1234;
$L__BB5_3779:
	setp.gt.u32 	%p2548, %r2178, 31;
	@%p2548 bra 	$L__BB5_3821;
	ld.param.u32 	%r16133, [_Z24transposeSharedSwizzlingILi32ELi32EEvPfS0_ii_param_2];
	add.s32 	%r2424, %r2423, %r2153;
	setp.ge.s32 	%p2549, %r2424, %r16133;
	@%p2549 bra 	$L__BB5_3782;
	xor.b32  	%r9238, %r2178, %r2403;
	shl.b32 	%r9239, %r9238, 2;
	add.s32 	%r9240, %r2179, %r9239;
	ld.shared.f32 	%f1235, [%r9240];
	add.s32 	%r9241, %r2424, %r2405;
	mul.wide.s32 	%rd2473, %r9241, 4;
	add.s64 	%rd2474, %rd2, %rd2473;
	st.global.f32 	[%rd2474], %f1235;
$L__BB5_3782:
	setp.gt.u32 	%p2550, %r2180, 31;
	@%p2550 bra 	$L__BB5_3821;
	ld.param.u32 	%r16134, [_Z24transposeSharedSwizzlingILi32ELi32EEvPfS0_ii_param_2];
	add.s32 	%r2425, %r2424, %r2153;
	setp.ge.s32 	%p2551, %r2425, %r16134;
	@%p2551 bra 	$L__BB5_3785;
	xor.b32  	%r9242, %r2180, %r2403;
	shl.b32 	%r9243, %r9242, 2;
	add.s32 	%r9244, %r2181, %r9243;
	ld.shared.f32 	%f1236, [%r9244];
	add.s32 	%r9245, %r2425, %r2405;
	mul.wide.s32 	%rd2475, %r9245, 4;
	add.s64 	%rd2476, %rd2, %rd2475;
	st.global.f32 	[%rd2476], %f1236;
$L__BB5_3785:
	setp.gt.u32 	%p2552, %r2182, 31;
	@%p2552 bra 	$L__BB5_3821;
	ld.param.u32 	%r16135, [_Z24transposeSharedSwizzlingILi32ELi32EEvPfS0_ii_param_2];
	add.s32 	%r2426, %r2425, %r2153;
	setp.ge.s32 	%p2553, %r2426, %r16135;
	@%p2553 bra 	$L__BB5_3788;
	xor.b32  	%r9246, %r2182, %r2403;
	shl.b32 	%r9247, %r2182, 7;
	mov.u32 	%r9248, _ZZ24transposeSharedSwizzlingILi32ELi32EEvPfS0_iiE4tile;
	add.s32 	%r9249, %r9248, %r9247;
	shl.b32 	%r9250, %r9246, 2;
	add.s32 	%r9251, %r9249, %r9250;
	ld.shared.f32 	%f1237, [%r9251];
	add.s32 	%r9252, %r2426, %r2405;
	mul.wide.s32 	%rd2477, %r9252, 4;
	add.s64 	%rd2478, %rd2, %rd2477;
	st.global.f32 	[%rd2478], %f1237;
$L__BB5_3788:
	setp.gt.u32 	%p2554, %r2183, 31;
	@%p2554 bra 	$L__BB5_3821;
	ld.param.u32 	%r16136, [_Z24transposeSharedSwizzlingILi32ELi32EEvPfS0_ii_param_2];
	add.s32 	%r2427, %r2426, %r2153;
	setp.ge.s32 	%p2555, %r2427, %r16136;
	@%p2555 bra 	$L__BB5_3791;
	xor.b32  	%r9253, %r2183, %r2403;
	shl.b32 	%r9254, %r2183, 7;
	mov.u32 	%r9255, _ZZ24transposeSharedSwizzlingILi32ELi32EEvPfS0_iiE4tile;
	add.s32 	%r9256, %r9255, %r9254;
	shl.b32 	%r9257, %r9253, 2;
	add.s32 	%r9258, %r9256, %r9257;
	ld.shared.f32 	%f1238, [%r9258];
	add.s32 	%r9259, %r2427, %r2405;
	mul.wide.s32 	%rd2479, %r9259, 4;
	add.s64 	%rd2480, %rd2, %rd2479;
	st.global.f32 	[%rd2480], %f1238;
$L__BB5_3791:
	setp.gt.u32 	%p2556, %r2184, 31;
	@%p2556 bra 	$L__BB5_3821;
	ld.param.u32 	%r16137, [_Z24transposeSharedSwizzlingILi32ELi32EEvPfS0_ii_param_2];
	add.s32 	%r2428, %r2427, %r2153;
	setp.ge.s32 	%p2557, %r2428, %r16137;
	@%p2557 bra 	$L__BB5_3794;
	xor.b32  	%r9260, %r2184, %r2403;
	shl.b32 	%r9261, %r2184, 7;
	mov.u32 	%r9262, _ZZ24transposeSharedSwizzlingILi32ELi32EEvPfS0_iiE4tile;
	add.s32 	%r9263, %r9262, %r9261;
	shl.b32 	%r9264, %r9260, 2;
	add.s32 	%r9265, %r9263, %r9264;
	ld.shared.f32 	%f1239, [%r9265];
	add.s32 	%r9266, %r2428, %r2405;
	mul.wide.s32 	%rd2481, %r9266, 4;
	add.s64 	%rd2482, %rd2, %rd2481;
	st.global.f32 	[%rd2482], %f1239;
$L__BB5_3794:
	setp.gt.u32 	%p2558, %r2185, 31;
	@%p2558 bra 	$L__BB5_3821;
	ld.param.u32 	%r16138, [_Z24transposeSharedSwizzlingILi32ELi32EEvPfS0_ii_param_2];
	add.s32 	%r2429, %r2428, %r2153;
	setp.ge.s32 	%p2559, %r2429, %r16138;
	@%p2559 bra 	$L__BB5_3797;
	xor.b32  	%r9267, %r2185, %r2403;
	shl.b32 	%r9268, %r2185, 7;
	mov.u32 	%r9269, _ZZ24transposeSharedSwizzlingILi32ELi32EEvPfS0_iiE4tile;
	add.s32 	%r9270, %r9269, %r9268;
	shl.b32 	%r9271, %r9267, 2;
	add.s32 	%r9272, %r9270, %r9271;
	ld.shared.f32 	%f1240, [%r9272];
	add.s32 	%r9273, %r2429, %r2405;
	mul.wide.s32 	%rd2483, %r9273, 4;
	add.s64 	%rd2484, %rd2, %rd2483;
	st.global.f32 	[%rd2484], %f1240;
$L__BB5_3797:
	setp.gt.u32 	%p2560, %r2186, 31;
	@%p2560 bra 	$L__BB5_3821;
	ld.param.u32 	%r16139, [_Z24transposeSharedSwizzlingILi32ELi32EEvPfS0_ii_param_2];
	add.s32 	%r2430, %r2429, %r2153;
	setp.ge.s32 	%p2561, %r2430, %r16139;
	@%p2561 bra 	$L__BB5_3800;
	xor.b32  	%r9274, %r2186, %r2403;
	shl.b32 	%r9275, %r2186, 7;
	mov.u32 	%r9276, _ZZ24transposeSharedSwizzlingILi32ELi32EEvPfS0_iiE4tile;
	add.s32 	%r9277, %r9276, %r9275;
	shl.b32 	%r9278, %r9274, 2;
	add.s32 	%r9279, %r9277, %r9278;
	ld.shared.f32 	%f1241, [%r9279];
	add.s32 	%r9280, %r2430, %r2405;
	mul.wide.s32 	%rd2485, %r9280, 4;
	add.s64 	%rd2486, %rd2, %rd2485;
	st.global.f32 	[%rd2486], %f1241;
$L__BB5_3800:
	setp.gt.u32 	%p2562, %r2187, 31;
	@%p2562 bra 	$L__BB5_3821;
	ld.param.u32 	%r16140, [_Z24transposeSharedSwizzlingILi32ELi32EEvPfS0_ii_param_2];
	add.s32 	%r2431, %r2430, %r2153;
	setp.ge.s32 	%p2563, %r2431, %r16140;
	@%p2563 bra 	$L__BB5_3803;
	xor.b32  	%r9281, %r2187, %r2403;
	shl.b32 	%r9282, %r2187, 7;
	mov.u32 	%r9283, _ZZ24transposeSharedSwizzlingILi32ELi32EEvPfS0_iiE4tile;
	add.s32 	%r9284, %r9283, %r9282;
	shl.b32 	%r9285, %r9281, 2;
	add.s32 	%r9286, %r9284, %r9285;
	ld.shared.f32 	%f1242, [%r9286];
	add.s32 	%r9287, %r2431, %r2405;
	mul.wide.s32 	%rd2487, %r9287, 4;
	add.s64 	%rd2488, %rd2, %rd2487;
	st.global.f32 	[%rd2488], %f1242;
$L__BB5_3803:
	setp.gt.u32 	%p2564, %r2188, 31;
	@%p2564 bra 	$L__BB5_3821;
	ld.param.u32 	%r16141, [_Z24transposeSharedSwizzlingILi32ELi32EEvPfS0_ii_param_2];
	add.s32 	%r2432, %r2431, %r2153;
	setp.ge.s32 	%p2565, %r2432, %r16141;
	@%p2565 bra 	$L__BB5_3806;
	xor.b32  	%r9288, %r2188, %r2403;
	shl.b32 	%r9289, %r2188, 7;
	mov.u32 	%r9290, _ZZ24transposeSharedSwizzlingILi32ELi32EEvPfS0_iiE4tile;
	add.s32 	%r9291, %r9290, %r9289;
	shl.b32 	%r9292, %r9288, 2;
	add.s32 	%r9293, %r9291, %r9292;
	ld.shared.f32 	%f1243, [%r9293];
	add.s32 	%r9294, %r2432, %r2405;
	mul.wide.s32 	%rd2489, %r9294, 4;
	add.s64 	%rd2490, %rd2, %rd2489;
	st.global.f32 	[%rd2490], %f1243;
$L__BB5_3806:
	setp.gt.u32 	%p2566, %r2189, 31;
	@%p2566 bra 	$L__BB5_3821;
	ld.param.u32 	%r16142, [_Z24transposeSharedSwizzlingILi32ELi32EEvPfS0_ii_param_2];
	add.s32 	%r2433, %r2432, %r2153;
	setp.ge.s32 	%p2567, %r2433, %r16142;
	@%p2567 bra 	$L__BB5_3809;
	xor.b32  	%r9295, %r2189, %r2403;
	shl.b32 	%r9296, %r2189, 7;
	mov.u32 	%r9297, _ZZ24transposeSharedSwizzlingILi32ELi32EEvPfS0_iiE4tile;
	add.s32 	%r9298, %r9297, %r9296;
	shl.b32 	%r9299, %r9295, 2;
	add.s32 	%r9300, %r9298, %r9299;
	ld.shared.f32 	%f1244, [%r9300];
	add.s32 	%r9301, %r2433, %r2405;
	mul.wide.s32 	%rd2491, %r9301, 4;
	add.s64 	%rd2492, %rd2, %rd2491;
	st.global.f32 	[%rd2492], %f1244;
$L__BB5_3809:
	setp.gt.u32 	%p2568, %r2190, 31;
	@%p2568 bra 	$L__BB5_3821;
	ld.param.u32 	%r16143, [_Z24transposeSharedSwizzlingILi32ELi32EEvPfS0_ii_param_2];
	add.s32 	%r2434, %r2433, %r2153;
	setp.ge.s32 	%p2569, %r2434, %r16143;
	@%p2569 bra 	$L__BB5_3812;
	xor.b32  	%r9302, %r2190, %r2403;
	shl.b32 	%r9303, %r2190, 7;
	mov.u32 	%r9304, _ZZ24transposeSharedSwizzlingILi32ELi32EEvPfS0_iiE4tile;
	add.s32 	%r9305, %r9304, %r9303;
	shl.b32 	%r9306, %r9302, 2;
	add.s32 	%r9307, %r9305, %r9306;
	ld.shared.f32 	%f1245, [%r9307];
	add.s32 	%r9308, %r2434, %r2405;
	mul.wide.s32 	%rd2493, %r9308, 4;
	add.s64 	%rd2494, %rd2, %rd2493;
	st.global.f32 	[%rd2494], %f1245;
$L__BB5_3812:
	setp.gt.u32 	%p2570, %r2191, 31;
	@%p2570 bra 	$L__BB5_3821;
	ld.param.u32 	%r16144, [_Z24transposeSharedSwizzlingILi32ELi32EEvPfS0_ii_param_2];
	add.s32 	%r2435, %r2434, %r2153;
	setp.ge.s32 	%p2571, %r2435, %r16144;
	@%p2571 bra 	$L__BB5_3815;
	xor.b32  	%r9309, %r2191, %r2403;
	shl.b32 	%r9310, %r2191, 7;
	mov.u32 	%r9311, _ZZ24transposeSharedSwizzlingILi32ELi32EEvPfS0_iiE4tile;
	add.s32 	%r9312, %r9311, %r9310;
	shl.b32 	%r9313, %r9309, 2;
	add.s32 	%r9314, %r9312, %r9313;
	ld.shared.f32 	%f1246, [%r9314];
	add.s32 	%r9315, %r2435, %r2405;
	mul.wide.s32 	%rd2495, %r9315, 4;
	add.s64 	%rd2496, %rd2, %rd2495;
	st.global.f32 	[%rd2496], %f1246;
$L__BB5_3815:
	setp.gt.u32 	%p2572, %r2192, 31;
	@%p2572 bra 	$L__BB5_3821;
	ld.param.u32 	%r16145, [_Z24transposeSharedSwizzlingILi32ELi32EEvPfS0_ii_param_2];
	add.s32 	%r2436, %r2435, %r2153;
	setp.ge.s32 	%p2573, %r2436, %r16145;
	@%p2573 bra 	$L__BB5_3818;
	xor.b32  	%r9316, %r2192, %r2403;
	shl.b32 	%r9317, %r2192, 7;
	mov.u32 	%r9318, _ZZ24transposeSharedSwizzlingILi32ELi32EEvPfS0_iiE4tile;
	add.s32 	%r9319, %r9318, %r9317;
	shl.b32 	%r9320, %r9316, 2;
	add.s32 	%r9321, %r9319, %r9320;
	ld.shared.f32 	%f1247, [%r9321];
	add.s32 	%r9322, %r2436, %r2405;
	mul.wide.s32 	%rd2497, %r9322, 4;
	add.s64 	%rd2498, %rd2, %rd2497;
	st.global.f32 	[%rd2498], %f1247;
$L__BB5_3818:
	setp.gt.u32 	%p2574, %r2193, 31;
	@%p2574 bra 	$L__BB5_3821;
	ld.param.u32 	%r16146, [_Z24transposeSharedSwizzlingILi32ELi32EEvPfS0_ii_param_2];
	add.s32 	%r2437, %r2436, %r2153;
	setp.ge.s32 	%p2575, %r2437, %r16146;
	@%p2575 bra 	$L__BB5_3821;
	xor.b32  	%r9323, %r2193, %r2403;
	shl.b32 	%r9324, %r2193, 7;
	mov.u32 	%r9325, _ZZ24transposeSharedSwizzlingILi32ELi32EEvPfS0_iiE4tile;
	add.s32 	%r9326, %r9325, %r9324;
	shl.b32 	%r9327, %r9323, 2;
	add.s32 	%r9328, %r9326, %r9327;
	ld.shared.f32 	%f1248, [%r9328];
	add.s32 	%r9329, %r2437, %r2405;
	mul.wide.s32 	%rd2499, %r9329, 4;
	add.s64 	%rd2500, %rd2, %rd2499;
	st.global.f32 	[%rd2500], %f1248;
$L__BB5_3821:
	add.s32 	%r2438, %r2403, %r2227;
	setp.gt.u32 	%p2576, %r2438, 31;
	@%p2576 bra 	$L__BB5_6270;
	ld.param.u32 	%r17978, [_Z24transposeSharedSwizzlingILi32ELi32EEvPfS0_ii_param_3];
	add.s32 	%r2439, %r2404, %r2227;
	setp.ge.s32 	%p2577, %r2439, %r17978;
	@%p2577 bra 	$L__BB5_6270;
	@%p2116 bra 	$L__BB5_3919;
	ld.param.u32 	%r16147, [_Z24transposeSharedSwizzlingILi32ELi32EEvPfS0_ii_param_2];
	mul.lo.s32 	%r2440, %r2439, %r16147;
	add.s32 	%r2441, %r2152, %r2151;
	setp.ge.s32 	%p2579, %r2441, %r16147;
	@%p2579 bra 	$L__BB5_3826;
	xor.b32  	%r9330, %r2152, %r2438;
	shl.b32 	%r9331, %r2152, 7;
	mov.u32 	%r9332, _ZZ24transposeSharedSwizzlingILi32ELi32EEvPfS0_iiE4tile;
	add.s32 	%r9333, %r9332, %r9331;
	shl.b32 	%r9334, %r9330, 2;
	add.s32 	%r9335, %r9333, %r9334;
	ld.shared.f32 	%f1249, [%r9335];
	add.s32 	%r9336, %r2441, %r2440;
	mul.wide.s32 	%rd2501, %r9336, 4;
	add.s64 	%rd2502, %rd2, %rd2501;
	st.global.f32 	[%rd2502], %f1249;
$L__BB5_3826:
	setp.gt.u32 	%p2580, %r2154, 31;
	@%p2580 bra 	$L__BB5_3919;
	ld.param.u32 	%r16148, [_Z24transposeSharedSwizzlingILi32ELi32EEvPfS0_ii_param_2];
	add.s32 	%r2442, %r2441, %r2153;
	setp.ge.s32 	%p2581, %r2442, %r16148;
	@%p2581 bra 	$L__BB5_3829;
	xor.b32  	%r9337, %r2154, %r2438;
	shl.b32 	%r9338, %r2152, 7;
	mov.u32 	%r9339, _ZZ24transposeSharedSwizzlingILi32ELi32EEvPfS0_iiE4tile;
	add.s32 	%r9340, %r9339, %r9338;
	shl.b32 	%r9341, %r2153, 7;
	add.s32 	%r9342, %r9340, %r9341;
	shl.b32 	%r9343, %r9337, 2;
	add.s32 	%r9344, %r9342, %r9343;
	ld.shared.f32 	%f1250, [%r9344];
	add.s32 	%r9345, %r2442, %r2440;
	mul.wide.s32 	%rd2503, %r9345, 4;
	add.s64 	%rd2504, %rd2, %rd2503;
	st.global.f32 	[%rd2504], %f1250;
$L__BB5_3829:
	setp.gt.u32 	%p2582, %r2155, 31;
	@%p2582 bra 	$L__BB5_3919;
	ld.param.u32 	%r16149, [_Z24transposeSharedSwizzlingILi32ELi32EEvPfS0_ii_param_2];
	add.s32 	%r2443, %r2442, %r2153;
	setp.ge.s32 	%p2583, %r2443, %r16149;
	@%p2583 bra 	$L__BB5_3832;
	xor.b32  	%r9346, %r2155, %r2438;
	shl.b32 	%r9347, %r2152, 7;
	mov.u32 	%r9348, _ZZ24transposeSharedSwizzlingILi32ELi32EEvPfS0_iiE4tile;
	add.s32 	%r9349, %r9348, %r9347;
	shl.b32 	%r9350, %r2153, 7;
	add.s32 	%r9351, %r9349, %r9350;
	add.s32 	%r9352, %r9351, %r9350;
	shl.b32 	%r9353, %r9346, 2;
	add.s32 	%r9354, %r9352, %r9353;
	ld.shared.f32 	%f1251, [%r9354];
	add.s32 	%r9355, %r2443, %r2440;
	mul.wide.s32 	%rd2505, %r9355, 4;
	add.s64 	%rd2506, %rd2, %rd2505;
	st.global.f32 	[%rd2506], %f1251;
$L__BB5_3832:
	setp.gt.u32 	%p2584, %r2156, 31;
	@%p2584 bra 	$L__BB5_3919;
	ld.param.u32 	%r16150, [_Z24transposeSharedSwizzlingILi32ELi32EEvPfS0_ii_param_2];
	add.s32 	%r2444, %r2443, %r2153;
	setp.ge.s32 	%p2585, %r2444, %r16150;
	@%p2585 bra 	$L__BB5_3835;
	xor.b32  	%r9356, %r2156, %r2438;
	shl.b32 	%r9357, %r2152, 7;
	mov.u32 	%r9358, _ZZ24transposeSharedSwizzlingILi32ELi32EEvPfS0_iiE4tile;
	add.s32 	%r9359, %r9358, %r9357;
	shl.b32 	%r9360, %r2153, 7;
	add.s32 	%r9361, %r9359, %r9360;
	add.s32 	%r9362, %r9361, %r9360;
	add.s32 	%r9363, %r9362, %r9360;
	shl.b32 	%r9364, %r9356, 2;
	add.s32 	%r9365, %r9363, %r9364;
	ld.shared.f32 	%f1252, [%r9365];
	add.s32 	%r9366, %r2444, %r2440;
	mul.wide.s32 	%rd2507, %r9366, 4;
	add.s64 	%rd2508, %rd2, %rd2507;
	st.global.f32 	[%rd2508], %f1252;
$L__BB5_3835:
	setp.gt.u32 	%p2586, %r2157, 31;
	@%p2586 bra 	$L__BB5_3919;
	ld.param.u32 	%r16151, [_Z24transposeSharedSwizzlingILi32ELi32EEvPfS0_ii_param_2];
	add.s32 	%r2445, %r2444, %r2153;
	setp.ge.s32 	%p2587, %r2445, %r16151;
	@%p2587 bra 	$L__BB5_3838;
	xor.b32  	%r9367, %r2157, %r2438;
	shl.b32 	%r9368, %r2152, 7;
	mov.u32 	%r9369, _ZZ24transposeSharedSwizzlingILi32ELi32EEvPfS0_iiE4tile;
	add.s32 	%r9370, %r9369, %r9368;
	shl.b32 	%r9371, %r2153, 7;
	add.s32 	%r9372, %r9370, %r9371;
	add.s32 	%r9373, %r9372, %r9371;
	add.s32 	%r9374, %r9373, %r9371;
	add.s32 	%r9375, %r9374, %r9371;
	shl.b32 	%r9376, %r9367, 2;
	add.s32 	%r9377, %r9375, %r9376;
	ld.shared.f32 	%f1253, [%r9377];
	add.s32 	%r9378, %r2445, %r2440;
	mul.wide.s32 	%rd2509, %r9378, 4;
	add.s64 	%rd2510, %rd2, %rd2509;
	st.global.f32 	[%rd2510], %f1253;
$L__BB5_3838:
	setp.gt.u32 	%p2588, %r2158, 31;
	@%p2588 bra 	$L__BB5_3919;
	ld.param.u32 	%r16152, [_Z24transposeSharedSwizzlingILi32ELi32EEvPfS0_ii_param_2];
	add.s32 	%r2446, %r2445, %r2153;
	setp.ge.s32 	%p2589, %r2446, %r16152;
	@%p2589 bra 	$L__BB5_3841;
	xor.b32  	%r9379, %r2158, %r2438;
	shl.b32 	%r9380, %r2152, 7;
	mov.u32 	%r9381, _ZZ24transposeSharedSwizzlingILi32ELi32EEvPfS0_iiE4tile;
	add.s32 	%r9382, %r9381, %r9380;
	shl.b32 	%r9383, %r2153, 7;
	add.s32 	%r9384, %r9382, %r9383;
	add.s32 	%r9385, %r9384, %r9383;
	add.s32 	%r9386, %r9385, %r9383;
	add.s32 	%r9387, %r9386, %r9383;
	add.s32 	%r9388, %r9387, %r9383;
	shl.b32 	%r9389, %r9379, 2;
	add.s32 	%r9390, %r9388, %r9389;
	ld.shared.f32 	%f1254, [%r9390];
	add.s32 	%r9391, %r2446, %r2440;
	mul.wide.s32 	%rd2511, %r9391, 4;
	add.s64 	%rd2512, %rd2, %rd2511;
	st.global.f32 	[%rd2512], %f1254;
$L__BB5_3841:
	setp.gt.u32 	%p2590, %r2159, 31;
	@%p2590 bra 	$L__BB5_3919;
	ld.param.u32 	%r16153, [_Z24transposeSharedSwizzlingILi32ELi32EEvPfS0_ii_param_2];
	add.s32 	%r2447, %r2446, %r2153;
	setp.ge.s32 	%p2591, %r2447, %r16153;
	@%p2591 bra 	$L__BB5_3844;
	xor.b32  	%r9392, %r2159, %r2438;
	shl.b32 	%r9393, %r2152, 7;
	mov.u32 	%r9394, _ZZ24transposeSharedSwizzlingILi32ELi32EEvPfS0_iiE4tile;
	add.s32 	%r9395, %r9394, %r9393;
	shl.b32 	%r9396, %r2153, 7;
	add.s32 	%r9397, %r9395, %r9396;
	add.s32 	%r9398, %r9397, %r9396;
	add.s32 	%r9399, %r9398, %r9396;
	add.s32 	%r9400, %r9399, %r9396;
	add.s32 	%r9401, %r9400, %r9396;
	add.s32 	%r9402, %r9401, %r9396;
	shl.b32 	%r9403, %r9392, 2;
	add.s32 	%r9404, %r9402, %r9403;
	ld.shared.f32 	%f1255, [%r9404];
	add.s32 	%r9405, %r2447, %r2440;
	mul.wide.s32 	%rd2513, %r9405, 4;
	add.s64 	%rd2514, %rd2, %rd2513;
	st.global.f32 	[%rd2514], %f1255;
$L__BB5_3844:
	setp.gt.u32 	%p2592, %r2160, 31;
	@%p2592 bra 	$L__BB5_3919;
	ld.param.u32 	%r16154, [_Z24transposeSharedSwizzlingILi32ELi32EEvPfS0_ii_param_2];
	add.s32 	%r2448, %r2447, %r2153;
	setp.ge.s32 	%p2593, %r2448, %r16154;
	@%p2593 bra 	$L__BB5_3847;
	xor.b32  	%r9406, %r2160, %r2438;
	shl.b32 	%r9407, %r2152, 7;
	mov.u32 	%r9408, _ZZ24transposeSharedSwizzlingILi32ELi32EEvPfS0_iiE4tile;
	add.s32 	%r9409, %r9408, %r9407;
	shl.b32 	%r9410, %r2153, 7;
	add.s32 	%r9411, %r9409, %r9410;
	add.s32 	%r9412, %r9411, %r9410;
	add.s32 	%r9413, %r9412, %r9410;
	add.s32 	%r9414, %r9413, %r9410;
	add.s32 	%r9415, %r9414, %r9410;
	add.s32 	%r9416, %r9415, %r9410;
	add.s32 	%r9417, %r9416, %r9410;
	shl.b32 	%r9418, %r9406, 2;
	add.s32 	%r9419, %r9417, %r9418;
	ld.shared.f32 	%f1256, [%r9419];
	add.s32 	%r9420, %r2448, %r2440;
	mul.wide.s32 	%rd2515, %r9420, 4;
	add.s64 	%rd2516, %rd2, %rd2515;
	st.global.f32 	[%rd2516], %f1256;
$L__BB5_3847:
	setp.gt.u32 	%p2594, %r2161, 31;
	@%p2594 bra 	$L__BB5_3919;
	ld.param.u32 	%r16155, [_Z24transposeSharedSwizzlingILi32ELi32EEvPfS0_ii_param_2];
	add.s32 	%r2449, %r2448, %r2153;
	setp.ge.s32 	%p2595, %r2449, %r16155;
	@%p2595 bra 	$L__BB5_3850;
	xor.b32  	%r9421, %r2161, %r2438;
	shl.b32 	%r9422, %r2152, 7;
	mov.u32 	%r9423, _ZZ24transposeSharedSwizzlingILi32ELi32EEvPfS0_iiE4tile;
	add.s32 	%r9424, %r9423, %r9422;
	shl.b32 	%r9425, %r2153, 7;
	add.s32 	%r9426, %r9424, %r9425;
	add.s32 	%r9427, %r9426, %r9425;
	add.s32 	%r9428, %r9427, %r9425;
	add.s32 	%r9429, %r9428, %r9425;
	add.s32 	%r9430, %r9429, %r9425;
	add.s32 	%r9431, %r9430, %r9425;
	add.s32 	%r9432, %r9431, %r9425;
	add.s32 	%r9433, %r9432, %r9425;
	shl.b32 	%r9434, %r9421, 2;
	add.s32 	%r9435, %r9433, %r9434;
	ld.shared.f32 	%f1257, [%r9435];
	add.s32 	%r9436, %r2449, %r2440;
	mul.wide.s32 	%rd2517, %r9436, 4;
	add.s64 	%rd2518, %rd2, %rd2517;
	st.global.f32 	[%rd2518], %f1257;
$L__BB5_3850:
	setp.gt.u32 	%p2596, %r2162, 31;
	@%p2596 bra 	$L__BB5_3919;
	ld.param.u32 	%r16156, [_Z24transposeSharedSwizzlingILi32ELi32EEvPfS0_ii_param_2];
	add.s32 	%r2450, %r2449, %r2153;
	setp.ge.s32 	%p2597, %r2450, %r16156;
	@%p2597 bra 	$L__BB5_3853;
	xor.b32  	%r9437, %r2162, %r2438;
	shl.b32 	%r9438, %r2152, 7;
	mov.u32 	%r9439, _ZZ24transposeSharedSwizzlingILi32ELi32EEvPfS0_iiE4tile;
	add.s32 	%r9440, %r9439, %r9438;
	shl.b32 	%r9441, %r2153, 7;
	add.s32 	%r9442, %r9440, %r9441;
	add.s32 	%r9443, %r9442, %r9441;
	add.s32 	%r9444, %r9443, %r9441;
	add.s32 	%r9445, %r9444, %r9441;
	add.s32 	%r9446, %r9445, %r9441;
	add.s32 	%r9447, %r9446, %r9441;
	add.s32 	%r9448, %r9447, %r9441;
	add.s32 	%r9449, %r9448, %r9441;
	add.s32 	%r9450, %r9449, %r9441;
	shl.b32 	%r9451, %r9437, 2;
	add.s32 	%r9452, %r9450, %r9451;
	ld.shared.f32 	%f1258, [%r9452];
	add.s32 	%r9453, %r2450, %r2440;
	mul.wide.s32 	%rd2519, %r9453, 4;
	add.s64 	%rd2520, %rd2, %rd2519;
	st.global.f32 	[%rd2520], %f1258;
$L__BB5_3853:
	setp.gt.u32 	%p2598, %r2163, 31;
	@%p2598 bra 	$L__BB5_3919;
	ld.param.u32 	%r16157, [_Z24transposeSharedSwizzlingILi32ELi32EEvPfS0_ii_param_2];
	add.s32 	%r2451, %r2450, %r2153;
	setp.ge.s32 	%p2599, %r2451, %r16157;
	@%p2599 bra 	$L__BB5_3856;
	xor.b32  	%r9454, %r2163, %r2438;
	shl.b32 	%r9455, %r2152, 7;
	mov.u32 	%r9456, _ZZ24transposeSharedSwizzlingILi32ELi32EEvPfS0_iiE4tile;
	add.s32 	%r9457, %r9456, %r9455;
	shl.b32 	%r9458, %r2153, 7;
	add.s32 	%r9459, %r9457, %r9458;
	add.s32 	%r9460, %r9459, %r9458;
	add.s32 	%r9461, %r9460, %r9458;
	add.s32 	%r9462, %r9461, %r9458;
	add.s32 	%r9463, %r9462, %r9458;
	add.s32 	%r9464, %r9463, %r9458;
	add.s32 	%r9465, %r9464, %r9458;
	add.s32 	%r9466, %r9465, %r9458;
	add.s32 	%r9467, %r9466, %r9458;
	add.s32 	%r9468, %r9467, %r9458;
	shl.b32 	%r9469, %r9454, 2;
	add.s32 	%r9470, %r9468, %r9469;
	ld.shared.f32 	%f1259, [%r9470];
	add.s32 	%r9471, %r2451, %r2440;
	mul.wide.s32 	%rd2521, %r9471, 4;
	add.s64 	%rd2522, %rd2, %rd2521;
	st.global.f32 	[%rd2522], %f1259;
$L__BB5_3856:
	setp.gt.u32 	%p2600, %r2164, 31;
	@%p2600 bra 	$L__BB5_3919;
	ld.param.u32 	%r16158, [_Z24transposeSharedSwizzlingILi32ELi32EEvPfS0_ii_param_2];
	add.s32 	%r2452, %r2451, %r2153;
	setp.ge.s32 	%p2601, %r2452, %r16158;
	@%p2601 bra 	$L__BB5_3859;
	xor.b32  	%r9472, %r2164, %r2438;
	shl.b32 	%r9473, %r9472, 2;
	add.s32 	%r9474, %r2165, %r9473;
	ld.shared.f32 	%f1260, [%r9474];
	add.s32 	%r9475, %r2452, %r2440;
	mul.wide.s32 	%rd2523, %r9475, 4;
	add.s64 	%rd2524, %rd2, %rd2523;
	st.global.f32 	[%rd2524], %f1260;
$L__BB5_3859:
	setp.gt.u32 	%p2602, %r2166, 31;
	@%p2602 bra 	$L__BB5_3919;
	ld.param.u32 	%r16159, [_Z24transposeSharedSwizzlingILi32ELi32EEvPfS0_ii_param_2];
	add.s32 	%r2453, %r2452, %r2153;
	setp.ge.s32 	%p2603, %r2453, %r16159;
	@%p2603 bra 	$L__BB5_3862;
	xor.b32  	%r9476, %r2166, %r2438;
	shl.b32 	%r9477, %r9476, 2;
	add.s32 	%r9478, %r2167, %r9477;
	ld.shared.f32 	%f1261, [%r9478];
	add.s32 	%r9479, %r2453, %r2440;
	mul.wide.s32 	%rd2525, %r9479, 4;
	add.s64 	%rd2526, %rd2, %rd2525;
	st.global.f32 	[%rd2526], %f1261;
$L__BB5_3862:
	setp.gt.u32 	%p2604, %r2168, 31;
	@%p2604 bra 	$L__BB5_3919;
	ld.param.u32 	%r16160, [_Z24transposeSharedSwizzlingILi32ELi32EEvPfS0_ii_param_2];
	add.s32 	%r2454, %r2453, %r2153;
	setp.ge.s32 	%p2605, %r2454, %r16160;
	@%p2605 bra 	$L__BB5_3865;
	xor.b32  	%r9480, %r2168, %r2438;
	shl.b32 	%r9481, %r9480, 2;
	add.s32 	%r9482, %r2169, %r9481;
	ld.shared.f32 	%f1262, [%r9482];
	add.s32 	%r9483, %r2454, %r2440;
	mul.wide.s32 	%rd2527, %r9483, 4;
	add.s64 	%rd2528, %rd2, %rd2527;
	st.global.f32 	[%rd2528], %f1262;
$L__BB5_3865:
	setp.gt.u32 	%p2606, %r2170, 31;
	@%p2606 bra 	$L__BB5_3919;
	ld.param.u32 	%r16161, [_Z24transposeSharedSwizzlingILi32ELi32EEvPfS0_ii_param_2];
	add.s32 	%r2455, %r2454, %r2153;
	setp.ge.s32 	%p2607, %r2455, %r16161;
	@%p2607 bra 	$L__BB5_3868;
	xor.b32  	%r9484, %r2170, %r2438;
	shl.b32 	%r9485, %r9484, 2;
	add.s32 	%r9486, %r2171, %r9485;
	ld.shared.f32 	%f1263, [%r9486];
	add.s32 	%r9487, %r2455, %r2440;
	mul.wide.s32 	%rd2529, %r9487, 4;
	add.s64 	%rd2530, %rd2, %rd2529;
	st.global.f32 	[%rd2530], %f1263;
$L__BB5_3868:
	setp.gt.u32 	%p2608, %r2172, 31;
	@%p2608 bra 	$L__BB5_3919;
	ld.param.u32 	%r16162, [_Z24transposeSharedSwizzlingILi32ELi32EEvPfS0_ii_param_2];
	add.s32 	%r2456, %r2455, %r2153;
	setp.ge.s32 	%p2609, %r2456, %r16162;
	@%p2609 bra 	$L__BB5_3871;
	xor.b32  	%r9488, %r2172, %r2438;
	shl.b32 	%r9489, %r9488, 2;
	add.s32 	%r9490, %r2173, %r9489;
	ld.shared.f32 	%f1264, [%r9490];
	add.s32 	%r9491, %r2456, %r2440;
	mul.wide.s32 	%rd2531, %r9491, 4;
	add.s64 	%rd2532, %rd2, %rd2531;
	st.global.f32 	[%rd2532], %f1264;
$L__BB5_3871:
	setp.gt.u32 	%p2610, %r2174, 31;
	@%p2610 bra 	$L__BB5_3919;
	ld.param.u32 	%r16163, [_Z24transposeSharedSwizzlingILi32ELi32EEvPfS0_ii_param_2];
	add.s32 	%r2457, %r2456, %r2153;
	setp.ge.s32 	%p2611, %r2457, %r16163;
	@%p2611 bra 	$L__BB5_3874;
	xor.b32  	%r9492, %r2174, %r2438;
	shl.b32 	%r9493, %r9492, 2;
	add.s32 	%r9494, %r2175, %r9493;
	ld.shared.f32 	%f1265, [%r9494];
	add.s32 	%r9495, %r2457, %r2440;
	mul.wide.s32 	%rd2533, %r9495, 4;
	add.s64 	%rd2534, %rd2, %rd2533;
	st.global.f32 	[%rd2534], %f1265;
$L__BB5_3874:
	setp.gt.u32 	%p2612, %r2176, 31;
	@%p2612 bra 	$L__BB5_3919;
	ld.param.u32 	%r16164, [_Z24transposeSharedSwizzlingILi32ELi32EEvPfS0_ii_param_2];
	add.s32 	%r2458, %r2457, %r2153;
	setp.ge.s32 	%p2613, %r2458, %r16164;
	@%p2613 bra 	$L__BB5_3877;
	xor.b32  	%r9496, %r2176, %r2438;
	shl.b32 	%r9497, %r9496, 2;
	add.s32 	%r9498, %r2177, %r9497;
	ld.shared.f32 	%f1266, [%r9498];
	add.s32 	%r9499, %r2458, %r2440;
	mul.wide.s32 	%rd2535, %r9499, 4;
	add.s64 	%rd2536, %rd2, %rd2535;
	st.global.f32 	[%rd2536], %f1266;
$L__BB5_3877:
	setp.gt.u32 	%p2614, %r2178, 31;
	@%p2614 bra 	$L__BB5_3919;
	ld.param.u32 	%r16165, [_Z24transposeSharedSwizzlingILi32ELi32EEvPfS0_ii_param_2];
	add.s32 	%r2459, %r2458, %r2153;
	setp.ge.s32 	%p2615, %r2459, %r16165;
	@%p2615 bra 	$L__BB5_3880;
	xor.b32  	%r9500, %r2178, %r2438;
	shl.b32 	%r9501, %r9500, 2;
	add.s32 	%r9502, %r2179, %r9501;
	ld.shared.f32 	%f1267, [%r9502];
	add.s32 	%r9503, %r2459, %r2440;
	mul.wide.s32 	%rd2537, %r9503, 4;
	add.s64 	%rd2538, %rd2, %rd2537;
	st.global.f32 	[%rd2538], %f1267;
$L__BB5_3880:
	setp.gt.u32 	%p2616, %r2180, 31;
	@%p2616 bra 	$L__BB5_3919;
	ld.param.u32 	%r16166, [_Z24transposeSharedSwizzlingILi32ELi32EEvPfS0_ii_param_2];
	add.s32 	%r2460, %r2459, %r2153;
	setp.ge.s32 	%p2617, %r2460, %r16166;
	@%p2617 bra 	$L__BB5_3883;
	xor.b32  	%r9504, %r2180, %r2438;
	shl.b32 	%r9505, %r9504, 2;
	add.s32 	%r9506, %r2181, %r9505;
	ld.shared.f32 	%f1268, [%r9506];
	add.s32 	%r9507, %r2460, %r2440;
	mul.wide.s32 	%rd2539, %r9507, 4;
	add.s64 	%rd2540, %rd2, %rd2539;
	st.global.f32 	[%rd2540], %f1268;
$L__BB5_3883:
	setp.gt.u32 	%p2618, %r2182, 31;
	@%p2618 bra 	$L__BB5_3919;
	ld.param.u32 	%r16167, [_Z24transposeSharedSwizzlingILi32ELi32EEvPfS0_ii_param_2];
	add.s32 	%r2461, %r2460, %r2153;
	setp.ge.s32 	%p2619, %r2461, %r16167;
	@%p2619 bra 	$L__BB5_3886;
	xor.b32  	%r9508, %r2182, %r2438;
	shl.b32 	%r9509, %r2182, 7;
	mov.u32 	%r9510, _ZZ24transposeSharedSwizzlingILi32ELi32EEvPfS0_iiE4tile;
	add.s32 	%r9511, %r9510, %r9509;
	shl.b32 	%r9512, %r9508, 2;
	add.s32 	%r9513, %r9511, %r9512;
	ld.shared.f32 	%f1269, [%r9513];
	add.s32 	%r9514, %r2461, %r2440;
	mul.wide.s32 	%rd2541, %r9514, 4;
	add.s64 	%rd2542, %rd2, %rd2541;
	st.global.f32 	[%rd2542], %f1269;
$L__BB5_3886:
	setp.gt.u32 	%p2620, %r2183, 31;
	@%p2620 bra 	$L__BB5_3919;
	ld.param.u32 	%r16168, [_Z24transposeSharedSwizzlingILi32ELi32EEvPfS0_ii_param_2];
	add.s32 	%r2462, %r2461, %r2153;
	setp.ge.s32 	%p2621, %r2462, %r16168;
	@%p2621 bra 	$L__BB5_3889;
	xor.b32  	%r9515, %r2183, %r2438;
	shl.b32 	%r9516, %r2183, 7;
	mov.u32 	%r9517, _ZZ24transposeSharedSwizzlingILi32ELi32EEvPfS0_iiE4tile;
	add.s32 	%r9518, %r9517, %r9516;
	shl.b32 	%r9519, %r9515, 2;
	add.s32 	%r9520, %r9518, %r9519;
	ld.shared.f32 	%f1270, [%r9520];
	add.s32 	%r9521, %r2462, %r2440;
	mul.wide.s32 	%rd2543, %r9521, 4;
	add.s64 	%rd2544, %rd2, %rd2543;
	st.global.f32 	[%rd2544], %f1270;
$L__BB5_3889:
	setp.gt.u32 	%p2622, %r2184, 31;
	@%p2622 bra 	$L__BB5_3919;
	ld.param.u32 	%r16169, [_Z24transposeSharedSwizzlingILi32ELi32EEvPfS0_ii_param_2];
	add.s32 	%r2463, %r2462, %r2153;
	setp.ge.s32 	%p2623, %r2463, %r16169;
	@%p2623 bra 	$L__BB5_3892;
	xor.b32  	%r9522, %r2184, %r2438;
	shl.b32 	%r9523, %r2184, 7;
	mov.u32 	%r9524, _ZZ24transposeSharedSwizzlingILi32ELi32EEvPfS0_iiE4tile;
	add.s32 	%r9525, %r9524, %r9523;
	shl.b32 	%r9526, %r9522, 2;
	add.s32 	%r9527, %r9525, %r9526;
	ld.shared.f32 	%f1271, [%r9527];
	add.s32 	%r9528, %r2463, %r2440;
	mul.wide.s32 	%rd2545, %r9528, 4;
	add.s64 	%rd2546, %rd2, %rd2545;
	st.global.f32 	[%rd2546], %f1271;
$L__BB5_3892:
	setp.gt.u32 	%p2624, %r2185, 31;
	@%p2624 bra 	$L__BB5_3919;
	ld.param.u32 	%r16170, [_Z24transposeSharedSwizzlingILi32ELi32EEvPfS0_ii_param_2];
	add.s32 	%r2464, %r2463, %r2153;
	setp.ge.s32 	%p2625, %r2464, %r16170;
	@%p2625 bra 	$L__BB5_3895;
	xor.b32  	%r9529, %r2185, %r2438;
	shl.b32 	%r9530, %r2185, 7;
	mov.u32 	%r9531, _ZZ24transposeSharedSwizzlingILi32ELi32EEvPfS0_iiE4tile;
	add.s32 	%r9532, %r9531, %r9530;
	shl.b32 	%r9533, %r9529, 2;
	add.s32 	%r9534, %r9532, %r9533;
	ld.shared.f32 	%f1272, [%r9534];
	add.s32 	%r9535, %r2464, %r2440;
	mul.wide.s32 	%rd2547, %r9535, 4;
	add.s64 	%rd2548, %rd2, %rd2547;
	st.global.f32 	[%rd2548], %f1272;
$L__BB5_3895:
	setp.gt.u32 	%p2626, %r2186, 31;
	@%p2626 bra 	$L__BB5_3919;
	ld.param.u32 	%r16171, [_Z24transposeSharedSwizzlingILi32ELi32EEvPfS0_ii_param_2];
	add.s32 	%r2465, %r2464, %r2153;
	setp.ge.s32 	%p2627, %r2465, %r16171;
	@%p2627 bra 	$L__BB5_3898;
	xor.b32  	%r9536, %r2186, %r2438;
	shl.b32 	%r9537, %r2186, 7;
	mov.u32 	%r9538, _ZZ24transposeSharedSwizzlingILi32ELi32EEvPfS0_iiE4tile;
	add.s32 	%r9539, %r9538, %r9537;
	shl.b32 	%r9540, %r9536, 2;
	add.s32 	%r9541, %r9539, %r9540;
	ld.shared.f32 	%f1273, [%r9541];
	add.s32 	%r9542, %r2465, %r2440;
	mul.wide.s32 	%rd2549, %r9542, 4;
	add.s64 	%rd2550, %rd2, %rd2549;
	st.global.f32 	[%rd2550], %f1273;
$L__BB5_3898:
	setp.gt.u32 	%p2628, %r2187, 31;
	@%p2628 bra 	$L__BB5_3919;
	ld.param.u32 	%r16172, [_Z24transposeSharedSwizzlingILi32ELi32EEvPfS0_ii_param_2];
	add.s32 	%r2466, %r2465, %r2153;
	setp.ge.s32 	%p2629, %r2466, %r16172;
	@%p2629 bra 	$L__BB5_3901;
	xor.b32  	%r9543, %r2187, %r2438;
	shl.b32 	%r9544, %r2187, 7;
	mov.u32 	%r9545, _ZZ24transposeSharedSwizzlingILi32ELi32EEvPfS0_iiE4tile;
	add.s32 	%r9546, %r9545, %r9544;
	shl.b32 	%r9547, %r9543, 2;
	add.s32 	%r9548, %r9546, %r9547;
	ld.shared.f32 	%f1274, [%r9548];
	add.s32 	%r9549, %r2466, %r2440;
	mul.wide.s32 	%rd2551, %r9549, 4;
	add.s64 	%rd2552, %rd2, %rd2551;
	st.global.f32 	[%rd2552], %f1274;
$L__BB5_3901:
	setp.gt.u32 	%p2630, %r2188, 31;
	@%p2630 bra 	$L__BB5_3919;
	ld.param.u32 	%r16173, [_Z24transposeSharedSwizzlingILi32ELi32EEvPfS0_ii_param_2];
	add.s32 	%r2467, %r2466, %r2153;
	setp.ge.s32 	%p2631, %r2467, %r16173;
	@%p2631 bra 	$L__BB5_3904;
	xor.b32  	%r9550, %r2188, %r2438;
	shl.b32 	%r9551, %r2188, 7;
	mov.u32 	%r9552, _ZZ24transposeSharedSwizzlingILi32ELi32EEvPfS0_iiE4tile;
	add.s32 	%r9553, %r9552, %r9551;
	shl.b32 	%r9554, %r9550, 2;
	add.s32 	%r9555, %r9553, %r9554;
	ld.shared.f32 	%f1275, [%r9555];
	add.s32 	%r9556, %r2467, %r2440;
	mul.wide.s32 	%rd2553, %r9556, 4;
	add.s64 	%rd2554, %rd2, %rd2553;
	st.global.f32 	[%rd2554], %f1275;
$L__BB5_3904:
	setp.gt.u32 	%p2632, %r2189, 31;
	@%p2632 bra 	$L__BB5_3919;
	ld.param.u32 	%r16174, [_Z24transposeSharedSwizzlingILi32ELi32EEvPfS0_ii_param_2];
	add.s32 	%r2468, %r2467, %r2153;
	setp.ge.s32 	%p2633, %r2468, %r16174;
	@%p2633 bra 	$L__BB5_3907;
	xor.b32  	%r9557, %r2189, %r2438;
	shl.b32 	%r9558, %r2189, 7;
	mov.u32 	%r9559, _ZZ24transposeSharedSwizzlingILi32ELi32EEvPfS0_iiE4tile;
	add.s32 	%r9560, %r9559, %r9558;
	shl.b32 	%r9561, %r9557, 2;
	add.s32 	%r9562, %r9560, %r9561;
	ld.shared.f32 	%f1276, [%r9562];
	add.s32 	%r9563, %r2468, %r2440;
	mul.wide.s32 	%rd2555, %r9563, 4;
	add.s64 	%rd2556, %rd2, %rd2555;
	st.global.f32 	[%rd2556], %f1276;
$L__BB5_3907:
	setp.gt.u32 	%p2634, %r2190, 31;
	@%p2634 bra 	$L__BB5_3919;
	ld.param.u32 	%r16175, [_Z24transposeSharedSwizzlingILi32ELi32EEvPfS0_ii_param_2];
	add.s32 	%r2469, %r2468, %r2153;
	setp.ge.s32 	%p2635, %r2469, %r16175;
	@%p2635 bra 	$L__BB5_3910;
	xor.b32  	%r9564, %r2190, %r2438;
	shl.b32 	%r9565, %r2190, 7;
	mov.u32 	%r9566, _ZZ24transposeSharedSwizzlingILi32ELi32EEvPfS0_iiE4tile;
	add.s32 	%r9567, %r9566, %r9565;
	shl.b32 	%r9568, %r9564, 2;
	add.s32 	%r9569, %r9567, %r9568;
	ld.shared.f32 	%f1277, [%r9569];
	add.s32 	%r9570, %r2469, %r2440;
	mul.wide.s32 	%rd2557, %r9570, 4;
	add.s64 	%rd2558, %rd2, %rd2557;
	st.global.f32 	[%rd2558], %f1277;
$L__BB5_3910:
	setp.gt.u32 	%p2636, %r2191, 31;
	@%p2636 bra 	$L__BB5_3919;
	ld.param.u32 	%r16176, [_Z24transposeSharedSwizzlingILi32ELi32EEvPfS0_ii_param_2];
	add.s32 	%r2470, %r2469, %r2153;
	setp.ge.s32 	%p2637, %r2470, %r16176;
	@%p2637 bra 	$L__BB5_3913;
	xor.b32  	%r9571, %r2191, %r2438;
	shl.b32 	%r9572, %r2191, 7;
	mov.u32 	%r9573, _ZZ24transposeSharedSwizzlingILi32ELi32EEvPfS0_iiE4tile;
	add.s32 	%r9574, %r9573, %r9572;
	shl.b32 	%r9575, %r9571, 2;
	add.s32 	%r9576, %r9574, %r9575;
	ld.shared.f32 	%f1278, [%r9576];
	add.s32 	%r9577, %r2470, %r2440;
	mul.wide.s32 	%rd2559, %r9577, 4;
	add.s64 	%rd2560, %rd2, %rd2559;
	st.global.f32 	[%rd2560], %f1278;
$L__BB5_3913:
	setp.gt.u32 	%p2638, %r2192, 31;
	@%p2638 bra 	$L__BB5_3919;
	ld.param.u32 	%r16177, [_Z24transposeSharedSwizzlingILi32ELi32EEvPfS0_ii_param_2];
	add.s32 	%r2471, %r2470, %r2153;
	setp.ge.s32 	%p2639, %r2471, %r16177;
	@%p2639 bra 	$L__BB5_3916;
	xor.b32  	%r9578, %r2192, %r2438;
	shl.b32 	%r9579, %r2192, 7;
	mov.u32 	%r9580, _ZZ24transposeSharedSwizzlingILi32ELi32EEvPfS0_iiE4tile;
	add.s32 	%r9581, %r9580, %r9579;
	shl.b32 	%r9582, %r9578, 2;
	add.s32 	%r9583, %r9581, %r9582;
	ld.shared.f32 	%f1279, [%r9583];
	add.s32 	%r9584, %r2471, %r2440;
	mul.wide.s32 	%rd2561, %r9584, 4;
	add.s64 	%rd2562, %rd2, %rd2561;
	st.global.f32 	[%rd2562], %f1279;
$L__BB5_3916:
	setp.gt.u32 	%p2640, %r2193, 31;
	@%p2640 bra 	$L__BB5_3919;
	ld.param.u32 	%r16178, [_Z24transposeSharedSwizzlingILi32ELi32EEvPfS0_ii_param_2];
	add.s32 	%r2472, %r2471, %r2153;
	setp.ge.s32 	%p2641, %r2472, %r16178;
	@%p2641 bra 	$L__BB5_3919;
	xor.b32  	%r9585, %r2193, %r2438;
	shl.b32 	%r9586, %r2193, 7;
	mov.u32 	%r9587, _ZZ24transposeSharedSwizzlingILi32ELi32EEvPfS0_iiE4tile;
	add.s32 	%r9588, %r9587, %r9586;
	shl.b32 	%r9589, %r9585, 2;
	add.s32 	%r9590, %r9588, %r9589;
	ld.shared.f32 	%f1280, [%r9590];
	add.s32 	%r9591, %r2472, %r2440;
	mul.wide.s32 	%rd2563, %r9591, 4;
	add.s64 	%rd2564, %rd2, %rd2563;
	st.global.f32 	[%rd2564], %f1280;
$L__BB5_3919:
	add.s32 	%r2473, %r2438, %r2227;
	setp.gt.u32 	%p2642, %r2473, 31;
	@%p2642 bra 	$L__BB5_6270;
	ld.param.u32 	%r17979, [_Z24transposeSharedSwizzlingILi32ELi32EEvPfS0_ii_param_3];
	add.s32 	%r2474, %r2439, %r2227;
	setp.ge.s32 	%p2643, %r2474, %r17979;
	@%p2643 bra 	$L__BB5_6270;
	@%p2116 bra 	$L__BB5_4017;
	ld.param.u32 	%r16179, [_Z24transposeSharedSwizzlingILi32ELi32EEvPfS0_ii_param_2];
	mul.lo.s32 	%r2475, %r2474, %r16179;
	add.s32 	%r2476, %r2152, %r2151;
	setp.ge.s32 	%p2645, %r2476, %r16179;
	@%p2645 bra 	$L__BB5_3924;
	xor.b32  	%r9592, %r2152, %r2473;
	shl.b32 	%r9593, %r2152, 7;
	mov.u32 	%r9594, _ZZ24transposeSharedSwizzlingILi32ELi32EEvPfS0_iiE4tile;
	add.s32 	%r9595, %r9594, %r9593;
	shl.b32 	%r9596, %r9592, 2;
	add.s32 	%r9597, %r9595, %r9596;
	ld.shared.f32 	%f1281, [%r9597];
	add.s32 	%r9598, %r2476, %r2475;
	mul.wide.s32 	%rd2565, %r9598, 4;
	add.s64 	%rd2566, %rd2, %rd2565;
	st.global.f32 	[%rd2566], %f1281;
$L__BB5_3924:
	setp.gt.u32 	%p2646, %r2154, 31;
	@%p2646 bra 	$L__BB5_4017;
	ld.param.u32 	%r16180, [_Z24transposeSharedSwizzlingILi32ELi32EEvPfS0_ii_param_2];
	add.s32 	%r2477, %r2476, %r2153;
	setp.ge.s32 	%p2647, %r2477, %r16180;
	@%p2647 bra 	$L__BB5_3927;
	xor.b32  	%r9599, %r2154, %r2473;
	shl.b32 	%r9600, %r2152, 7;
	mov.u32 	%r9601, _ZZ24transposeSharedSwizzlingILi32ELi32EEvPfS0_iiE4tile;
	add.s32 	%r9602, %r9601, %r9600;
	shl.b32 	%r9603, %r2153, 7;
	add.s32 	%r9604, %r9602, %r9603;
	shl.b32 	%r9605, %r9599, 2;
	add.s32 	%r9606, %r9604, %r9605;
	ld.shared.f32 	%f1282, [%r9606];
	add.s32 	%r9607, %r2477, %r2475;
	mul.wide.s32 	%rd2567, %r9607, 4;
	add.s64 	%rd2568, %rd2, %rd2567;
	st.global.f32 	[%rd2568], %f1282;
$L__BB5_3927:
	setp.gt.u32 	%p2648, %r2155, 31;
	@%p2648 bra 	$L__BB5_4017;
	ld.param.u32 	%r16181, [_Z24transposeSharedSwizzlingILi32ELi32EEvPfS0_ii_param_2];
	add.s32 	%r2478, %r2477, %r2153;
	setp.ge.s32 	%p2649, %r2478, %r16181;
	@%p2649 bra 	$L__BB5_3930;
	xor.b32  	%r9608, %r2155, %r2473;
	shl.b32 	%r9609, %r2152, 7;
	mov.u32 	%r9610, _ZZ24transposeSharedSwizzlingILi32ELi32EEvPfS0_iiE4tile;
	add.s32 	%r9611, %r9610, %r9609;
	shl.b32 	%r9612, %r2153, 7;
	add.s32 	%r9613, %r9611, %r9612;
	add.s32 	%r9614, %r9613, %r9612;
	shl.b32 	%r9615, %r9608, 2;
	add.s32 	%r9616, %r9614, %r9615;
	ld.shared.f32 	%f1283, [%r9616];
	add.s32 	%r9617, %r2478, %r2475;
	mul.wide.s32 	%rd2569, %r9617, 4;
	add.s64 	%rd2570, %rd2, %rd2569;
	st.global.f32 	[%rd2570], %f1283;
$L__BB5_3930:
	setp.gt.u32 	%p2650, %r2156, 31;
	@%p2650 bra 	$L__BB5_4017;
	ld.param.u32 	%r16182, [_Z24transposeSharedSwizzlingILi32ELi32EEvPfS0_ii_param_2];
	add.s32 	%r2479, %r2478, %r2153;
	setp.ge.s32 	%p2651, %r2479, %r16182;
	@%p2651 bra 	$L__BB5_3933;
	xor.b32  	%r9618, %r2156, %r2473;
	shl.b32 	%r9619, %r2152, 7;
	mov.u32 	%r9620, _ZZ24transposeSharedSwizzlingILi32ELi32EEvPfS0_iiE4tile;
	add.s32 	%r9621, %r9620, %r9619;
	shl.b32 	%r9622, %r2153, 7;
	add.s32 	%r9623, %r9621, %r9622;
	add.s32 	%r9624, %r9623, %r9622;
	add.s32 	%r9625, %r9624, %r9622;
	shl.b32 	%r9626, %r9618, 2;
	add.s32 	%r9627, %r9625, %r9626;
	ld.shared.f32 	%f1284, [%r9627];
	add.s32 	%r9628, %r2479, %r2475;
	mul.wide.s32 	%rd2571, %r9628, 4;
	add.s64 	%rd2572, %rd2, %rd2571;
	st.global.f32 	[%rd2572], %f1284;
$L__BB5_3933:
	setp.gt.u32 	%p2652, %r2157, 31;
	@%p2652 bra 	$L__BB5_4017;
	ld.param.u32 	%r16183, [_Z24transposeSharedSwizzlingILi32ELi32EEvPfS0_ii_param_2];
	add.s32 	%r2480, %r2479, %r2153;
	setp.ge.s32 	%p2653, %r2480, %r16183;
	@%p2653 bra 	$L__BB5_3936;
	xor.b32  	%r9629, %r2157, %r2473;
	shl.b32 	%r9630, %r2152, 7;
	mov.u32 	%r9631, _ZZ24transposeSharedSwizzlingILi32ELi32EEvPfS0_iiE4tile;
	add.s32 	%r9632, %r9631, %r9630;
	shl.b32 	%r9633, %r2153, 7;
	add.s32 	%r9634, %r9632, %r9633;
	add.s32 	%r9635, %r9634, %r9633;
	add.s32 	%r9636, %r9635, %r9633;
	add.s32 	%r9637, %r9636, %r9633;
	shl.b32 	%r9638, %r9629, 2;
	add.s32 	%r9639, %r9637, %r9638;
	ld.shared.f32 	%f1285, [%r9639];
	add.s32 	%r9640, %r2480, %r2475;
	mul.wide.s32 	%rd2573, %r9640, 4;
	add.s64 	%rd2574, %rd2, %rd2573;
	st.global.f32 	[%rd2574], %f1285;
$L__BB5_3936:
	setp.gt.u32 	%p2654, %r2158, 31;
	@%p2654 bra 	$L__BB5_4017;
	ld.param.u32 	%r16184, [_Z24transposeSharedSwizzlingILi32ELi32EEvPfS0_ii_param_2];
	add.s32 	%r2481, %r2480, %r2153;
	setp.ge.s32 	%p2655, %r2481, %r16184;
	@%p2655 bra 	$L__BB5_3939;
	xor.b32  	%r9641, %r2158, %r2473;
	shl.b32 	%r9642, %r2152, 7;
	mov.u32 	%r9643, _ZZ24transposeSharedSwizzlingILi32ELi32EEvPfS0_iiE4tile;
	add.s32 	%r9644, %r9643, %r9642;
	shl.b32 	%r9645, %r2153, 7;
	add.s32 	%r9646, %r9644, %r9645;
	add.s32 	%r9647, %r9646, %r9645;
	add.s32 	%r9648, %r9647, %r9645;
	add.s32 	%r9649, %r9648, %r9645;
	add.s32 	%r9650, %r9649, %r9645;
	shl.b32 	%r9651, %r9641, 2;
	add.s32 	%r9652, %r9650, %r9651;
	ld.shared.f32 	%f1286, [%r9652];
	add.s32 	%r9653, %r2481, %r2475;
	mul.wide.s32 	%rd2575, %r9653, 4;
	add.s64 	%rd2576, %rd2, %rd2575;
	st.global.f32 	[%rd2576], %f1286;
$L__BB5_3939:
	setp.gt.u32 	%p2656, %r2159, 31;
	@%p2656 bra 	$L__BB5_4017;
	ld.param.u32 	%r16185, [_Z24transposeSharedSwizzlingILi32ELi32EEvPfS0_ii_param_2];
	add.s32 	%r2482, %r2481, %r2153;
	setp.ge.s32 	%p2657, %r2482, %r16185;
	@%p2657 bra 	$L__BB5_3942;
	xor.b32  	%r9654, %r2159, %r2473;
	shl.b32 	%r9655, %r2152, 7;
	mov.u32 	%r9656, _ZZ24transposeSharedSwizzlingILi32ELi32EEvPfS0_iiE4tile;
	add.s32 	%r9657, %r9656, %r9655;
	shl.b32 	%r9658, %r2153, 7;
	add.s32 	%r9659, %r9657, %r9658;
	add.s32 	%r9660, %r9659, %r9658;
	add.s32 	%r9661, %r9660, %r9658;
	add.s32 	%r9662, %r9661, %r9658;
	add.s32 	%r9663, %r9662, %r9658;
	add.s32 	%r9664, %r9663, %r9658;
	shl.b32 	%r9665, %r9654, 2;
	add.s32 	%r9666, %r9664, %r9665;
	ld.shared.f32 	%f1287, [%r9666];
	add.s32 	%r9667, %r2482, %r2475;
	mul.wide.s32 	%rd2577, %r9667, 4;
	add.s64 	%rd2578, %rd2, %rd2577;
	st.global.f32 	[%rd2578], %f1287;
$L__BB5_3942:
	setp.gt.u32 	%p2658, %r2160, 31;
	@%p2658 bra 	$L__BB5_4017;
	ld.param.u32 	%r16186, [_Z24transposeSharedSwizzlingILi32ELi32EEvPfS0_ii_param_2];
	add.s32 	%r2483, %r2482, %r2153;
	setp.ge.s32 	%p2659, %r2483, %r16186;
	@%p2659 bra 	$L__BB5_3945;
	xor.b32  	%r9668, %r2160, %r2473;
	shl.b32 	%r9669, %r2152, 7;
	mov.u32 	%r9670, _ZZ24transposeSharedSwizzlingILi32ELi32EEvPfS0_iiE4tile;
	add.s32 	%r9671, %r9670, %r9669;
	shl.b32 	%r9672, %r2153, 7;
	add.s32 	%r9673, %r9671, %r9672;
	add.s32 	%r9674, %r9673, %r9672;
	add.s32 	%r9675, %r9674, %r9672;
	add.s32 	%r9676, %r9675, %r9672;
	add.s32 	%r9677, %r9676, %r9672;
	add.s32 	%r9678, %r9677, %r9672;
	add.s32 	%r9679, %r9678, %r9672;
	shl.b32 	%r9680, %r9668, 2;
	add.s32 	%r9681, %r9679, %r9680;
	ld.shared.f32 	%f1288, [%r9681];
	add.s32 	%r9682, %r2483, %r2475;
	mul.wide.s32 	%rd2579, %r9682, 4;
	add.s64 	%rd2580, %rd2, %rd2579;
	st.global.f32 	[%rd2580], %f1288;
$L__BB5_3945:
	setp.gt.u32 	%p2660, %r2161, 31;
	@%p2660 bra 	$L__BB5_4017;
	ld.param.u32 	%r16187, [_Z24transposeSharedSwizzlingILi32ELi32EEvPfS0_ii_param_2];
	add.s32 	%r2484, %r2483, %r2153;
	setp.ge.s32 	%p2661, %r2484, %r16187;
	@%p2661 bra 	$L__BB5_3948;
	xor.b32  	%r9683, %r2161, %r2473;
	shl.b32 	%r9684, %r2152, 7;
	mov.u32 	%r9685, _ZZ24transposeSharedSwizzlingILi32ELi32EEvPfS0_iiE4tile;
	add.s32 	%r9686, %r9685, %r9684;
	shl.b32 	%r9687, %r2153, 7;
	add.s32 	%r9688, %r9686, %r9687;
	add.s32 	%r9689, %r9688, %r9687;
	add.s32 	%r9690, %r9689, %r9687;
	add.s32 	%r9691, %r9690, %r9687;
	add.s32 	%r9692, %r9691, %r9687;
	add.s32 	%r9693, %r9692, %r9687;
	add.s32 	%r9694, %r9693, %r9687;
	add.s32 	%r9695, %r9694, %r9687;
	shl.b32 	%r9696, %r9683, 2;
	add.s32 	%r9697, %r9695, %r9696;
	ld.shared.f32 	%f1289, [%r9697];
	add.s32 	%r9698, %r2484, %r2475;
	mul.wide.s32 	%rd2581, %r9698, 4;
	add.s64 	%rd2582, %rd2, %rd2581;
	st.global.f32 	[%rd2582], %f1289;
$L__BB5_3948:
	setp.gt.u32 	%p2662, %r2162, 31;
	@%p2662 bra 	$L__BB5_4017;
	ld.param.u32 	%r16188, [_Z24transposeSharedSwizzlingILi32ELi32EEvPfS0_ii_param_2];
	add.s32 	%r2485, %r2484, %r2153;
	setp.ge.s32 	%p2663, %r2485, %r16188;
	@%p2663 bra 	$L__BB5_3951;
	xor.b32  	%r9699, %r2162, %r2473;
	shl.b32 	%r9700, %r2152, 7;
	mov.u32 	%r9701, _ZZ24transposeSharedSwizzlingILi32ELi32EEvPfS0_iiE4tile;
	add.s32 	%r9702, %r9701, %r9700;
	shl.b32 	%r9703, %r2153, 7;
	add.s32 	%r9704, %r9702, %r9703;
	add.s32 	%r9705, %r9704, %r9703;
	add.s32 	%r9706, %r9705, %r9703;
	add.s32 	%r9707, %r9706, %r9703;
	add.s32 	%r9708, %r9707, %r9703;
	add.s32 	%r9709, %r9708, %r9703;
	add.s32 	%r9710, %r9709, %r9703;
	add.s32 	%r9711, %r9710, %r9703;
	add.s32 	%r9712, %r9711, %r9703;
	shl.b32 	%r9713, %r9699, 2;
	add.s32 	%r9714, %r9712, %r9713;
	ld.shared.f32 	%f1290, [%r9714];
	add.s32 	%r9715, %r2485, %r2475;
	mul.wide.s32 	%rd2583, %r9715, 4;
	add.s64 	%rd2584, %rd2, %rd2583;
	st.global.f32 	[%rd2584], %f1290;
$L__BB5_3951:
	setp.gt.u32 	%p2664, %r2163, 31;
	@%p2664 bra 	$L__BB5_4017;
	ld.param.u32 	%r16189, [_Z24transposeSharedSwizzlingILi32ELi32EEvPfS0_ii_param_2];
	add.s32 	%r2486, %r2485, %r2153;
	setp.ge.s32 	%p2665, %r2486, %r16189;
	@%p2665 bra 	$L__BB5_3954;
	xor.b32  	%r9716, %r2163, %r2473;
	shl.b32 	%r9717, %r2152, 7;
	mov.u32 	%r9718, _ZZ24transposeSharedSwizzlingILi32ELi32EEvPfS0_iiE4tile;
	add.s32 	%r9719, %r9718, %r9717;
	shl.b32 	%r9720, %r2153, 7;
	add.s32 	%r9721, %r9719, %r9720;
	add.s32 	%r9722, %r9721, %r9720;
	add.s32 	%r9723, %r9722, %r9720;
	add.s32 	%r9724, %r9723, %r9720;
	add.s32 	%r9725, %r9724, %r9720;
	add.s32 	%r9726, %r9725, %r9720;
	add.s32 	%r9727, %r9726, %r9720;
	add.s32 	%r9728, %r9727, %r9720;
	add.s32 	%r9729, %r9728, %r9720;
	add.s32 	%r9730, %r9729, %r9720;
	shl.b32 	%r9731, %r9716, 2;
	add.s32 	%r9732, %r9730, %r9731;
	ld.shared.f32 	%f1291, [%r9732];
	add.s32 	%r9733, %r2486, %r2475;
	mul.wide.s32 	%rd2585, %r9733, 4;
	add.s64 	%rd2586, %rd2, %rd2585;
	st.global.f32 	[%rd2586], %f1291;
$L__BB5_3954:
	setp.gt.u32 	%p2666, %r2164, 31;
	@%p2666 bra 	$L__BB5_4017;
	ld.param.u32 	%r16190, [_Z24transposeSharedSwizzlingILi32ELi32EEvPfS0_ii_param_2];
	add.s32 	%r2487, %r2486, %r2153;
	setp.ge.s32 	%p2667, %r2487, %r16190;
	@%p2667 bra 	$L__BB5_3957;
	xor.b32  	%r9734, %r2164, %r2473;
	shl.b32 	%r9735, %r9734, 2;
	add.s32 	%r9736, %r2165, %r9735;
	ld.shared.f32 	%f1292, [%r9736];
	add.s32 	%r9737, %r2487, %r2475;
	mul.wide.s32 	%rd2587, %r9737, 4;
	add.s64 	%rd2588, %rd2, %rd2587;
	st.global.f32 	[%rd2588], %f1292;
$L__BB5_3957:
	setp.gt.u32 	%p2668, %r2166, 31;
	@%p2668 bra 	$L__BB5_4017;
	ld.param.u32 	%r16191, [_Z24transposeSharedSwizzlingILi32ELi32EEvPfS0_ii_param_2];
	add.s32 	%r2488, %r2487, %r2153;
	setp.ge.s32 	%p2669, %r2488, %r16191;
	@%p2669 bra 	$L__BB5_3960;
	xor.b32  	%r9738, %r2166, %r2473;
	shl.b32 	%r9739, %r9738, 2;
	add.s32 	%r9740, %r2167, %r9739;
	ld.shared.f32 	%f1293, [%r9740];
	add.s32 	%r9741, %r2488, %r2475;
	mul.wide.s32 	%rd2589, %r9741, 4;
	add.s64 	%rd2590, %rd2, %rd2589;
	st.global.f32 	[%rd2590], %f1293;
$L__BB5_3960:
	setp.gt.u32 	%p2670, %r2168, 31;
	@%p2670 bra 	$L__BB5_4017;
	ld.param.u32 	%r16192, [_Z24transposeSharedSwizzlingILi32ELi32EEvPfS0_ii_param_2];
	add.s32 	%r2489, %r2488, %r2153;
	setp.ge.s32 	%p2671, %r2489, %r16192;
	@%p2671 bra 	$L__BB5_3963;
	xor.b32  	%r9742, %r2168, %r2473;
	shl.b32 	%r9743, %r9742, 2;
	add.s32 	%r9744, %r2169, %r9743;
	ld.shared.f32 	%f1294, [%r9744];
	add.s32 	%r9745, %r2489, %r2475;
	mul.wide.s32 	%rd2591, %r9745, 4;
	add.s64 	%rd2592, %rd2, %rd2591;
	st.global.f32 	[%rd2592], %f1294;
$L__BB5_3963:
	setp.gt.u32 	%p2672, %r2170, 31;
	@%p2672 bra 	$L__BB5_4017;
	ld.param.u32 	%r16193, [_Z24transposeSharedSwizzlingILi32ELi32EEvPfS0_ii_param_2];
	add.s32 	%r2490, %r2489, %r2153;
	setp.ge.s32 	%p2673, %r2490, %r16193;
	@%p2673 bra 	$L__BB5_3966;
	xor.b32  	%r9746, %r2170, %r2473;
	shl.b32 	%r9747, %r9746, 2;
	add.s32 	%r9748, %r2171, %r9747;
	ld.shared.f32 	%f1295, [%r9748];
	add.s32 	%r9749, %r2490, %r2475;
	mul.wide.s32 	%rd2593, %r9749, 4;
	add.s64 	%rd2594, %rd2, %rd2593;
	st.global.f32 	[%rd2594], %f1295;
$L__BB5_3966:
	setp.gt.u32 	%p2674, %r2172, 31;
	@%p2674 bra 	$L__BB5_4017;
	ld.param.u32 	%r16194, [_Z24transposeSharedSwizzlingILi32ELi32EEvPfS0_ii_param_2];
	add.s32 	%r2491, %r2490, %r2153;
	setp.ge.s32 	%p2675, %r2491, %r16194;
	@%p2675 bra 	$L__BB5_3969;
	xor.b32  	%r9750, %r2172, %r2473;
	shl.b32 	%r9751, %r9750, 2;
	add.s32 	%r9752, %r2173, %r9751;
	ld.shared.f32 	%f1296, [%r9752];
	add.s32 	%r9753, %r2491, %r2475;
	mul.wide.s32 	%rd2595, %r9753, 4;
	add.s64 	%rd2596, %rd2, %rd2595;
	st.global.f32 	[%rd2596], %f1296;
$L__BB5_3969:
	setp.gt.u32 	%p2676, %r2174, 31;
	@%p2676 bra 	$L__BB5_4017;
	ld.param.u32 	%r16195, [_Z24transposeSharedSwizzlingILi32ELi32EEvPfS0_ii_param_2];
	add.s32 	%r2492, %r2491, %r2153;
	setp.ge.s32 	%p2677, %r2492, %r16195;
	@%p2677 bra 	$L__BB5_3972;
	xor.b32  	%r9754, %r2174, %r2473;
	shl.b32 	%r9755, %r9754, 2;
	add.s32 	%r9756, %r2175, %r9755;
	ld.shared.f32 	%f1297, [%r9756];
	add.s32 	%r9757, %r2492, %r2475;
	mul.wide.s32 	%rd2597, %r9757, 4;
	add.s64 	%rd2598, %rd2, %rd2597;
	st.global.f32 	[%rd2598], %f1297;
$L__BB5_3972:
	setp.gt.u32 	%p2678, %r2176, 31;
	@%p2678 bra 	$L__BB5_4017;
	ld.param.u32 	%r16196, [_Z24transposeSharedSwizzlingILi32ELi32EEvPfS0_ii_param_2];
	add.s32 	%r2493, %r2492, %r2153;
	setp.ge.s32 	%p2679, %r2493, %r16196;
	@%p2679 bra 	$L__BB5_3975;
	xor.b32  	%r9758, %r2176, %r2473;
	shl.b32 	%r9759, %r9758, 2;
	add.s32 	%r9760, %r2177, %r9759;
	ld.shared.f32 	%f1298, [%r9760];
	add.s32 	%r9761, %r2493, %r2475;
	mul.wide.s32 	%rd2599, %r9761, 4;
	add.s64 	%rd2600, %rd2, %rd2599;
	st.global.f32 	[%rd2600], %f1298;
$L__BB5_3975:
	setp.gt.u32 	%p2680, %r2178, 31;
	@%p2680 bra 	$L__BB5_4017;
	ld.param.u32 	%r16197, [_Z24transposeSharedSwizzlingILi32ELi32EEvPfS0_ii_param_2];
	add.s32 	%r2494, %r2493, %r2153;
	setp.ge.s32 	%p2681, %r2494, %r16197;
	@%p2681 bra 	$L__BB5_3978;
	xor.b32  	%r9762, %r2178, %r2473;
	shl.b32 	%r9763, %r9762, 2;
	add.s32 	%r9764, %r2179, %r9763;
	ld.shared.f32 	%f1299, [%r9764];
	add.s32 	%r9765, %r2494, %r2475;
	mul.wide.s32 	%rd2601, %r9765, 4;
	add.s64 	%rd2602, %rd2, %rd2601;
	st.global.f32 	[%rd2602], %f1299;
$L__BB5_3978:
	setp.gt.u32 	%p2682, %r2180, 31;
	@%p2682 bra 	$L__BB5_4017;
	ld.param.u32 	%r16198, [_Z24transposeSharedSwizzlingILi32ELi32EEvPfS0_ii_param_2];
	add.s32 	%r2495, %r2494, %r2153;
	setp.ge.s32 	%p2683, %r2495, %r16198;
	@%p2683 bra 	$L__BB5_3981;
	xor.b32  	%r9766, %r2180, %r2473;
	shl.b32 	%r9767, %r9766, 2;
	add.s32 	%r9768, %r2181, %r9767;
	ld.shared.f32 	%f1300, [%r9768];
	add.s32 	%r9769, %r2495, %r2475;
	mul.wide.s32 	%rd2603, %r9769, 4;
	add.s64 	%rd2604, %rd2, %rd2603;
	st.global.f32 	[%rd2604], %f1300;
$L__BB5_3981:
	setp.gt.u32 	%p2684, %r2182, 31;
	@%p2684 bra 	$L__BB5_4017;
	ld.param.u32 	%r16199, [_Z24transposeSharedSwizzlingILi32ELi32EEvPfS0_ii_param_2];
	add.s32 	%r2496, %r2495, %r2153;
	setp.ge.s32 	%p2685, %r2496, %r16199;
	@%p2685 bra 	$L__BB5_3984;
	xor.b32  	%r9770, %r2182, %r2473;
	shl.b32 	%r9771, %r2182, 7;
	mov.u32 	%r9772, _ZZ24transposeSharedSwizzlingILi32ELi32EEvPfS0_iiE4tile;
	add.s32 	%r9773, %r9772, %r9771;
	shl.b32 	%r9774, %r9770, 2;
	add.s32 	%r9775, %r9773, %r9774;
	ld.shared.f32 	%f1301, [%r9775];
	add.s32 	%r9776, %r2496, %r2475;
	mul.wide.s32 	%rd2605, %r9776, 4;
	add.s64 	%rd2606, %rd2, %rd2605;
	st.global.f32 	[%rd2606], %f1301;
$L__BB5_3984:
	setp.gt.u32 	%p2686, %r2183, 31;
	@%p2686 bra 	$L__BB5_4017;
	ld.param.u32 	%r16200, [_Z24transposeSharedSwizzlingILi32ELi32EEvPfS0_ii_param_2];
	add.s32 	%r2497, %r2496, %r2153;
	setp.ge.s32 	%p2687, %r2497, %r16200;
	@%p2687 bra 	$L__BB5_3987;
	xor.b32  	%r9777, %r2183, %r2473;
	shl.b32 	%r9778, %r2183, 7;
	mov.u32 	%r9779, _ZZ24transposeSharedSwizzlingILi32ELi32EEvPfS0_iiE4tile;
	add.s32 	%r9780, %r9779, %r9778;
	shl.b32 	%r9781, %r9777, 2;
	add.s32 	%r9782, %r9780, %r9781;
	ld.shared.f32 	%f1302, [%r9782];
	add.s32 	%r9783, %r2497, %r2475;
	mul.wide.s32 	%rd2607, %r9783, 4;
	add.s64 	%rd2608, %rd2, %rd2607;
	st.global.f32 	[%rd2608], %f1302;
$L__BB5_3987:
	setp.gt.u32 	%p2688, %r2184, 31;
	@%p2688 bra 	$L__BB5_4017;
	ld.param.u32 	%r16201, [_Z24transposeSharedSwizzlingILi32ELi32EEvPfS0_ii_param_2];
	add.s32 	%r2498, %r2497, %r2153;
	setp.ge.s32 	%p2689, %r2498, %r16201;
	@%p2689 bra 	$L__BB5_3990;
	xor.b32  	%r9784, %r2184, %r2473;
	shl.b32 	%r9785, %r2184, 7;
	mov.u32 	%r9786, _ZZ24transposeSharedSwizzlingILi32ELi32EEvPfS0_iiE4tile;
	add.s32 	%r9787, %r9786, %r9785;
	shl.b32 	%r9788, %r9784, 2;
	add.s32 	%r9789, %r9787, %r9788;
	ld.shared.f32 	%f1303, [%r9789];
	add.s32 	%r9790, %r2498, %r2475;
	mul.wide.s32 	%rd2609, %r9790, 4;
	add.s64 	%rd2610, %rd2, %rd2609;
	st.global.f32 	[%rd2610], %f1303;
$L__BB5_3990:
	setp.gt.u32 	%p2690, %r2185, 31;
	@%p2690 bra 	$L__BB5_4017;
	ld.param.u32 	%r16202, [_Z24transposeSharedSwizzlingILi32ELi32EEvPfS0_ii_param_2];
	add.s32 	%r2499, %r2498, %r2153;
	setp.ge.s32 	%p2691, %r2499, %r16202;
	@%p2691 bra 	$L__BB5_3993;
	xor.b32  	%r9791, %r2185, %r2473;
	shl.b32 	%r9792, %r2185, 7;
	mov.u32 	%r9793, _ZZ24transposeSharedSwizzlingILi32ELi32EEvPfS0_iiE4tile;
	add.s32 	%r9794, %r9793, %r9792;
	shl.b32 	%r9795, %r9791, 2;
	add.s32 	%r9796, %r9794, %r9795;
	ld.shared.f32 	%f1304, [%r9796];
	add.s32 	%r9797, %r2499, %r2475;
	mul.wide.s32 	%rd2611, %r9797, 4;
	add.s64 	%rd2612, %rd2, %rd2611;
	st.global.f32 	[%rd2612], %f1304;
$L__BB5_3993:
	setp.gt.u32 	%p2692, %r2186, 31;
	@%p2692 bra 	$L__BB5_4017;
	ld.param.u32 	%r16203, [_Z24transposeSharedSwizzlingILi32ELi32EEvPfS0_ii_param_2];
	add.s32 	%r2500, %r2499, %r2153;
	setp.ge.s32 	%p2693, %r2500, %r16203;
	@%p2693 bra 	$L__BB5_3996;
	xor.b32  	%r9798, %r2186, %r2473;
	shl.b32 	%r9799, %r2186, 7;
	mov.u32 	%r9800, _ZZ24transposeSharedSwizzlingILi32ELi32EEvPfS0_iiE4tile;
	add.s32 	%r9801, %r9800, %r9799;
	shl.b32 	%r9802, %r9798, 2;
	add.s32 	%r9803, %r9801, %r9802;
	ld.shared.f32 	%f1305, [%r9803];
	add.s32 	%r9804, %r2500, %r2475;
	mul.wide.s32 	%rd2613, %r9804, 4;
	add.s64 	%rd2614, %rd2, %rd2613;
	st.global.f32 	[%rd2614], %f1305;
$L__BB5_3996:
	setp.gt.u32 	%p2694, %r2187, 31;
	@%p2694 bra 	$L__BB5_4017;
	ld.param.u32 	%r16204, [_Z24transposeSharedSwizzlingILi32ELi32EEvPfS0_ii_param_2];
	add.s32 	%r2501, %r2500, %r2153;
	setp.ge.s32 	%p2695, %r2501, %r16204;
	@%p2695 bra 	$L__BB5_3999;
	xor.b32  	%r9805, %r2187, %r2473;
	shl.b32 	%r9806, %r2187, 7;
	mov.u32 	%r9807, _ZZ24transposeSharedSwizzlingILi32ELi32EEvPfS0_iiE4tile;
	add.s32 	%r9808, %r9807, %r9806;
	shl.b32 	%r9809, %r9805, 2;
	add.s32 	%r9810, %r9808, %r9809;
	ld.shared.f32 	%f1306, [%r9810];
	add.s32 	%r9811, %r2501, %r2475;
	mul.wide.s32 	%rd2615, %r9811, 4;
	add.s64 	%rd2616, %rd2, %rd2615;
	st.global.f32 	[%rd2616], %f1306;
$L__BB5_3999:
	setp.gt.u32 	%p2696, %r2188, 31;
	@%p2696 bra 	$L__BB5_4017;
	ld.param.u32 	%r16205, [_Z24transposeSharedSwizzlingILi32ELi32EEvPfS0_ii_param_2];
	add.s32 	%r2502, %r2501, %r2153;
	setp.ge.s32 	%p2697, %r2502, %r16205;
	@%p2697 bra 	$L__BB5_4002;
	xor.b32  	%r9812, %r2188, %r2473;
	shl.b32 	%r9813, %r2188, 7;
	mov.u32 	%r9814, _ZZ24transposeSharedSwizzlingILi32ELi32EEvPfS0_iiE4tile;
	add.s32 	%r9815, %r9814, %r9813;
	shl.b32 	%r9816, %r9812, 2;
	add.s32 	%r9817, %r9815, %r9816;
	ld.shared.f32 	%f1307, [%r9817];
	add.s32 	%r9818, %r2502, %r2475;
	mul.wide.s32 	%rd2617, %r9818, 4;
	add.s64 	%rd2618, %rd2, %rd2617;
	st.global.f32 	[%rd2618], %f1307;
$L__BB5_4002:
	setp.gt.u32 	%p2698, %r2189, 31;
	@%p2698 bra 	$L__BB5_4017;
	ld.param.u32 	%r16206, [_Z24transposeSharedSwizzlingILi32ELi32EEvPfS0_ii_param_2];
	add.s32 	%r2503, %r2502, %r2153;
	setp.ge.s32 	%p2699, %r2503, %r16206;
	@%p2699 bra 	$L__BB5_4005;
	xor.b32  	%r9819, %r2189, %r2473;
	shl.b32 	%r9820, %r2189, 7;
	mov.u32 	%r9821, _ZZ24transposeSharedSwizzlingILi32ELi32EEvPfS0_iiE4tile;
	add.s32 	%r9822, %r9821, %r9820;
	shl.b32 	%r9823, %r9819, 2;
	add.s32 	%r9824, %r9822, %r9823;
	ld.shared.f32 	%f1308, [%r9824];
	add.s32 	%r9825, %r2503, %r2475;
	mul.wide.s32 	%rd2619, %r9825, 4;
	add.s64 	%rd2620, %rd2, %rd2619;
	st.global.f32 	[%rd2620], %f1308;
$L__BB5_4005:
	setp.gt.u32 	%p2700, %r2190, 31;
	@%p2700 bra 	$L__BB5_4017;
	ld.param.u32 	%r16207, [_Z24transposeSharedSwizzlingILi32ELi32EEvPfS0_ii_param_2];
	add.s32 	%r2504, %r2503, %r2153;
	setp.ge.s32 	%p2701, %r2504, %r16207;
	@%p2701 bra 	$L__BB5_4008;
	xor.b32  	%r9826, %r2190, %r2473;
	shl.b32 	%r9827, %r2190, 7;
	mov.u32 	%r9828, _ZZ24transposeSharedSwizzlingILi32ELi32EEvPfS0_iiE4tile;
	add.s32 	%r9829, %r9828, %r9827;
	shl.b32 	%r9830, %r9826, 2;
	add.s32 	%r9831, %r9829, %r9830;
	ld.shared.f32 	%f1309, [%r9831];
	add.s32 	%r9832, %r2504, %r2475;
	mul.wide.s32 	%rd2621, %r9832, 4;
	add.s64 	%rd2622, %rd2, %rd2621;
	st.global.f32 	[%rd2622], %f1309;
$L__BB5_4008:
	setp.gt.u32 	%p2702, %r2191, 31;
	@%p2702 bra 	$L__BB5_4017;
	ld.param.u32 	%r16208, [_Z24transposeSharedSwizzlingILi32ELi32EEvPfS0_ii_param_2];
	add.s32 	%r2505, %r2504, %r2153;
	setp.ge.s32 	%p2703, %r2505, %r16208;
	@%p2703 bra 	$L__BB5_4011;
	xor.b32  	%r9833, %r2191, %r2473;
	shl.b32 	%r9834, %r2191, 7;
	mov.u32 	%r9835, _ZZ24transposeSharedSwizzlingILi32ELi32EEvPfS0_iiE4tile;
	add.s32 	%r9836, %r9835, %r9834;
	shl.b32 	%r9837, %r9833, 2;
	add.s32 	%r9838, %r9836, %r9837;
	ld.shared.f32 	%f1310, [%r9838];
	add.s32 	%r9839, %r2505, %r2475;
	mul.wide.s32 	%rd2623, %r9839, 4;
	add.s64 	%rd2624, %rd2, %rd2623;
	st.global.f32 	[%rd2624], %f1310;
$L__BB5_4011:
	setp.gt.u32 	%p2704, %r2192, 31;
	@%p2704 bra 	$L__BB5_4017;
	ld.param.u32 	%r16209, [_Z24transposeSharedSwizzlingILi32ELi32EEvPfS0_ii_param_2];
	add.s32 	%r2506, %r2505, %r2153;
	setp.ge.s32 	%p2705, %r2506, %r16209;
	@%p2705 bra 	$L__BB5_4014;
	xor.b32  	%r9840, %r2192, %r2473;
	shl.b32 	%r9841, %r2192, 7;
	mov.u32 	%r9842, _ZZ24transposeSharedSwizzlingILi32ELi32EEvPfS0_iiE4tile;
	add.s32 	%r9843, %r9842, %r9841;
	shl.b32 	%r9844, %r9840, 2;
	add.s32 	%r9845, %r9843, %r9844;
	ld.shared.f32 	%f1311, [%r9845];
	add.s32 	%r9846, %r2506, %r2475;
	mul.wide.s32 	%rd2625, %r9846, 4;
	add.s64 	%rd2626, %rd2, %rd2625;
	st.global.f32 	[%rd2626], %f1311;
$L__BB5_4014:
	setp.gt.u32 	%p2706, %r2193, 31;
	@%p2706 bra 	$L__BB5_4017;
	ld.param.u32 	%r16210, [_Z24transposeSharedSwizzlingILi32ELi32EEvPfS0_ii_param_2];
	add.s32 	%r2507, %r2506, %r2153;
	setp.ge.s32 	%p2707, %r2507, %r16210;
	@%p2707 bra 	$L__BB5_4017;
	xor.b32  	%r9847, %r2193, %r2473;
	shl.b32 	%r9848, %r2193, 7;
	mov.u32 	%r9849, _ZZ24transposeSharedSwizzlingILi32ELi32EEvPfS0_iiE4tile;
	add.s32 	%r9850, %r9849, %r9848;
	shl.b32 	%r9851, %r9847, 2;
	add.s32 	%r9852, %r9850, %r9851;
	ld.shared.f32 	%f1312, [%r9852];
	add.s32 	%r9853, %r2507, %r2475;
	mul.wide.s32 	%rd2627, %r9853, 4;
	add.s64 	%rd2628, %rd2, %rd2627;
	st.global.f32 	[%rd2628], %f1312;
$L__BB5_4017:
	add.s32 	%r2508, %r2473, %r2227;
	setp.gt.u32 	%p2708, %r2508, 31;
	@%p2708 bra 	$L__BB5_6270;
	ld.param.u32 	%r17980, [_Z24transposeSharedSwizzlingILi32ELi32EEvPfS0_ii_param_3];
	add.s32 	%r2509, %r2474, %r2227;
	setp.ge.s32 	%p2709, %r2509, %r17980;
	@%p2709 bra 	$L__BB5_6270;
	@%p2116 bra 	$L__BB5_4115;
	ld.param.u32 	%r16211, [_Z24transposeSharedSwizzlingILi32ELi32EEvPfS0_ii_param_2];
	mul.lo.s32 	%r2510, %r2509, %r16211;
	add.s32 	%r2511, %r2152, %r2151;
	setp.ge.s32 	%p2711, %r2511, %r16211;
	@%p2711 bra 	$L__BB5_4022;
	xor.b32  	%r9854, %r2152, %r2508;
	shl.b32 	%r9855, %r2152, 7;
	mov.u32 	%r9856, _ZZ24transposeSharedSwizzlingILi32ELi32EEvPfS0_iiE4tile;
	add.s32 	%r9857, %r9856, %r9855;
	shl.b32 	%r9858, %r9854, 2;
	add.s32 	%r9859, %r9857, %r9858;
	ld.shared.f32 	%f1313, [%r9859];
	add.s32 	%r9860, %r2511, %r2510;
	mul.wide.s32 	%rd2629, %r9860, 4;
	add.s64 	%rd2630, %rd2, %rd2629;
	st.global.f32 	[%rd2630], %f1313;
$L__BB5_4022:
	setp.gt.u32 	%p2712, %r2154, 31;
	@%p2712 bra 	$L__BB5_4115;
	ld.param.u32 	%r16212, [_Z24transposeSharedSwizzlingILi32ELi32EEvPfS0_ii_param_2];
	add.s32 	%r2512, %r2511, %r2153;
	setp.ge.s32 	%p2713, %r2512, %r16212;
	@%p2713 bra 	$L__BB5_4025;
	xor.b32  	%r9861, %r2154, %r2508;
	shl.b32 	%r9862, %r2152, 7;
	mov.u32 	%r9863, _ZZ24transposeSharedSwizzlingILi32ELi32EEvPfS0_iiE4tile;
	add.s32 	%r9864, %r9863, %r9862;
	shl.b32 	%r9865, %r2153, 7;
	add.s32 	%r9866, %r9864, %r9865;
	shl.b32 	%r9867, %r9861, 2;
	add.s32 	%r9868, %r9866, %r9867;
	ld.shared.f32 	%f1314, [%r9868];
	add.s32 	%r9869, %r2512, %r2510;
	mul.wide.s32 	%rd2631, %r9869, 4;
	add.s64 	%rd2632, %rd2, %rd2631;
	st.global.f32 	[%rd2632], %f1314;
$L__BB5_4025:
	setp.gt.u32 	%p2714, %r2155, 31;
	@%p2714 bra 	$L__BB5_4115;
	ld.param.u32 	%r16213, [_Z24transposeSharedSwizzlingILi32ELi32EEvPfS0_ii_param_2];
	add.s32 	%r2513, %r2512, %r2153;
	setp.ge.s32 	%p2715, %r2513, %r16213;
	@%p2715 bra 	$L__BB5_4028;
	xor.b32  	%r9870, %r2155, %r2508;
	shl.b32 	%r9871, %r2152, 7;
	mov.u32 	%r9872, _ZZ24transposeSharedSwizzlingILi32ELi32EEvPfS0_iiE4tile;
	add.s32 	%r9873, %r9872, %r9871;
	shl.b32 	%r9874, %r2153, 7;
	add.s32 	%r9875, %r9873, %r9874;
	add.s32 	%r9876, %r9875, %r9874;
	shl.b32 	%r9877, %r9870, 2;
	add.s32 	%r9878, %r9876, %r9877;
	ld.shared.f32 	%f1315, [%r9878];
	add.s32 	%r9879, %r2513, %r2510;
	mul.wide.s32 	%rd2633, %r9879, 4;
	add.s64 	%rd2634, %rd2, %rd2633;
	st.global.f32 	[%rd2634], %f1315;
$L__BB5_4028:
	setp.gt.u32 	%p2716, %r2156, 31;
	@%p2716 bra 	$L__BB5_4115;
	ld.param.u32 	%r16214, [_Z24transposeSharedSwizzlingILi32ELi32EEvPfS0_ii_param_2];
	add.s32 	%r2514, %r2513, %r2153;
	setp.ge.s32 	%p2717, %r2514, %r16214;
	@%p2717 bra 	$L__BB5_4031;
	xor.b32  	%r9880, %r2156, %r2508;
	shl.b32 	%r9881, %r2152, 7;
	mov.u32 	%r9882, _ZZ24transposeSharedSwizzlingILi32ELi32EEvPfS0_iiE4tile;
	add.s32 	%r9883, %r9882, %r9881;
	shl.b32 	%r9884, %r2153, 7;
	add.s32 	%r9885, %r9883, %r9884;
	add.s32 	%r9886, %r9885, %r9884;
	add.s32 	%r9887, %r9886, %r9884;
	shl.b32 	%r9888, %r9880, 2;
	add.s32 	%r9889, %r9887, %r9888;
	ld.shared.f32 	%f1316, [%r9889];
	add.s32 	%r9890, %r2514, %r2510;
	mul.wide.s32 	%rd2635, %r9890, 4;
	add.s64 	%rd2636, %rd2, %rd2635;
	st.global.f32 	[%rd2636], %f1316;
$L__BB5_4031:
	setp.gt.u32 	%p2718, %r2157, 31;
	@%p2718 bra 	$L__BB5_4115;
	ld.param.u32 	%r16215, [_Z24transposeSharedSwizzlingILi32ELi32EEvPfS0_ii_param_2];
	add.s32 	%r2515, %r2514, %r2153;
	setp.ge.s32 	%p2719, %r2515, %r16215;
	@%p2719 bra 	$L__BB5_4034;
	xor.b32  	%r9891, %r2157, %r2508;
	shl.b32 	%r9892, %r2152, 7;
	mov.u32 	%r9893, _ZZ24transposeSharedSwizzlingILi32ELi32EEvPfS0_iiE4tile;
	add.s32 	%r9894, %r9893, %r9892;
	shl.b32 	%r9895, %r2153, 7;
	add.s32 	%r9896, %r9894, %r9895;
	add.s32 	%r9897, %r9896, %r9895;
	add.s32 	%r9898, %r9897, %r9895;
	add.s32 	%r9899, %r9898, %r9895;
	shl.b32 	%r9900, %r9891, 2;
	add.s32 	%r9901, %r9899, %r9900;
	ld.shared.f32 	%f1317, [%r9901];
	add.s32 	%r9902, %r2515, %r2510;
	mul.wide.s32 	%rd2637, %r9902, 4;
	add.s64 	%rd2638, %rd2, %rd2637;
	st.global.f32 	[%rd2638], %f1317;
$L__BB5_4034:
	setp.gt.u32 	%p2720, %r2158, 31;
	@%p2720 bra 	$L__BB5_4115;
	ld.param.u32 	%r16216, [_Z24transposeSharedSwizzlingILi32ELi32EEvPfS0_ii_param_2];
	add.s32 	%r2516, %r2515, %r2153;
	setp.ge.s32 	%p2721, %r2516, %r16216;
	@%p2721 bra 	$L__BB5_4037;
	xor.b32  	%r9903, %r2158, %r2508;
	shl.b32 	%r9904, %r2152, 7;
	mov.u32 	%r9905, _ZZ24transposeSharedSwizzlingILi32ELi32EEvPfS0_iiE4tile;
	add.s32 	%r9906, %r9905, %r9904;
	shl.b32 	%r9907, %r2153, 7;
	add.s32 	%r9908, %r9906, %r9907;
	add.s32 	%r9909, %r9908, %r9907;
	add.s32 	%r9910, %r9909, %r9907;
	add.s32 	%r9911, %r9910, %r9907;
	add.s32 	%r9912, %r9911, %r9907;
	shl.b32 	%r9913, %r9903, 2;
	add.s32 	%r9914, %r9912, %r9913;
	ld.shared.f32 	%f1318, [%r9914];
	add.s32 	%r9915, %r2516, %r2510;
	mul.wide.s32 	%rd2639, %r9915, 4;
	add.s64 	%rd2640, %rd2, %rd2639;
	st.global.f32 	[%rd2640], %f1318;
$L__BB5_4037:
	setp.gt.u32 	%p2722, %r2159, 31;
	@%p2722 bra 	$L__BB5_4115;
	ld.param.u32 	%r16217, [_Z24transposeSharedSwizzlingILi32ELi32EEvPfS0_ii_param_2];
	add.s32 	%r2517, %r2516, %r2153;
	setp.ge.s32 	%p2723, %r2517, %r16217;
	@%p2723 bra 	$L__BB5_4040;
	xor.b32  	%r9916, %r2159, %r2508;
	shl.b32 	%r9917, %r2152, 7;
	mov.u32 	%r9918, _ZZ24transposeSharedSwizzlingILi32ELi32EEvPfS0_iiE4tile;
	add.s32 	%r9919, %r9918, %r9917;
	shl.b32 	%r9920, %r2153, 7;
	add.s32 	%r9921, %r9919, %r9920;
	add.s32 	%r9922, %r9921, %r9920;
	add.s32 	%r9923, %r9922, %r9920;
	add.s32 	%r9924, %r9923, %r9920;
	add.s32 	%r9925, %r9924, %r9920;
	add.s32 	%r9926, %r9925, %r9920;
	shl.b32 	%r9927, %r9916, 2;
	add.s32 	%r9928, %r9926, %r9927;
	ld.shared.f32 	%f1319, [%r9928];
	add.s32 	%r9929, %r2517, %r2510;
	mul.wide.s32 	%rd2641, %r9929, 4;
	add.s64 	%rd2642, %rd2, %rd2641;
	st.global.f32 	[%rd2642], %f1319;
$L__BB5_4040:
	setp.gt.u32 	%p2724, %r2160, 31;
	@%p2724 bra 	$L__BB5_4115;
	ld.param.u32 	%r16218, [_Z24transposeSharedSwizzlingILi32ELi32EEvPfS0_ii_param_2];
	add.s32 	%r2518, %r2517, %r2153;
	setp.ge.s32 	%p2725, %r2518, %r16218;
	@%p2725 bra 	$L__BB5_4043;
	xor.b32  	%r9930, %r2160, %r2508;
	shl.b32 	%r9931, %r2152, 7;
	mov.u32 	%r9932, _ZZ24transposeSharedSwizzlingILi32ELi32EEvPfS0_iiE4tile;
	add.s32 	%r9933, %r9932, %r9931;
	shl.b32 	%r9934, %r2153, 7;
	add.s32 	%r9935, %r9933, %r9934;
	add.s32 	%r9936, %r9935, %r9934;
	add.s32 	%r9937, %r9936, %r9934;
	add.s32 	%r9938, %r9937, %r9934;
	add.s32 	%r9939, %r9938, %r9934;
	add.s32 	%r9940, %r9939, %r9934;
	add.s32 	%r9941, %r9940, %r9934;
	shl.b32 	%r9942, %r9930, 2;
	add.s32 	%r9943, %r9941, %r9942;
	ld.shared.f32 	%f1320, [%r9943];
	add.s32 	%r9944, %r2518, %r2510;
	mul.wide.s32 	%rd2643, %r9944, 4;
	add.s64 	%rd2644, %rd2, %rd2643;
	st.global.f32 	[%rd2644], %f1320;
$L__BB5_4043:
	setp.gt.u32 	%p2726, %r2161, 31;
	@%p2726 bra 	$L__BB5_4115;
	ld.param.u32 	%r16219, [_Z24transposeSharedSwizzlingILi32ELi32EEvPfS0_ii_param_2];
	add.s32 	%r2519, %r2518, %r2153;
	setp.ge.s32 	%p2727, %r2519, %r16219;
	@%p2727 bra 	$L__BB5_4046;
	xor.b32  	%r9945, %r2161, %r2508;
	shl.b32 	%r9946, %r2152, 7;
	mov.u32 	%r9947, _ZZ24transposeSharedSwizzlingILi32ELi32EEvPfS0_iiE4tile;
	add.s32 	%r9948, %r9947, %r9946;
	shl.b32 	%r9949, %r2153, 7;
	add.s32 	%r9950, %r9948, %r9949;
	add.s32 	%r9951, %r9950, %r9949;
	add.s32 	%r9952, %r9951, %r9949;
	add.s32 	%r9953, %r9952, %r9949;
	add.s32 	%r9954, %r9953, %r9949;
	add.s32 	%r9955, %r9954, %r9949;
	add.s32 	%r9956, %r9955, %r9949;
	add.s32 	%r9957, %r9956, %r9949;
	shl.b32 	%r9958, %r9945, 2;
	add.s32 	%r9959, %r9957, %r9958;
	ld.shared.f32 	%f1321, [%r9959];
	add.s32 	%r9960, %r2519, %r2510;
	mul.wide.s32 	%rd2645, %r9960, 4;
	add.s64 	%rd2646, %rd2, %rd2645;
	st.global.f32 	[%rd2646], %f1321;
$L__BB5_4046:
	setp.gt.u32 	%p2728, %r2162, 31;
	@%p2728 bra 	$L__BB5_4115;
	ld.param.u32 	%r16220, [_Z24transposeSharedSwizzlingILi32ELi32EEvPfS0_ii_param_2];
	add.s32 	%r2520, %r2519, %r2153;
	setp.ge.s32 	%p2729, %r2520, %r16220;
	@%p2729 bra 	$L__BB5_4049;
	xor.b32  	%r9961, %r2162, %r2508;
	shl.b32 	%r9962, %r2152, 7;
	mov.u32 	%r9963, _ZZ24transposeSharedSwizzlingILi32ELi32EEvPfS0_iiE4tile;
	add.s32 	%r9964, %r9963, %r9962;
	shl.b32 	%r9965, %r2153, 7;
	add.s32 	%r9966, %r9964, %r9965;
	add.s32 	%r9967, %r9966, %r9965;
	add.s32 	%r9968, %r9967, %r9965;
	add.s32 	%r9969, %r9968, %r9965;
	add.s32 	%r9970, %r9969, %r9965;
	add.s32 	%r9971, %r9970, %r9965;
	add.s32 	%r9972, %r9971, %r9965;
	add.s32 	%r9973, %r9972, %r9965;
	add.s32 	%r9974, %r9973, %r9965;
	shl.b32 	%r9975, %r9961, 2;
	add.s32 	%r9976, %r9974, %r9975;
	ld.shared.f32 	%f1322, [%r9976];
	add.s32 	%r9977, %r2520, %r2510;
	mul.wide.s32 	%rd2647, %r9977, 4;
	add.s64 	%rd2648, %rd2, %rd2647;
	st.global.f32 	[%rd2648], %f1322;
$L__BB5_4049:
	setp.gt.u32 	%p2730, %r2163, 31;
	@%p2730 bra 	$L__BB5_4115;
	ld.param.u32 	%r16221, [_Z24transposeSharedSwizzlingILi32ELi32EEvPfS0_ii_param_2];
	add.s32 	%r2521, %r2520, %r2153;
	setp.ge.s32 	%p2731, %r2521, %r16221;
	@%p2731 bra 	$L__BB5_4052;
	xor.b32  	%r9978, %r2163, %r2508;
	shl.b32 	%r9979, %r2152, 7;
	mov.u32 	%r9980, _ZZ24transposeSharedSwizzlingILi32ELi32EEvPfS0_iiE4tile;
	add.s32 	%r9981, %r9980, %r9979;
	shl.b32 	%r9982, %r2153, 7;
	add.s32 	%r9983, %r9981, %r9982;
	add.s32 	%r9984, %r9983, %r9982;
	add.s32 	%r9985, %r9984, %r9982;
	add.s32 	%r9986, %r9985, %r9982;
	add.s32 	%r9987, %r9986, %r9982;
	add.s32 	%r9988, %r9987, %r9982;
	add.s32 	%r9989, %r9988, %r9982;
	add.s32 	%r9990, %r9989, %r9982;
	add.s32 	%r9991, %r9990, %r9982;
	add.s32 	%r9992, %r9991, %r9982;
	shl.b32 	%r9993, %r9978, 2;
	add.s32 	%r9994, %r9992, %r9993;
	ld.shared.f32 	%f1323, [%r9994];
	add.s32 	%r9995, %r2521, %r2510;
	mul.wide.s32 	%rd2649, %r9995, 4;
	add.s64 	%rd2650, %rd2, %rd2649;
	st.global.f32 	[%rd2650], %f1323;
$L__BB5_4052:
	setp.gt.u32 	%p2732, %r2164, 31;
	@%p2732 bra 	$L__BB5_4115;
	ld.param.u32 	%r16222, [_Z24transposeSharedSwizzlingILi32ELi32EEvPfS0_ii_param_2];
	add.s32 	%r2522, %r2521, %r2153;
	setp.ge.s32 	%p2733, %r2522, %r16222;
	@%p2733 bra 	$L__BB5_4055;
	xor.b32  	%r9996, %r2164, %r2508;
	shl.b32 	%r9997, %r9996, 2;
	add.s32 	%r9998, %r2165, %r9997;
	ld.shared.f32 	%f1324, [%r9998];
	add.s32 	%r9999, %r2522, %r2510;
	mul.wide.s32 	%rd2651, %r9999, 4;
	add.s64 	%rd2652, %rd2, %rd2651;
	st.global.f32 	[%rd2652], %f1324;
$L__BB5_4055:
	setp.gt.u32 	%p2734, %r2166, 31;
	@%p2734 bra 	$L__BB5_4115;
	ld.param.u32 	%r16223, [_Z24transposeSharedSwizzlingILi32ELi32EEvPfS0_ii_param_2];
	add.s32 	%r2523, %r2522, %r2153;
	setp.ge.s32 	%p2735, %r2523, %r16223;
	@%p2735 bra 	$L__BB5_4058;
	xor.b32  	%r10000, %r2166, %r2508;
	shl.b32 	%r10001, %r10000, 2;
	add.s32 	%r10002, %r2167, %r10001;
	ld.shared.f32 	%f1325, [%r10002];
	add.s32 	%r10003, %r2523, %r2510;
	mul.wide.s32 	%rd2653, %r10003, 4;
	add.s64 	%rd2654, %rd2, %rd2653;
	st.global.f32 	[%rd2654], %f1325;
$L__BB5_4058:
	setp.gt.u32 	%p2736, %r2168, 31;
	@%p2736 bra 	$L__BB5_4115;
	ld.param.u32 	%r16224, [_Z24transposeSharedSwizzlingILi32ELi32EEvPfS0_ii_param_2];
	add.s32 	%r2524, %r2523, %r2153;
	setp.ge.s32 	%p2737, %r2524, %r16224;
	@%p2737 bra 	$L__BB5_4061;
	xor.b32  	%r10004, %r2168, %r2508;
	shl.b32 	%r10005, %r10004, 2;
	add.s32 	%r10006, %r2169, %r10005;
	ld.shared.f32 	%f1326, [%r10006];
	add.s32 	%r10007, %r2524, %r2510;
	mul.wide.s32 	%rd2655, %r10007, 4;
	add.s64 	%rd2656, %rd2, %rd2655;
	st.global.f32 	[%rd2656], %f1326;
$L__BB5_4061:
	setp.gt.u32 	%p2738, %r2170, 31;
	@%p2738 bra 	$L__BB5_4115;
	ld.param.u32 	%r16225, [_Z24transposeSharedSwizzlingILi32ELi32EEvPfS0_ii_param_2];
	add.s32 	%r2525, %r2524, %r2153;
	setp.ge.s32 	%p2739, %r2525, %r16225;
	@%p2739 bra 	$L__BB5_4064;
	xor.b32  	%r10008, %r2170, %r2508;
	shl.b32 	%r10009, %r10008, 2;
	add.s32 	%r10010, %r2171, %r10009;
	ld.shared.f32 	%f1327, [%r10010];
	add.s32 	%r10011, %r2525, %r2510;
	mul.wide.s32 	%rd2657, %r10011, 4;
	add.s64 	%rd2658, %rd2, %rd2657;
	st.global.f32 	[%rd2658], %f1327;
$L__BB5_4064:
	setp.gt.u32 	%p2740, %r2172, 31;
	@%p2740 bra 	$L__BB5_4115;
	ld.param.u32 	%r16226, [_Z24transposeSharedSwizzlingILi32ELi32EEvPfS0_ii_param_2];
	add.s32 	%r2526, %r2525, %r2153;
	setp.ge.s32 	%p2741, %r2526, %r16226;
	@%p2741 bra 	$L__BB5_4067;
	xor.b32  	%r10012, %r2172, %r2508;
	shl.b32 	%r10013, %r10012, 2;
	add.s32 	%r10014, %r2173, %r10013;
	ld.shared.f32 	%f1328, [%r10014];
	add.s32 	%r10015, %r2526, %r2510;
	mul.wide.s32 	%rd2659, %r10015, 4;
	add.s64 	%rd2660, %rd2, %rd2659;
	st.global.f32 	[%rd2660], %f1328;
$L__BB5_4067:
	setp.gt.u32 	%p2742, %r2174, 31;
	@%p2742 bra 	$L__BB5_4115;
	ld.param.u32 	%r16227, [_Z24transposeSharedSwizzlingILi32ELi32EEvPfS0_ii_param_2];
	add.s32 	%r2527, %r2526, %r2153;
	setp.ge.s32 	%p2743, %r2527, %r16227;
	@%p2743 bra 	$L__BB5_4070;
	xor.b32  	%r10016, %r2174, %r2508;
	shl.b32 	%r10017, %r10016, 2;
	add.s32 	%r10018, %r2175, %r10017;
	ld.shared.f32 	%f1329, [%r10018];
	add.s32 	%r10019, %r2527, %r2510;
	mul.wide.s32 	%rd2661, %r10019, 4;
	add.s64 	%rd2662, %rd2, %rd2661;
	st.global.f32 	[%rd2662], %f1329;
$L__BB5_4070:
	setp.gt.u32 	%p2744, %r2176, 31;
	@%p2744 bra 	$L__BB5_4115;
	ld.param.u32 	%r16228, [_Z24transposeSharedSwizzlingILi32ELi32EEvPfS0_ii_param_2];
	add.s32 	%r2528, %r2527, %r2153;
	setp.ge.s32 	%p2745, %r2528, %r16228;
	@%p2745 bra 	$L__BB5_4073;
	xor.b32  	%r10020, %r2176, %r2508;
	shl.b32 	%r10021, %r10020, 2;
	add.s32 	%r10022, %r2177, %r10021;
	ld.shared.f32 	%f1330, [%r10022];
	add.s32 	%r10023, %r2528, %r2510;
	mul.wide.s32 	%rd2663, %r10023, 4;
	add.s64 	%rd2664, %rd2, %rd2663;
	st.global.f32 	[%rd2664], %f1330;
$L__BB5_4073:
	setp.gt.u32 	%p2746, %r2178, 31;
	@%p2746 bra 	$L__BB5_4115;
	ld.param.u32 	%r16229, [_Z24transposeSharedSwizzlingILi32ELi32EEvPfS0_ii_param_2];
	add.s32 	%r2529, %r2528, %r2153;
	setp.ge.s32 	%p2747, %r2529, %r16229;
	@%p2747 bra 	$L__BB5_4076;
	xor.b32  	%r10024, %r2178, %r2508;
	shl.b32 	%r10025, %r10024, 2;
	add.s32 	%r10026, %r2179, %r10025;
	ld.shared.f32 	%f1331, [%r10026];
	add.s32 	%r10027, %r2529, %r2510;
	mul.wide.s32 	%rd2665, %r10027, 4;
	add.s64 	%rd2666, %rd2, %rd2665;
	st.global.f32 	[%rd2666], %f1331;
$L__BB5_4076:
	setp.gt.u32 	%p2748, %r2180, 31;
	@%p2748 bra 	$L__BB5_4115;
	ld.param.u32 	%r16230, [_Z24transposeSharedSwizzlingILi32ELi32EEvPfS0_ii_param_2];
	add.s32 	%r2530, %r2529, %r2153;
	setp.ge.s32 	%p2749, %r2530, %r16230;
	@%p2749 bra 	$L__BB5_4079;
	xor.b32  	%r10028, %r2180, %r2508;
	shl.b32 	%r10029, %r10028, 2;
	add.s32 	%r10030, %r2181, %r10029;
	ld.shared.f32 	%f1332, [%r10030];
	add.s32 	%r10031, %r2530, %r2510;
	mul.wide.s32 	%rd2667, %r10031, 4;
	add.s64 	%rd2668, %rd2, %rd2667;
	st.global.f32 	[%rd2668], %f1332;
$L__BB5_4079:
	setp.gt.u32 	%p2750, %r2182, 31;
	@%p2750 bra 	$L__BB5_4115;
	ld.param.u32 	%r16231, [_Z24transposeSharedSwizzlingILi32ELi32EEvPfS0_ii_param_2];
	add.s32 	%r2531, %r2530, %r2153;
	setp.ge.s32 	%p2751, %r2531, %r16231;
	@%p2751 bra 	$L__BB5_4082;
	xor.b32  	%r10032, %r2182, %r2508;
	shl.b32 	%r10033, %r2182, 7;
	mov.u32 	%r10034, _ZZ24transposeSharedSwizzlingILi32ELi32EEvPfS0_iiE4tile;
	add.s32 	%r10035, %r10034, %r10033;
	shl.b32 	%r10036, %r10032, 2;
	add.s32 	%r10037, %r10035, %r10036;
	ld.shared.f32 	%f1333, [%r10037];
	add.s32 	%r10038, %r2531, %r2510;
	mul.wide.s32 	%rd2669, %r10038, 4;
	add.s64 	%rd2670, %rd2, %rd2669;
	st.global.f32 	[%rd2670], %f1333;
$L__BB5_4082:
	setp.gt.u32 	%p2752, %r2183, 31;
	@%p2752 bra 	$L__BB5_4115;
	ld.param.u32 	%r16232, [_Z24transposeSharedSwizzlingILi32ELi32EEvPfS0_ii_param_2];
	add.s32 	%r2532, %r2531, %r2153;
	setp.ge.s32 	%p2753, %r2532, %r16232;
	@%p2753 bra 	$L__BB5_4085;
	xor.b32  	%r10039, %r2183, %r2508;
	shl.b32 	%r10040, %r2183, 7;
	mov.u32 	%r10041, _ZZ24transposeSharedSwizzlingILi32ELi32EEvPfS0_iiE4tile;
	add.s32 	%r10042, %r10041, %r10040;
	shl.b32 	%r10043, %r10039, 2;
	add.s32 	%r10044, %r10042, %r10043;
	ld.shared.f32 	%f1334, [%r10044];
	add.s32 	%r10045, %r2532, %r2510;
	mul.wide.s32 	%rd2671, %r10045, 4;
	add.s64 	%rd2672, %rd2, %rd2671;
	st.global.f32 	[%rd2672], %f1334;
$L__BB5_4085:
	setp.gt.u32 	%p2754, %r2184, 31;
	@%p2754 bra 	$L__BB5_4115;
	ld.param.u32 	%r16233, [_Z24transposeSharedSwizzlingILi32ELi32EEvPfS0_ii_param_2];
	add.s32 	%r2533, %r2532, %r2153;
	setp.ge.s32 	%p2755, %r2533, %r16233;
	@%p2755 bra 	$L__BB5_4088;
	xor.b32  	%r10046, %r2184, %r2508;
	shl.b32 	%r10047, %r2184, 7;
	mov.u32 	%r10048, _ZZ24transposeSharedSwizzlingILi32ELi32EEvPfS0_iiE4tile;
	add.s32 	%r10049, %r10048, %r10047;
	shl.b32 	%r10050, %r10046, 2;
	add.s32 	%r10051, %r10049, %r10050;
	ld.shared.f32 	%f1335, [%r10051];
	add.s32 	%r10052, %r2533, %r2510;
	mul.wide.s32 	%rd2673, %r10052, 4;
	add.s64 	%rd2674, %rd2, %rd2673;
	st.global.f32 	[%rd2674], %f1335;
$L__BB5_4088:
	setp.gt.u32 	%p2756, %r2185, 31;
	@%p2756 bra 	$L__BB5_4115;
	ld.param.u32 	%r16234, [_Z24transposeSharedSwizzlingILi32ELi32EEvPfS0_ii_param_2];
	add.s32 	%r2534, %r2533, %r2153;
	setp.ge.s32 	%p2757, %r2534, %r16234;
	@%p2757 bra 	$L__BB5_4091;
	xor.b32  	%r10053, %r2185, %r2508;
	shl.b32 	%r10054, %r2185, 7;
	mov.u32 	%r10055, _ZZ24transposeSharedSwizzlingILi32ELi32EEvPfS0_iiE4tile;
	add.s32 	%r10056, %r10055, %r10054;
	shl.b32 	%r10057, %r10053, 2;
	add.s32 	%r10058, %r10056, %r10057;
	ld.shared.f32 	%f1336, [%r10058];
	add.s32 	%r10059, %r2534, %r2510;
	mul.wide.s32 	%rd2675, %r10059, 4;
	add.s64 	%rd2676, %rd2, %rd2675;
	st.global.f32 	[%rd2676], %f1336;
$L__BB5_4091:
	setp.gt.u32 	%p2758, %r2186, 31;
	@%p2758 bra 	$L__BB5_4115;
	ld.param.u32 	%r16235, [_Z24transposeSharedSwizzlingILi32ELi32EEvPfS0_ii_param_2];
	add.s32 	%r2535, %r2534, %r2153;
	setp.ge.s32 	%p2759, %r2535, %r16235;
	@%p2759 bra 	$L__BB5_4094;
	xor.b32  	%r10060, %r2186, %r2508;
	shl.b32 	%r10061, %r2186, 7;
	mov.u32 	%r10062, _ZZ24transposeSharedSwizzlingILi32ELi32EEvPfS0_iiE4tile;
	add.s32 	%r10063, %r10062, %r10061;
	shl.b32 	%r10064, %r10060, 2;
	add.s32 	%r10065, %r10063, %r10064;
	ld.shared.f32 	%f1337, [%r10065];
	add.s32 	%r10066, %r2535, %r2510;
	mul.wide.s32 	%rd2677, %r10066, 4;
	add.s64 	%rd2678, %rd2, %rd2677;
	st.global.f32 	[%rd2678], %f1337;
$L__BB5_4094:
	setp.gt.u32 	%p2760, %r2187, 31;
	@%p2760 bra 	$L__BB5_4115;
	ld.param.u32 	%r16236, [_Z24transposeSharedSwizzlingILi32ELi32EEvPfS0_ii_param_2];
	add.s32 	%r2536, %r2535, %r2153;
	setp.ge.s32 	%p2761, %r2536, %r16236;
	@%p2761 bra 	$L__BB5_4097;
	xor.b32  	%r10067, %r2187, %r2508;
	shl.b32 	%r10068, %r2187, 7;
	mov.u32 	%r10069, _ZZ24transposeSharedSwizzlingILi32ELi32EEvPfS0_iiE4tile;
	add.s32 	%r10070, %r10069, %r10068;
	shl.b32 	%r10071, %r10067, 2;
	add.s32 	%r10072, %r10070, %r10071;
	ld.shared.f32 	%f1338, [%r10072];
	add.s32 	%r10073, %r2536, %r2510;
	mul.wide.s32 	%rd2679, %r10073, 4;
	add.s64 	%rd2680, %rd2, %rd2679;
	st.global.f32 	[%rd2680], %f1338;
$L__BB5_4097:
	setp.gt.u32 	%p2762, %r2188, 31;
	@%p2762 bra 	$L__BB5_4115;
	ld.param.u32 	%r16237, [_Z24transposeSharedSwizzlingILi32ELi32EEvPfS0_ii_param_2];
	add.s32 	%r2537, %r2536, %r2153;
	setp.ge.s32 	%p2763, %r2537, %r16237;
	@%p2763 bra 	$L__BB5_4100;
	xor.b32  	%r10074, %r2188, %r2508;
	shl.b32 	%r10075, %r2188, 7;
	mov.u32 	%r10076, _ZZ24transposeSharedSwizzlingILi32ELi32EEvPfS0_iiE4tile;
	add.s32 	%r10077, %r10076, %r10075;
	shl.b32 	%r10078, %r10074, 2;
	add.s32 	%r10079, %r10077, %r10078;
	ld.shared.f32 	%f1339, [%r10079];
	add.s32 	%r10080, %r2537, %r2510;
	mul.wide.s32 	%rd2681, %r10080, 4;
	add.s64 	%rd2682, %rd2, %rd2681;
	st.global.f32 	[%rd2682], %f1339;
$L__BB5_4100:
	setp.gt.u32 	%p2764, %r2189, 31;
	@%p2764 bra 	$L__BB5_4115;
	ld.param.u32 	%r16238, [_Z24transposeSharedSwizzlingILi32ELi32EEvPfS0_ii_param_2];
	add.s32 	%r2538, %r2537, %r2153;
	setp.ge.s32 	%p2765, %r2538, %r16238;
	@%p2765 bra 	$L__BB5_4103;
	xor.b32  	%r10081, %r2189, %r2508;
	shl.b32 	%r10082, %r2189, 7;
	mov.u32 	%r10083, _ZZ24transposeSharedSwizzlingILi32ELi32EEvPfS0_iiE4tile;
	add.s32 	%r10084, %r10083, %r10082;
	shl.b32 	%r10085, %r10081, 2;
	add.s32 	%r10086, %r10084, %r10085;
	ld.shared.f32 	%f1340, [%r10086];
	add.s32 	%r10087, %r2538, %r2510;
	mul.wide.s32 	%rd2683, %r10087, 4;
	add.s64 	%rd2684, %rd2, %rd2683;
	st.global.f32 	[%rd2684], %f1340;
$L__BB5_4103:
	setp.gt.u32 	%p2766, %r2190, 31;
	@%p2766 bra 	$L__BB5_4115;
	ld.param.u32 	%r16239, [_Z24transposeSharedSwizzlingILi32ELi32EEvPfS0_ii_param_2];
	add.s32 	%r2539, %r2538, %r2153;
	setp.ge.s32 	%p2767, %r2539, %r16239;
	@%p2767 bra 	$L__BB5_4106;
	xor.b32  	%r10088, %r2190, %r2508;
	shl.b32 	%r10089, %r2190, 7;
	mov.u32 	%r10090, _ZZ24transposeSharedSwizzlingILi32ELi32EEvPfS0_iiE4tile;
	add.s32 	%r10091, %r10090, %r10089;
	shl.b32 	%r10092, %r10088, 2;
	add.s32 	%r10093, %r10091, %r10092;
	ld.shared.f32 	%f1341, [%r10093];
	add.s32 	%r10094, %r2539, %r2510;
	mul.wide.s32 	%rd2685, %r10094, 4;
	add.s64 	%rd2686, %rd2, %rd2685;
	st.global.f32 	[%rd2686], %f1341;
$L__BB5_4106:
	setp.gt.u32 	%p2768, %r2191, 31;
	@%p2768 bra 	$L__BB5_4115;
	ld.param.u32 	%r16240, [_Z24transposeSharedSwizzlingILi32ELi32EEvPfS0_ii_param_2];
	add.s32 	%r2540, %r2539, %r2153;
	setp.ge.s32 	%p2769, %r2540, %r16240;
	@%p2769 bra 	$L__BB5_4109;
	xor.b32  	%r10095, %r2191, %r2508;
	shl.b32 	%r10096, %r2191, 7;
	mov.u32 	%r10097, _ZZ24transposeSharedSwizzlingILi32ELi32EEvPfS0_iiE4tile;
	add.s32 	%r10098, %r10097, %r10096;
	shl.b32 	%r10099, %r10095, 2;
	add.s32 	%r10100, %r10098, %r10099;
	ld.shared.f32 	%f1342, [%r10100];
	add.s32 	%r10101, %r2540, %r2510;
	mul.wide.s32 	%rd2687, %r10101, 4;
	add.s64 	%rd2688, %rd2, %rd2687;
	st.global.f32 	[%rd2688], %f1342;
$L__BB5_4109:
	setp.gt.u32 	%p2770, %r2192, 31;
	@%p2770 bra 	$L__BB5_4115;
	ld.param.u32 	%r16241, [_Z24transposeSharedSwizzlingILi32ELi32EEvPfS0_ii_param_2];
	add.s32 	%r2541, %r2540, %r2153;
	setp.ge.s32 	%p2771, %r2541, %r16241;
	@%p2771 bra 	$L__BB5_4112;
	xor.b32  	%r10102, %r2192, %r2508;
	shl.b32 	%r10103, %r2192, 7;
	mov.u32 	%r10104, _ZZ24transposeSharedSwizzlingILi32ELi32EEvPfS0_iiE4tile;
	add.s32 	%r10105, %r10104, %r10103;
	shl.b32 	%r10106, %r10102, 2;
	add.s32 	%r10107, %r10105, %r10106;
	ld.shared.f32 	%f1343, [%r10107];
	add.s32 	%r10108, %r2541, %r2510;
	mul.wide.s32 	%rd2689, %r10108, 4;
	add.s64 	%rd2690, %rd2, %rd2689;
	st.global.f32 	[%rd2690], %f1343;
$L__BB5_4112:
	setp.gt.u32 	%p2772, %r2193, 31;
	@%p2772 bra 	$L__BB5_4115;
	ld.param.u32 	%r16242, [_Z24transposeSharedSwizzlingILi32ELi32EEvPfS0_ii_param_2];
	add.s32 	%r2542, %r2541, %r2153;
	setp.ge.s32 	%p2773, %r2542, %r16242;
	@%p2773 bra 	$L__BB5_4115;
	xor.b32  	%r10109, %r2193, %r2508;
	shl.b32 	%r10110, %r2193, 7;
	mov.u32 	%r10111, _ZZ24transposeSharedSwizzlingILi32ELi32EEvPfS0_iiE4tile;
	add.s32 	%r10112, %r10111, %r10110;
	shl.b32 	%r10113, %r10109, 2;
	add.s32 	%r10114, %r10112, %r10113;
	ld.shared.f32 	%f1344, [%r10114];
	add.s32 	%r10115, %r2542, %r2510;
	mul.wide.s32 	%rd2691, %r10115, 4;
	add.s64 	%rd2692, %rd2, %rd2691;
	st.global.f32 	[%rd2692], %f1344;
$L__BB5_4115:
	add.s32 	%r2543, %r2508, %r2227;
	setp.gt.u32 	%p2774, %r2543, 31;
	@%p2774 bra 	$L__BB5_6270;
	ld.param.u32 	%r17981, [_Z24transposeSharedSwizzlingILi32ELi32EEvPfS0_ii_param_3];
	add.s32 	%r2544, %r2509, %r2227;
	setp.ge.s32 	%p2775, %r2544, %r17981;
	@%p2775 bra 	$L__BB5_6270;
	@%p2116 bra 	$L__BB5_4213;
	ld.param.u32 	%r16243, [_Z24transposeSharedSwizzlingILi32ELi32EEvPfS0_ii_param_2];
	mul.lo.s32 	%r2545, %r2544, %r16243;
	add.s32 	%r2546, %r2152, %r2151;
	setp.ge.s32 	%p2777, %r2546, %r16243;
	@%p2777 bra 	$L__BB5_4120;
	xor.b32  	%r10116, %r2152, %r2543;
	shl.b32 	%r10117, %r2152, 7;
	mov.u32 	%r10118, _ZZ24transposeSharedSwizzlingILi32ELi32EEvPfS0_iiE4tile;
	add.s32 	%r10119, %r10118, %r10117;
	shl.b32 	%r10120, %r10116, 2;
	add.s32 	%r10121, %r10119, %r10120;
	ld.shared.f32 	%f1345, [%r10121];
	add.s32 	%r10122, %r2546, %r2545;
	mul.wide.s32 	%rd2693, %r10122, 4;
	add.s64 	%rd2694, %rd2, %rd2693;
	st.global.f32 	[%rd2694], %f1345;
$L__BB5_4120:
	setp.gt.u32 	%p2778, %r2154, 31;
	@%p2778 bra 	$L__BB5_4213;
	ld.param.u32 	%r16244, [_Z24transposeSharedSwizzlingILi32ELi32EEvPfS0_ii_param_2];
	add.s32 	%r2547, %r2546, %r2153;
	setp.ge.s32 	%p2779, %r2547, %r16244;
	@%p2779 bra 	$L__BB5_4123;
	xor.b32  	%r10123, %r2154, %r2543;
	shl.b32 	%r10124, %r2152, 7;
	mov.u32 	%r10125, _ZZ24transposeSharedSwizzlingILi32ELi32EEvPfS0_iiE4tile;
	add.s32 	%r10126, %r10125, %r10124;
	shl.b32 	%r10127, %r2153, 7;
	add.s32 	%r10128, %r10126, %r10127;
	shl.b32 	%r10129, %r10123, 2;
	add.s32 	%r10130, %r10128, %r10129;
	ld.shared.f32 	%f1346, [%r10130];
	add.s32 	%r10131, %r2547, %r2545;
	mul.wide.s32 	%rd2695, %r10131, 4;
	add.s64 	%rd2696, %rd2, %rd2695;
	st.global.f32 	[%rd2696], %f1346;
$L__BB5_4123:
	setp.gt.u32 	%p2780, %r2155, 31;
	@%p2780 bra 	$L__BB5_4213;
	ld.param.u32 	%r16245, [_Z24transposeSharedSwizzlingILi32ELi32EEvPfS0_ii_param_2];
	add.s32 	%r2548, %r2547, %r2153;
	setp.ge.s32 	%p2781, %r2548, %r16245;
	@%p2781 bra 	$L__BB5_4126;
	xor.b32  	%r10132, %r2155, %r2543;
	shl.b32 	%r10133, %r2152, 7;
	mov.u32 	%r10134, _ZZ24transposeSharedSwizzlingILi32ELi32EEvPfS0_iiE4tile;
	add.s32 	%r10135, %r10134, %r10133;
	shl.b32 	%r10136, %r2153, 7;
	add.s32 	%r10137, %r10135, %r10136;
	add.s32 	%r10138, %r10137, %r10136;
	shl.b32 	%r10139, %r10132, 2;
	add.s32 	%r10140, %r10138, %r10139;
	ld.shared.f32 	%f1347, [%r10140];
	add.s32 	%r10141, %r2548, %r2545;
	mul.wide.s32 	%rd2697, %r10141, 4;
	add.s64 	%rd2698, %rd2, %rd2697;
	st.global.f32 	[%rd2698], %f1347;
$L__BB5_4126:
	setp.gt.u32 	%p2782, %r2156, 31;
	@%p2782 bra 	$L__BB5_4213;
	ld.param.u32 	%r16246, [_Z24transposeSharedSwizzlingILi32ELi32EEvPfS0_ii_param_2];
	add.s32 	%r2549, %r2548, %r2153;
	setp.ge.s32 	%p2783, %r2549, %r16246;
	@%p2783 bra 	$L__BB5_4129;
	xor.b32  	%r10142, %r2156, %r2543;
	shl.b32 	%r10143, %r2152, 7;
	mov.u32 	%r10144, _ZZ24transposeSharedSwizzlingILi32ELi32EEvPfS0_iiE4tile;
	add.s32 	%r10145, %r10144, %r10143;
	shl.b32 	%r10146, %r2153, 7;
	add.s32 	%r10147, %r10145, %r10146;
	add.s32 	%r10148, %r10147, %r10146;
	add.s32 	%r10149, %r10148, %r10146;
	shl.b32 	%r10150, %r10142, 2;
	add.s32 	%r10151, %r10149, %r10150;
	ld.shared.f32 	%f1348, [%r10151];
	add.s32 	%r10152, %r2549, %r2545;
	mul.wide.s32 	%rd2699, %r10152, 4;
	add.s64 	%rd2700, %rd2, %rd2699;
	st.global.f32 	[%rd2700], %f1348;
$L__BB5_4129:
	setp.gt.u32 	%p2784, %r2157, 31;
	@%p2784 bra 	$L__BB5_4213;
	ld.param.u32 	%r16247, [_Z24transposeSharedSwizzlingILi32ELi32EEvPfS0_ii_param_2];
	add.s32 	%r2550, %r2549, %r2153;
	setp.ge.s32 	%p2785, %r2550, %r16247;
	@%p2785 bra 	$L__BB5_4132;
	xor.b32  	%r10153, %r2157, %r2543;
	shl.b32 	%r10154, %r2152, 7;
	mov.u32 	%r10155, _ZZ24transposeSharedSwizzlingILi32ELi32EEvPfS0_iiE4tile;
	add.s32 	%r10156, %r10155, %r10154;
	shl.b32 	%r10157, %r2153, 7;
	add.s32 	%r10158, %r10156, %r10157;
	add.s32 	%r10159, %r10158, %r10157;
	add.s32 	%r10160, %r10159, %r10157;
	add.s32 	%r10161, %r10160, %r10157;
	shl.b32 	%r10162, %r10153, 2;
	add.s32 	%r10163, %r10161, %r10162;
	ld.shared.f32 	%f1349, [%r10163];
	add.s32 	%r10164, %r2550, %r2545;
	mul.wide.s32 	%rd2701, %r10164, 4;
	add.s64 	%rd2702, %rd2, %rd2701;
	st.global.f32 	[%rd2702], %f1349;
$L__BB5_4132:
	setp.gt.u32 	%p2786, %r2158, 31;
	@%p2786 bra 	$L__BB5_4213;
	ld.param.u32 	%r16248, [_Z24transposeSharedSwizzlingILi32ELi32EEvPfS0_ii_param_2];
	add.s32 	%r2551, %r2550, %r2153;
	setp.ge.s32 	%p2787, %r2551, %r16248;
	@%p2787 bra 	$L__BB5_4135;
	xor.b32  	%r10165, %r2158, %r2543;
	shl.b32 	%r10166, %r2152, 7;
	mov.u32 	%r10167, _ZZ24transposeSharedSwizzlingILi32ELi32EEvPfS0_iiE4tile;
	add.s32 	%r10168, %r10167, %r10166;
	shl.b32 	%r10169, %r2153, 7;
	add.s32 	%r10170, %r10168, %r10169;
	add.s32 	%r10171, %r10170, %r10169;
	add.s32 	%r10172, %r10171, %r10169;
	add.s32 	%r10173, %r10172, %r10169;
	add.s32 	%r10174, %r10173, %r10169;
	shl.b32 	%r10175, %r10165, 2;
	add.s32 	%r10176, %r10174, %r10175;
	ld.shared.f32 	%f1350, [%r10176];
	add.s32 	%r10177, %r2551, %r2545;
	mul.wide.s32 	%rd2703, %r10177, 4;
	add.s64 	%rd2704, %rd2, %rd2703;
	st.global.f32 	[%rd2704], %f1350;
$L__BB5_4135:
	setp.gt.u32 	%p2788, %r2159, 31;
	@%p2788 bra 	$L__BB5_4213;
	ld.param.u32 	%r16249, [_Z24transposeSharedSwizzlingILi32ELi32EEvPfS0_ii_param_2];
	add.s32 	%r2552, %r2551, %r2153;
	setp.ge.s32 	%p2789, %r2552, %r16249;
	@%p2789 bra 	$L__BB5_4138;
	xor.b32  	%r10178, %r2159, %r2543;
	shl.b32 	%r10179, %r2152, 7;
	mov.u32 	%r10180, _ZZ24transposeSharedSwizzlingILi32ELi32EEvPfS0_iiE4tile;
	add.s32 	%r10181, %r10180, %r10179;
	shl.b32 	%r10182, %r2153, 7;
	add.s32 	%r10183, %r10181, %r10182;
	add.s32 	%r10184, %r10183, %r10182;
	add.s32 	%r10185, %r10184, %r10182;
	add.s32 	%r10186, %r10185, %r10182;
	add.s32 	%r10187, %r10186, %r10182;
	add.s32 	%r10188, %r10187, %r10182;
	shl.b32 	%r10189, %r10178, 2;
	add.s32 	%r10190, %r10188, %r10189;
	ld.shared.f32 	%f1351, [%r10190];
	add.s32 	%r10191, %r2552, %r2545;
	mul.wide.s32 	%rd2705, %r10191, 4;
	add.s64 	%rd2706, %rd2, %rd2705;
	st.global.f32 	[%rd2706], %f1351;
$L__BB5_4138:
	setp.gt.u32 	%p2790, %r2160, 31;
	@%p2790 bra 	$L__BB5_4213;
	ld.param.u32 	%r16250, [_Z24transposeSharedSwizzlingILi32ELi32EEvPfS0_ii_param_2];
	add.s32 	%r2553, %r2552, %r2153;
	setp.ge.s32 	%p2791, %r2553, %r16250;
	@%p2791 bra 	$L__BB5_4141;
	xor.b32  	%r10192, %r2160, %r2543;
	shl.b32 	%r10193, %r2152, 7;
	mov.u32 	%r10194, _ZZ24transposeSharedSwizzlingILi32ELi32EEvPfS0_iiE4tile;
	add.s32 	%r10195, %r10194, %r10193;
	shl.b32 	%r10196, %r2153, 7;
	add.s32 	%r10197, %r10195, %r10196;
	add.s32 	%r10198, %r10197, %r10196;
	add.s32 	%r10199, %r10198, %r10196;
	add.s32 	%r10200, %r10199, %r10196;
	add.s32 	%r10201, %r10200, %r10196;
	add.s32 	%r10202, %r10201, %r10196;
	add.s32 	%r10203, %r10202, %r10196;
	shl.b32 	%r10204, %r10192, 2;
	add.s32 	%r10205, %r10203, %r10204;
	ld.shared.f32 	%f1352, [%r10205];
	add.s32 	%r10206, %r2553, %r2545;
	mul.wide.s32 	%rd2707, %r10206, 4;
	add.s64 	%rd2708, %rd2, %rd2707;
	st.global.f32 	[%rd2708], %f1352;
$L__BB5_4141:
	setp.gt.u32 	%p2792, %r2161, 31;
	@%p2792 bra 	$L__BB5_4213;
	ld.param.u32 	%r16251, [_Z24transposeSharedSwizzlingILi32ELi32EEvPfS0_ii_param_2];
	add.s32 	%r2554, %r2553, %r2153;
	setp.ge.s32 	%p2793, %r2554, %r16251;
	@%p2793 bra 	$L__BB5_4144;
	xor.b32  	%r10207, %r2161, %r2543;
	shl.b32 	%r10208, %r2152, 7;
	mov.u32 	%r10209, _ZZ24transposeSharedSwizzlingILi32ELi32EEvPfS0_iiE4tile;
	add.s32 	%r10210, %r10209, %r10208;
	shl.b32 	%r10211, %r2153, 7;
	add.s32 	%r10212, %r10210, %r10211;
	add.s32 	%r10213, %r10212, %r10211;
	add.s32 	%r10214, %r10213, %r10211;
	add.s32 	%r10215, %r10214, %r10211;
	add.s32 	%r10216, %r10215, %r10211;
	add.s32 	%r10217, %r10216, %r10211;
	add.s32 	%r10218, %r10217, %r10211;
	add.s32 	%r10219, %r10218, %r10211;
	shl.b32 	%r10220, %r10207, 2;
	add.s32 	%r10221, %r10219, %r10220;
	ld.shared.f32 	%f1353, [%r10221];
	add.s32 	%r10222, %r2554, %r2545;
	mul.wide.s32 	%rd2709, %r10222, 4;
	add.s64 	%rd2710, %rd2, %rd2709;
	st.global.f32 	[%rd2710], %f1353;
$L__BB5_4144:
	setp.gt.u32 	%p2794, %r2162, 31;
	@%p2794 bra 	$L__BB5_4213;
	ld.param.u32 	%r16252, [_Z24transposeSharedSwizzlingILi32ELi32EEvPfS0_ii_param_2];
	add.s32 	%r2555, %r2554, %r2153;
	setp.ge.s32 	%p2795, %r2555, %r16252;
	@%p2795 bra 	$L__BB5_4147;
	xor.b32  	%r10223, %r2162, %r2543;
	shl.b32 	%r10224, %r2152, 7;
	mov.u32 	%r10225, _ZZ24transposeSharedSwizzlingILi32ELi32EEvPfS0_iiE4tile;
	add.s32 	%r10226, %r10225, %r10224;
	shl.b32 	%r10227, %r2153, 7;
	add.s32 	%r10228, %r10226, %r10227;
	add.s32 	%r10229, %r10228, %r10227;
	add.s32 	%r10230, %r10229, %r10227;
	add.s32 	%r10231, %r10230, %r10227;
	add.s32 	%r10232, %r10231, %r10227;
	add.s32 	%r10233, %r10232, %r10227;
	add.s32 	%r10234, %r10233, %r10227;
	add.s32 	%r10235, %r10234, %r10227;
	add.s32 	%r10236, %r10235, %r10227;
	shl.b32 	%r10237, %r10223, 2;
	add.s32 	%r10238, %r10236, %r10237;
	ld.shared.f32 	%f1354, [%r10238];
	add.s32 	%r10239, %r2555, %r2545;
	mul.wide.s32 	%rd2711, %r10239, 4;
	add.s64 	%rd2712, %rd2, %rd2711;
	st.global.f32 	[%rd2712], %f1354;
$L__BB5_4147:
	setp.gt.u32 	%p2796, %r2163, 31;
	@%p2796 bra 	$L__BB5_4213;
	ld.param.u32 	%r16253, [_Z24transposeSharedSwizzlingILi32ELi32EEvPfS0_ii_param_2];
	add.s32 	%r2556, %r2555, %r2153;
	setp.ge.s32 	%p2797, %r2556, %r16253;
	@%p2797 bra 	$L__BB5_4150;
	xor.b32  	%r10240, %r2163, %r2543;
	shl.b32 	%r10241, %r2152, 7;
	mov.u32 	%r10242, _ZZ24transposeSharedSwizzlingILi32ELi32EEvPfS0_iiE4tile;
	add.s32 	%r10243, %r10242, %r10241;
	shl.b32 	%r10244, %r2153, 7;
	add.s32 	%r10245, %r10243, %r10244;
	add.s32 	%r10246, %r10245, %r10244;
	add.s32 	%r10247, %r10246, %r10244;
	add.s32 	%r10248, %r10247, %r10244;
	add.s32 	%r10249, %r10248, %r10244;
	add.s32 	%r10250, %r10249, %r10244;
	add.s32 	%r10251, %r10250, %r10244;
	add.s32 	%r10252, %r10251, %r10244;
	add.s32 	%r10253, %r10252, %r10244;
	add.s32 	%r10254, %r10253, %r10244;
	shl.b32 	%r10255, %r10240, 2;
	add.s32 	%r10256, %r10254, %r10255;
	ld.shared.f32 	%f1355, [%r10256];
	add.s32 	%r10257, %r2556, %r2545;
	mul.wide.s32 	%rd2713, %r10257, 4;
	add.s64 	%rd2714, %rd2, %rd2713;
	st.global.f32 	[%rd2714], %f1355;
$L__BB5_4150:
	setp.gt.u32 	%p2798, %r2164, 31;
	@%p2798 bra 	$L__BB5_4213;
	ld.param.u32 	%r16254, [_Z24transposeSharedSwizzlingILi32ELi32EEvPfS0_ii_param_2];
	add.s32 	%r2557, %r2556, %r2153;
	setp.ge.s32 	%p2799, %r2557, %r16254;
	@%p2799 bra 	$L__BB5_4153;
	xor.b32  	%r10258, %r2164, %r2543;
	shl.b32 	%r10259, %r10258, 2;
	add.s32 	%r10260, %r2165, %r10259;
	ld.shared.f32 	%f1356, [%r10260];
	add.s32 	%r10261, %r2557, %r2545;
	mul.wide.s32 	%rd2715, %r10261, 4;
	add.s64 	%rd2716, %rd2, %rd2715;
	st.global.f32 	[%rd2716], %f1356;
$L__BB5_4153:
	setp.gt.u32 	%p2800, %r2166, 31;
	@%p2800 bra 	$L__BB5_4213;
	ld.param.u32 	%r16255, [_Z24transposeSharedSwizzlingILi32ELi32EEvPfS0_ii_param_2];
	add.s32 	%r2558, %r2557, %r2153;
	setp.ge.s32 	%p2801, %r2558, %r16255;
	@%p2801 bra 	$L__BB5_4156;
	xor.b32  	%r10262, %r2166, %r2543;
	shl.b32 	%r10263, %r10262, 2;
	add.s32 	%r10264, %r2167, %r10263;
	ld.shared.f32 	%f1357, [%r10264];
	add.s32 	%r10265, %r2558, %r2545;
	mul.wide.s32 	%rd2717, %r10265, 4;
	add.s64 	%rd2718, %rd2, %rd2717;
	st.global.f32 	[%rd2718], %f1357;
$L__BB5_4156:
	setp.gt.u32 	%p2802, %r2168, 31;
	@%p2802 bra 	$L__BB5_4213;
	ld.param.u32 	%r16256, [_Z24transposeSharedSwizzlingILi32ELi32EEvPfS0_ii_param_2];
	add.s32 	%r2559, %r2558, %r2153;
	setp.ge.s32 	%p2803, %r2559, %r16256;
	@%p2803 bra 	$L__BB5_4159;
	xor.b32  	%r10266, %r2168, %r2543;
	shl.b32 	%r10267, %r10266, 2;
	add.s32 	%r10268, %r2169, %r10267;
	ld.shared.f32 	%f1358, [%r10268];
	add.s32 	%r10269, %r2559, %r2545;
	mul.wide.s32 	%rd2719, %r10269, 4;
	add.s64 	%rd2720, %rd2, %rd2719;
	st.global.f32 	[%rd2720], %f1358;
$L__BB5_4159:
	setp.gt.u32 	%p2804, %r2170, 31;
	@%p2804 bra 	$L__BB5_4213;
	ld.param.u32 	%r16257, [_Z24transposeSharedSwizzlingILi32ELi32EEvPfS0_ii_param_2];
	add.s32 	%r2560, %r2559, %r2153;
	setp.ge.s32 	%p2805, %r2560, %r16257;
	@%p2805 bra 	$L__BB5_4162;
	xor.b32  	%r10270, %r2170, %r2543;
	shl.b32 	%r10271, %r10270, 2;
	add.s32 	%r10272, %r2171, %r10271;
	ld.shared.f32 	%f1359, [%r10272];
	add.s32 	%r10273, %r2560, %r2545;
	mul.wide.s32 	%rd2721, %r10273, 4;
	add.s64 	%rd2722, %rd2, %rd2721;
	st.global.f32 	[%rd2722], %f1359;
$L__BB5_4162:
	setp.gt.u32 	%p2806, %r2172, 31;
	@%p2806 bra 	$L__BB5_4213;
	ld.param.u32 	%r16258, [_Z24transposeSharedSwizzlingILi32ELi32EEvPfS0_ii_param_2];
	add.s32 	%r2561, %r2560, %r2153;
	setp.ge.s32 	%p2807, %r2561, %r16258;
	@%p2807 bra 	$L__BB5_4165;
	xor.b32  	%r10274, %r2172, %r2543;
	shl.b32 	%r10275, %r10274, 2;
	add.s32 	%r10276, %r2173, %r10275;
	ld.shared.f32 	%f1360, [%r10276];
	add.s32 	%r10277, %r2561, %r2545;
	mul.wide.s32 	%rd2723, %r10277, 4;
	add.s64 	%rd2724, %rd2, %rd2723;
	st.global.f32 	[%rd2724], %f1360;
$L__BB5_4165:
	setp.gt.u32 	%p2808, %r2174, 31;
	@%p2808 bra 	$L__BB5_4213;
	ld.param.u32 	%r16259, [_Z24transposeSharedSwizzlingILi32ELi32EEvPfS0_ii_param_2];
	add.s32 	%r2562, %r2561, %r2153;
	setp.ge.s32 	%p2809, %r2562, %r16259;
	@%p2809 bra 	$L__BB5_4168;
	xor.b32  	%r10278, %r2174, %r2543;
	shl.b32 	%r10279, %r10278, 2;
	add.s32 	%r10280, %r2175, %r10279;
	ld.shared.f32 	%f1361, [%r10280];
	add.s32 	%r10281, %r2562, %r2545;
	mul.wide.s32 	%rd2725, %r10281, 4;
	add.s64 	%rd2726, %rd2, %rd2725;
	st.global.f32 	[%rd2726], %f1361;
$L__BB5_4168:
	setp.gt.u32 	%p2810, %r2176, 31;
	@%p2810 bra 	$L__BB5_4213;
	ld.param.u32 	%r16260, [_Z24transposeSharedSwizzlingILi32ELi32EEvPfS0_ii_param_2];
	add.s32 	%r2563, %r2562, %r2153;
	setp.ge.s32 	%p2811, %r2563, %r16260;
	@%p2811 bra 	$L__BB5_4171;
	xor.b32  	%r10282, %r2176, %r2543;
	shl.b32 	%r10283, %r10282, 2;
	add.s32 	%r10284, %r2177, %r10283;
	ld.shared.f32 	%f1362, [%r10284];
	add.s32 	%r10285, %r2563, %r2545;
	mul.wide.s32 	%rd2727, %r10285, 4;
	add.s64 	%rd2728, %rd2, %rd2727;
	st.global.f32 	[%rd2728], %f1362;
$L__BB5_4171:
	setp.gt.u32 	%p2812, %r2178, 31;
	@%p2812 bra 	$L__BB5_4213;
	ld.param.u32 	%r16261, [_Z24transposeSharedSwizzlingILi32ELi32EEvPfS0_ii_param_2];
	add.s32 	%r2564, %r2563, %r2153;
	setp.ge.s32 	%p2813, %r2564, %r16261;
	@%p2813 bra 	$L__BB5_4174;
	xor.b32  	%r10286, %r2178, %r2543;
	shl.b32 	%r10287, %r10286, 2;
	add.s32 	%r10288, %r2179, %r10287;
	ld.shared.f32 	%f1363, [%r10288];
	add.s32 	%r10289, %r2564, %r2545;
	mul.wide.s32 	%rd2729, %r10289, 4;
	add.s64 	%rd2730, %rd2, %rd2729;
	st.global.f32 	[%rd2730], %f1363;
$L__BB5_4174:
	setp.gt.u32 	%p2814, %r2180, 31;
	@%p2814 bra 	$L__BB5_4213;
	ld.param.u32 	%r16262, [_Z24transposeSharedSwizzlingILi32ELi32EEvPfS0_ii_param_2];
	add.s32 	%r2565, %r2564, %r2153;
	setp.ge.s32 	%p2815, %r2565, %r16262;
	@%p2815 bra 	$L__BB5_4177;
	xor.b32  	%r10290, %r2180, %r2543;
	shl.b32 	%r10291, %r10290, 2;
	add.s32 	%r10292, %r2181, %r10291;
	ld.shared.f32 	%f1364, [%r10292];
	add.s32 	%r10293, %r2565, %r2545;
	mul.wide.s32 	%rd2731, %r10293, 4;
	add.s64 	%rd2732, %rd2, %rd2731;
	st.global.f32 	[%rd2732], %f1364;
$L__BB5_4177:
	setp.gt.u32 	%p2816, %r2182, 31;
	@%p2816 bra 	$L__BB5_4213;
	ld.param.u32 	%r16263, [_Z24transposeSharedSwizzlingILi32ELi32EEvPfS0_ii_param_2];
	add.s32 	%r2566, %r2565, %r2153;
	setp.ge.s32 	%p2817, %r2566, %r16263;
	@%p2817 bra 	$L__BB5_4180;
	xor.b32  	%r10294, %r2182, %r2543;
	shl.b32 	%r10295, %r2182, 7;
	mov.u32 	%r10296, _ZZ24transposeSharedSwizzlingILi32ELi32EEvPfS0_iiE4tile;
	add.s32 	%r10297, %r10296, %r10295;
	shl.b32 	%r10298, %r10294, 2;
	add.s32 	%r10299, %r10297, %r10298;
	ld.shared.f32 	%f1365, [%r10299];
	add.s32 	%r10300, %r2566, %r2545;
	mul.wide.s32 	%rd2733, %r10300, 4;
	add.s64 	%rd2734, %rd2, %rd2733;
	st.global.f32 	[%rd2734], %f1365;
$L__BB5_4180:
	setp.gt.u32 	%p2818, %r2183, 31;
	@%p2818 bra 	$L__BB5_4213;
	ld.param.u32 	%r16264, [_Z24transposeSharedSwizzlingILi32ELi32EEvPfS0_ii_param_2];
	add.s32 	%r2567, %r2566, %r2153;
	setp.ge.s32 	%p2819, %r2567, %r16264;
	@%p2819 bra 	$L__BB5_4183;
	xor.b32  	%r10301, %r2183, %r2543;
	shl.b32 	%r10302, %r2183, 7;
	mov.u32 	%r10303, _ZZ24transposeSharedSwizzlingILi32ELi32EEvPfS0_iiE4tile;
	add.s32 	%r10304, %r10303, %r10302;
	shl.b32 	%r10305, %r10301, 2;
	add.s32 	%r10306, %r10304, %r10305;
	ld.shared.f32 	%f1366, [%r10306];
	add.s32 	%r10307, %r2567, %r2545;
	mul.wide.s32 	%rd2735, %r10307, 4;
	add.s64 	%rd2736, %rd2, %rd2735;
	st.global.f32 	[%rd2736], %f1366;
$L__BB5_4183:
	setp.gt.u32 	%p2820, %r2184, 31;
	@%p2820 bra 	$L__BB5_4213;
	ld.param.u32 	%r16265, [_Z24transposeSharedSwizzlingILi32ELi32EEvPfS0_ii_param_2];
	add.s32 	%r2568, %r2567, %r2153;
	setp.ge.s32 	%p2821, %r2568, %r16265;
	@%p2821 bra 	$L__BB5_4186;
	xor.b32  	%r10308, %r2184, %r2543;
	shl.b32 	%r10309, %r2184, 7;
	mov.u32 	%r10310, _ZZ24transposeSharedSwizzlingILi32ELi32EEvPfS0_iiE4tile;
	add.s32 	%r10311, %r10310, %r10309;
	shl.b32 	%r10312, %r10308, 2;
	add.s32 	%r10313, %r10311, %r10312;
	ld.shared.f32 	%f1367, [%r10313];
	add.s32 	%r10314, %r2568, %r2545;
	mul.wide.s32 	%rd2737, %r10314, 4;
	add.s64 	%rd2738, %rd2, %rd2737;
	st.global.f32 	[%rd2738], %f1367;
$L__BB5_4186:
	setp.gt.u32 	%p2822, %r2185, 31;
	@%p2822 bra 	$L__BB5_4213;
	ld.param.u32 	%r16266, [_Z24transposeSharedSwizzlingILi32ELi32EEvPfS0_ii_param_2];
	add.s32 	%r2569, %r2568, %r2153;
	setp.ge.s32 	%p2823, %r2569, %r16266;
	@%p2823 bra 	$L__BB5_4189;
	xor.b32  	%r10315, %r2185, %r2543;
	shl.b32 	%r10316, %r2185, 7;
	mov.u32 	%r10317, _ZZ24transposeSharedSwizzlingILi32ELi32EEvPfS0_iiE4tile;
	add.s32 	%r10318, %r10317, %r10316;
	shl.b32 	%r10319, %r10315, 2;
	add.s32 	%r10320, %r10318, %r10319;
	ld.shared.f32 	%f1368, [%r10320];
	add.s32 	%r10321, %r2569, %r2545;
	mul.wide.s32 	%rd2739, %r10321, 4;
	add.s64 	%rd2740, %rd2, %rd2739;
	st.global.f32 	[%rd2740], %f1368;
$L__BB5_4189:
	setp.gt.u32 	%p2824, %r2186, 31;
	@%p2824 bra 	$L__BB5_4213;
	ld.param.u32 	%r16267, [_Z24transposeSharedSwizzlingILi32ELi32EEvPfS0_ii_param_2];
	add.s32 	%r2570, %r2569, %r2153;
	setp.ge.s32 	%p2825, %r2570, %r16267;
	@%p2825 bra 	$L__BB5_4192;
	xor.b32  	%r10322, %r2186, %r2543;
	shl.b32 	%r10323, %r2186, 7;
	mov.u32 	%r10324, _ZZ24transposeSharedSwizzlingILi32ELi32EEvPfS0_iiE4tile;
	add.s32 	%r10325, %r10324, %r10323;
	shl.b32 	%r10326, %r10322, 2;
	add.s32 	%r10327, %r10325, %r10326;
	ld.shared.f32 	%f1369, [%r10327];
	add.s32 	%r10328, %r2570, %r2545;
	mul.wide.s32 	%rd2741, %r10328, 4;
	add.s64 	%rd2742, %rd2, %rd2741;
	st.global.f32 	[%rd2742], %f1369;
$L__BB5_4192:
	setp.gt.u32 	%p2826, %r2187, 31;
	@%p2826 bra 	$L__BB5_4213;
	ld.param.u32 	%r16268, [_Z24transposeSharedSwizzlingILi32ELi32EEvPfS0_ii_param_2];
	add.s32 	%r2571, %r2570, %r2153;
	setp.ge.s32 	%p2827, %r2571, %r16268;
	@%p2827 bra 	$L__BB5_4195;
	xor.b32  	%r10329, %r2187, %r2543;
	shl.b32 	%r10330, %r2187, 7;
	mov.u32 	%r10331, _ZZ24transposeSharedSwizzlingILi32ELi32EEvPfS0_iiE4tile;
	add.s32 	%r10332, %r10331, %r10330;
	shl.b32 	%r10333, %r10329, 2;
	add.s32 	%r10334, %r10332, %r10333;
	ld.shared.f32 	%f1370, [%r10334];
	add.s32 	%r10335, %r2571, %r2545;
	mul.wide.s32 	%rd2743, %r10335, 4;
	add.s64 	%rd2744, %rd2, %rd2743;
	st.global.f32 	[%rd2744], %f1370;
$L__BB5_4195:
	setp.gt.u32 	%p2828, %r2188, 31;
	@%p2828 bra 	$L__BB5_4213;
	ld.param.u32 	%r16269, [_Z24transposeSharedSwizzlingILi32ELi32EEvPfS0_ii_param_2];
	add.s32 	%r2572, %r2571, %r2153;
	setp.ge.s32 	%p2829, %r2572, %r16269;
	@%p2829 bra 	$L__BB5_4198;
	xor.b32  	%r10336, %r2188, %r2543;
	shl.b32 	%r10337, %r2188, 7;
	mov.u32 	%r10338, _ZZ24transposeSharedSwizzlingILi32ELi32EEvPfS0_iiE4tile;
	add.s32 	%r10339, %r10338, %r10337;
	shl.b32 	%r10340, %r10336, 2;
	add.s32 	%r10341, %r10339, %r10340;
	ld.shared.f32 	%f1371, [%r10341];
	add.s32 	%r10342, %r2572, %r2545;
	mul.wide.s32 	%rd2745, %r10342, 4;
	add.s64 	%rd2746, %rd2, %rd2745;
	st.global.f32 	[%rd2746], %f1371;
$L__BB5_4198:
	setp.gt.u32 	%p2830, %r2189, 31;
	@%p2830 bra 	$L__BB5_4213;
	ld.param.u32 	%r16270, [_Z24transposeSharedSwizzlingILi32ELi32EEvPfS0_ii_param_2];
	add.s32 	%r2573, %r2572, %r2153;
	setp.ge.s32 	%p2831, %r2573, %r16270;
	@%p2831 bra 	$L__BB5_4201;
	xor.b32  	%r10343, %r2189, %r2543;
	shl.b32 	%r10344, %r2189, 7;
	mov.u32 	%r10345, _ZZ24transposeSharedSwizzlingILi32ELi32EEvPfS0_iiE4tile;
	add.s32 	%r10346, %r10345, %r10344;
	shl.b32 	%r10347, %r10343, 2;
	add.s32 	%r10348, %r10346, %r10347;
	ld.shared.f32 	%f1372, [%r10348];
	add.s32 	%r10349, %r2573, %r2545;
	mul.wide.s32 	%rd2747, %r10349, 4;
	add.s64 	%rd2748, %rd2, %rd2747;
	st.global.f32 	[%rd2748], %f1372;
$L__BB5_4201:
	setp.gt.u32 	%p2832, %r2190, 31;
	@%p2832 bra 	$L__BB5_4213;
	ld.param.u32 	%r16271, [_Z24transposeSharedSwizzlingILi32ELi32EEvPfS0_ii_param_2];
	add.s32 	%r2574, %r2573, %r2153;
	setp.ge.s32 	%p2833, %r2574, %r16271;
	@%p2833 bra 	$L__BB5_4204;
	xor.b32  	%r10350, %r2190, %r2543;
	shl.b32 	%r10351, %r2190, 7;
	mov.u32 	%r10352, _ZZ24transposeSharedSwizzlingILi32ELi32EEvPfS0_iiE4tile;
	add.s32 	%r10353, %r10352, %r10351;
	shl.b32 	%r10354, %r10350, 2;
	add.s32 	%r10355, %r10353, %r10354;
	ld.shared.f32 	%f1373, [%r10355];
	add.s32 	%r10356, %r2574, %r2545;
	mul.wide.s32 	%rd2749, %r10356, 4;
	add.s64 	%rd2750, %rd2, %rd2749;
	st.global.f32 	[%rd2750], %f1373;
$L__BB5_4204:
	setp.gt.u32 	%p2834, %r2191, 31;
	@%p2834 bra 	$L__BB5_4213;
	ld.param.u32 	%r16272, [_Z24transposeSharedSwizzlingILi32ELi32EEvPfS0_ii_param_2];
	add.s32 	%r2575, %r2574, %r2153;
	setp.ge.s32 	%p2835, %r2575, %r16272;
	@%p2835 bra 	$L__BB5_4207;
	xor.b32  	%r10357, %r2191, %r2543;
	shl.b32 	%r10358, %r2191, 7;
	mov.u32 	%r10359, _ZZ24transposeSharedSwizzlingILi32ELi32EEvPfS0_iiE4tile;
	add.s32 	%r10360, %r10359, %r10358;
	shl.b32 	%r10361, %r10357, 2;
	add.s32 	%r10362, %r10360, %r10361;
	ld.shared.f32 	%f1374, [%r10362];
	add.s32 	%r10363, %r2575, %r2545;
	mul.wide.s32 	%rd2751, %r10363, 4;
	add.s64 	%rd2752, %rd2, %rd2751;
	st.global.f32 	[%rd2752], %f1374;
$L__BB5_4207:
	setp.gt.u32 	%p2836, %r2192, 31;
	@%p2836 bra 	$L__BB5_4213;
	ld.param.u32 	%r16273, [_Z24transposeSharedSwizzlingILi32ELi32EEvPfS0_ii_param_2];
	add.s32 	%r2576, %r2575, %r2153;
	setp.ge.s32 	%p2837, %r2576, %r16273;
	@%p2837 bra 	$L__BB5_4210;
	xor.b32  	%r10364, %r2192, %r2543;
	shl.b32 	%r10365, %r2192, 7;
	mov.u32 	%r10366, _ZZ24transposeSharedSwizzlingILi32ELi32EEvPfS0_iiE4tile;
	add.s32 	%r10367, %r10366, %r10365;
	shl.b32 	%r10368, %r10364, 2;
	add.s32 	%r10369, %r10367, %r10368;
	ld.shared.f32 	%f1375, [%r10369];
	add.s32 	%r10370, %r2576, %r2545;
	mul.wide.s32 	%rd2753, %r10370, 4;
	add.s64 	%rd2754, %rd2, %rd2753;
	st.global.f32 	[%rd2754], %f1375;
$L__BB5_4210:
	setp.gt.u32 	%p2838, %r2193, 31;
	@%p2838 bra 	$L__BB5_4213;
	ld.param.u32 	%r16274, [_Z24transposeSharedSwizzlingILi32ELi32EEvPfS0_ii_param_2];
	add.s32 	%r2577, %r2576, %r2153;
	setp.ge.s32 	%p2839, %r2577, %r16274;
	@%p2839 bra 	$L__BB5_4213;
	xor.b32  	%r10371, %r2193, %r2543;
	shl.b32 	%r10372, %r2193, 7;
	mov.u32 	%r10373, _ZZ24transposeSharedSwizzlingILi32ELi32EEvPfS0_iiE4tile;
	add.s32 	%r10374, %r10373, %r10372;
	shl.b32 	%r10375, %r10371, 2;
	add.s32 	%r10376, %r10374, %r10375;
	ld.shared.f32 	%f1376, [%r10376];
	add.s32 	%r10377, %r2577, %r2545;
	mul.wide.s32 	%rd2755, %r10377, 4;
	add.s64 	%rd2756, %rd2, %rd2755;
	st.global.f32 	[%rd2756], %f1376;
$L__BB5_4213:
	add.s32 	%r2578, %r2543, %r2227;
	setp.gt.u32 	%p2840, %r2578, 31;
	@%p2840 bra 	$L__BB5_6270;
	ld.param.u32 	%r17982, [_Z24transposeSharedSwizzlingILi32ELi32EEvPfS0_ii_param_3];
	add.s32 	%r2579, %r2544, %r2227;
	setp.ge.s32 	%p2841, %r2579, %r17982;
	@%p2841 bra 	$L__BB5_6270;
	@%p2116 bra 	$L__BB5_4311;
	ld.param.u32 	%r16275, [_Z24transposeSharedSwizzlingILi32ELi32EEvPfS0_ii_param_2];
	mul.lo.s32 	%r2580, %r2579, %r16275;
	add.s32 	%r2581, %r2152, %r2151;
	setp.ge.s32 	%p2843, %r2581, %r16275;
	@%p2843 bra 	$L__BB5_4218;
	xor.b32  	%r10378, %r2152, %r2578;
	shl.b32 	%r10379, %r2152, 7;
	mov.u32 	%r10380, _ZZ24transposeSharedSwizzlingILi32ELi32EEvPfS0_iiE4tile;
	add.s32 	%r10381, %r10380, %r10379;
	shl.b32 	%r10382, %r10378, 2;
	add.s32 	%r10383, %r10381, %r10382;
	ld.shared.f32 	%f1377, [%r10383];
	add.s32 	%r10384, %r2581, %r2580;
	mul.wide.s32 	%rd2757, %r10384, 4;
	add.s64 	%rd2758, %rd2, %rd2757;
	st.global.f32 	[%rd2758], %f1377;
$L__BB5_4218:
	setp.gt.u32 	%p2844, %r2154, 31;
	@%p2844 bra 	$L__BB5_4311;
	ld.param.u32 	%r16276, [_Z24transposeSharedSwizzlingILi32ELi32EEvPfS0_ii_param_2];
	add.s32 	%r2582, %r2581, %r2153;
	setp.ge.s32 	%p2845, %r2582, %r16276;
	@%p2845 bra 	$L__BB5_4221;
	xor.b32  	%r10385, %r2154, %r2578;
	shl.b32 	%r10386, %r2152, 7;
	mov.u32 	%r10387, _ZZ24transposeSharedSwizzlingILi32ELi32EEvPfS0_iiE4tile;
	add.s32 	%r10388, %r10387, %r10386;
	shl.b32 	%r10389, %r2153, 7;
	add.s32 	%r10390, %r10388, %r10389;
	shl.b32 	%r10391, %r10385, 2;
	add.s32 	%r10392, %r10390, %r10391;
	ld.shared.f32 	%f1378, [%r10392];
	add.s32 	%r10393, %r2582, %r2580;
	mul.wide.s32 	%rd2759, %r10393, 4;
	add.s64 	%rd2760, %rd2, %rd2759;
	st.global.f32 	[%rd2760], %f1378;
$L__BB5_4221:
	setp.gt.u32 	%p2846, %r2155, 31;
	@%p2846 bra 	$L__BB5_4311;
	ld.param.u32 	%r16277, [_Z24transposeSharedSwizzlingILi32ELi32EEvPfS0_ii_param_2];
	add.s32 	%r2583, %r2582, %r2153;
	setp.ge.s32 	%p2847, %r2583, %r16277;
	@%p2847 bra 	$L__BB5_4224;
	xor.b32  	%r10394, %r2155, %r2578;
	shl.b32 	%r10395, %r2152, 7;
	mov.u32 	%r10396, _ZZ24transposeSharedSwizzlingILi32ELi32EEvPfS0_iiE4tile;
	add.s32 	%r10397, %r10396, %r10395;
	shl.b32 	%r10398, %r2153, 7;
	add.s32 	%r10399, %r10397, %r10398;
	add.s32 	%r10400, %r10399, %r10398;
	shl.b32 	%r10401, %r10394, 2;
	add.s32 	%r10402, %r10400, %r10401;
	ld.shared.f32 	%f1379, [%r10402];
	add.s32 	%r10403, %r2583, %r2580;
	mul.wide.s32 	%rd2761, %r10403, 4;
	add.s64 	%rd2762, %rd2, %rd2761;
	st.global.f32 	[%rd2762], %f1379;
$L__BB5_4224:
	setp.gt.u32 	%p2848, %r2156, 31;
	@%p2848 bra 	$L__BB5_4311;
	ld.param.u32 	%r16278, [_Z24transposeSharedSwizzlingILi32ELi32EEvPfS0_ii_param_2];
	add.s32 	%r2584, %r2583, %r2153;
	setp.ge.s32 	%p2849, %r2584, %r16278;
	@%p2849 bra 	$L__BB5_4227;
	xor.b32  	%r10404, %r2156, %r2578;
	shl.b32 	%r10405, %r2152, 7;
	mov.u32 	%r10406, _ZZ24transposeSharedSwizzlingILi32ELi32EEvPfS0_iiE4tile;
	add.s32 	%r10407, %r10406, %r10405;
	shl.b32 	%r10408, %r2153, 7;
	add.s32 	%r10409, %r10407, %r10408;
	add.s32 	%r10410, %r10409, %r10408;
	add.s32 	%r10411, %r10410, %r10408;
	shl.b32 	%r10412, %r10404, 2;
	add.s32 	%r10413, %r10411, %r10412;
	ld.shared.f32 	%f1380, [%r10413];
	add.s32 	%r10414, %r2584, %r2580;
	mul.wide.s32 	%rd2763, %r10414, 4;
	add.s64 	%rd2764, %rd2, %rd2763;
	st.global.f32 	[%rd2764], %f1380;
$L__BB5_4227:
	setp.gt.u32 	%p2850, %r2157, 31;
	@%p2850 bra 	$L__BB5_4311;
	ld.param.u32 	%r16279, [_Z24transposeSharedSwizzlingILi32ELi32EEvPfS0_ii_param_2];
	add.s32 	%r2585, %r2584, %r2153;
	setp.ge.s32 	%p2851, %r2585, %r16279;
	@%p2851 bra 	$L__BB5_4230;
	xor.b32  	%r10415, %r2157, %r2578;
	shl.b32 	%r10416, %r2152, 7;
	mov.u32 	%r10417, _ZZ24transposeSharedSwizzlingILi32ELi32EEvPfS0_iiE4tile;
	add.s32 	%r10418, %r10417, %r10416;
	shl.b32 	%r10419, %r2153, 7;
	add.s32 	%r10420, %r10418, %r10419;
	add.s32 	%r10421, %r10420, %r10419;
	add.s32 	%r10422, %r10421, %r10419;
	add.s32 	%r10423, %r10422, %r10419;
	shl.b32 	%r10424, %r10415, 2;
	add.s32 	%r10425, %r10423, %r10424;
	ld.shared.f32 	%f1381, [%r10425];
	add.s32 	%r10426, %r2585, %r2580;
	mul.wide.s32 	%rd2765, %r10426, 4;
	add.s64 	%rd2766, %rd2, %rd2765;
	st.global.f32 	[%rd2766], %f1381;
$L__BB5_4230:
	setp.gt.u32 	%p2852, %r2158, 31;
	@%p2852 bra 	$L__BB5_4311;
	ld.param.u32 	%r16280, [_Z24transposeSharedSwizzlingILi32ELi32EEvPfS0_ii_param_2];
	add.s32 	%r2586, %r2585, %r2153;
	setp.ge.s32 	%p2853, %r2586, %r16280;
	@%p2853 bra 	$L__BB5_4233;
	xor.b32  	%r10427, %r2158, %r2578;
	shl.b32 	%r10428, %r2152, 7;
	mov.u32 	%r10429, _ZZ24transposeSharedSwizzlingILi32ELi32EEvPfS0_iiE4tile;
	add.s32 	%r10430, %r10429, %r10428;
	shl.b32 	%r10431, %r2153, 7;
	add.s32 	%r10432, %r10430, %r10431;
	add.s32 	%r10433, %r10432, %r10431;
	add.s32 	%r10434, %r10433, %r10431;
	add.s32 	%r10435, %r10434, %r10431;
	add.s32 	%r10436, %r10435, %r10431;
	shl.b32 	%r10437, %r10427, 2;
	add.s32 	%r10438, %r10436, %r10437;
	ld.shared.f32 	%f1382, [%r10438];
	add.s32 	%r10439, %r2586, %r2580;
	mul.wide.s32 	%rd2767, %r10439, 4;
	add.s64 	%rd2768, %rd2, %rd2767;
	st.global.f32 	[%rd2768], %f1382;
$L__BB5_4233:
	setp.gt.u32 	%p2854, %r2159, 31;
	@%p2854 bra 	$L__BB5_4311;
	ld.param.u32 	%r16281, [_Z24transposeSharedSwizzlingILi32ELi32EEvPfS0_ii_param_2];
	add.s32 	%r2587, %r2586, %r2153;
	setp.ge.s32 	%p2855, %r2587, %r16281;
	@%p2855 bra 	$L__BB5_4236;
	xor.b32  	%r10440, %r2159, %r2578;
	shl.b32 	%r10441, %r2152, 7;
	mov.u32 	%r10442, _ZZ24transposeSharedSwizzlingILi32ELi32EEvPfS0_iiE4tile;
	add.s32 	%r10443, %r10442, %r10441;
	shl.b32 	%r10444, %r2153, 7;
	add.s32 	%r10445, %r10443, %r10444;
	add.s32 	%r10446, %r10445, %r10444;
	add.s32 	%r10447, %r10446, %r10444;
	add.s32 	%r10448, %r10447, %r10444;
	add.s32 	%r10449, %r10448, %r10444;
	add.s32 	%r10450, %r10449, %r10444;
	shl.b32 	%r10451, %r10440, 2;
	add.s32 	%r10452, %r10450, %r10451;
	ld.shared.f32 	%f1383, [%r10452];
	add.s32 	%r10453, %r2587, %r2580;
	mul.wide.s32 	%rd2769, %r10453, 4;
	add.s64 	%rd2770, %rd2, %rd2769;
	st.global.f32 	[%rd2770], %f1383;
$L__BB5_4236:
	setp.gt.u32 	%p2856, %r2160, 31;
	@%p2856 bra 	$L__BB5_4311;
	ld.param.u32 	%r16282, [_Z24transposeSharedSwizzlingILi32ELi32EEvPfS0_ii_param_2];
	add.s32 	%r2588, %r2587, %r2153;
	setp.ge.s32 	%p2857, %r2588, %r16282;
	@%p2857 bra 	$L__BB5_4239;
	xor.b32  	%r10454, %r2160, %r2578;
	shl.b32 	%r10455, %r2152, 7;
	mov.u32 	%r10456, _ZZ24transposeSharedSwizzlingILi32ELi32EEvPfS0_iiE4tile;
	add.s32 	%r10457, %r10456, %r10455;
	shl.b32 	%r10458, %r2153, 7;
	add.s32 	%r10459, %r10457, %r10458;
	add.s32 	%r10460, %r10459, %r10458;
	add.s32 	%r10461, %r10460, %r10458;
	add.s32 	%r10462, %r10461, %r10458;
	add.s32 	%r10463, %r10462, %r10458;
	add.s32 	%r10464, %r10463, %r10458;
	add.s32 	%r10465, %r10464, %r10458;
	shl.b32 	%r10466, %r10454, 2;
	add.s32 	%r10467, %r10465, %r10466;
	ld.shared.f32 	%f1384, [%r10467];
	add.s32 	%r10468, %r2588, %r2580;
	mul.wide.s32 	%rd2771, %r10468, 4;
	add.s64 	%rd2772, %rd2, %rd2771;
	st.global.f32 	[%rd2772], %f1384;
$L__BB5_4239:
	setp.gt.u32 	%p2858, %r2161, 31;
	@%p2858 bra 	$L__BB5_4311;
	ld.param.u32 	%r16283, [_Z24transposeSharedSwizzlingILi32ELi32EEvPfS0_ii_param_2];
	add.s32 	%r2589, %r2588, %r2153;
	setp.ge.s32 	%p2859, %r2589, %r16283;
	@%p2859 bra 	$L__BB5_4242;
	xor.b32  	%r10469, %r2161, %r2578;
	shl.b32 	%r10470, %r2152, 7;
	mov.u32 	%r10471, _ZZ24transposeSharedSwizzlingILi32ELi32EEvPfS0_iiE4tile;
	add.s32 	%r10472, %r10471, %r10470;
	shl.b32 	%r10473, %r2153, 7;
	add.s32 	%r10474, %r10472, %r10473;
	add.s32 	%r10475, %r10474, %r10473;
	add.s32 	%r10476, %r10475, %r10473;
	add.s32 	%r10477, %r10476, %r10473;
	add.s32 	%r10478, %r10477, %r10473;
	add.s32 	%r10479, %r10478, %r10473;
	add.s32 	%r10480, %r10479, %r10473;
	add.s32 	%r10481, %r10480, %r10473;
	shl.b32 	%r10482, %r10469, 2;
	add.s32 	%r10483, %r10481, %r10482;
	ld.shared.f32 	%f1385, [%r10483];
	add.s32 	%r10484, %r2589, %r2580;
	mul.wide.s32 	%rd2773, %r10484, 4;
	add.s64 	%rd2774, %rd2, %rd2773;
	st.global.f32 	[%rd2774], %f1385;
$L__BB5_4242:
	setp.gt.u32 	%p2860, %r2162, 31;
	@%p2860 bra 	$L__BB5_4311;
	ld.param.u32 	%r16284, [_Z24transposeSharedSwizzlingILi32ELi32EEvPfS0_ii_param_2];
	add.s32 	%r2590, %r2589, %r2153;
	setp.ge.s32 	%p2861, %r2590, %r16284;
	@%p2861 bra 	$L__BB5_4245;
	xor.b32  	%r10485, %r2162, %r2578;
	shl.b32 	%r10486, %r2152, 7;
	mov.u32 	%r10487, _ZZ24transposeSharedSwizzlingILi32ELi32EEvPfS0_iiE4tile;
	add.s32 	%r10488, %r10487, %r10486;
	shl.b32 	%r10489, %r2153, 7;
	add.s32 	%r10490, %r10488, %r10489;
	add.s32 	%r10491, %r10490, %r10489;
	add.s32 	%r10492, %r10491, %r10489;
	add.s32 	%r10493, %r10492, %r10489;
	add.s32 	%r10494, %r10493, %r10489;
	add.s32 	%r10495, %r10494, %r10489;
	add.s32 	%r10496, %r10495, %r10489;
	add.s32 	%r10497, %r10496, %r10489;
	add.s32 	%r10498, %r10497, %r10489;
	shl.b32 	%r10499, %r10485, 2;
	add.s32 	%r10500, %r10498, %r10499;
	ld.shared.f32 	%f1386, [%r10500];
	add.s32 	%r10501, %r2590, %r2580;
	mul.wide.s32 	%rd2775, %r10501, 4;
	add.s64 	%rd2776, %rd2, %rd2775;
	st.global.f32 	[%rd2776], %f1386;
$L__BB5_4245:
	setp.gt.u32 	%p2862, %r2163, 31;
	@%p2862 bra 	$L__BB5_4311;
	ld.param.u32 	%r16285, [_Z24transposeSharedSwizzlingILi32ELi32EEvPfS0_ii_param_2];
	add.s32 	%r2591, %r2590, %r2153;
	setp.ge.s32 	%p2863, %r2591, %r16285;
	@%p2863 bra 	$L__BB5_4248;
	xor.b32  	%r10502, %r2163, %r2578;
	shl.b32 	%r10503, %r2152, 7;
	mov.u32 	%r10504, _ZZ24transposeSharedSwizzlingILi32ELi32EEvPfS0_iiE4tile;
	add.s32 	%r10505, %r10504, %r10503;
	shl.b32 	%r10506, %r2153, 7;
	add.s32 	%r10507, %r10505, %r10506;
	add.s32 	%r10508, %r10507, %r10506;
	add.s32 	%r10509, %r10508, %r10506;
	add.s32 	%r10510, %r10509, %r10506;
	add.s32 	%r10511, %r10510, %r10506;
	add.s32 	%r10512, %r10511, %r10506;
	add.s32 	%r10513, %r10512, %r10506;
	add.s32 	%r10514, %r10513, %r10506;
	add.s32 	%r10515, %r10514, %r10506;
	add.s32 	%r10516, %r10515, %r10506;
	shl.b32 	%r10517, %r10502, 2;
	add.s32 	%r10518, %r10516, %r10517;
	ld.shared.f32 	%f1387, [%r10518];
	add.s32 	%r10519, %r2591, %r2580;
	mul.wide.s32 	%rd2777, %r10519, 4;
	add.s64 	%rd2778, %rd2, %rd2777;
	st.global.f32 	[%rd2778], %f1387;
$L__BB5_4248:
	setp.gt.u32 	%p2864, %r2164, 31;
	@%p2864 bra 	$L__BB5_4311;
	ld.param.u32 	%r16286, [_Z24transposeSharedSwizzlingILi32ELi32EEvPfS0_ii_param_2];
	add.s32 	%r2592, %r2591, %r2153;
	setp.ge.s32 	%p2865, %r2592, %r16286;
	@%p2865 bra 	$L__BB5_4251;
	xor.b32  	%r10520, %r2164, %r2578;
	shl.b32 	%r10521, %r10520, 2;
	add.s32 	%r10522, %r2165, %r10521;
	ld.shared.f32 	%f1388, [%r10522];
	add.s32 	%r10523, %r2592, %r2580;
	mul.wide.s32 	%rd2779, %r10523, 4;
	add.s64 	%rd2780, %rd2, %rd2779;
	st.global.f32 	[%rd2780], %f1388;
$L__BB5_4251:
	setp.gt.u32 	%p2866, %r2166, 31;
	@%p2866 bra 	$L__BB5_4311;
	ld.param.u32 	%r16287, [_Z24transposeSharedSwizzlingILi32ELi32EEvPfS0_ii_param_2];
	add.s32 	%r2593, %r2592, %r2153;
	setp.ge.s32 	%p2867, %r2593, %r16287;
	@%p2867 bra 	$L__BB5_4254;
	xor.b32  	%r10524, %r2166, %r2578;
	shl.b32 	%r10525, %r10524, 2;
	add.s32 	%r10526, %r2167, %r10525;
	ld.shared.f32 	%f1389, [%r10526];
	add.s32 	%r10527, %r2593, %r2580;
	mul.wide.s32 	%rd2781, %r10527, 4;
	add.s64 	%rd2782, %rd2, %rd2781;
	st.global.f32 	[%rd2782], %f1389;
$L__BB5_4254:
	setp.gt.u32 	%p2868, %r2168, 31;
	@%p2868 bra 	$L__BB5_4311;
	ld.param.u32 	%r16288, [_Z24transposeSharedSwizzlingILi32ELi32EEvPfS0_ii_param_2];
	add.s32 	%r2594, %r2593, %r2153;
	setp.ge.s32 	%p2869, %r2594, %r16288;
	@%p2869 bra 	$L__BB5_4257;
	xor.b32  	%r10528, %r2168, %r2578;
	shl.b32 	%r10529, %r10528, 2;
	add.s32 	%r10530, %r2169, %r10529;
	ld.shared.f32 	%f1390, [%r10530];
	add.s32 	%r10531, %r2594, %r2580;
	mul.wide.s32 	%rd2783, %r10531, 4;
	add.s64 	%rd2784, %rd2, %rd2783;
	st.global.f32 	[%rd2784], %f1390;
$L__BB5_4257:
	setp.gt.u32 	%p2870, %r2170, 31;
	@%p2870 bra 	$L__BB5_4311;
	ld.param.u32 	%r16289, [_Z24transposeSharedSwizzlingILi32ELi32EEvPfS0_ii_param_2];
	add.s32 	%r2595, %r2594, %r2153;
	setp.ge.s32 	%p2871, %r2595, %r16289;
	@%p2871 bra 	$L__BB5_4260;
	xor.b32  	%r10532, %r2170, %r2578;
	shl.b32 	%r10533, %r10532, 2;
	add.s32 	%r10534, %r2171, %r10533;
	ld.shared.f32 	%f1391, [%r10534];
	add.s32 	%r10535, %r2595, %r2580;
	mul.wide.s32 	%rd2785, %r10535, 4;
	add.s64 	%rd2786, %rd2, %rd2785;
	st.global.f32 	[%rd2786], %f1391;
$L__BB5_4260:
	setp.gt.u32 	%p2872, %r2172, 31;
	@%p2872 bra 	$L__BB5_4311;
	ld.param.u32 	%r16290, [_Z24transposeSharedSwizzlingILi32ELi32EEvPfS0_ii_param_2];
	add.s32 	%r2596, %r2595, %r2153;
	setp.ge.s32 	%p2873, %r2596, %r16290;
	@%p2873 bra 	$L__BB5_4263;
	xor.b32  	%r10536, %r2172, %r2578;
	shl.b32 	%r10537, %r10536, 2;
	add.s32 	%r10538, %r2173, %r10537;
	ld.shared.f32 	%f1392, [%r10538];
	add.s32 	%r10539, %r2596, %r2580;
	mul.wide.s32 	%rd2787, %r10539, 4;
	add.s64 	%rd2788, %rd2, %rd2787;
	st.global.f32 	[%rd2788], %f1392;
$L__BB5_4263:
	setp.gt.u32 	%p2874, %r2174, 31;
	@%p2874 bra 	$L__BB5_4311;
	ld.param.u32 	%r16291, [_Z24transposeSharedSwizzlingILi32ELi32EEvPfS0_ii_param_2];
	add.s32 	%r2597, %r2596, %r2153;
	setp.ge.s32 	%p2875, %r2597, %r16291;
	@%p2875 bra 	$L__BB5_4266;
	xor.b32  	%r10540, %r2174, %r2578;
	shl.b32 	%r10541, %r10540, 2;
	add.s32 	%r10542, %r2175, %r10541;
	ld.shared.f32 	%f1393, [%r10542];
	add.s32 	%r10543, %r2597, %r2580;
	mul.wide.s32 	%rd2789, %r10543, 4;
	add.s64 	%rd2790, %rd2, %rd2789;
	st.global.f32 	[%rd2790], %f1393;
$L__BB5_4266:
	setp.gt.u32 	%p2876, %r2176, 31;
	@%p2876 bra 	$L__BB5_4311;
	ld.param.u32 	%r16292, [_Z24transposeSharedSwizzlingILi32ELi32EEvPfS0_ii_param_2];
	add.s32 	%r2598, %r2597, %r2153;
	setp.ge.s32 	%p2877, %r2598, %r16292;
	@%p2877 bra 	$L__BB5_4269;
	xor.b32  	%r10544, %r2176, %r2578;
	shl.b32 	%r10545, %r10544, 2;
	add.s32 	%r10546, %r2177, %r10545;
	ld.shared.f32 	%f1394, [%r10546];
	add.s32 	%r10547, %r2598, %r2580;
	mul.wide.s32 	%rd2791, %r10547, 4;
	add.s64 	%rd2792, %rd2, %rd2791;
	st.global.f32 	[%rd2792], %f1394;
$L__BB5_4269:
	setp.gt.u32 	%p2878, %r2178, 31;
	@%p2878 bra 	$L__BB5_4311;
	ld.param.u32 	%r16293, [_Z24transposeSharedSwizzlingILi32ELi32EEvPfS0_ii_param_2];
	add.s32 	%r2599, %r2598, %r2153;
	setp.ge.s32 	%p2879, %r2599, %r16293;
	@%p2879 bra 	$L__BB5_4272;
	xor.b32  	%r10548, %r2178, %r2578;
	shl.b32 	%r10549, %r10548, 2;
	add.s32 	%r10550, %r2179, %r10549;
	ld.shared.f32 	%f1395, [%r10550];
	add.s32 	%r10551, %r2599, %r2580;
	mul.wide.s32 	%rd2793, %r10551, 4;
	add.s64 	%rd2794, %rd2, %rd2793;
	st.global.f32 	[%rd2794], %f1395;
$L__BB5_4272:
	setp.gt.u32 	%p2880, %r2180, 31;
	@%p2880 bra 	$L__BB5_4311;
	ld.param.u32 	%r16294, [_Z24transposeSharedSwizzlingILi32ELi32EEvPfS0_ii_param_2];
	add.s32 	%r2600, %r2599, %r2153;
	setp.ge.s32 	%p2881, %r2600, %r16294;
	@%p2881 bra 	$L__BB5_4275;
	xor.b32  	%r10552, %r2180, %r2578;
	shl.b32 	%r10553, %r10552, 2;
	add.s32 	%r10554, %r2181, %r10553;
	ld.shared.f32 	%f1396, [%r10554];
	add.s32 	%r10555, %r2600, %r2580;
	mul.wide.s32 	%rd2795, %r10555, 4;
	add.s64 	%rd2796, %rd2, %rd2795;
	st.global.f32 	[%rd2796], %f1396;
$L__BB5_4275:
	setp.gt.u32 	%p2882, %r2182, 31;
	@%p2882 bra 	$L__BB5_4311;
	ld.param.u32 	%r16295, [_Z24transposeSharedSwizzlingILi32ELi32EEvPfS0_ii_param_2];
	add.s32 	%r2601, %r2600, %r2153;
	setp.ge.s32 	%p2883, %r2601, %r16295;
	@%p2883 bra 	$L__BB5_4278;
	xor.b32  	%r10556, %r2182, %r2578;
	shl.b32 	%r10557, %r2182, 7;
	mov.u32 	%r10558, _ZZ24transposeSharedSwizzlingILi32ELi32EEvPfS0_iiE4tile;
	add.s32 	%r10559, %r10558, %r10557;
	shl.b32 	%r10560, %r10556, 2;
	add.s32 	%r10561, %r10559, %r10560;
	ld.shared.f32 	%f1397, [%r10561];
	add.s32 	%r10562, %r2601, %r2580;
	mul.wide.s32 	%rd2797, %r10562, 4;
	add.s64 	%rd2798, %rd2, %rd2797;
	st.global.f32 	[%rd2798], %f1397;
$L__BB5_4278:
	setp.gt.u32 	%p2884, %r2183, 31;
	@%p2884 bra 	$L__BB5_4311;
	ld.param.u32 	%r16296, [_Z24transposeSharedSwizzlingILi32ELi32EEvPfS0_ii_param_2];
	add.s32 	%r2602, %r2601, %r2153;
	setp.ge.s32 	%p2885, %r2602, %r16296;
	@%p2885 bra 	$L__BB5_4281;
	xor.b32  	%r10563, %r2183, %r2578;
	shl.b32 	%r10564, %r2183, 7;
	mov.u32 	%r10565, _ZZ24transposeSharedSwizzlingILi32ELi32EEvPfS0_iiE4tile;
	add.s32 	%r10566, %r10565, %r10564;
	shl.b32 	%r10567, %r10563, 2;
	add.s32 	%r10568, %r10566, %r10567;
	ld.shared.f32 	%f1398, [%r10568];
	add.s32 	%r10569, %r2602, %r2580;
	mul.wide.s32 	%rd2799, %r10569, 4;
	add.s64 	%rd2800, %rd2, %rd2799;
	st.global.f32 	[%rd2800], %f1398;
$L__BB5_4281:
	setp.gt.u32 	%p2886, %r2184, 31;
	@%p2886 bra 	$L__BB5_4311;
	ld.param.u32 	%r16297, [_Z24transposeSharedSwizzlingILi32ELi32EEvPfS0_ii_param_2];
	add.s32 	%r2603, %r2602, %r2153;
	setp.ge.s32 	%p2887, %r2603, %r16297;
	@%p2887 bra 	$L__BB5_4284;
	xor.b32  	%r10570, %r2184, %r2578;
	shl.b32 	%r10571, %r2184, 7;
	mov.u32 	%r10572, _ZZ24transposeSharedSwizzlingILi32ELi32EEvPfS0_iiE4tile;
	add.s32 	%r10573, %r10572, %r10571;
	shl.b32 	%r10574, %r10570, 2;
	add.s32 	%r10575, %r10573, %r10574;
	ld.shared.f32 	%f1399, [%r10575];
	add.s32 	%r10576, %r2603, %r2580;
	mul.wide.s32 	%rd2801, %r10576, 4;
	add.s64 	%rd2802, %rd2, %rd2801;
	st.global.f32 	[%rd2802], %f1399;
$L__BB5_4284:
	setp.gt.u32 	%p2888, %r2185, 31;
	@%p2888 bra 	$L__BB5_4311;
	ld.param.u32 	%r16298, [_Z24transposeSharedSwizzlingILi32ELi32EEvPfS0_ii_param_2];
	add.s32 	%r2604, %r2603, %r2153;
	setp.ge.s32 	%p2889, %r2604, %r16298;
	@%p2889 bra 	$L__BB5_4287;
	xor.b32  	%r10577, %r2185, %r2578;
	shl.b32 	%r10578, %r2185, 7;
	mov.u32 	%r10579, _ZZ24transposeSharedSwizzlingILi32ELi32EEvPfS0_iiE4tile;
	add.s32 	%r10580, %r10579, %r10578;
	shl.b32 	%r10581, %r10577, 2;
	add.s32 	%r10582, %r10580, %r10581;
	ld.shared.f32 	%f1400, [%r10582];
	add.s32 	%r10583, %r2604, %r2580;
	mul.wide.s32 	%rd2803, %r10583, 4;
	add.s64 	%rd2804, %rd2, %rd2803;
	st.global.f32 	[%rd2804], %f1400;
$L__BB5_4287:
	setp.gt.u32 	%p2890, %r2186, 31;
	@%p2890 bra 	$L__BB5_4311;
	ld.param.u32 	%r16299, [_Z24transposeSharedSwizzlingILi32ELi32EEvPfS0_ii_param_2];
	add.s32 	%r2605, %r2604, %r2153;
	setp.ge.s32 	%p2891, %r2605, %r16299;
	@%p2891 bra 	$L__BB5_4290;
	xor.b32  	%r10584, %r2186, %r2578;
	shl.b32 	%r10585, %r2186, 7;
	mov.u32 	%r10586, _ZZ24transposeSharedSwizzlingILi32ELi32EEvPfS0_iiE4tile;
	add.s32 	%r10587, %r10586, %r10585;
	shl.b32 	%r10588, %r10584, 2;
	add.s32 	%r10589, %r10587, %r10588;
	ld.shared.f32 	%f1401, [%r10589];
	add.s32 	%r10590, %r2605, %r2580;
	mul.wide.s32 	%rd2805, %r10590, 4;
	add.s64 	%rd2806, %rd2, %rd2805;
	st.global.f32 	[%rd2806], %f1401;
$L__BB5_4290:
	setp.gt.u32 	%p2892, %r2187, 31;
	@%p2892 bra 	$L__BB5_4311;
	ld.param.u32 	%r16300, [_Z24transposeSharedSwizzlingILi32ELi32EEvPfS0_ii_param_2];
	add.s32 	%r2606, %r2605, %r2153;
	setp.ge.s32 	%p2893, %r2606, %r16300;
	@%p2893 bra 	$L__BB5_4293;
	xor.b32  	%r10591, %r2187, %r2578;
	shl.b32 	%r10592, %r2187, 7;
	mov.u32 	%r10593, _ZZ24transposeSharedSwizzlingILi32ELi32EEvPfS0_iiE4tile;
	add.s32 	%r10594, %r10593, %r10592;
	shl.b32 	%r10595, %r10591, 2;
	add.s32 	%r10596, %r10594, %r10595;
	ld.shared.f32 	%f1402, [%r10596];
	add.s32 	%r10597, %r2606, %r2580;
	mul.wide.s32 	%rd2807, %r10597, 4;
	add.s64 	%rd2808, %rd2, %rd2807;
	st.global.f32 	[%rd2808], %f1402;
$L__BB5_4293:
	setp.gt.u32 	%p2894, %r2188, 31;
	@%p2894 bra 	$L__BB5_4311;
	ld.param.u32 	%r16301, [_Z24transposeSharedSwizzlingILi32ELi32EEvPfS0_ii_param_2];
	add.s32 	%r2607, %r2606, %r2153;
	setp.ge.s32 	%p2895, %r2607, %r16301;
	@%p2895 bra 	$L__BB5_4296;
	xor.b32  	%r10598, %r2188, %r2578;
	shl.b32 	%r10599, %r2188, 7;
	mov.u32 	%r10600, _ZZ24transposeSharedSwizzlingILi32ELi32EEvPfS0_iiE4tile;
	add.s32 	%r10601, %r10600, %r10599;
	shl.b32 	%r10602, %r10598, 2;
	add.s32 	%r10603, %r10601, %r10602;
	ld.shared.f32 	%f1403, [%r10603];
	add.s32 	%r10604, %r2607, %r2580;
	mul.wide.s32 	%rd2809, %r10604, 4;
	add.s64 	%rd2810, %rd2, %rd2809;
	st.global.f32 	[%rd2810], %f1403;
$L__BB5_4296:
	setp.gt.u32 	%p2896, %r2189, 31;
	@%p2896 bra 	$L__BB5_4311;
	ld.param.u32 	%r16302, [_Z24transposeSharedSwizzlingILi32ELi32EEvPfS0_ii_param_2];
	add.s32 	%r2608, %r2607, %r2153;
	setp.ge.s32 	%p2897, %r2608, %r16302;
	@%p2897 bra 	$L__BB5_4299;
	xor.b32  	%r10605, %r2189, %r2578;
	shl.b32 	%r10606, %r2189, 7;
	mov.u32 	%r10607, _ZZ24transposeSharedSwizzlingILi32ELi32EEvPfS0_iiE4tile;
	add.s32 	%r10608, %r10607, %r10606;
	shl.b32 	%r10609, %r10605, 2;
	add.s32 	%r10610, %r10608, %r10609;
	ld.shared.f32 	%f1404, [%r10610];
	add.s32 	%r10611, %r2608, %r2580;
	mul.wide.s32 	%rd2811, %r10611, 4;
	add.s64 	%rd2812, %rd2, %rd2811;
	st.global.f32 	[%rd2812], %f1404;
$L__BB5_4299:
	setp.gt.u32 	%p2898, %r2190, 31;
	@%p2898 bra 	$L__BB5_4311;
	ld.param.u32 	%r16303, [_Z24transposeSharedSwizzlingILi32ELi32EEvPfS0_ii_param_2];
	add.s32 	%r2609, %r2608, %r2153;
	setp.ge.s32 	%p2899, %r2609, %r16303;
	@%p2899 bra 	$L__BB5_4302;
	xor.b32  	%r10612, %r2190, %r2578;
	shl.b32 	%r10613, %r2190, 7;
	mov.u32 	%r10614, _ZZ24transposeSharedSwizzlingILi32ELi32EEvPfS0_iiE4tile;
	add.s32 	%r10615, %r10614, %r10613;
	shl.b32 	%r10616, %r10612, 2;
	add.s32 	%r10617, %r10615, %r10616;
	ld.shared.f32 	%f1405, [%r10617];
	add.s32 	%r10618, %r2609, %r2580;
	mul.wide.s32 	%rd2813, %r10618, 4;
	add.s64 	%rd2814, %rd2, %rd2813;
	st.global.f32 	[%rd2814], %f1405;
$L__BB5_4302:
	setp.gt.u32 	%p2900, %r2191, 31;
	@%p2900 bra 	$L__BB5_4311;
	ld.param.u32 	%r16304, [_Z24transposeSharedSwizzlingILi32ELi32EEvPfS0_ii_param_2];
	add.s32 	%r2610, %r2609, %r2153;
	setp.ge.s32 	%p2901, %r2610, %r16304;
	@%p2901 bra 	$L__BB5_4305;
	xor.b32  	%r10619, %r2191, %r2578;
	shl.b32 	%r10620, %r2191, 7;
	mov.u32 	%r10621, _ZZ24transposeSharedSwizzlingILi32ELi32EEvPfS0_iiE4tile;
	add.s32 	%r10622, %r10621, %r10620;
	shl.b32 	%r10623, %r10619, 2;
	add.s32 	%r10624, %r10622, %r10623;
	ld.shared.f32 	%f1406, [%r10624];
	add.s32 	%r10625, %r2610, %r2580;
	mul.wide.s32 	%rd2815, %r10625, 4;
	add.s64 	%rd2816, %rd2, %rd2815;
	st.global.f32 	[%rd2816], %f1406;
$L__BB5_4305:
	setp.gt.u32 	%p2902, %r2192, 31;
	@%p2902 bra 	$L__BB5_4311;
	ld.param.u32 	%r16305, [_Z24transposeSharedSwizzlingILi32ELi32EEvPfS0_ii_param_2];
	add.s32 	%r2611, %r2610, %r2153;
	setp.ge.s32 	%p2903, %r2611, %r16305;
	@%p2903 bra 	$L__BB5_4308;
	xor.b32  	%r10626, %r2192, %r2578;
	shl.b32 	%r10627, %r2192, 7;
	mov.u32 	%r10628, _ZZ24transposeSharedSwizzlingILi32ELi32EEvPfS0_iiE4tile;
	add.s32 	%r10629, %r10628, %r10627;
	shl.b32 	%r10630, %r10626, 2;
	add.s32 	%r10631, %r10629, %r10630;
	ld.shared.f32 	%f1407, [%r10631];
	add.s32 	%r10632, %r2611, %r2580;
	mul.wide.s32 	%rd2817, %r10632, 4;
	add.s64 	%rd2818, %rd2, %rd2817;
	st.global.f32 	[%rd2818], %f1407;
$L__BB5_4308:
	setp.gt.u32 	%p2904, %r2193, 31;
	@%p2904 bra 	$L__BB5_4311;
	ld.param.u32 	%r16306, [_Z24transposeSharedSwizzlingILi32ELi32EEvPfS0_ii_param_2];
	add.s32 	%r2612, %r2611, %r2153;
	setp.ge.s32 	%p2905, %r2612, %r16306;
	@%p2905 bra 	$L__BB5_4311;
	xor.b32  	%r10633, %r2193, %r2578;
	shl.b32 	%r10634, %r2193, 7;
	mov.u32 	%r10635, _ZZ24transposeSharedSwizzlingILi32ELi32EEvPfS0_iiE4tile;
	add.s32 	%r10636, %r10635, %r10634;
	shl.b32 	%r10637, %r10633, 2;
	add.s32 	%r10638, %r10636, %r10637;
	ld.shared.f32 	%f1408, [%r10638];
	add.s32 	%r10639, %r2612, %r2580;
	mul.wide.s32 	%rd2819, %r10639, 4;
	add.s64 	%rd2820, %rd2, %rd2819;
	st.global.f32 	[%rd2820], %f1408;
$L__BB5_4311:
	add.s32 	%r2613, %r2578, %r2227;
	setp.gt.u32 	%p2906, %r2613, 31;
	@%p2906 bra 	$L__BB5_6270;
	ld.param.u32 	%r17983, [_Z24transposeSharedSwizzlingILi32ELi32EEvPfS0_ii_param_3];
	add.s32 	%r2614, %r2579, %r2227;
	setp.ge.s32 	%p2907, %r2614, %r17983;
	@%p2907 bra 	$L__BB5_6270;
	@%p2116 bra 	$L__BB5_4409;
	ld.param.u32 	%r16307, [_Z24transposeSharedSwizzlingILi32ELi32EEvPfS0_ii_param_2];
	mul.lo.s32 	%r2615, %r2614, %r16307;
	add.s32 	%r2616, %r2152, %r2151;
	setp.ge.s32 	%p2909, %r2616, %r16307;
	@%p2909 bra 	$L__BB5_4316;
	xor.b32  	%r10640, %r2152, %r2613;
	shl.b32 	%r10641, %r2152, 7;
	mov.u32 	%r10642, _ZZ24transposeSharedSwizzlingILi32ELi32EEvPfS0_iiE4tile;
	add.s32 	%r10643, %r10642, %r10641;
	shl.b32 	%r10644, %r10640, 2;
	add.s32 	%r10645, %r10643, %r10644;
	ld.shared.f32 	%f1409, [%r10645];
	add.s32 	%r10646, %r2616, %r2615;
	mul.wide.s32 	%rd2821, %r10646, 4;
	add.s64 	%rd2822, %rd2, %rd2821;
	st.global.f32 	[%rd2822], %f1409;
$L__BB5_4316:
	setp.gt.u32 	%p2910, %r2154, 31;
	@%p2910 bra 	$L__BB5_4409;
	ld.param.u32 	%r16308, [_Z24transposeSharedSwizzlingILi32ELi32EEvPfS0_ii_param_2];
	add.s32 	%r2617, %r2616, %r2153;
	setp.ge.s32 	%p2911, %r2617, %r16308;
	@%p2911 bra 	$L__BB5_4319;
	xor.b32  	%r10647, %r2154, %r2613;
	shl.b32 	%r10648, %r2152, 7;
	mov.u32 	%r10649, _ZZ24transposeSharedSwizzlingILi32ELi32EEvPfS0_iiE4tile;
	add.s32 	%r10650, %r10649, %r10648;
	shl.b32 	%r10651, %r2153, 7;
	add.s32 	%r10652, %r10650, %r10651;
	shl.b32 	%r10653, %r10647, 2;
	add.s32 	%r10654, %r10652, %r10653;
	ld.shared.f32 	%f1410, [%r10654];
	add.s32 	%r10655, %r2617, %r2615;
	mul.wide.s32 	%rd2823, %r10655, 4;
	add.s64 	%rd2824, %rd2, %rd2823;
	st.global.f32 	[%rd2824], %f1410;
$L__BB5_4319:
	setp.gt.u32 	%p2912, %r2155, 31;
	@%p2912 bra 	$L__BB5_4409;
	ld.param.u32 	%r16309, [_Z24transposeSharedSwizzlingILi32ELi32EEvPfS0_ii_param_2];
	add.s32 	%r2618, %r2617, %r2153;
	setp.ge.s32 	%p2913, %r2618, %r16309;
	@%p2913 bra 	$L__BB5_4322;
	xor.b32  	%r10656, %r2155, %r2613;
	shl.b32 	%r10657, %r2152, 7;
	mov.u32 	%r10658, _ZZ24transposeSharedSwizzlingILi32ELi32EEvPfS0_iiE4tile;
	add.s32 	%r10659, %r10658, %r10657;
	shl.b32 	%r10660, %r2153, 7;
	add.s32 	%r10661, %r10659, %r10660;
	add.s32 	%r10662, %r10661, %r10660;
	shl.b32 	%r10663, %r10656, 2;
	add.s32 	%r10664, %r10662, %r10663;
	ld.shared.f32 	%f1411, [%r10664];
	add.s32 	%r10665, %r2618, %r2615;
	mul.wide.s32 	%rd2825, %r10665, 4;
	add.s64 	%rd2826, %rd2, %rd2825;
	st.global.f32 	[%rd2826], %f1411;
$L__BB5_4322:
	setp.gt.u32 	%p2914, %r2156, 31;
	@%p2914 bra 	$L__BB5_4409;
	ld.param.u32 	%r16310, [_Z24transposeSharedSwizzlingILi32ELi32EEvPfS0_ii_param_2];
	add.s32 	%r2619, %r2618, %r2153;
	setp.ge.s32 	%p2915, %r2619, %r16310;
	@%p2915 bra 	$L__BB5_4325;
	xor.b32  	%r10666, %r2156, %r2613;
	shl.b32 	%r10667, %r2152, 7;
	mov.u32 	%r10668, _ZZ24transposeSharedSwizzlingILi32ELi32EEvPfS0_iiE4tile;
	add.s32 	%r10669, %r10668, %r10667;
	shl.b32 	%r10670, %r2153, 7;
	add.s32 	%r10671, %r10669, %r10670;
	add.s32 	%r10672, %r10671, %r10670;
	add.s32 	%r10673, %r10672, %r10670;
	shl.b32 	%r10674, %r10666, 2;
	add.s32 	%r10675, %r10673, %r10674;
	ld.shared.f32 	%f1412, [%r10675];
	add.s32 	%r10676, %r2619, %r2615;
	mul.wide.s32 	%rd2827, %r10676, 4;
	add.s64 	%rd2828, %rd2, %rd2827;
	st.global.f32 	[%rd2828], %f1412;
$L__BB5_4325:
	setp.gt.u32 	%p2916, %r2157, 31;
	@%p2916 bra 	$L__BB5_4409;
	ld.param.u32 	%r16311, [_Z24transposeSharedSwizzlingILi32ELi32EEvPfS0_ii_param_2];
	add.s32 	%r2620, %r2619, %r2153;
	setp.ge.s32 	%p2917, %r2620, %r16311;
	@%p2917 bra 	$L__BB5_4328;
	xor.b32  	%r10677, %r2157, %r2613;
	shl.b32 	%r10678, %r2152, 7;
	mov.u32 	%r10679, _ZZ24transposeSharedSwizzlingILi32ELi32EEvPfS0_iiE4tile;
	add.s32 	%r10680, %r10679, %r10678;
	shl.b32 	%r10681, %r2153, 7;
	add.s32 	%r10682, %r10680, %r10681;
	add.s32 	%r10683, %r10682, %r10681;
	add.s32 	%r10684, %r10683, %r10681;
	add.s32 	%r10685, %r10684, %r10681;
	shl.b32 	%r10686, %r10677, 2;
	add.s32 	%r10687, %r10685, %r10686;
	ld.shared.f32 	%f1413, [%r10687];
	add.s32 	%r10688, %r2620, %r2615;
	mul.wide.s32 	%rd2829, %r10688, 4;
	add.s64 	%rd2830, %rd2, %rd2829;
	st.global.f32 	[%rd2830], %f1413;
$L__BB5_4328:
	setp.gt.u32 	%p2918, %r2158, 31;
	@%p2918 bra 	$L__BB5_4409;
	ld.param.u32 	%r16312, [_Z24transposeSharedSwizzlingILi32ELi32EEvPfS0_ii_param_2];
	add.s32 	%r2621, %r2620, %r2153;
	setp.ge.s32 	%p2919, %r2621, %r16312;
	@%p2919 bra 	$L__BB5_4331;
	xor.b32  	%r10689, %r2158, %r2613;
	shl.b32 	%r10690, %r2152, 7;
	mov.u32 	%r10691, _ZZ24transposeSharedSwizzlingILi32ELi32EEvPfS0_iiE4tile;
	add.s32 	%r10692, %r10691, %r10690;
	shl.b32 	%r10693, %r2153, 7;
	add.s32 	%r10694, %r10692, %r10693;
	add.s32 	%r10695, %r10694, %r10693;
	add.s32 	%r10696, %r10695, %r10693;
	add.s32 	%r10697, %r10696, %r10693;
	add.s32 	%r10698, %r10697, %r10693;
	shl.b32 	%r10699, %r10689, 2;
	add.s32 	%r10700, %r10698, %r10699;
	ld.shared.f32 	%f1414, [%r10700];
	add.s32 	%r10701, %r2621, %r2615;
	mul.wide.s32 	%rd2831, %r10701, 4;
	add.s64 	%rd2832, %rd2, %rd2831;
	st.global.f32 	[%rd2832], %f1414;
$L__BB5_4331:
	setp.gt.u32 	%p2920, %r2159, 31;
	@%p2920 bra 	$L__BB5_4409;
	ld.param.u32 	%r16313, [_Z24transposeSharedSwizzlingILi32ELi32EEvPfS0_ii_param_2];
	add.s32 	%r2622, %r2621, %r2153;
	setp.ge.s32 	%p2921, %r2622, %r16313;
	@%p2921 bra 	$L__BB5_4334;
	xor.b32  	%r10702, %r2159, %r2613;
	shl.b32 	%r10703, %r2152, 7;
	mov.u32 	%r10704, _ZZ24transposeSharedSwizzlingILi32ELi32EEvPfS0_iiE4tile;
	add.s32 	%r10705, %r10704, %r10703;
	shl.b32 	%r10706, %r2153, 7;
	add.s32 	%r10707, %r10705, %r10706;
	add.s32 	%r10708, %r10707, %r10706;
	add.s32 	%r10709, %r10708, %r10706;
	add.s32 	%r10710, %r10709, %r10706;
	add.s32 	%r10711, %r10710, %r10706;
	add.s32 	%r10712, %r10711, %r10706;
	shl.b32 	%r10713, %r10702, 2;
	add.s32 	%r10714, %r10712, %r10713;
	ld.shared.f32 	%f1415, [%r10714];
	add.s32 	%r10715, %r2622, %r2615;
	mul.wide.s32 	%rd2833, %r10715, 4;
	add.s64 	%rd2834, %rd2, %rd2833;
	st.global.f32 	[%rd2834], %f1415;
$L__BB5_4334:
	setp.gt.u32 	%p2922, %r2160, 31;
	@%p2922 bra 	$L__BB5_4409;
	ld.param.u32 	%r16314, [_Z24transposeSharedSwizzlingILi32ELi32EEvPfS0_ii_param_2];
	add.s32 	%r2623, %r2622, %r2153;
	setp.ge.s32 	%p2923, %r2623, %r16314;
	@%p2923 bra 	$L__BB5_4337;
	xor.b32  	%r10716, %r2160, %r2613;
	shl.b32 	%r10717, %r2152, 7;
	mov.u32 	%r10718, _ZZ24transposeSharedSwizzlingILi32ELi32EEvPfS0_iiE4tile;
	add.s32 	%r10719, %r10718, %r10717;
	shl.b32 	%r10720, %r2153, 7;
	add.s32 	%r10721, %r10719, %r10720;
	add.s32 	%r10722, %r10721, %r10720;
	add.s32 	%r10723, %r10722, %r10720;
	add.s32 	%r10724, %r10723, %r10720;
	add.s32 	%r10725, %r10724, %r10720;
	add.s32 	%r10726, %r10725, %r10720;
	add.s32 	%r10727, %r10726, %r10720;
	shl.b32 	%r10728, %r10716, 2;
	add.s32 	%r10729, %r10727, %r10728;
	ld.shared.f32 	%f1416, [%r10729];
	add.s32 	%r10730, %r2623, %r2615;
	mul.wide.s32 	%rd2835, %r10730, 4;
	add.s64 	%rd2836, %rd2, %rd2835;
	st.global.f32 	[%rd2836], %f1416;
$L__BB5_4337:
	setp.gt.u32 	%p2924, %r2161, 31;
	@%p2924 bra 	$L__BB5_4409;
	ld.param.u32 	%r16315, [_Z24transposeSharedSwizzlingILi32ELi32EEvPfS0_ii_param_2];
	add.s32 	%r2624, %r2623, %r2153;
	setp.ge.s32 	%p2925, %r2624, %r16315;
	@%p2925 bra 	$L__BB5_4340;
	xor.b32  	%r10731, %r2161, %r2613;
	shl.b32 	%r10732, %r2152, 7;
	mov.u32 	%r10733, _ZZ24transposeSharedSwizzlingILi32ELi32EEvPfS0_iiE4tile;
	add.s32 	%r10734, %r10733, %r10732;
	shl.b32 	%r10735, %r2153, 7;
	add.s32 	%r10736, %r10734, %r10735;
	add.s32 	%r10737, %r10736, %r10735;
	add.s32 	%r10738, %r10737, %r10735;
	add.s32 	%r10739, %r10738, %r10735;
	add.s32 	%r10740, %r10739, %r10735;
	add.s32 	%r10741, %r10740, %r10735;
	add.s32 	%r10742, %r10741, %r10735;
	add.s32 	%r10743, %r10742, %r10735;
	shl.b32 	%r10744, %r10731, 2;
	add.s32 	%r10745, %r10743, %r10744;
	ld.shared.f32 	%f1417, [%r10745];
	add.s32 	%r10746, %r2624, %r2615;
	mul.wide.s32 	%rd2837, %r10746, 4;
	add.s64 	%rd2838, %rd2, %rd2837;
	st.global.f32 	[%rd2838], %f1417;
$L__BB5_4340:
	setp.gt.u32 	%p2926, %r2162, 31;
	@%p2926 bra 	$L__BB5_4409;
	ld.param.u32 	%r16316, [_Z24transposeSharedSwizzlingILi32ELi32EEvPfS0_ii_param_2];
	add.s32 	%r2625, %r2624, %r2153;
	setp.ge.s32 	%p2927, %r2625, %r16316;
	@%p2927 bra 	$L__BB5_4343;
	xor.b32  	%r10747, %r2162, %r2613;
	shl.b32 	%r10748, %r2152, 7;
	mov.u32 	%r10749, _ZZ24transposeSharedSwizzlingILi32ELi32EEvPfS0_iiE4tile;
	add.s32 	%r10750, %r10749, %r10748;
	shl.b32 	%r10751, %r2153, 7;
	add.s32 	%r10752, %r10750, %r10751;
	add.s32 	%r10753, %r10752, %r10751;
	add.s32 	%r10754, %r10753, %r10751;
	add.s32 	%r10755, %r10754, %r10751;
	add.s32 	%r10756, %r10755, %r10751;
	add.s32 	%r10757, %r10756, %r10751;
	add.s32 	%r10758, %r10757, %r10751;
	add.s32 	%r10759, %r10758, %r10751;
	add.s32 	%r10760, %r10759, %r10751;
	shl.b32 	%r10761, %r10747, 2;
	add.s32 	%r10762, %r10760, %r10761;
	ld.shared.f32 	%f1418, [%r10762];
	add.s32 	%r10763, %r2625, %r2615;
	mul.wide.s32 	%rd2839, %r10763, 4;
	add.s64 	%rd2840, %rd2, %rd2839;
	st.global.f32 	[%rd2840], %f1418;
$L__BB5_4343:
	setp.gt.u32 	%p2928, %r2163, 31;
	@%p2928 bra 	$L__BB5_4409;
	ld.param.u32 	%r16317, [_Z24transposeSharedSwizzlingILi32ELi32EEvPfS0_ii_param_2];
	add.s32 	%r2626, %r2625, %r2153;
	setp.ge.s32 	%p2929, %r2626, %r16317;
	@%p2929 bra 	$L__BB5_4346;
	xor.b32  	%r10764, %r2163, %r2613;
	shl.b32 	%r10765, %r2152, 7;
	mov.u32 	%r10766, _ZZ24transposeSharedSwizzlingILi32ELi32EEvPfS0_iiE4tile;
	add.s32 	%r10767, %r10766, %r10765;
	shl.b32 	%r10768, %r2153, 7;
	add.s32 	%r10769, %r10767, %r10768;
	add.s32 	%r10770, %r10769, %r10768;
	add.s32 	%r10771, %r10770, %r10768;
	add.s32 	%r10772, %r10771, %r10768;
	add.s32 	%r10773, %r10772, %r10768;
	add.s32 	%r10774, %r10773, %r10768;
	add.s32 	%r10775, %r10774, %r10768;
	add.s32 	%r10776, %r10775, %r10768;
	add.s32 	%r10777, %r10776, %r10768;
	add.s32 	%r10778, %r10777, %r10768;
	shl.b32 	%r10779, %r10764, 2;
	add.s32 	%r10780, %r10778, %r10779;
	ld.shared.f32 	%f1419, [%r10780];
	add.s32 	%r10781, %r2626, %r2615;
	mul.wide.s32 	%rd2841, %r10781, 4;
	add.s64 	%rd2842, %rd2, %rd2841;
	st.global.f32 	[%rd2842], %f1419;
$L__BB5_4346:
	setp.gt.u32 	%p2930, %r2164, 31;
	@%p2930 bra 	$L__BB5_4409;
	ld.param.u32 	%r16318, [_Z24transposeSharedSwizzlingILi32ELi32EEvPfS0_ii_param_2];
	add.s32 	%r2627, %r2626, %r2153;
	setp.ge.s32 	%p2931, %r2627, %r16318;
	@%p2931 bra 	$L__BB5_4349;
	xor.b32  	%r10782, %r2164, %r2613;
	shl.b32 	%r10783, %r10782, 2;
	add.s32 	%r10784, %r2165, %r10783;
	ld.shared.f32 	%f1420, [%r10784];
	add.s32 	%r10785, %r2627, %r2615;
	mul.wide.s32 	%rd2843, %r10785, 4;
	add.s64 	%rd2844, %rd2, %rd2843;
	st.global.f32 	[%rd2844], %f1420;
$L__BB5_4349:
	setp.gt.u32 	%p2932, %r2166, 31;
	@%p2932 bra 	$L__BB5_4409;
	ld.param.u32 	%r16319, [_Z24transposeSharedSwizzlingILi32ELi32EEvPfS0_ii_param_2];
	add.s32 	%r2628, %r2627, %r2153;
	setp.ge.s32 	%p2933, %r2628, %r16319;
	@%p2933 bra 	$L__BB5_4352;
	xor.b32  	%r10786, %r2166, %r2613;
	shl.b32 	%r10787, %r10786, 2;
	add.s32 	%r10788, %r2167, %r10787;
	ld.shared.f32 	%f1421, [%r10788];
	add.s32 	%r10789, %r2628, %r2615;
	mul.wide.s32 	%rd2845, %r10789, 4;
	add.s64 	%rd2846, %rd2, %rd2845;
	st.global.f32 	[%rd2846], %f1421;
$L__BB5_4352:
	setp.gt.u32 	%p2934, %r2168, 31;
	@%p2934 bra 	$L__BB5_4409;
	ld.param.u32 	%r16320, [_Z24transposeSharedSwizzlingILi32ELi32EEvPfS0_ii_param_2];
	add.s32 	%r2629, %r2628, %r2153;
	setp.ge.s32 	%p2935, %r2629, %r16320;
	@%p2935 bra 	$L__BB5_4355;
	xor.b32  	%r10790, %r2168, %r2613;
	shl.b32 	%r10791, %r10790, 2;
	add.s32 	%r10792, %r2169, %r10791;
	ld.shared.f32 	%f1422, [%r10792];
	add.s32 	%r10793, %r2629, %r2615;
	mul.wide.s32 	%rd2847, %r10793, 4;
	add.s64 	%rd2848, %rd2, %rd2847;
	st.global.f32 	[%rd2848], %f1422;
$L__BB5_4355:
	setp.gt.u32 	%p2936, %r2170, 31;
	@%p2936 bra 	$L__BB5_4409;
	ld.param.u32 	%r16321, [_Z24transposeSharedSwizzlingILi32ELi32EEvPfS0_ii_param_2];
	add.s32 	%r2630, %r2629, %r2153;
	setp.ge.s32 	%p2937, %r2630, %r16321;
	@%p2937 bra 	$L__BB5_4358;
	xor.b32  	%r10794, %r2170, %r2613;
	shl.b32 	%r10795, %r10794, 2;
	add.s32 	%r10796, %r2171, %r10795;
	ld.shared.f32 	%f1423, [%r10796];
	add.s32 	%r10797, %r2630, %r2615;
	mul.wide.s32 	%rd2849, %r10797, 4;
	add.s64 	%rd2850, %rd2, %rd2849;
	st.global.f32 	[%rd2850], %f1423;
$L__BB5_4358:
	setp.gt.u32 	%p2938, %r2172, 31;
	@%p2938 bra 	$L__BB5_4409;
	ld.param.u32 	%r16322, [_Z24transposeSharedSwizzlingILi32ELi32EEvPfS0_ii_param_2];
	add.s32 	%r2631, %r2630, %r2153;
	setp.ge.s32 	%p2939, %r2631, %r16322;
	@%p2939 bra 	$L__BB5_4361;
	xor.b32  	%r10798, %r2172, %r2613;
	shl.b32 	%r10799, %r10798, 2;
	add.s32 	%r10800, %r2173, %r10799;
	ld.shared.f32 	%f1424, [%r10800];
	add.s32 	%r10801, %r2631, %r2615;
	mul.wide.s32 	%rd2851, %r10801, 4;
	add.s64 	%rd2852, %rd2, %rd2851;
	st.global.f32 	[%rd2852], %f1424;
$L__BB5_4361:
	setp.gt.u32 	%p2940, %r2174, 31;
	@%p2940 bra 	$L__BB5_4409;
	ld.param.u32 	%r16323, [_Z24transposeSharedSwizzlingILi32ELi32EEvPfS0_ii_param_2];
	add.s32 	%r2632, %r2631, %r2153;
	setp.ge.s32 	%p2941, %r2632, %r16323;
	@%p2941 bra 	$L__BB5_4364;
	xor.b32  	%r10802, %r2174, %r2613;
	shl.b32 	%r10803, %r10802, 2;
	add.s32 	%r10804, %r2175, %r10803;
	ld.shared.f32 	%f1425, [%r10804];
	add.s32 	%r10805, %r2632, %r2615;
	mul.wide.s32 	%rd2853, %r10805, 4;
	add.s64 	%rd2854, %rd2, %rd2853;
	st.global.f32 	[%rd2854], %f1425;
$L__BB5_4364:
	setp.gt.u32 	%p2942, %r2176, 31;
	@%p2942 bra 	$L__BB5_4409;
	ld.param.u32 	%r16324, [_Z24transposeSharedSwizzlingILi32ELi32EEvPfS0_ii_param_2];
	add.s32 	%r2633, %r2632, %r2153;
	setp.ge.s32 	%p2943, %r2633, %r16324;
	@%p2943 bra 	$L__BB5_4367;
	xor.b32  	%r10806, %r2176, %r2613;
	shl.b32 	%r10807, %r10806, 2;
	add.s32 	%r10808, %r2177, %r10807;
	ld.shared.f32 	%f1426, [%r10808];
	add.s32 	%r10809, %r2633, %r2615;
	mul.wide.s32 	%rd2855, %r10809, 4;
	add.s64 	%rd2856, %rd2, %rd2855;
	st.global.f32 	[%rd2856], %f1426;
$L__BB5_4367:
	setp.gt.u32 	%p2944, %r2178, 31;
	@%p2944 bra 	$L__BB5_4409;
	ld.param.u32 	%r16325, [_Z24transposeSharedSwizzlingILi32ELi32EEvPfS0_ii_param_2];
	add.s32 	%r2634, %r2633, %r2153;
	setp.ge.s32 	%p2945, %r2634, %r16325;
	@%p2945 bra 	$L__BB5_4370;
	xor.b32  	%r10810, %r2178, %r2613;
	shl.b32 	%r10811, %r10810, 2;
	add.s32 	%r10812, %r2179, %r10811;
	ld.shared.f32 	%f1427, [%r10812];
	add.s32 	%r10813, %r2634, %r2615;
	mul.wide.s32 	%rd2857, %r10813, 4;
	add.s64 	%rd2858, %rd2, %rd2857;
	st.global.f32 	[%rd2858], %f1427;
$L__BB5_4370:
	setp.gt.u32 	%p2946, %r2180, 31;
	@%p2946 bra 	$L__BB5_4409;
	ld.param.u32 	%r16326, [_Z24transposeSharedSwizzlingILi32ELi32EEvPfS0_ii_param_2];
	add.s32 	%r2635, %r2634, %r2153;
	setp.ge.s32 	%p2947, %r2635, %r16326;
	@%p2947 bra 	$L__BB5_4373;
	xor.b32  	%r10814, %r2180, %r2613;
	shl.b32 	%r10815, %r10814, 2;
	add.s32 	%r10816, %r2181, %r10815;
	ld.shared.f32 	%f1428, [%r10816];
	add.s32 	%r10817, %r2635, %r2615;
	mul.wide.s32 	%rd2859, %r10817, 4;
	add.s64 	%rd2860, %rd2, %rd2859;
	st.global.f32 	[%rd2860], %f1428;
$L__BB5_4373:
	setp.gt.u32 	%p2948, %r2182, 31;
	@%p2948 bra 	$L__BB5_4409;
	ld.param.u32 	%r16327, [_Z24transposeSharedSwizzlingILi32ELi32EEvPfS0_ii_param_2];
	add.s32 	%r2636, %r2635, %r2153;
	setp.ge.s32 	%p2949, %r2636, %r16327;
	@%p2949 bra 	$L__BB5_4376;
	xor.b32  	%r10818, %r2182, %r2613;
	shl.b32 	%r10819, %r2182, 7;
	mov.u32 	%r10820, _ZZ24transposeSharedSwizzlingILi32ELi32EEvPfS0_iiE4tile;
	add.s32 	%r10821, %r10820, %r10819;
	shl.b32 	%r10822, %r10818, 2;
	add.s32 	%r10823, %r10821, %r10822;
	ld.shared.f32 	%f1429, [%r10823];
	add.s32 	%r10824, %r2636, %r2615;
	mul.wide.s32 	%rd2861, %r10824, 4;
	add.s64 	%rd2862, %rd2, %rd2861;
	st.global.f32 	[%rd2862], %f1429;
$L__BB5_4376:
	setp.gt.u32 	%p2950, %r2183, 31;
	@%p2950 bra 	$L__BB5_4409;
	ld.param.u32 	%r16328, [_Z24transposeSharedSwizzlingILi32ELi32EEvPfS0_ii_param_2];
	add.s32 	%r2637, %r2636, %r2153;
	setp.ge.s32 	%p2951, %r2637, %r16328;
	@%p2951 bra 	$L__BB5_4379;
	xor.b32  	%r10825, %r2183, %r2613;
	shl.b32 	%r10826, %r2183, 7;
	mov.u32 	%r10827, _ZZ24transposeSharedSwizzlingILi32ELi32EEvPfS0_iiE4tile;
	add.s32 	%r10828, %r10827, %r10826;
	shl.b32 	%r10829, %r10825, 2;
	add.s32 	%r10830, %r10828, %r10829;
	ld.shared.f32 	%f1430, [%r10830];
	add.s32 	%r10831, %r2637, %r2615;
	mul.wide.s32 	%rd2863, %r10831, 4;
	add.s64 	%rd2864, %rd2, %rd2863;
	st.global.f32 	[%rd2864], %f1430;
$L__BB5_4379:
	setp.gt.u32 	%p2952, %r2184, 31;
	@%p2952 bra 	$L__BB5_4409;
	ld.param.u32 	%r16329, [_Z24transposeSharedSwizzlingILi32ELi32EEvPfS0_ii_param_2];
	add.s32 	%r2638, %r2637, %r2153;
	setp.ge.s32 	%p2953, %r2638, %r16329;
	@%p2953 bra 	$L__BB5_4382;
	xor.b32  	%r10832, %r2184, %r2613;
	shl.b32 	%r10833, %r2184, 7;
	mov.u32 	%r10834, _ZZ24transposeSharedSwizzlingILi32ELi32EEvPfS0_iiE4tile;
	add.s32 	%r10835, %r10834, %r10833;
	shl.b32 	%r10836, %r10832, 2;
	add.s32 	%r10837, %r10835, %r10836;
	ld.shared.f32 	%f1431, [%r10837];
	add.s32 	%r10838, %r2638, %r2615;
	mul.wide.s32 	%rd2865, %r10838, 4;
	add.s64 	%rd2866, %rd2, %rd2865;
	st.global.f32 	[%rd2866], %f1431;
$L__BB5_4382:
	setp.gt.u32 	%p2954, %r2185, 31;
	@%p2954 bra 	$L__BB5_4409;
	ld.param.u32 	%r16330, [_Z24transposeSharedSwizzlingILi32ELi32EEvPfS0_ii_param_2];
	add.s32 	%r2639, %r2638, %r2153;
	setp.ge.s32 	%p2955, %r2639, %r16330;
	@%p2955 bra 	$L__BB5_4385;
	xor.b32  	%r10839, %r2185, %r2613;
	shl.b32 	%r10840, %r2185, 7;
	mov.u32 	%r10841, _ZZ24transposeSharedSwizzlingILi32ELi32EEvPfS0_iiE4tile;
	add.s32 	%r10842, %r10841, %r10840;
	shl.b32 	%r10843, %r10839, 2;
	add.s32 	%r10844, %r10842, %r10843;
	ld.shared.f32 	%f1432, [%r10844];
	add.s32 	%r10845, %r2639, %r2615;
	mul.wide.s32 	%rd2867, %r10845, 4;
	add.s64 	%rd2868, %rd2, %rd2867;
	st.global.f32 	[%rd2868], %f1432;
$L__BB5_4385:
	setp.gt.u32 	%p2956, %r2186, 31;
	@%p2956 bra 	$L__BB5_4409;
	ld.param.u32 	%r16331, [_Z24transposeSharedSwizzlingILi32ELi32EEvPfS0_ii_param_2];
	add.s32 	%r2640, %r2639, %r2153;
	setp.ge.s32 	%p2957, %r2640, %r16331;
	@%p2957 bra 	$L__BB5_4388;
	xor.b32  	%r10846, %r2186, %r2613;
	shl.b32 	%r10847, %r2186, 7;
	mov.u32 	%r10848, _ZZ24transposeSharedSwizzlingILi32ELi32EEvPfS0_iiE4tile;
	add.s32 	%r10849, %r10848, %r10847;
	shl.b32 	%r10850, %r10846, 2;
	add.s32 	%r10851, %r10849, %r10850;
	ld.shared.f32 	%f1433, [%r10851];
	add.s32 	%r10852, %r2640, %r2615;
	mul.wide.s32 	%rd2869, %r10852, 4;
	add.s64 	%rd2870, %rd2, %rd2869;
	st.global.f32 	[%rd2870], %f1433;
$L__BB5_4388:
	setp.gt.u32 	%p2958, %r2187, 31;
	@%p2958 bra 	$L__BB5_4409;
	ld.param.u32 	%r16332, [_Z24transposeSharedSwizzlingILi32ELi32EEvPfS0_ii_param_2];
	add.s32 	%r2641, %r2640, %r2153;
	setp.ge.s32 	%p2959, %r2641, %r16332;
	@%p2959 bra 	$L__BB5_4391;
	xor.b32  	%r10853, %r2187, %r2613;
	shl.b32 	%r10854, %r2187, 7;
	mov.u32 	%r10855, _ZZ24transposeSharedSwizzlingILi32ELi32EEvPfS0_iiE4tile;
	add.s32 	%r10856, %r10855, %r10854;
	shl.b32 	%r10857, %r10853, 2;
	add.s32 	%r10858, %r10856, %r10857;
	ld.shared.f32 	%f1434, [%r10858];
	add.s32 	%r10859, %r2641, %r2615;
	mul.wide.s32 	%rd2871, %r10859, 4;
	add.s64 	%rd2872, %rd2, %rd2871;
	st.global.f32 	[%rd2872], %f1434;
$L__BB5_4391:
	setp.gt.u32 	%p2960, %r2188, 31;
	@%p2960 bra 	$L__BB5_4409;
	ld.param.u32 	%r16333, [_Z24transposeSharedSwizzlingILi32ELi32EEvPfS0_ii_param_2];
	add.s32 	%r2642, %r2641, %r2153;
	setp.ge.s32 	%p2961, %r2642, %r16333;
	@%p2961 bra 	$L__BB5_4394;
	xor.b32  	%r10860, %r2188, %r2613;
	shl.b32 	%r10861, %r2188, 7;
	mov.u32 	%r10862, _ZZ24transposeSharedSwizzlingILi32ELi32EEvPfS0_iiE4tile;
	add.s32 	%r10863, %r10862, %r10861;
	shl.b32 	%r10864, %r10860, 2;
	add.s32 	%r10865, %r10863, %r10864;
	ld.shared.f32 	%f1435, [%r10865];
	add.s32 	%r10866, %r2642, %r2615;
	mul.wide.s32 	%rd2873, %r10866, 4;
	add.s64 	%rd2874, %rd2, %rd2873;
	st.global.f32 	[%rd2874], %f1435;
$L__BB5_4394:
	setp.gt.u32 	%p2962, %r2189, 31;
	@%p2962 bra 	$L__BB5_4409;
	ld.param.u32 	%r16334, [_Z24transposeSharedSwizzlingILi32ELi32EEvPfS0_ii_param_2];
	add.s32 	%r2643, %r2642, %r2153;
	setp.ge.s32 	%p2963, %r2643, %r16334;
	@%p2963 bra 	$L__BB5_4397;
	xor.b32  	%r10867, %r2189, %r2613;
	shl.b32 	%r10868, %r2189, 7;
	mov.u32 	%r10869, _ZZ24transposeSharedSwizzlingILi32ELi32EEvPfS0_iiE4tile;
	add.s32 	%r10870, %r10869, %r10868;
	shl.b32 	%r10871, %r10867, 2;
	add.s32 	%r10872, %r10870, %r10871;
	ld.shared.f32 	%f1436, [%r10872];
	add.s32 	%r10873, %r2643, %r2615;
	mul.wide.s32 	%rd2875, %r10873, 4;
	add.s64 	%rd2876, %rd2, %rd2875;
	st.global.f32 	[%rd2876], %f1436;
$L__BB5_4397:
	setp.gt.u32 	%p2964, %r2190, 31;
	@%p2964 bra 	$L__BB5_4409;
	ld.param.u32 	%r16335, [_Z24transposeSharedSwizzlingILi32ELi32EEvPfS0_ii_param_2];
	add.s32 	%r2644, %r2643, %r2153;
	setp.ge.s32 	%p2965, %r2644, %r16335;
	@%p2965 bra 	$L__BB5_4400;
	xor.b32  	%r10874, %r2190, %r2613;
	shl.b32 	%r10875, %r2190, 7;
	mov.u32 	%r10876, _ZZ24transposeSharedSwizzlingILi32ELi32EEvPfS0_iiE4tile;
	add.s32 	%r10877, %r10876, %r10875;
	shl.b32 	%r10878, %r10874, 2;
	add.s32 	%r10879, %r10877, %r10878;
	ld.shared.f32 	%f1437, [%r10879];
	add.s32 	%r10880, %r2644, %r2615;
	mul.wide.s32 	%rd2877, %r10880, 4;
	add.s64 	%rd2878, %rd2, %rd2877;
	st.global.f32 	[%rd2878], %f1437;
$L__BB5_4400:
	setp.gt.u32 	%p2966, %r2191, 31;
	@%p2966 bra 	$L__BB5_4409;
	ld.param.u32 	%r16336, [_Z24transposeSharedSwizzlingILi32ELi32EEvPfS0_ii_param_2];
	add.s32 	%r2645, %r2644, %r2153;
	setp.ge.s32 	%p2967, %r2645, %r16336;
	@%p2967 bra 	$L__BB5_4403;
	xor.b32  	%r10881, %r2191, %r2613;
	shl.b32 	%r10882, %r2191, 7;
	mov.u32 	%r10883, _ZZ24transposeSharedSwizzlingILi32ELi32EEvPfS0_iiE4tile;
	add.s32 	%r10884, %r10883, %r10882;
	shl.b32 	%r10885, %r10881, 2;
	add.s32 	%r10886, %r10884, %r10885;
	ld.shared.f32 	%f1438, [%r10886];
	add.s32 	%r10887, %r2645, %r2615;
	mul.wide.s32 	%rd2879, %r10887, 4;
	add.s64 	%rd2880, %rd2, %rd2879;
	st.global.f32 	[%rd2880], %f1438;
$L__BB5_4403:
	setp.gt.u32 	%p2968, %r2192, 31;
	@%p2968 bra 	$L__BB5_4409;
	ld.param.u32 	%r16337, [_Z24transposeSharedSwizzlingILi32ELi32EEvPfS0_ii_param_2];
	add.s32 	%r2646, %r2645, %r2153;
	setp.ge.s32 	%p2969, %r2646, %r16337;
	@%p2969 bra 	$L__BB5_4406;
	xor.b32  	%r10888, %r2192, %r2613;
	shl.b32 	%r10889, %r2192, 7;
	mov.u32 	%r10890, _ZZ24transposeSharedSwizzlingILi32ELi32EEvPfS0_iiE4tile;
	add.s32 	%r10891, %r10890, %r10889;
	shl.b32 	%r10892, %r10888, 2;
	add.s32 	%r10893, %r10891, %r10892;
	ld.shared.f32 	%f1439, [%r10893];
	add.s32 	%r10894, %r2646, %r2615;
	mul.wide.s32 	%rd2881, %r10894, 4;
	add.s64 	%rd2882, %rd2, %rd2881;
	st.global.f32 	[%rd2882], %f1439;
$L__BB5_4406:
	setp.gt.u32 	%p2970, %r2193, 31;
	@%p2970 bra 	$L__BB5_4409;
	ld.param.u32 	%r16338, [_Z24transposeSharedSwizzlingILi32ELi32EEvPfS0_ii_param_2];
	add.s32 	%r2647, %r2646, %r2153;
	setp.ge.s32 	%p2971, %r2647, %r16338;
	@%p2971 bra 	$L__BB5_4409;
	xor.b32  	%r10895, %r2193, %r2613;
	shl.b32 	%r10896, %r2193, 7;
	mov.u32 	%r10897, _ZZ24transposeSharedSwizzlingILi32ELi32EEvPfS0_iiE4tile;
	add.s32 	%r10898, %r10897, %r10896;
	shl.b32 	%r10899, %r10895, 2;
	add.s32 	%r10900, %r10898, %r10899;
	ld.shared.f32 	%f1440, [%r10900];
	add.s32 	%r10901, %r2647, %r2615;
	mul.wide.s32 	%rd2883, %r10901, 4;
	add.s64 	%rd2884, %rd2, %rd2883;
	st.global.f32 	[%rd2884], %f1440;
$L__BB5_4409:
	add.s32 	%r2648, %r2613, %r2227;
	setp.gt.u32 	%p2972, %r2648, 31;
	@%p2972 bra 	$L__BB5_6270;
	ld.param.u32 	%r17984, [_Z24transposeSharedSwizzlingILi32ELi32EEvPfS0_ii_param_3];
	add.s32 	%r2649, %r2614, %r2227;
	setp.ge.s32 	%p2973, %r2649, %r17984;
	@%p2973 bra 	$L__BB5_6270;
	@%p2116 bra 	$L__BB5_4507;
	ld.param.u32 	%r16339, [_Z24transposeSharedSwizzlingILi32ELi32EEvPfS0_ii_param_2];
	mul.lo.s32 	%r2650, %r2649, %r16339;
	add.s32 	%r2651, %r2152, %r2151;
	setp.ge.s32 	%p2975, %r2651, %r16339;
	@%p2975 bra 	$L__BB5_4414;
	xor.b32  	%r10902, %r2152, %r2648;
	shl.b32 	%r10903, %r2152, 7;
	mov.u32 	%r10904, _ZZ24transposeSharedSwizzlingILi32ELi32EEvPfS0_iiE4tile;
	add.s32 	%r10905, %r10904, %r10903;
	shl.b32 	%r10906, %r10902, 2;
	add.s32 	%r10907, %r10905, %r10906;
	ld.shared.f32 	%f1441, [%r10907];
	add.s32 	%r10908, %r2651, %r2650;
	mul.wide.s32 	%rd2885, %r10908, 4;
	add.s64 	%rd2886, %rd2, %rd2885;
	st.global.f32 	[%rd2886], %f1441;
$L__BB5_4414:
	setp.gt.u32 	%p2976, %r2154, 31;
	@%p2976 bra 	$L__BB5_4507;
	ld.param.u32 	%r16340, [_Z24transposeSharedSwizzlingILi32ELi32EEvPfS0_ii_param_2];
	add.s32 	%r2652, %r2651, %r2153;
	setp.ge.s32 	%p2977, %r2652, %r16340;
	@%p2977 bra 	$L__BB5_4417;
	xor.b32  	%r10909, %r2154, %r2648;
	shl.b32 	%r10910, %r2152, 7;
	mov.u32 	%r10911, _ZZ24transposeSharedSwizzlingILi32ELi32EEvPfS0_iiE4tile;
	add.s32 	%r10912, %r10911, %r10910;
	shl.b32 	%r10913, %r2153, 7;
	add.s32 	%r10914, %r10912, %r10913;
	shl.b32 	%r10915, %r10909, 2;
	add.s32 	%r10916, %r10914, %r10915;
	ld.shared.f32 	%f1442, [%r10916];
	add.s32 	%r10917, %r2652, %r2650;
	mul.wide.s32 	%rd2887, %r10917, 4;
	add.s64 	%rd2888, %rd2, %rd2887;
	st.global.f32 	[%rd2888], %f1442;
$L__BB5_4417:
	setp.gt.u32 	%p2978, %r2155, 31;
	@%p2978 bra 	$L__BB5_4507;
	ld.param.u32 	%r16341, [_Z24transposeSharedSwizzlingILi32ELi32EEvPfS0_ii_param_2];
	add.s32 	%r2653, %r2652, %r2153;
	setp.ge.s32 	%p2979, %r2653, %r16341;
	@%p2979 bra 	$L__BB5_4420;
	xor.b32  	%r10918, %r2155, %r2648;
	shl.b32 	%r10919, %r2152, 7;
	mov.u32 	%r10920, _ZZ24transposeSharedSwizzlingILi32ELi32EEvPfS0_iiE4tile;
	add.s32 	%r10921, %r10920, %r10919;
	shl.b32 	%r10922, %r2153, 7;
	add.s32 	%r10923, %r10921, %r10922;
	add.s32 	%r10924, %r10923, %r10922;
	shl.b32 	%r10925, %r10918, 2;
	add.s32 	%r10926, %r10924, %r10925;
	ld.shared.f32 	%f1443, [%r10926];
	add.s32 	%r10927, %r2653, %r2650;
	mul.wide.s32 	%rd2889, %r10927, 4;
	add.s64 	%rd2890, %rd2, %rd2889;
	st.global.f32 	[%rd2890], %f1443;
$L__BB5_4420:
	setp.gt.u32 	%p2980, %r2156, 31;
	@%p2980 bra 	$L__BB5_4507;
	ld.param.u32 	%r16342, [_Z24transposeSharedSwizzlingILi32ELi32EEvPfS0_ii_param_2];
	add.s32 	%r2654, %r2653, %r2153;
	setp.ge.s32 	%p2981, %r2654, %r16342;
	@%p2981 bra 	$L__BB5_4423;
	xor.b32  	%r10928, %r2156, %r2648;
	shl.b32 	%r10929, %r2152, 7;
	mov.u32 	%r10930, _ZZ24transposeSharedSwizzlingILi32ELi32EEvPfS0_iiE4tile;
	add.s32 	%r10931, %r10930, %r10929;
	shl.b32 	%r10932, %r2153, 7;
	add.s32 	%r10933, %r10931, %r10932;
	add.s32 	%r10934, %r10933, %r10932;
	add.s32 	%r10935, %r10934, %r10932;
	shl.b32 	%r10936, %r10928, 2;
	add.s32 	%r10937, %r10935, %r10936;
	ld.shared.f32 	%f1444, [%r10937];
	add.s32 	%r10938, %r2654, %r2650;
	mul.wide.s32 	%rd2891, %r10938, 4;
	add.s64 	%rd2892, %rd2, %rd2891;
	st.global.f32 	[%rd2892], %f1444;
$L__BB5_4423:
	setp.gt.u32 	%p2982, %r2157, 31;
	@%p2982 bra 	$L__BB5_4507;
	ld.param.u32 	%r16343, [_Z24transposeSharedSwizzlingILi32ELi32EEvPfS0_ii_param_2];
	add.s32 	%r2655, %r2654, %r2153;
	setp.ge.s32 	%p2983, %r2655, %r16343;
	@%p2983 bra 	$L__BB5_4426;
	xor.b32  	%r10939, %r2157, %r2648;
	shl.b32 	%r10940, %r2152, 7;
	mov.u32 	%r10941, _ZZ24transposeSharedSwizzlingILi32ELi32EEvPfS0_iiE4tile;
	add.s32 	%r10942, %r10941, %r10940;
	shl.b32 	%r10943, %r2153, 7;
	add.s32 	%r10944, %r10942, %r10943;
	add.s32 	%r10945, %r10944, %r10943;
	add.s32 	%r10946, %r10945, %r10943;
	add.s32 	%r10947, %r10946, %r10943;
	shl.b32 	%r10948, %r10939, 2;
	add.s32 	%r10949, %r10947, %r10948;
	ld.shared.f32 	%f1445, [%r10949];
	add.s32 	%r10950, %r2655, %r2650;
	mul.wide.s32 	%rd2893, %r10950, 4;
	add.s64 	%rd2894, %rd2, %rd2893;
	st.global.f32 	[%rd2894], %f1445;
$L__BB5_4426:
	setp.gt.u32 	%p2984, %r2158, 31;
	@%p2984 bra 	$L__BB5_4507;
	ld.param.u32 	%r16344, [_Z24transposeSharedSwizzlingILi32ELi32EEvPfS0_ii_param_2];
	add.s32 	%r2656, %r2655, %r2153;
	setp.ge.s32 	%p2985, %r2656, %r16344;
	@%p2985 bra 	$L__BB5_4429;
	xor.b32  	%r10951, %r2158, %r2648;
	shl.b32 	%r10952, %r2152, 7;
	mov.u32 	%r10953, _ZZ24transposeSharedSwizzlingILi32ELi32EEvPfS0_iiE4tile;
	add.s32 	%r10954, %r10953, %r10952;
	shl.b32 	%r10955, %r2153, 7;
	add.s32 	%r10956, %r10954, %r10955;
	add.s32 	%r10957, %r10956, %r10955;
	add.s32 	%r10958, %r10957, %r10955;
	add.s32 	%r10959, %r10958, %r10955;
	add.s32 	%r10960, %r10959, %r10955;
	shl.b32 	%r10961, %r10951, 2;
	add.s32 	%r10962, %r10960, %r10961;
	ld.shared.f32 	%f1446, [%r10962];
	add.s32 	%r10963, %r2656, %r2650;
	mul.wide.s32 	%rd2895, %r10963, 4;
	add.s64 	%rd2896, %rd2, %rd2895;
	st.global.f32 	[%rd2896], %f1446;
$L__BB5_4429:
	setp.gt.u32 	%p2986, %r2159, 31;
	@%p2986 bra 	$L__BB5_4507;
	ld.param.u32 	%r16345, [_Z24transposeSharedSwizzlingILi32ELi32EEvPfS0_ii_param_2];
	add.s32 	%r2657, %r2656, %r2153;
	setp.ge.s32 	%p2987, %r2657, %r16345;
	@%p2987 bra 	$L__BB5_4432;
	xor.b32  	%r10964, %r2159, %r2648;
	shl.b32 	%r10965, %r2152, 7;
	mov.u32 	%r10966, _ZZ24transposeSharedSwizzlingILi32ELi32EEvPfS0_iiE4tile;
	add.s32 	%r10967, %r10966, %r10965;
	shl.b32 	%r10968, %r2153, 7;
	add.s32 	%r10969, %r10967, %r10968;
	add.s32 	%r10970, %r10969, %r10968;
	add.s32 	%r10971, %r10970, %r10968;
	add.s32 	%r10972, %r10971, %r10968;
	add.s32 	%r10973, %r10972, %r10968;
	add.s32 	%r10974, %r10973, %r10968;
	shl.b32 	%r10975, %r10964, 2;
	add.s32 	%r10976, %r10974, %r10975;
	ld.shared.f32 	%f1447, [%r10976];
	add.s32 	%r10977, %r2657, %r2650;
	mul.wide.s32 	%rd2897, %r10977, 4;
	add.s64 	%rd2898, %rd2, %rd2897;
	st.global.f32 	[%rd2898], %f1447;
$L__BB5_4432:
	setp.gt.u32 	%p2988, %r2160, 31;
	@%p2988 bra 	$L__BB5_4507;
	ld.param.u32 	%r16346, [_Z24transposeSharedSwizzlingILi32ELi32EEvPfS0_ii_param_2];
	add.s32 	%r2658, %r2657, %r2153;
	setp.ge.s32 	%p2989, %r2658, %r16346;
	@%p2989 bra 	$L__BB5_4435;
	xor.b32  	%r10978, %r2160, %r2648;
	shl.b32 	%r10979, %r2152, 7;
	mov.u32 	%r10980, _ZZ24transposeSharedSwizzlingILi32ELi32EEvPfS0_iiE4tile;
	add.s32 	%r10981, %r10980, %r10979;
	shl.b32 	%r10982, %r2153, 7;
	add.s32 	%r10983, %r10981, %r10982;
	add.s32 	%r10984, %r10983, %r10982;
	add.s32 	%r10985, %r10984, %r10982;
	add.s32 	%r10986, %r10985, %r10982;
	add.s32 	%r10987, %r10986, %r10982;
	add.s32 	%r10988, %r10987, %r10982;
	add.s32 	%r10989, %r10988, %r10982;
	shl.b32 	%r10990, %r10978, 2;
	add.s32 	%r10991, %r10989, %r10990;
	ld.shared.f32 	%f1448, [%r10991];
	add.s32 	%r10992, %r2658, %r2650;
	mul.wide.s32 	%rd2899, %r10992, 4;
	add.s64 	%rd2900, %rd2, %rd2899;
	st.global.f32 	[%rd2900], %f1448;
$L__BB5_4435:
	setp.gt.u32 	%p2990, %r2161, 31;
	@%p2990 bra 	$L__BB5_4507;
	ld.param.u32 	%r16347, [_Z24transposeSharedSwizzlingILi32ELi32EEvPfS0_ii_param_2];
	add.s32 	%r2659, %r2658, %r2153;
	setp.ge.s32 	%p2991, %r2659, %r16347;
	@%p2991 bra 	$L__BB5_4438;
	xor.b32  	%r10993, %r2161, %r2648;
	shl.b32 	%r10994, %r2152, 7;
	mov.u32 	%r10995, _ZZ24transposeSharedSwizzlingILi32ELi32EEvPfS0_iiE4tile;
	add.s32 	%r10996, %r10995, %r10994;
	shl.b32 	%r10997, %r2153, 7;
	add.s32 	%r10998, %r10996, %r10997;
	add.s32 	%r10999, %r10998, %r10997;
	add.s32 	%r11000, %r10999, %r10997;
	add.s32 	%r11001, %r11000, %r10997;
	add.s32 	%r11002, %r11001, %r10997;
	add.s32 	%r11003, %r11002, %r10997;
	add.s32 	%r11004, %r11003, %r10997;
	add.s32 	%r11005, %r11004, %r10997;
	shl.b32 	%r11006, %r10993, 2;
	add.s32 	%r11007, %r11005, %r11006;
	ld.shared.f32 	%f1449, [%r11007];
	add.s32 	%r11008, %r2659, %r2650;
	mul.wide.s32 	%rd2901, %r11008, 4;
	add.s64 	%rd2902, %rd2, %rd2901;
	st.global.f32 	[%rd2902], %f1449;
$L__BB5_4438:
	setp.gt.u32 	%p2992, %r2162, 31;
	@%p2992 bra 	$L__BB5_4507;
	ld.param.u32 	%r16348, [_Z24transposeSharedSwizzlingILi32ELi32EEvPfS0_ii_param_2];
	add.s32 	%r2660, %r2659, %r2153;
	setp.ge.s32 	%p2993, %r2660, %r16348;
	@%p2993 bra 	$L__BB5_4441;
	xor.b32  	%r11009, %r2162, %r2648;
	shl.b32 	%r11010, %r2152, 7;
	mov.u32 	%r11011, _ZZ24transposeSharedSwizzlingILi32ELi32EEvPfS0_iiE4tile;
	add.s32 	%r11012, %r11011, %r11010;
	shl.b32 	%r11013, %r2153, 7;
	add.s32 	%r11014, %r11012, %r11013;
	add.s32 	%r11015, %r11014, %r11013;
	add.s32 	%r11016, %r11015, %r11013;
	add.s32 	%r11017, %r11016, %r11013;
	add.s32 	%r11018, %r11017, %r11013;
	add.s32 	%r11019, %r11018, %r11013;
	add.s32 	%r11020, %r11019, %r11013;
	add.s32 	%r11021, %r11020, %r11013;
	add.s32 	%r11022, %r11021, %r11013;
	shl.b32 	%r11023, %r11009, 2;
	add.s32 	%r11024, %r11022, %r11023;
	ld.shared.f32 	%f1450, [%r11024];
	add.s32 	%r11025, %r2660, %r2650;
	mul.wide.s32 	%rd2903, %r11025, 4;
	add.s64 	%rd2904, %rd2, %rd2903;
	st.global.f32 	[%rd2904], %f1450;
$L__BB5_4441:
	setp.gt.u32 	%p2994, %r2163, 31;
	@%p2994 bra 	$L__BB5_4507;
	ld.param.u32 	%r16349, [_Z24transposeSharedSwizzlingILi32ELi32EEvPfS0_ii_param_2];
	add.s32 	%r2661, %r2660, %r2153;
	setp.ge.s32 	%p2995, %r2661, %r16349;
	@%p2995 bra 	$L__BB5_4444;
	xor.b32  	%r11026, %r2163, %r2648;
	shl.b32 	%r11027, %r2152, 7;
	mov.u32 	%r11028, _ZZ24transposeSharedSwizzlingILi32ELi32EEvPfS0_iiE4tile;
	add.s32 	%r11029, %r11028, %r11027;
	shl.b32 	%r11030, %r2153, 7;
	add.s32 	%r11031, %r11029, %r11030;
	add.s32 	%r11032, %r11031, %r11030;
	add.s32 	%r11033, %r11032, %r11030;
	add.s32 	%r11034, %r11033, %r11030;
	add.s32 	%r11035, %r11034, %r11030;
	add.s32 	%r11036, %r11035, %r11030;
	add.s32 	%r11037, %r11036, %r11030;
	add.s32 	%r11038, %r11037, %r11030;
	add.s32 	%r11039, %r11038, %r11030;
	add.s32 	%r11040, %r11039, %r11030;
	shl.b32 	%r11041, %r11026, 2;
	add.s32 	%r11042, %r11040, %r11041;
	ld.shared.f32 	%f1451, [%r11042];
	add.s32 	%r11043, %r2661, %r2650;
	mul.wide.s32 	%rd2905, %r11043, 4;
	add.s64 	%rd2906, %rd2, %rd2905;
	st.global.f32 	[%rd2906], %f1451;
$L__BB5_4444:
	setp.gt.u32 	%p2996, %r2164, 31;
	@%p2996 bra 	$L__BB5_4507;
	ld.param.u32 	%r16350, [_Z24transposeSharedSwizzlingILi32ELi32EEvPfS0_ii_param_2];
	add.s32 	%r2662, %r2661, %r2153;
	setp.ge.s32 	%p2997, %r2662, %r16350;
	@%p2997 bra 	$L__BB5_4447;
	xor.b32  	%r11044, %r2164, %r2648;
	shl.b32 	%r11045, %r11044, 2;
	add.s32 	%r11046, %r2165, %r11045;
	ld.shared.f32 	%f1452, [%r11046];
	add.s32 	%r11047, %r2662, %r2650;
	mul.wide.s32 	%rd2907, %r11047, 4;
	add.s64 	%rd2908, %rd2, %rd2907;
	st.global.f32 	[%rd2908], %f1452;
$L__BB5_4447:
	setp.gt.u32 	%p2998, %r2166, 31;
	@%p2998 bra 	$L__BB5_4507;
	ld.param.u32 	%r16351, [_Z24transposeSharedSwizzlingILi32ELi32EEvPfS0_ii_param_2];
	add.s32 	%r2663, %r2662, %r2153;
	setp.ge.s32 	%p2999, %r2663, %r16351;
	@%p2999 bra 	$L__BB5_4450;
	xor.b32  	%r11048, %r2166, %r2648;
	shl.b32 	%r11049, %r11048, 2;
	add.s32 	%r11050, %r2167, %r11049;
	ld.shared.f32 	%f1453, [%r11050];
	add.s32 	%r11051, %r2663, %r2650;
	mul.wide.s32 	%rd2909, %r11051, 4;
	add.s64 	%rd2910, %rd2, %rd2909;
	st.global.f32 	[%rd2910], %f1453;
$L__BB5_4450:
	setp.gt.u32 	%p3000, %r2168, 31;
	@%p3000 bra 	$L__BB5_4507;
	ld.param.u32 	%r16352, [_Z24transposeSharedSwizzlingILi32ELi32EEvPfS0_ii_param_2];
	add.s32 	%r2664, %r2663, %r2153;
	setp.ge.s32 	%p3001, %r2664, %r16352;
	@%p3001 bra 	$L__BB5_4453;
	xor.b32  	%r11052, %r2168, %r2648;
	shl.b32 	%r11053, %r11052, 2;
	add.s32 	%r11054, %r2169, %r11053;
	ld.shared.f32 	%f1454, [%r11054];
	add.s32 	%r11055, %r2664, %r2650;
	mul.wide.s32 	%rd2911, %r11055, 4;
	add.s64 	%rd2912, %rd2, %rd2911;
	st.global.f32 	[%rd2912], %f1454;
$L__BB5_4453:
	setp.gt.u32 	%p3002, %r2170, 31;
	@%p3002 bra 	$L__BB5_4507;
	ld.param.u32 	%r16353, [_Z24transposeSharedSwizzlingILi32ELi32EEvPfS0_ii_param_2];
	add.s32 	%r2665, %r2664, %r2153;
	setp.ge.s32 	%p3003, %r2665, %r16353;
	@%p3003 bra 	$L__BB5_4456;
	xor.b32  	%r11056, %r2170, %r2648;
	shl.b32 	%r11057, %r11056, 2;
	add.s32 	%r11058, %r2171, %r11057;
	ld.shared.f32 	%f1455, [%r11058];
	add.s32 	%r11059, %r2665, %r2650;
	mul.wide.s32 	%rd2913, %r11059, 4;
	add.s64 	%rd2914, %rd2, %rd2913;
	st.global.f32 	[%rd2914], %f1455;
$L__BB5_4456:
	setp.gt.u32 	%p3004, %r2172, 31;
	@%p3004 bra 	$L__BB5_4507;
	ld.param.u32 	%r16354, [_Z24transposeSharedSwizzlingILi32ELi32EEvPfS0_ii_param_2];
	add.s32 	%r2666, %r2665, %r2153;
	setp.ge.s32 	%p3005, %r2666, %r16354;
	@%p3005 bra 	$L__BB5_4459;
	xor.b32  	%r11060, %r2172, %r2648;
	shl.b32 	%r11061, %r11060, 2;
	add.s32 	%r11062, %r2173, %r11061;
	ld.shared.f32 	%f1456, [%r11062];
	add.s32 	%r11063, %r2666, %r2650;
	mul.wide.s32 	%rd2915, %r11063, 4;
	add.s64 	%rd2916, %rd2, %rd2915;
	st.global.f32 	[%rd2916], %f1456;
$L__BB5_4459:
	setp.gt.u32 	%p3006, %r2174, 31;
	@%p3006 bra 	$L__BB5_4507;
	ld.param.u32 	%r16355, [_Z24transposeSharedSwizzlingILi32ELi32EEvPfS0_ii_param_2];
	add.s32 	%r2667, %r2666, %r2153;
	setp.ge.s32 	%p3007, %r2667, %r16355;
	@%p3007 bra 	$L__BB5_4462;
	xor.b32  	%r11064, %r2174, %r2648;
	shl.b32 	%r11065, %r11064, 2;
	add.s32 	%r11066, %r2175, %r11065;
	ld.shared.f32 	%f1457, [%r11066];
	add.s32 	%r11067, %r2667, %r2650;
	mul.wide.s32 	%rd2917, %r11067, 4;
	add.s64 	%rd2918, %rd2, %rd2917;
	st.global.f32 	[%rd2918], %f1457;
$L__BB5_4462:
	setp.gt.u32 	%p3008, %r2176, 31;
	@%p3008 bra 	$L__BB5_4507;
	ld.param.u32 	%r16356, [_Z24transposeSharedSwizzlingILi32ELi32EEvPfS0_ii_param_2];
	add.s32 	%r2668, %r2667, %r2153;
	setp.ge.s32 	%p3009, %r2668, %r16356;
	@%p3009 bra 	$L__BB5_4465;
	xor.b32  	%r11068, %r2176, %r2648;
	shl.b32 	%r11069, %r11068, 2;
	add.s32 	%r11070, %r2177, %r11069;
	ld.shared.f32 	%f1458, [%r11070];
	add.s32 	%r11071, %r2668, %r2650;
	mul.wide.s32 	%rd2919, %r11071, 4;
	add.s64 	%rd2920, %rd2, %rd2919;
	st.global.f32 	[%rd2920], %f1458;
$L__BB5_4465:
	setp.gt.u32 	%p3010, %r2178, 31;
	@%p3010 bra 	$L__BB5_4507;
	ld.param.u32 	%r16357, [_Z24transposeSharedSwizzlingILi32ELi32EEvPfS0_ii_param_2];
	add.s32 	%r2669, %r2668, %r2153;
	setp.ge.s32 	%p3011, %r2669, %r16357;
	@%p3011 bra 	$L__BB5_4468;
	xor.b32  	%r11072, %r2178, %r2648;
	shl.b32 	%r11073, %r11072, 2;
	add.s32 	%r11074, %r2179, %r11073;
	ld.shared.f32 	%f1459, [%r11074];
	add.s32 	%r11075, %r2669, %r2650;
	mul.wide.s32 	%rd2921, %r11075, 4;
	add.s64 	%rd2922, %rd2, %rd2921;
	st.global.f32 	[%rd2922], %f1459;
$L__BB5_4468:
	setp.gt.u32 	%p3012, %r2180, 31;
	@%p3012 bra 	$L__BB5_4507;
	ld.param.u32 	%r16358, [_Z24transposeSharedSwizzlingILi32ELi32EEvPfS0_ii_param_2];
	add.s32 	%r2670, %r2669, %r2153;
	setp.ge.s32 	%p3013, %r2670, %r16358;
	@%p3013 bra 	$L__BB5_4471;
	xor.b32  	%r11076, %r2180, %r2648;
	shl.b32 	%r11077, %r11076, 2;
	add.s32 	%r11078, %r2181, %r11077;
	ld.shared.f32 	%f1460, [%r11078];
	add.s32 	%r11079, %r2670, %r2650;
	mul.wide.s32 	%rd2923, %r11079, 4;
	add.s64 	%rd2924, %rd2, %rd2923;
	st.global.f32 	[%rd2924], %f1460;
$L__BB5_4471:
	setp.gt.u32 	%p3014, %r2182, 31;
	@%p3014 bra 	$L__BB5_4507;
	ld.param.u32 	%r16359, [_Z24transposeSharedSwizzlingILi32ELi32EEvPfS0_ii_param_2];
	add.s32 	%r2671, %r2670, %r2153;
	setp.ge.s32 	%p3015, %r2671, %r16359;
	@%p3015 bra 	$L__BB5_4474;
	xor.b32  	%r11080, %r2182, %r2648;
	shl.b32 	%r11081, %r2182, 7;
	mov.u32 	%r11082, _ZZ24transposeSharedSwizzlingILi32ELi32EEvPfS0_iiE4tile;
	add.s32 	%r11083, %r11082, %r11081;
	shl.b32 	%r11084, %r11080, 2;
	add.s32 	%r11085, %r11083, %r11084;
	ld.shared.f32 	%f1461, [%r11085];
	add.s32 	%r11086, %r2671, %r2650;
	mul.wide.s32 	%rd2925, %r11086, 4;
	add.s64 	%rd2926, %rd2, %rd2925;
	st.global.f32 	[%rd2926], %f1461;
$L__BB5_4474:
	setp.gt.u32 	%p3016, %r2183, 31;
	@%p3016 bra 	$L__BB5_4507;
	ld.param.u32 	%r16360, [_Z24transposeSharedSwizzlingILi32ELi32EEvPfS0_ii_param_2];
	add.s32 	%r2672, %r2671, %r2153;
	setp.ge.s32 	%p3017, %r2672, %r16360;
	@%p3017 bra 	$L__BB5_4477;
	xor.b32  	%r11087, %r2183, %r2648;
	shl.b32 	%r11088, %r2183, 7;
	mov.u32 	%r11089, _ZZ24transposeSharedSwizzlingILi32ELi32EEvPfS0_iiE4tile;
	add.s32 	%r11090, %r11089, %r11088;
	shl.b32 	%r11091, %r11087, 2;
	add.s32 	%r11092, %r11090, %r11091;
	ld.shared.f32 	%f1462, [%r11092];
	add.s32 	%r11093, %r2672, %r2650;
	mul.wide.s32 	%rd2927, %r11093, 4;
	add.s64 	%rd2928, %rd2, %rd2927;
	st.global.f32 	[%rd2928], %f1462;
$L__BB5_4477:
	setp.gt.u32 	%p3018, %r2184, 31;
	@%p3018 bra 	$L__BB5_4507;
	ld.param.u32 	%r16361, [_Z24transposeSharedSwizzlingILi32ELi32EEvPfS0_ii_param_2];
	add.s32 	%r2673, %r2672, %r2153;
	setp.ge.s32 	%p3019, %r2673, %r16361;
	@%p3019 bra 	$L__BB5_4480;
	xor.b32  	%r11094, %r2184, %r2648;
	shl.b32 	%r11095, %r2184, 7;
	mov.u32 	%r11096, _ZZ24transposeSharedSwizzlingILi32ELi32EEvPfS0_iiE4tile;
	add.s32 	%r11097, %r11096, %r11095;
	shl.b32 	%r11098, %r11094, 2;
	add.s32 	%r11099, %r11097, %r11098;
	ld.shared.f32 	%f1463, [%r11099];
	add.s32 	%r11100, %r2673, %r2650;
	mul.wide.s32 	%rd2929, %r11100, 4;
	add.s64 	%rd2930, %rd2, %rd2929;
	st.global.f32 	[%rd2930], %f1463;
$L__BB5_4480:
	setp.gt.u32 	%p3020, %r2185, 31;
	@%p3020 bra 	$L__BB5_4507;
	ld.param.u32 	%r16362, [_Z24transposeSharedSwizzlingILi32ELi32EEvPfS0_ii_param_2];
	add.s32 	%r2674, %r2673, %r2153;
	setp.ge.s32 	%p3021, %r2674, %r16362;
	@%p3021 bra 	$L__BB5_4483;
	xor.b32  	%r11101, %r2185, %r2648;
	shl.b32 	%r11102, %r2185, 7;
	mov.u32 	%r11103, _ZZ24transposeSharedSwizzlingILi32ELi32EEvPfS0_iiE4tile;
	add.s32 	%r11104, %r11103, %r11102;
	shl.b32 	%r11105, %r11101, 2;
	add.s32 	%r11106, %r11104, %r11105;
	ld.shared.f32 	%f1464, [%r11106];
	add.s32 	%r11107, %r2674, %r2650;
	mul.wide.s32 	%rd2931, %r11107, 4;
	add.s64 	%rd2932, %rd2, %rd2931;
	st.global.f32 	[%rd2932], %f1464;
$L__BB5_4483:
	setp.gt.u32 	%p3022, %r2186, 31;
	@%p3022 bra 	$L__BB5_4507;
	ld.param.u32 	%r16363, [_Z24transposeSharedSwizzlingILi32ELi32EEvPfS0_ii_param_2];
	add.s32 	%r2675, %r2674, %r2153;
	setp.ge.s32 	%p3023, %r2675, %r16363;
	@%p3023 bra 	$L__BB5_4486;
	xor.b32  	%r11108, %r2186, %r2648;
	shl.b32 	%r11109, %r2186, 7;
	mov.u32 	%r11110, _ZZ24transposeSharedSwizzlingILi32ELi32EEvPfS0_iiE4tile;
	add.s32 	%r11111, %r11110, %r11109;
	shl.b32 	%r11112, %r11108, 2;
	add.s32 	%r11113, %r11111, %r11112;
	ld.shared.f32 	%f1465, [%r11113];
	add.s32 	%r11114, %r2675, %r2650;
	mul.wide.s32 	%rd2933, %r11114, 4;
	add.s64 	%rd2934, %rd2, %rd2933;
	st.global.f32 	[%rd2934], %f1465;
$L__BB5_4486:
	setp.gt.u32 	%p3024, %r2187, 31;
	@%p3024 bra 	$L__BB5_4507;
	ld.param.u32 	%r16364, [_Z24transposeSharedSwizzlingILi32ELi32EEvPfS0_ii_param_2];
	add.s32 	%r2676, %r2675, %r2153;
	setp.ge.s32 	%p3025, %r2676, %r16364;
	@%p3025 bra 	$L__BB5_4489;
	xor.b32  	%r11115, %r2187, %r2648;
	shl.b32 	%r11116, %r2187, 7;
	mov.u32 	%r11117, _ZZ24transposeSharedSwizzlingILi32ELi32EEvPfS0_iiE4tile;
	add.s32 	%r11118, %r11117, %r11116;
	shl.b32 	%r11119, %r11115, 2;
	add.s32 	%r11120, %r11118, %r11119;
	ld.shared.f32 	%f1466, [%r11120];
	add.s32 	%r11121, %r2676, %r2650;
	mul.wide.s32 	%rd2935, %r11121, 4;
	add.s64 	%rd2936, %rd2, %rd2935;
	st.global.f32 	[%rd2936], %f1466;
$L__BB5_4489:
	setp.gt.u32 	%p3026, %r2188, 31;
	@%p3026 bra 	$L__BB5_4507;
	ld.param.u32 	%r16365, [_Z24transposeSharedSwizzlingILi32ELi32EEvPfS0_ii_param_2];
	add.s32 	%r2677, %r2676, %r2153;
	setp.ge.s32 	%p3027, %r2677, %r16365;
	@%p3027 bra 	$L__BB5_4492;
	xor.b32  	%r11122, %r2188, %r2648;
	shl.b32 	%r11123, %r2188, 7;
	mov.u32 	%r11124, _ZZ24transposeSharedSwizzlingILi32ELi32EEvPfS0_iiE4tile;
	add.s32 	%r11125, %r11124, %r11123;
	shl.b32 	%r11126, %r11122, 2;
	add.s32 	%r11127, %r11125, %r11126;
	ld.shared.f32 	%f1467, [%r11127];
	add.s32 	%r11128, %r2677, %r2650;
	mul.wide.s32 	%rd2937, %r11128, 4;
	add.s64 	%rd2938, %rd2, %rd2937;
	st.global.f32 	[%rd2938], %f1467;
$L__BB5_4492:
	setp.gt.u32 	%p3028, %r2189, 31;
	@%p3028 bra 	$L__BB5_4507;
	ld.param.u32 	%r16366, [_Z24transposeSharedSwizzlingILi32ELi32EEvPfS0_ii_param_2];
	add.s32 	%r2678, %r2677, %r2153;
	setp.ge.s32 	%p3029, %r2678, %r16366;
	@%p3029 bra 	$L__BB5_4495;
	xor.b32  	%r11129, %r2189, %r2648;
	shl.b32 	%r11130, %r2189, 7;
	mov.u32 	%r11131, _ZZ24transposeSharedSwizzlingILi32ELi32EEvPfS0_iiE4tile;
	add.s32 	%r11132, %r11131, %r11130;
	shl.b32 	%r11133, %r11129, 2;
	add.s32 	%r11134, %r11132, %r11133;
	ld.shared.f32 	%f1468, [%r11134];
	add.s32 	%r11135, %r2678, %r2650;
	mul.wide.s32 	%rd2939, %r11135, 4;
	add.s64 	%rd2940, %rd2, %rd2939;
	st.global.f32 	[%rd2940], %f1468;
$L__BB5_4495:
	setp.gt.u32 	%p3030, %r2190, 31;
	@%p3030 bra 	$L__BB5_4507;
	ld.param.u32 	%r16367, [_Z24transposeSharedSwizzlingILi32ELi32EEvPfS0_ii_param_2];
	add.s32 	%r2679, %r2678, %r2153;
	setp.ge.s32 	%p3031, %r2679, %r16367;
	@%p3031 bra 	$L__BB5_4498;
	xor.b32  	%r11136, %r2190, %r2648;
	shl.b32 	%r11137, %r2190, 7;
	mov.u32 	%r11138, _ZZ24transposeSharedSwizzlingILi32ELi32EEvPfS0_iiE4tile;
	add.s32 	%r11139, %r11138, %r11137;
	shl.b32 	%r11140, %r11136, 2;
	add.s32 	%r11141, %r11139, %r11140;
	ld.shared.f32 	%f1469, [%r11141];
	add.s32 	%r11142, %r2679, %r2650;
	mul.wide.s32 	%rd2941, %r11142, 4;
	add.s64 	%rd2942, %rd2, %rd2941;
	st.global.f32 	[%rd2942], %f1469;
$L__BB5_4498:
	setp.gt.u32 	%p3032, %r2191, 31;
	@%p3032 bra 	$L__BB5_4507;
	ld.param.u32 	%r16368, [_Z24transposeSharedSwizzlingILi32ELi32EEvPfS0_ii_param_2];
	add.s32 	%r2680, %r2679, %r2153;
	setp.ge.s32 	%p3033, %r2680, %r16368;
	@%p3033 bra 	$L__BB5_4501;
	xor.b32  	%r11143, %r2191, %r2648;
	shl.b32 	%r11144, %r2191, 7;
	mov.u32 	%r11145, _ZZ24transposeSharedSwizzlingILi32ELi32EEvPfS0_iiE4tile;
	add.s32 	%r11146, %r11145, %r11144;
	shl.b32 	%r11147, %r11143, 2;
	add.s32 	%r11148, %r11146, %r11147;
	ld.shared.f32 	%f1470, [%r11148];
	add.s32 	%r11149, %r2680, %r2650;
	mul.wide.s32 	%rd2943, %r11149, 4;
	add.s64 	%rd2944, %rd2, %rd2943;
	st.global.f32 	[%rd2944], %f1470;
$L__BB5_4501:
	setp.gt.u32 	%p3034, %r2192, 31;
	@%p3034 bra 	$L__BB5_4507;
	ld.param.u32 	%r16369, [_Z24transposeSharedSwizzlingILi32ELi32EEvPfS0_ii_param_2];
	add.s32 	%r2681, %r2680, %r2153;
	setp.ge.s32 	%p3035, %r2681, %r16369;
	@%p3035 bra 	$L__BB5_4504;
	xor.b32  	%r11150, %r2192, %r2648;
	shl.b32 	%r11151, %r2192, 7;
	mov.u32 	%r11152, _ZZ24transposeSharedSwizzlingILi32ELi32EEvPfS0_iiE4tile;
	add.s32 	%r11153, %r11152, %r11151;
	shl.b32 	%r11154, %r11150, 2;
	add.s32 	%r11155, %r11153, %r11154;
	ld.shared.f32 	%f1471, [%r11155];
	add.s32 	%r11156, %r2681, %r2650;
	mul.wide.s32 	%rd2945, %r11156, 4;
	add.s64 	%rd2946, %rd2, %rd2945;
	st.global.f32 	[%rd2946], %f1471;
$L__BB5_4504:
	setp.gt.u32 	%p3036, %r2193, 31;
	@%p3036 bra 	$L__BB5_4507;
	ld.param.u32 	%r16370, [_Z24transposeSharedSwizzlingILi32ELi32EEvPfS0_ii_param_2];
	add.s32 	%r2682, %r2681, %r2153;
	setp.ge.s32 	%p3037, %r2682, %r16370;
	@%p3037 bra 	$L__BB5_4507;
	xor.b32  	%r11157, %r2193, %r2648;
	shl.b32 	%r11158, %r2193, 7;
	mov.u32 	%r11159, _ZZ24transposeSharedSwizzlingILi32ELi32EEvPfS0_iiE4tile;
	add.s32 	%r11160, %r11159, %r11158;
	shl.b32 	%r11161, %r11157, 2;
	add.s32 	%r11162, %r11160, %r11161;
	ld.shared.f32 	%f1472, [%r11162];
	add.s32 	%r11163, %r2682, %r2650;
	mul.wide.s32 	%rd2947, %r11163, 4;
	add.s64 	%rd2948, %rd2, %rd2947;
	st.global.f32 	[%rd2948], %f1472;
$L__BB5_4507:
	add.s32 	%r2683, %r2648, %r2227;
	setp.gt.u32 	%p3038, %r2683, 31;
	@%p3038 bra 	$L__BB5_6270;
	ld.param.u32 	%r17985, [_Z24transposeSharedSwizzlingILi32ELi32EEvPfS0_ii_param_3];
	add.s32 	%r2684, %r2649, %r2227;
	setp.ge.s32 	%p3039, %r2684, %r17985;
	@%p3039 bra 	$L__BB5_6270;
	@%p2116 bra 	$L__BB5_4605;
	ld.param.u32 	%r16371, [_Z24transposeSharedSwizzlingILi32ELi32EEvPfS0_ii_param_2];
	mul.lo.s32 	%r2685, %r2684, %r16371;
	add.s32 	%r2686, %r2152, %r2151;
	setp.ge.s32 	%p3041, %r2686, %r16371;
	@%p3041 bra 	$L__BB5_4512;
	xor.b32  	%r11164, %r2152, %r2683;
	shl.b32 	%r11165, %r2152, 7;
	mov.u32 	%r11166, _ZZ24transposeSharedSwizzlingILi32ELi32EEvPfS0_iiE4tile;
	add.s32 	%r11167, %r11166, %r11165;
	shl.b32 	%r11168, %r11164, 2;
	add.s32 	%r11169, %r11167, %r11168;
	ld.shared.f32 	%f1473, [%r11169];
	add.s32 	%r11170, %r2686, %r2685;
	mul.wide.s32 	%rd2949, %r11170, 4;
	add.s64 	%rd2950, %rd2, %rd2949;
	st.global.f32 	[%rd2950], %f1473;
$L__BB5_4512:
	setp.gt.u32 	%p3042, %r2154, 31;
	@%p3042 bra 	$L__BB5_4605;
	ld.param.u32 	%r16372, [_Z24transposeSharedSwizzlingILi32ELi32EEvPfS0_ii_param_2];
	add.s32 	%r2687, %r2686, %r2153;
	setp.ge.s32 	%p3043, %r2687, %r16372;
	@%p3043 bra 	$L__BB5_4515;
	xor.b32  	%r11171, %r2154, %r2683;
	shl.b32 	%r11172, %r2152, 7;
	mov.u32 	%r11173, _ZZ24transposeSharedSwizzlingILi32ELi32EEvPfS0_iiE4tile;
	add.s32 	%r11174, %r11173, %r11172;
	shl.b32 	%r11175, %r2153, 7;
	add.s32 	%r11176, %r11174, %r11175;
	shl.b32 	%r11177, %r11171, 2;
	add.s32 	%r11178, %r11176, %r11177;
	ld.shared.f32 	%f1474, [%r11178];
	add.s32 	%r11179, %r2687, %r2685;
	mul.wide.s32 	%rd2951, %r11179, 4;
	add.s64 	%rd2952, %rd2, %rd2951;
	st.global.f32 	[%rd2952], %f1474;
$L__BB5_4515:
	setp.gt.u32 	%p3044, %r2155, 31;
	@%p3044 bra 	$L__BB5_4605;
	ld.param.u32 	%r16373, [_Z24transposeSharedSwizzlingILi32ELi32EEvPfS0_ii_param_2];
	add.s32 	%r2688, %r2687, %r2153;
	setp.ge.s32 	%p3045, %r2688, %r16373;
	@%p3045 bra 	$L__BB5_4518;
	xor.b32  	%r11180, %r2155, %r2683;
	shl.b32 	%r11181, %r2152, 7;
	mov.u32 	%r11182, _ZZ24transposeSharedSwizzlingILi32ELi32EEvPfS0_iiE4tile;
	add.s32 	%r11183, %r11182, %r11181;
	shl.b32 	%r11184, %r2153, 7;
	add.s32 	%r11185, %r11183, %r11184;
	add.s32 	%r11186, %r11185, %r11184;
	shl.b32 	%r11187, %r11180, 2;
	add.s32 	%r11188, %r11186, %r11187;
	ld.shared.f32 	%f1475, [%r11188];
	add.s32 	%r11189, %r2688, %r2685;
	mul.wide.s32 	%rd2953, %r11189, 4;
	add.s64 	%rd2954, %rd2, %rd2953;
	st.global.f32 	[%rd2954], %f1475;
$L__BB5_4518:
	setp.gt.u32 	%p3046, %r2156, 31;
	@%p3046 bra 	$L__BB5_4605;
	ld.param.u32 	%r16374, [_Z24transposeSharedSwizzlingILi32ELi32EEvPfS0_ii_param_2];
	add.s32 	%r2689, %r2688, %r2153;
	setp.ge.s32 	%p3047, %r2689, %r16374;
	@%p3047 bra 	$L__BB5_4521;
	xor.b32  	%r11190, %r2156, %r2683;
	shl.b32 	%r11191, %r2152, 7;
	mov.u32 	%r11192, _ZZ24transposeSharedSwizzlingILi32ELi32EEvPfS0_iiE4tile;
	add.s32 	%r11193, %r11192, %r11191;
	shl.b32 	%r11194, %r2153, 7;
	add.s32 	%r11195, %r11193, %r11194;
	add.s32 	%r11196, %r11195, %r11194;
	add.s32 	%r11197, %r11196, %r11194;
	shl.b32 	%r11198, %r11190, 2;
	add.s32 	%r11199, %r11197, %r11198;
	ld.shared.f32 	%f1476, [%r11199];
	add.s32 	%r11200, %r2689, %r2685;
	mul.wide.s32 	%rd2955, %r11200, 4;
	add.s64 	%rd2956, %rd2, %rd2955;
	st.global.f32 	[%rd2956], %f1476;
$L__BB5_4521:
	setp.gt.u32 	%p3048, %r2157, 31;
	@%p3048 bra 	$L__BB5_4605;
	ld.param.u32 	%r16375, [_Z24transposeSharedSwizzlingILi32ELi32EEvPfS0_ii_param_2];
	add.s32 	%r2690, %r2689, %r2153;
	setp.ge.s32 	%p3049, %r2690, %r16375;
	@%p3049 bra 	$L__BB5_4524;
	xor.b32  	%r11201, %r2157, %r2683;
	shl.b32 	%r11202, %r2152, 7;
	mov.u32 	%r11203, _ZZ24transposeSharedSwizzlingILi32ELi32EEvPfS0_iiE4tile;
	add.s32 	%r11204, %r11203, %r11202;
	shl.b32 	%r11205, %r2153, 7;
	add.s32 	%r11206, %r11204, %r11205;
	add.s32 	%r11207, %r11206, %r11205;
	add.s32 	%r11208, %r11207, %r11205;
	add.s32 	%r11209, %r11208, %r11205;
	shl.b32 	%r11210, %r11201, 2;
	add.s32 	%r11211, %r11209, %r11210;
	ld.shared.f32 	%f1477, [%r11211];
	add.s32 	%r11212, %r2690, %r2685;
	mul.wide.s32 	%rd2957, %r11212, 4;
	add.s64 	%rd2958, %rd2, %rd2957;
	st.global.f32 	[%rd2958], %f1477;
$L__BB5_4524:
	setp.gt.u32 	%p3050, %r2158, 31;
	@%p3050 bra 	$L__BB5_4605;
	ld.param.u32 	%r16376, [_Z24transposeSharedSwizzlingILi32ELi32EEvPfS0_ii_param_2];
	add.s32 	%r2691, %r2690, %r2153;
	setp.ge.s32 	%p3051, %r2691, %r16376;
	@%p3051 bra 	$L__BB5_4527;
	xor.b32  	%r11213, %r2158, %r2683;
	shl.b32 	%r11214, %r2152, 7;
	mov.u32 	%r11215, _ZZ24transposeSharedSwizzlingILi32ELi32EEvPfS0_iiE4tile;
	add.s32 	%r11216, %r11215, %r11214;
	shl.b32 	%r11217, %r2153, 7;
	add.s32 	%r11218, %r11216, %r11217;
	add.s32 	%r11219, %r11218, %r11217;
	add.s32 	%r11220, %r11219, %r11217;
	add.s32 	%r11221, %r11220, %r11217;
	add.s32 	%r11222, %r11221, %r11217;
	shl.b32 	%r11223, %r11213, 2;
	add.s32 	%r11224, %r11222, %r11223;
	ld.shared.f32 	%f1478, [%r11224];
	add.s32 	%r11225, %r2691, %r2685;
	mul.wide.s32 	%rd2959, %r11225, 4;
	add.s64 	%rd2960, %rd2, %rd2959;
	st.global.f32 	[%rd2960], %f1478;
$L__BB5_4527:
	setp.gt.u32 	%p3052, %r2159, 31;
	@%p3052 bra 	$L__BB5_4605;
	ld.param.u32 	%r16377, [_Z24transposeSharedSwizzlingILi32ELi32EEvPfS0_ii_param_2];
	add.s32 	%r2692, %r2691, %r2153;
	setp.ge.s32 	%p3053, %r2692, %r16377;
	@%p3053 bra 	$L__BB5_4530;
	xor.b32  	%r11226, %r2159, %r2683;
	shl.b32 	%r11227, %r2152, 7;
	mov.u32 	%r11228, _ZZ24transposeSharedSwizzlingILi32ELi32EEvPfS0_iiE4tile;
	add.s32 	%r11229, %r11228, %r11227;
	shl.b32 	%r11230, %r2153, 7;
	add.s32 	%r11231, %r11229, %r11230;
	add.s32 	%r11232, %r11231, %r11230;
	add.s32 	%r11233, %r11232, %r11230;
	add.s32 	%r11234, %r11233, %r11230;
	add.s32 	%r11235, %r11234, %r11230;
	add.s32 	%r11236, %r11235, %r11230;
	shl.b32 	%r11237, %r11226, 2;
	add.s32 	%r11238, %r11236, %r11237;
	ld.shared.f32 	%f1479, [%r11238];
	add.s32 	%r11239, %r2692, %r2685;
	mul.wide.s32 	%rd2961, %r11239, 4;
	add.s64 	%rd2962, %rd2, %rd2961;
	st.global.f32 	[%rd2962], %f1479;
$L__BB5_4530:
	setp.gt.u32 	%p3054, %r2160, 31;
	@%p3054 bra 	$L__BB5_4605;
	ld.param.u32 	%r16378, [_Z24transposeSharedSwizzlingILi32ELi32EEvPfS0_ii_param_2];
	add.s32 	%r2693, %r2692, %r2153;
	setp.ge.s32 	%p3055, %r2693, %r16378;
	@%p3055 bra 	$L__BB5_4533;
	xor.b32  	%r11240, %r2160, %r2683;
	shl.b32 	%r11241, %r2152, 7;
	mov.u32 	%r11242, _ZZ24transposeSharedSwizzlingILi32ELi32EEvPfS0_iiE4tile;
	add.s32 	%r11243, %r11242, %r11241;
	shl.b32 	%r11244, %r2153, 7;
	add.s32 	%r11245, %r11243, %r11244;
	add.s32 	%r11246, %r11245, %r11244;
	add.s32 	%r11247, %r11246, %r11244;
	add.s32 	%r11248, %r11247, %r11244;
	add.s32 	%r11249, %r11248, %r11244;
	add.s32 	%r11250, %r11249, %r11244;
	add.s32 	%r11251, %r11250, %r11244;
	shl.b32 	%r11252, %r11240, 2;
	add.s32 	%r11253, %r11251, %r11252;
	ld.shared.f32 	%f1480, [%r11253];
	add.s32 	%r11254, %r2693, %r2685;
	mul.wide.s32 	%rd2963, %r11254, 4;
	add.s64 	%rd2964, %rd2, %rd2963;
	st.global.f32 	[%rd2964], %f1480;
$L__BB5_4533:
	setp.gt.u32 	%p3056, %r2161, 31;
	@%p3056 bra 	$L__BB5_4605;
	ld.param.u32 	%r16379, [_Z24transposeSharedSwizzlingILi32ELi32EEvPfS0_ii_param_2];
	add.s32 	%r2694, %r2693, %r2153;
	setp.ge.s32 	%p3057, %r2694, %r16379;
	@%p3057 bra 	$L__BB5_4536;
	xor.b32  	%r11255, %r2161, %r2683;
	shl.b32 	%r11256, %r2152, 7;
	mov.u32 	%r11257, _ZZ24transposeSharedSwizzlingILi32ELi32EEvPfS0_iiE4tile;
	add.s32 	%r11258, %r11257, %r11256;
	shl.b32 	%r11259, %r2153, 7;
	add.s32 	%r11260, %r11258, %r11259;
	add.s32 	%r11261, %r11260, %r11259;
	add.s32 	%r11262, %r11261, %r11259;
	add.s32 	%r11263, %r11262, %r11259;
	add.s32 	%r11264, %r11263, %r11259;
	add.s32 	%r11265, %r11264, %r11259;
	add.s32 	%r11266, %r11265, %r11259;
	add.s32 	%r11267, %r11266, %r11259;
	shl.b32 	%r11268, %r11255, 2;
	add.s32 	%r11269, %r11267, %r11268;
	ld.shared.f32 	%f1481, [%r11269];
	add.s32 	%r11270, %r2694, %r2685;
	mul.wide.s32 	%rd2965, %r11270, 4;
	add.s64 	%rd2966, %rd2, %rd2965;
	st.global.f32 	[%rd2966], %f1481;
$L__BB5_4536:
	setp.gt.u32 	%p3058, %r2162, 31;
	@%p3058 bra 	$L__BB5_4605;
	ld.param.u32 	%r16380, [_Z24transposeSharedSwizzlingILi32ELi32EEvPfS0_ii_param_2];
	add.s32 	%r2695, %r2694, %r2153;
	setp.ge.s32 	%p3059, %r2695, %r16380;
	@%p3059 bra 	$L__BB5_4539;
	xor.b32  	%r11271, %r2162, %r2683;
	shl.b32 	%r11272, %r2152, 7;
	mov.u32 	%r11273, _ZZ24transposeSharedSwizzlingILi32ELi32EEvPfS0_iiE4tile;
	add.s32 	%r11274, %r11273, %r11272;
	shl.b32 	%r11275, %r2153, 7;
	add.s32 	%r11276, %r11274, %r11275;
	add.s32 	%r11277, %r11276, %r11275;
	add.s32 	%r11278, %r11277, %r11275;
	add.s32 	%r11279, %r11278, %r11275;
	add.s32 	%r11280, %r11279, %r11275;
	add.s32 	%r11281, %r11280, %r11275;
	add.s32 	%r11282, %r11281, %r11275;
	add.s32 	%r11283, %r11282, %r11275;
	add.s32 	%r11284, %r11283, %r11275;
	shl.b32 	%r11285, %r11271, 2;
	add.s32 	%r11286, %r11284, %r11285;
	ld.shared.f32 	%f1482, [%r11286];
	add.s32 	%r11287, %r2695, %r2685;
	mul.wide.s32 	%rd2967, %r11287, 4;
	add.s64 	%rd2968, %rd2, %rd2967;
	st.global.f32 	[%rd2968], %f1482;
$L__BB5_4539:
	setp.gt.u32 	%p3060, %r2163, 31;
	@%p3060 bra 	$L__BB5_4605;
	ld.param.u32 	%r16381, [_Z24transposeSharedSwizzlingILi32ELi32EEvPfS0_ii_param_2];
	add.s32 	%r2696, %r2695, %r2153;
	setp.ge.s32 	%p3061, %r2696, %r16381;
	@%p3061 bra 	$L__BB5_4542;
	xor.b32  	%r11288, %r2163, %r2683;
	shl.b32 	%r11289, %r2152, 7;
	mov.u32 	%r11290, _ZZ24transposeSharedSwizzlingILi32ELi32EEvPfS0_iiE4tile;
	add.s32 	%r11291, %r11290, %r11289;
	shl.b32 	%r11292, %r2153, 7;
	add.s32 	%r11293, %r11291, %r11292;
	add.s32 	%r11294, %r11293, %r11292;
	add.s32 	%r11295, %r11294, %r11292;
	add.s32 	%r11296, %r11295, %r11292;
	add.s32 	%r11297, %r11296, %r11292;
	add.s32 	%r11298, %r11297, %r11292;
	add.s32 	%r11299, %r11298, %r11292;
	add.s32 	%r11300, %r11299, %r11292;
	add.s32 	%r11301, %r11300, %r11292;
	add.s32 	%r11302, %r11301, %r11292;
	shl.b32 	%r11303, %r11288, 2;
	add.s32 	%r11304, %r11302, %r11303;
	ld.shared.f32 	%f1483, [%r11304];
	add.s32 	%r11305, %r2696, %r2685;
	mul.wide.s32 	%rd2969, %r11305, 4;
	add.s64 	%rd2970, %rd2, %rd2969;
	st.global.f32 	[%rd2970], %f1483;
$L__BB5_4542:
	setp.gt.u32 	%p3062, %r2164, 31;
	@%p3062 bra 	$L__BB5_4605;
	ld.param.u32 	%r16382, [_Z24transposeSharedSwizzlingILi32ELi32EEvPfS0_ii_param_2];
	add.s32 	%r2697, %r2696, %r2153;
	setp.ge.s32 	%p3063, %r2697, %r16382;
	@%p3063 bra 	$L__BB5_4545;
	xor.b32  	%r11306, %r2164, %r2683;
	shl.b32 	%r11307, %r11306, 2;
	add.s32 	%r11308, %r2165, %r11307;
	ld.shared.f32 	%f1484, [%r11308];
	add.s32 	%r11309, %r2697, %r2685;
	mul.wide.s32 	%rd2971, %r11309, 4;
	add.s64 	%rd2972, %rd2, %rd2971;
	st.global.f32 	[%rd2972], %f1484;
$L__BB5_4545:
	setp.gt.u32 	%p3064, %r2166, 31;
	@%p3064 bra 	$L__BB5_4605;
	ld.param.u32 	%r16383, [_Z24transposeSharedSwizzlingILi32ELi32EEvPfS0_ii_param_2];
	add.s32 	%r2698, %r2697, %r2153;
	setp.ge.s32 	%p3065, %r2698, %r16383;
	@%p3065 bra 	$L__BB5_4548;
	xor.b32  	%r11310, %r2166, %r2683;
	shl.b32 	%r11311, %r11310, 2;
	add.s32 	%r11312, %r2167, %r11311;
	ld.shared.f32 	%f1485, [%r11312];
	add.s32 	%r11313, %r2698, %r2685;
	mul.wide.s32 	%rd2973, %r11313, 4;
	add.s64 	%rd2974, %rd2, %rd2973;
	st.global.f32 	[%rd2974], %f1485;
$L__BB5_4548:
	setp.gt.u32 	%p3066, %r2168, 31;
	@%p3066 bra 	$L__BB5_4605;
	ld.param.u32 	%r16384, [_Z24transposeSharedSwizzlingILi32ELi32EEvPfS0_ii_param_2];
	add.s32 	%r2699, %r2698, %r2153;
	setp.ge.s32 	%p3067, %r2699, %r16384;
	@%p3067 bra 	$L__BB5_4551;
	xor.b32  	%r11314, %r2168, %r2683;
	shl.b32 	%r11315, %r11314, 2;
	add.s32 	%r11316, %r2169, %r11315;
	ld.shared.f32 	%f1486, [%r11316];
	add.s32 	%r11317, %r2699, %r2685;
	mul.wide.s32 	%rd2975, %r11317, 4;
	add.s64 	%rd2976, %rd2, %rd2975;
	st.global.f32 	[%rd2976], %f1486;
$L__BB5_4551:
	setp.gt.u32 	%p3068, %r2170, 31;
	@%p3068 bra 	$L__BB5_4605;
	ld.param.u32 	%r16385, [_Z24transposeSharedSwizzlingILi32ELi32EEvPfS0_ii_param_2];
	add.s32 	%r2700, %r2699, %r2153;
	setp.ge.s32 	%p3069, %r2700, %r16385;
	@%p3069 bra 	$L__BB5_4554;
	xor.b32  	%r11318, %r2170, %r2683;
	shl.b32 	%r11319, %r11318, 2;
	add.s32 	%r11320, %r2171, %r11319;
	ld.shared.f32 	%f1487, [%r11320];
	add.s32 	%r11321, %r2700, %r2685;
	mul.wide.s32 	%rd2977, %r11321, 4;
	add.s64 	%rd2978, %rd2, %rd2977;
	st.global.f32 	[%rd2978], %f1487;
$L__BB5_4554:
	setp.gt.u32 	%p3070, %r2172, 31;
	@%p3070 bra 	$L__BB5_4605;
	ld.param.u32 	%r16386, [_Z24transposeSharedSwizzlingILi32ELi32EEvPfS0_ii_param_2];
	add.s32 	%r2701, %r2700, %r2153;
	setp.ge.s32 	%p3071, %r2701, %r16386;
	@%p3071 bra 	$L__BB5_4557;
	xor.b32  	%r11322, %r2172, %r2683;
	shl.b32 	%r11323, %r11322, 2;
	add.s32 	%r11324, %r2173, %r11323;
	ld.shared.f32 	%f1488, [%r11324];
	add.s32 	%r11325, %r2701, %r2685;
	mul.wide.s32 	%rd2979, %r11325, 4;
	add.s64 	%rd2980, %rd2, %rd2979;
	st.global.f32 	[%rd2980], %f1488;
$L__BB5_4557:
	setp.gt.u32 	%p3072, %r2174, 31;
	@%p3072 bra 	$L__BB5_4605;
	ld.param.u32 	%r16387, [_Z24transposeSharedSwizzlingILi32ELi32EEvPfS0_ii_param_2];
	add.s32 	%r2702, %r2701, %r2153;
	setp.ge.s32 	%p3073, %r2702, %r16387;
	@%p3073 bra 	$L__BB5_4560;
	xor.b32  	%r11326, %r2174, %r2683;
	shl.b32 	%r11327, %r11326, 2;
	add.s32 	%r11328, %r2175, %r11327;
	ld.shared.f32 	%f1489, [%r11328];
	add.s32 	%r11329, %r2702, %r2685;
	mul.wide.s32 	%rd2981, %r11329, 4;
	add.s64 	%rd2982, %rd2, %rd2981;
	st.global.f32 	[%rd2982], %f1489;
$L__BB5_4560:
	setp.gt.u32 	%p3074, %r2176, 31;
	@%p3074 bra 	$L__BB5_4605;
	ld.param.u32 	%r16388, [_Z24transposeSharedSwizzlingILi32ELi32EEvPfS0_ii_param_2];
	add.s32 	%r2703, %r2702, %r2153;
	setp.ge.s32 	%p3075, %r2703, %r16388;
	@%p3075 bra 	$L__BB5_4563;
	xor.b32  	%r11330, %r2176, %r2683;
	shl.b32 	%r11331, %r11330, 2;
	add.s32 	%r11332, %r2177, %r11331;
	ld.shared.f32 	%f1490, [%r11332];
	add.s32 	%r11333, %r2703, %r2685;
	mul.wide.s32 	%rd2983, %r11333, 4;
	add.s64 	%rd2984, %rd2, %rd2983;
	st.global.f32 	[%rd2984], %f1490;
$L__BB5_4563:
	setp.gt.u32 	%p3076, %r2178, 31;
	@%p3076 bra 	$L__BB5_4605;
	ld.param.u32 	%r16389, [_Z24transposeSharedSwizzlingILi32ELi32EEvPfS0_ii_param_2];
	add.s32 	%r2704, %r2703, %r2153;
	setp.ge.s32 	%p3077, %r2704, %r16389;
	@%p3077 bra 	$L__BB5_4566;
	xor.b32  	%r11334, %r2178, %r2683;
	shl.b32 	%r11335, %r11334, 2;
	add.s32 	%r11336, %r2179, %r11335;
	ld.shared.f32 	%f1491, [%r11336];
	add.s32 	%r11337, %r2704, %r2685;
	mul.wide.s32 	%rd2985, %r11337, 4;
	add.s64 	%rd2986, %rd2, %rd2985;
	st.global.f32 	[%rd2986], %f1491;
$L__BB5_4566:
	setp.gt.u32 	%p3078, %r2180, 31;
	@%p3078 bra 	$L__BB5_4605;
	ld.param.u32 	%r16390, [_Z24transposeSharedSwizzlingILi32ELi32EEvPfS0_ii_param_2];
	add.s32 	%r2705, %r2704, %r2153;
	setp.ge.s32 	%p3079, %r2705, %r16390;
	@%p3079 bra 	$L__BB5_4569;
	xor.b32  	%r11338, %r2180, %r2683;
	shl.b32 	%r11339, %r11338, 2;
	add.s32 	%r11340, %r2181, %r11339;
	ld.shared.f32 	%f1492, [%r11340];
	add.s32 	%r11341, %r2705, %r2685;
	mul.wide.s32 	%rd2987, %r11341, 4;
	add.s64 	%rd2988, %rd2, %rd2987;
	st.global.f32 	[%rd2988], %f1492;
$L__BB5_4569:
	setp.gt.u32 	%p3080, %r2182, 31;
	@%p3080 bra 	$L__BB5_4605;
	ld.param.u32 	%r16391, [_Z24transposeSharedSwizzlingILi32ELi32EEvPfS0_ii_param_2];
	add.s32 	%r2706, %r2705, %r2153;
	setp.ge.s32 	%p3081, %r2706, %r16391;
	@%p3081 bra 	$L__BB5_4572;
	xor.b32  	%r11342, %r2182, %r2683;
	shl.b32 	%r11343, %r2182, 7;
	mov.u32 	%r11344, _ZZ24transposeSharedSwizzlingILi32ELi32EEvPfS0_iiE4tile;
	add.s32 	%r11345, %r11344, %r11343;
	shl.b32 	%r11346, %r11342, 2;
	add.s32 	%r11347, %r11345, %r11346;
	ld.shared.f32 	%f1493, [%r11347];
	add.s32 	%r11348, %r2706, %r2685;
	mul.wide.s32 	%rd2989, %r11348, 4;
	add.s64 	%rd2990, %rd2, %rd2989;
	st.global.f32 	[%rd2990], %f1493;
$L__BB5_4572:
	setp.gt.u32 	%p3082, %r2183, 31;
	@%p3082 bra 	$L__BB5_4605;
	ld.param.u32 	%r16392, [_Z24transposeSharedSwizzlingILi32ELi32EEvPfS0_ii_param_2];
	add.s32 	%r2707, %r2706, %r2153;
	setp.ge.s32 	%p3083, %r2707, %r16392;
	@%p3083 bra 	$L__BB5_4575;
	xor.b32  	%r11349, %r2183, %r2683;
	shl.b32 	%r11350, %r2183, 7;
	mov.u32 	%r11351, _ZZ24transposeSharedSwizzlingILi32ELi32EEvPfS0_iiE4tile;
	add.s32 	%r11352, %r11351, %r11350;
	shl.b32 	%r11353, %r11349, 2;
	add.s32 	%r11354, %r11352, %r11353;
	ld.shared.f32 	%f1494, [%r11354];
	add.s32 	%r11355, %r2707, %r2685;
	mul.wide.s32 	%rd2991, %r11355, 4;
	add.s64 	%rd2992, %rd2, %rd2991;
	st.global.f32 	[%rd2992], %f1494;
$L__BB5_4575:
	setp.gt.u32 	%p3084, %r2184, 31;
	@%p3084 bra 	$L__BB5_4605;
	ld.param.u32 	%r16393, [_Z24transposeSharedSwizzlingILi32ELi32EEvPfS0_ii_param_2];
	add.s32 	%r2708, %r2707, %r2153;
	setp.ge.s32 	%p3085, %r2708, %r16393;
	@%p3085 bra 	$L__BB5_4578;
	xor.b32  	%r11356, %r2184, %r2683;
	shl.b32 	%r11357, %r2184, 7;
	mov.u32 	%r11358, _ZZ24transposeSharedSwizzlingILi32ELi32EEvPfS0_iiE4tile;
	add.s32 	%r11359, %r11358, %r11357;
	shl.b32 	%r11360, %r11356, 2;
	add.s32 	%r11361, %r11359, %r11360;
	ld.shared.f32 	%f1495, [%r11361];
	add.s32 	%r11362, %r2708, %r2685;
	mul.wide.s32 	%rd2993, %r11362, 4;
	add.s64 	%rd2994, %rd2, %rd2993;
	st.global.f32 	[%rd2994], %f1495;
$L__BB5_4578:
	setp.gt.u32 	%p3086, %r2185, 31;
	@%p3086 bra 	$L__BB5_4605;
	ld.param.u32 	%r16394, [_Z24transposeSharedSwizzlingILi32ELi32EEvPfS0_ii_param_2];
	add.s32 	%r2709, %r2708, %r2153;
	setp.ge.s32 	%p3087, %r2709, %r16394;
	@%p3087 bra 	$L__BB5_4581;
	xor.b32  	%r11363, %r2185, %r2683;
	shl.b32 	%r11364, %r2185, 7;
	mov.u32 	%r11365, _ZZ24transposeSharedSwizzlingILi32ELi32EEvPfS0_iiE4tile;
	add.s32 	%r11366, %r11365, %r11364;
	shl.b32 	%r11367, %r11363, 2;
	add.s32 	%r11368, %r11366, %r11367;
	ld.shared.f32 	%f1496, [%r11368];
	add.s32 	%r11369, %r2709, %r2685;
	mul.wide.s32 	%rd2995, %r11369, 4;
	add.s64 	%rd2996, %rd2, %rd2995;
	st.global.f32 	[%rd2996], %f1496;
$L__BB5_4581:
	setp.gt.u32 	%p3088, %r2186, 31;
	@%p3088 bra 	$L__BB5_4605;
	ld.param.u32 	%r16395, [_Z24transposeSharedSwizzlingILi32ELi32EEvPfS0_ii_param_2];
	add.s32 	%r2710, %r2709, %r2153;
	setp.ge.s32 	%p3089, %r2710, %r16395;
	@%p3089 bra 	$L__BB5_4584;
	xor.b32  	%r11370, %r2186, %r2683;
	shl.b32 	%r11371, %r2186, 7;
	mov.u32 	%r11372, _ZZ24transposeSharedSwizzlingILi32ELi32EEvPfS0_iiE4tile;
	add.s32 	%r11373, %r11372, %r11371;
	shl.b32 	%r11374, %r11370, 2;
	add.s32 	%r11375, %r11373, %r11374;
	ld.shared.f32 	%f1497, [%r11375];
	add.s32 	%r11376, %r2710, %r2685;
	mul.wide.s32 	%rd2997, %r11376, 4;
	add.s64 	%rd2998, %rd2, %rd2997;
	st.global.f32 	[%rd2998], %f1497;
$L__BB5_4584:
	setp.gt.u32 	%p3090, %r2187, 31;
	@%p3090 bra 	$L__BB5_4605;
	ld.param.u32 	%r16396, [_Z24transposeSharedSwizzlingILi32ELi32EEvPfS0_ii_param_2];
	add.s32 	%r2711, %r2710, %r2153;
	setp.ge.s32 	%p3091, %r2711, %r16396;
	@%p3091 bra 	$L__BB5_4587;
	xor.b32  	%r11377, %r2187, %r2683;
	shl.b32 	%r11378, %r2187, 7;
	mov.u32 	%r11379, _ZZ24transposeSharedSwizzlingILi32ELi32EEvPfS0_iiE4tile;
	add.s32 	%r11380, %r11379, %r11378;
	shl.b32 	%r11381, %r11377, 2;
	add.s32 	%r11382, %r11380, %r11381;
	ld.shared.f32 	%f1498, [%r11382];
	add.s32 	%r11383, %r2711, %r2685;
	mul.wide.s32 	%rd2999, %r11383, 4;
	add.s64 	%rd3000, %rd2, %rd2999;
	st.global.f32 	[%rd3000], %f1498;
$L__BB5_4587:
	setp.gt.u32 	%p3092, %r2188, 31;
	@%p3092 bra 	$L__BB5_4605;
	ld.param.u32 	%r16397, [_Z24transposeSharedSwizzlingILi32ELi32EEvPfS0_ii_param_2];
	add.s32 	%r2712, %r2711, %r2153;
	setp.ge.s32 	%p3093, %r2712, %r16397;
	@%p3093 bra 	$L__BB5_4590;
	xor.b32  	%r11384, %r2188, %r2683;
	shl.b32 	%r11385, %r2188, 7;
	mov.u32 	%r11386, _ZZ24transposeSharedSwizzlingILi32ELi32EEvPfS0_iiE4tile;
	add.s32 	%r11387, %r11386, %r11385;
	shl.b32 	%r11388, %r11384, 2;
	add.s32 	%r11389, %r11387, %r11388;
	ld.shared.f32 	%f1499, [%r11389];
	add.s32 	%r11390, %r2712, %r2685;
	mul.wide.s32 	%rd3001, %r11390, 4;
	add.s64 	%rd3002, %rd2, %rd3001;
	st.global.f32 	[%rd3002], %f1499;
$L__BB5_4590:
	setp.gt.u32 	%p3094, %r2189, 31;
	@%p3094 bra 	$L__BB5_4605;
	ld.param.u32 	%r16398, [_Z24transposeSharedSwizzlingILi32ELi32EEvPfS0_ii_param_2];
	add.s32 	%r2713, %r2712, %r2153;
	setp.ge.s32 	%p3095, %r2713, %r16398;
	@%p3095 bra 	$L__BB5_4593;
	xor.b32  	%r11391, %r2189, %r2683;
	shl.b32 	%r11392, %r2189, 7;
	mov.u32 	%r11393, _ZZ24transposeSharedSwizzlingILi32ELi32EEvPfS0_iiE4tile;
	add.s32 	%r11394, %r11393, %r11392;
	shl.b32 	%r11395, %r11391, 2;
	add.s32 	%r11396, %r11394, %r11395;
	ld.shared.f32 	%f1500, [%r11396];
	add.s32 	%r11397, %r2713, %r2685;
	mul.wide.s32 	%rd3003, %r11397, 4;
	add.s64 	%rd3004, %rd2, %rd3003;
	st.global.f32 	[%rd3004], %f1500;
$L__BB5_4593:
	setp.gt.u32 	%p3096, %r2190, 31;
	@%p3096 bra 	$L__BB5_4605;
	ld.param.u32 	%r16399, [_Z24transposeSharedSwizzlingILi32ELi32EEvPfS0_ii_param_2];
	add.s32 	%r2714, %r2713, %r2153;
	setp.ge.s32 	%p3097, %r2714, %r16399;
	@%p3097 bra 	$L__BB5_4596;
	xor.b32  	%r11398, %r2190, %r2683;
	shl.b32 	%r11399, %r2190, 7;
	mov.u32 	%r11400, _ZZ24transposeSharedSwizzlingILi32ELi32EEvPfS0_iiE4tile;
	add.s32 	%r11401, %r11400, %r11399;
	shl.b32 	%r11402, %r11398, 2;
	add.s32 	%r11403, %r11401, %r11402;
	ld.shared.f32 	%f1501, [%r11403];
	add.s32 	%r11404, %r2714, %r2685;
	mul.wide.s32 	%rd3005, %r11404, 4;
	add.s64 	%rd3006, %rd2, %rd3005;
	st.global.f32 	[%rd3006], %f1501;
$L__BB5_4596:
	setp.gt.u32 	%p3098, %r2191, 31;
	@%p3098 bra 	$L__BB5_4605;
	ld.param.u32 	%r16400, [_Z24transposeSharedSwizzlingILi32ELi32EEvPfS0_ii_param_2];
	add.s32 	%r2715, %r2714, %r2153;
	setp.ge.s32 	%p3099, %r2715, %r16400;
	@%p3099 bra 	$L__BB5_4599;
	xor.b32  	%r11405, %r2191, %r2683;
	shl.b32 	%r11406, %r2191, 7;
	mov.u32 	%r11407, _ZZ24transposeSharedSwizzlingILi32ELi32EEvPfS0_iiE4tile;
	add.s32 	%r11408, %r11407, %r11406;
	shl.b32 	%r11409, %r11405, 2;
	add.s32 	%r11410, %r11408, %r11409;
	ld.shared.f32 	%f1502, [%r11410];
	add.s32 	%r11411, %r2715, %r2685;
	mul.wide.s32 	%rd3007, %r11411, 4;
	add.s64 	%rd3008, %rd2, %rd3007;
	st.global.f32 	[%rd3008], %f1502;
$L__BB5_4599:
	setp.gt.u32 	%p3100, %r2192, 31;
	@%p3100 bra 	$L__BB5_4605;
	ld.param.u32 	%r16401, [_Z24transposeSharedSwizzlingILi32ELi32EEvPfS0_ii_param_2];
	add.s32 	%r2716, %r2715, %r2153;
	setp.ge.s32 	%p3101, %r2716, %r16401;
	@%p3101 bra 	$L__BB5_4602;
	xor.b32  	%r11412, %r2192, %r2683;
	shl.b32 	%r11413, %r2192, 7;
	mov.u32 	%r11414, _ZZ24transposeSharedSwizzlingILi32ELi32EEvPfS0_iiE4tile;
	add.s32 	%r11415, %r11414, %r11413;
	shl.b32 	%r11416, %r11412, 2;
	add.s32 	%r11417, %r11415, %r11416;
	ld.shared.f32 	%f1503, [%r11417];
	add.s32 	%r11418, %r2716, %r2685;
	mul.wide.s32 	%rd3009, %r11418, 4;
	add.s64 	%rd3010, %rd2, %rd3009;
	st.global.f32 	[%rd3010], %f1503;
$L__BB5_4602:
	setp.gt.u32 	%p3102, %r2193, 31;
	@%p3102 bra 	$L__BB5_4605;
	ld.param.u32 	%r16402, [_Z24transposeSharedSwizzlingILi32ELi32EEvPfS0_ii_param_2];
	add.s32 	%r2717, %r2716, %r2153;
	setp.ge.s32 	%p3103, %r2717, %r16402;
	@%p3103 bra 	$L__BB5_4605;
	xor.b32  	%r11419, %r2193, %r2683;
	shl.b32 	%r11420, %r2193, 7;
	mov.u32 	%r11421, _ZZ24transposeSharedSwizzlingILi32ELi32EEvPfS0_iiE4tile;
	add.s32 	%r11422, %r11421, %r11420;
	shl.b32 	%r11423, %r11419, 2;
	add.s32 	%r11424, %r11422, %r11423;
	ld.shared.f32 	%f1504, [%r11424];
	add.s32 	%r11425, %r2717, %r2685;
	mul.wide.s32 	%rd3011, %r11425, 4;
	add.s64 	%rd3012, %rd2, %rd3011;
	st.global.f32 	[%rd3012], %f1504;
$L__BB5_4605:
	add.s32 	%r2718, %r2683, %r2227;
	setp.gt.u32 	%p3104, %r2718, 31;
	@%p3104 bra 	$L__BB5_6270;
	ld.param.u32 	%r17986, [_Z24transposeSharedSwizzlingILi32ELi32EEvPfS0_ii_param_3];
	add.s32 	%r2719, %r2684, %r2227;
	setp.ge.s32 	%p3105, %r2719, %r17986;
	@%p3105 bra 	$L__BB5_6270;
	@%p2116 bra 	$L__BB5_4703;
	ld.param.u32 	%r16403, [_Z24transposeSharedSwizzlingILi32ELi32EEvPfS0_ii_param_2];
	mul.lo.s32 	%r2720, %r2719, %r16403;
	add.s32 	%r2721, %r2152, %r2151;
	setp.ge.s32 	%p3107, %r2721, %r16403;
	@%p3107 bra 	$L__BB5_4610;
	xor.b32  	%r11426, %r2152, %r2718;
	shl.b32 	%r11427, %r2152, 7;
	mov.u32 	%r11428, _ZZ24transposeSharedSwizzlingILi32ELi32EEvPfS0_iiE4tile;
	add.s32 	%r11429, %r11428, %r11427;
	shl.b32 	%r11430, %r11426, 2;
	add.s32 	%r11431, %r11429, %r11430;
	ld.shared.f32 	%f1505, [%r11431];
	add.s32 	%r11432, %r2721, %r2720;
	mul.wide.s32 	%rd3013, %r11432, 4;
	add.s64 	%rd3014, %rd2, %rd3013;
	st.global.f32 	[%rd3014], %f1505;
$L__BB5_4610:
	setp.gt.u32 	%p3108, %r2154, 31;
	@%p3108 bra 	$L__BB5_4703;
	ld.param.u32 	%r16404, [_Z24transposeSharedSwizzlingILi32ELi32EEvPfS0_ii_param_2];
	add.s32 	%r2722, %r2721, %r2153;
	setp.ge.s32 	%p3109, %r2722, %r16404;
	@%p3109 bra 	$L__BB5_4613;
	xor.b32  	%r11433, %r2154, %r2718;
	shl.b32 	%r11434, %r2152, 7;
	mov.u32 	%r11435, _ZZ24transposeSharedSwizzlingILi32ELi32EEvPfS0_iiE4tile;
	add.s32 	%r11436, %r11435, %r11434;
	shl.b32 	%r11437, %r2153, 7;
	add.s32 	%r11438, %r11436, %r11437;
	shl.b32 	%r11439, %r11433, 2;
	add.s32 	%r11440, %r11438, %r11439;
	ld.shared.f32 	%f1506, [%r11440];
	add.s32 	%r11441, %r2722, %r2720;
	mul.wide.s32 	%rd3015, %r11441, 4;
	add.s64 	%rd3016, %rd2, %rd3015;
	st.global.f32 	[%rd3016], %f1506;
$L__BB5_4613:
	setp.gt.u32 	%p3110, %r2155, 31;
	@%p3110 bra 	$L__BB5_4703;
	ld.param.u32 	%r16405, [_Z24transposeSharedSwizzlingILi32ELi32EEvPfS0_ii_param_2];
	add.s32 	%r2723, %r2722, %r2153;
	setp.ge.s32 	%p3111, %r2723, %r16405;
	@%p3111 bra 	$L__BB5_4616;
	xor.b32  	%r11442, %r2155, %r2718;
	shl.b32 	%r11443, %r2152, 7;
	mov.u32 	%r11444, _ZZ24transposeSharedSwizzlingILi32ELi32EEvPfS0_iiE4tile;
	add.s32 	%r11445, %r11444, %r11443;
	shl.b32 	%r11446, %r2153, 7;
	add.s32 	%r11447, %r11445, %r11446;
	add.s32 	%r11448, %r11447, %r11446;
	shl.b32 	%r11449, %r11442, 2;
	add.s32 	%r11450, %r11448, %r11449;
	ld.shared.f32 	%f1507, [%r11450];
	add.s32 	%r11451, %r2723, %r2720;
	mul.wide.s32 	%rd3017, %r11451, 4;
	add.s64 	%rd3018, %rd2, %rd3017;
	st.global.f32 	[%rd3018], %f1507;
$L__BB5_4616:
	setp.gt.u32 	%p3112, %r2156, 31;
	@%p3112 bra 	$L__BB5_4703;
	ld.param.u32 	%r16406, [_Z24transposeSharedSwizzlingILi32ELi32EEvPfS0_ii_param_2];
	add.s32 	%r2724, %r2723, %r2153;
	setp.ge.s32 	%p3113, %r2724, %r16406;
	@%p3113 bra 	$L__BB5_4619;
	xor.b32  	%r11452, %r2156, %r2718;
	shl.b32 	%r11453, %r2152, 7;
	mov.u32 	%r11454, _ZZ24transposeSharedSwizzlingILi32ELi32EEvPfS0_iiE4tile;
	add.s32 	%r11455, %r11454, %r11453;
	shl.b32 	%r11456, %r2153, 7;
	add.s32 	%r11457, %r11455, %r11456;
	add.s32 	%r11458, %r11457, %r11456;
	add.s32 	%r11459, %r11458, %r11456;
	shl.b32 	%r11460, %r11452, 2;
	add.s32 	%r11461, %r11459, %r11460;
	ld.shared.f32 	%f1508, [%r11461];
	add.s32 	%r11462, %r2724, %r2720;
	mul.wide.s32 	%rd3019, %r11462, 4;
	add.s64 	%rd3020, %rd2, %rd3019;
	st.global.f32 	[%rd3020], %f1508;
$L__BB5_4619:
	setp.gt.u32 	%p3114, %r2157, 31;
	@%p3114 bra 	$L__BB5_4703;
	ld.param.u32 	%r16407, [_Z24transposeSharedSwizzlingILi32ELi32EEvPfS0_ii_param_2];
	add.s32 	%r2725, %r2724, %r2153;
	setp.ge.s32 	%p3115, %r2725, %r16407;
	@%p3115 bra 	$L__BB5_4622;
	xor.b32  	%r11463, %r2157, %r2718;
	shl.b32 	%r11464, %r2152, 7;
	mov.u32 	%r11465, _ZZ24transposeSharedSwizzlingILi32ELi32EEvPfS0_iiE4tile;
	add.s32 	%r11466, %r11465, %r11464;
	shl.b32 	%r11467, %r2153, 7;
	add.s32 	%r11468, %r11466, %r11467;
	add.s32 	%r11469, %r11468, %r11467;
	add.s32 	%r11470, %r11469, %r11467;
	add.s32 	%r11471, %r11470, %r11467;
	shl.b32 	%r11472, %r11463, 2;
	add.s32 	%r11473, %r11471, %r11472;
	ld.shared.f32 	%f1509, [%r11473];
	add.s32 	%r11474, %r2725, %r2720;
	mul.wide.s32 	%rd3021, %r11474, 4;
	add.s64 	%rd3022, %rd2, %rd3021;
	st.global.f32 	[%rd3022], %f1509;
$L__BB5_4622:
	setp.gt.u32 	%p3116, %r2158, 31;
	@%p3116 bra 	$L__BB5_4703;
	ld.param.u32 	%r16408, [_Z24transposeSharedSwizzlingILi32ELi32EEvPfS0_ii_param_2];
	add.s32 	%r2726, %r2725, %r2153;
	setp.ge.s32 	%p3117, %r2726, %r16408;
	@%p3117 bra 	$L__BB5_4625;
	xor.b32  	%r11475, %r2158, %r2718;
	shl.b32 	%r11476, %r2152, 7;
	mov.u32 	%r11477, _ZZ24transposeSharedSwizzlingILi32ELi32EEvPfS0_iiE4tile;
	add.s32 	%r11478, %r11477, %r11476;
	shl.b32 	%r11479, %r2153, 7;
	add.s32 	%r11480, %r11478, %r11479;
	add.s32 	%r11481, %r11480, %r11479;
	add.s32 	%r11482, %r11481, %r11479;
	add.s32 	%r11483, %r11482, %r11479;
	add.s32 	%r11484, %r11483, %r11479;
	shl.b32 	%r11485, %r11475, 2;
	add.s32 	%r11486, %r11484, %r11485;
	ld.shared.f32 	%f1510, [%r11486];
	add.s32 	%r11487, %r2726, %r2720;
	mul.wide.s32 	%rd3023, %r11487, 4;
	add.s64 	%rd3024, %rd2, %rd3023;
	st.global.f32 	[%rd3024], %f1510;
$L__BB5_4625:
	setp.gt.u32 	%p3118, %r2159, 31;
	@%p3118 bra 	$L__BB5_4703;
	ld.param.u32 	%r16409, [_Z24transposeSharedSwizzlingILi32ELi32EEvPfS0_ii_param_2];
	add.s32 	%r2727, %r2726, %r2153;
	setp.ge.s32 	%p3119, %r2727, %r16409;
	@%p3119 bra 	$L__BB5_4628;
	xor.b32  	%r11488, %r2159, %r2718;
	shl.b32 	%r11489, %r2152, 7;
	mov.u32 	%r11490, _ZZ24transposeSharedSwizzlingILi32ELi32EEvPfS0_iiE4tile;
	add.s32 	%r11491, %r11490, %r11489;
	shl.b32 	%r11492, %r2153, 7;
	add.s32 	%r11493, %r11491, %r11492;
	add.s32 	%r11494, %r11493, %r11492;
	add.s32 	%r11495, %r11494, %r11492;
	add.s32 	%r11496, %r11495, %r11492;
	add.s32 	%r11497, %r11496, %r11492;
	add.s32 	%r11498, %r11497, %r11492;
	shl.b32 	%r11499, %r11488, 2;
	add.s32 	%r11500, %r11498, %r11499;
	ld.shared.f32 	%f1511, [%r11500];
	add.s32 	%r11501, %r2727, %r2720;
	mul.wide.s32 	%rd3025, %r11501, 4;
	add.s64 	%rd3026, %rd2, %rd3025;
	st.global.f32 	[%rd3026], %f1511;
$L__BB5_4628:
	setp.gt.u32 	%p3120, %r2160, 31;
	@%p3120 bra 	$L__BB5_4703;
	ld.param.u32 	%r16410, [_Z24transposeSharedSwizzlingILi32ELi32EEvPfS0_ii_param_2];
	add.s32 	%r2728, %r2727, %r2153;
	setp.ge.s32 	%p3121, %r2728, %r16410;
	@%p3121 bra 	$L__BB5_4631;
	xor.b32  	%r11502, %r2160, %r2718;
	shl.b32 	%r11503, %r2152, 7;
	mov.u32 	%r11504, _ZZ24transposeSharedSwizzlingILi32ELi32EEvPfS0_iiE4tile;
	add.s32 	%r11505, %r11504, %r11503;
	shl.b32 	%r11506, %r2153, 7;
	add.s32 	%r11507, %r11505, %r11506;
	add.s32 	%r11508, %r11507, %r11506;
	add.s32 	%r11509, %r11508, %r11506;
	add.s32 	%r11510, %r11509, %r11506;
	add.s32 	%r11511, %r11510, %r11506;
	add.s32 	%r11512, %r11511, %r11506;
	add.s32 	%r11513, %r11512, %r11506;
	shl.b32 	%r11514, %r11502, 2;
	add.s32 	%r11515, %r11513, %r11514;
	ld.shared.f32 	%f1512, [%r11515];
	add.s32 	%r11516, %r2728, %r2720;
	mul.wide.s32 	%rd3027, %r11516, 4;
	add.s64 	%rd3028, %rd2, %rd3027;
	st.global.f32 	[%rd3028], %f1512;
$L__BB5_4631:
	setp.gt.u32 	%p3122, %r2161, 31;
	@%p3122 bra 	$L__BB5_4703;
	ld.param.u32 	%r16411, [_Z24transposeSharedSwizzlingILi32ELi32EEvPfS0_ii_param_2];
	add.s32 	%r2729, %r2728, %r2153;
	setp.ge.s32 	%p3123, %r2729, %r16411;
	@%p3123 bra 	$L__BB5_4634;
	xor.b32  	%r11517, %r2161, %r2718;
	shl.b32 	%r11518, %r2152, 7;
	mov.u32 	%r11519, _ZZ24transposeSharedSwizzlingILi32ELi32EEvPfS0_iiE4tile;
	add.s32 	%r11520, %r11519, %r11518;
	shl.b32 	%r11521, %r2153, 7;
	add.s32 	%r11522, %r11520, %r11521;
	add.s32 	%r11523, %r11522, %r11521;
	add.s32 	%r11524, %r11523, %r11521;
	add.s32 	%r11525, %r11524, %r11521;
	add.s32 	%r11526, %r11525, %r11521;
	add.s32 	%r11527, %r11526, %r11521;
	add.s32 	%r11528, %r11527, %r11521;
	add.s32 	%r11529, %r11528, %r11521;
	shl.b32 	%r11530, %r11517, 2;
	add.s32 	%r11531, %r11529, %r11530;
	ld.shared.f32 	%f1513, [%r11531];
	add.s32 	%r11532, %r2729, %r2720;
	mul.wide.s32 	%rd3029, %r11532, 4;
	add.s64 	%rd3030, %rd2, %rd3029;
	st.global.f32 	[%rd3030], %f1513;
$L__BB5_4634:
	setp.gt.u32 	%p3124, %r2162, 31;
	@%p3124 bra 	$L__BB5_4703;
	ld.param.u32 	%r16412, [_Z24transposeSharedSwizzlingILi32ELi32EEvPfS0_ii_param_2];
	add.s32 	%r2730, %r2729, %r2153;
	setp.ge.s32 	%p3125, %r2730, %r16412;
	@%p3125 bra 	$L__BB5_4637;
	xor.b32  	%r11533, %r2162, %r2718;
	shl.b32 	%r11534, %r2152, 7;
	mov.u32 	%r11535, _ZZ24transposeSharedSwizzlingILi32ELi32EEvPfS0_iiE4tile;
	add.s32 	%r11536, %r11535, %r11534;
	shl.b32 	%r11537, %r2153, 7;
	add.s32 	%r11538, %r11536, %r11537;
	add.s32 	%r11539, %r11538, %r11537;
	add.s32 	%r11540, %r11539, %r11537;
	add.s32 	%r11541, %r11540, %r11537;
	add.s32 	%r11542, %r11541, %r11537;
	add.s32 	%r11543, %r11542, %r11537;
	add.s32 	%r11544, %r11543, %r11537;
	add.s32 	%r11545, %r11544, %r11537;
	add.s32 	%r11546, %r11545, %r11537;
	shl.b32 	%r11547, %r11533, 2;
	add.s32 	%r11548, %r11546, %r11547;
	ld.shared.f32 	%f1514, [%r11548];
	add.s32 	%r11549, %r2730, %r2720;
	mul.wide.s32 	%rd3031, %r11549, 4;
	add.s64 	%rd3032, %rd2, %rd3031;
	st.global.f32 	[%rd3032], %f1514;
$L__BB5_4637:
	setp.gt.u32 	%p3126, %r2163, 31;
	@%p3126 bra 	$L__BB5_4703;
	ld.param.u32 	%r16413, [_Z24transposeSharedSwizzlingILi32ELi32EEvPfS0_ii_param_2];
	add.s32 	%r2731, %r2730, %r2153;
	setp.ge.s32 	%p3127, %r2731, %r16413;
	@%p3127 bra 	$L__BB5_4640;
	xor.b32  	%r11550, %r2163, %r2718;
	shl.b32 	%r11551, %r2152, 7;
	mov.u32 	%r11552, _ZZ24transposeSharedSwizzlingILi32ELi32EEvPfS0_iiE4tile;
	add.s32 	%r11553, %r11552, %r11551;
	shl.b32 	%r11554, %r2153, 7;
	add.s32 	%r11555, %r11553, %r11554;
	add.s32 	%r11556, %r11555, %r11554;
	add.s32 	%r11557, %r11556, %r11554;
	add.s32 	%r11558, %r11557, %r11554;
	add.s32 	%r11559, %r11558, %r11554;
	add.s32 	%r11560, %r11559, %r11554;
	add.s32 	%r11561, %r11560, %r11554;
	add.s32 	%r11562, %r11561, %r11554;
	add.s32 	%r11563, %r11562, %r11554;
	add.s32 	%r11564, %r11563, %r11554;
	shl.b32 	%r11565, %r11550, 2;
	add.s32 	%r11566, %r11564, %r11565;
	ld.shared.f32 	%f1515, [%r11566];
	add.s32 	%r11567, %r2731, %r2720;
	mul.wide.s32 	%rd3033, %r11567, 4;
	add.s64 	%rd3034, %rd2, %rd3033;
	st.global.f32 	[%rd3034], %f1515;
$L__BB5_4640:
	setp.gt.u32 	%p3128, %r2164, 31;
	@%p3128 bra 	$L__BB5_4703;
	ld.param.u32 	%r16414, [_Z24transposeSharedSwizzlingILi32ELi32EEvPfS0_ii_param_2];
	add.s32 	%r2732, %r2731, %r2153;
	setp.ge.s32 	%p3129, %r2732, %r16414;
	@%p3129 bra 	$L__BB5_4643;
	xor.b32  	%r11568, %r2164, %r2718;
	shl.b32 	%r11569, %r11568, 2;
	add.s32 	%r11570, %r2165, %r11569;
	ld.shared.f32 	%f1516, [%r11570];
	add.s32 	%r11571, %r2732, %r2720;
	mul.wide.s32 	%rd3035, %r11571, 4;
	add.s64 	%rd3036, %rd2, %rd3035;
	st.global.f32 	[%rd3036], %f1516;
$L__BB5_4643:
	setp.gt.u32 	%p3130, %r2166, 31;
	@%p3130 bra 	$L__BB5_4703;
	ld.param.u32 	%r16415, [_Z24transposeSharedSwizzlingILi32ELi32EEvPfS0_ii_param_2];
	add.s32 	%r2733, %r2732, %r2153;
	setp.ge.s32 	%p3131, %r2733, %r16415;
	@%p3131 bra 	$L__BB5_4646;
	xor.b32  	%r11572, %r2166, %r2718;
	shl.b32 	%r11573, %r11572, 2;
	add.s32 	%r11574, %r2167, %r11573;
	ld.shared.f32 	%f1517, [%r11574];
	add.s32 	%r11575, %r2733, %r2720;
	mul.wide.s32 	%rd3037, %r11575, 4;
	add.s64 	%rd3038, %rd2, %rd3037;
	st.global.f32 	[%rd3038], %f1517;
$L__BB5_4646:
	setp.gt.u32 	%p3132, %r2168, 31;
	@%p3132 bra 	$L__BB5_4703;
	ld.param.u32 	%r16416, [_Z24transposeSharedSwizzlingILi32ELi32EEvPfS0_ii_param_2];
	add.s32 	%r2734, %r2733, %r2153;
	setp.ge.s32 	%p3133, %r2734, %r16416;
	@%p3133 bra 	$L__BB5_4649;
	xor.b32  	%r11576, %r2168, %r2718;
	shl.b32 	%r11577, %r11576, 2;
	add.s32 	%r11578, %r2169, %r11577;
	ld.shared.f32 	%f1518, [%r11578];
	add.s32 	%r11579, %r2734, %r2720;
	mul.wide.s32 	%rd3039, %r11579, 4;
	add.s64 	%rd3040, %rd2, %rd3039;
	st.global.f32 	[%rd3040], %f1518;
$L__BB5_4649:
	setp.gt.u32 	%p3134, %r2170, 31;
	@%p3134 bra 	$L__BB5_4703;
	ld.param.u32 	%r16417, [_Z24transposeSharedSwizzlingILi32ELi32EEvPfS0_ii_param_2];
	add.s32 	%r2735, %r2734, %r2153;
	setp.ge.s32 	%p3135, %r2735, %r16417;
	@%p3135 bra 	$L__BB5_4652;
	xor.b32  	%r11580, %r2170, %r2718;
	shl.b32 	%r11581, %r11580, 2;
	add.s32 	%r11582, %r2171, %r11581;
	ld.shared.f32 	%f1519, [%r11582];
	add.s32 	%r11583, %r2735, %r2720;
	mul.wide.s32 	%rd3041, %r11583, 4;
	add.s64 	%rd3042, %rd2, %rd3041;
	st.global.f32 	[%rd3042], %f1519;
$L__BB5_4652:
	setp.gt.u32 	%p3136, %r2172, 31;
	@%p3136 bra 	$L__BB5_4703;
	ld.param.u32 	%r16418, [_Z24transposeSharedSwizzlingILi32ELi32EEvPfS0_ii_param_2];
	add.s32 	%r2736, %r2735, %r2153;
	setp.ge.s32 	%p3137, %r2736, %r16418;
	@%p3137 bra 	$L__BB5_4655;
	xor.b32  	%r11584, %r2172, %r2718;
	shl.b32 	%r11585, %r11584, 2;
	add.s32 	%r11586, %r2173, %r11585;
	ld.shared.f32 	%f1520, [%r11586];
	add.s32 	%r11587, %r2736, %r2720;
	mul.wide.s32 	%rd3043, %r11587, 4;
	add.s64 	%rd3044, %rd2, %rd3043;
	st.global.f32 	[%rd3044], %f1520;
$L__BB5_4655:
	setp.gt.u32 	%p3138, %r2174, 31;
	@%p3138 bra 	$L__BB5_4703;
	ld.param.u32 	%r16419, [_Z24transposeSharedSwizzlingILi32ELi32EEvPfS0_ii_param_2];
	add.s32 	%r2737, %r2736, %r2153;
	setp.ge.s32 	%p3139, %r2737, %r16419;
	@%p3139 bra 	$L__BB5_4658;
	xor.b32  	%r11588, %r2174, %r2718;
	shl.b32 	%r11589, %r11588, 2;
	add.s32 	%r11590, %r2175, %r11589;
	ld.shared.f32 	%f1521, [%r11590];
	add.s32 	%r11591, %r2737, %r2720;
	mul.wide.s32 	%rd3045, %r11591, 4;
	add.s64 	%rd3046, %rd2, %rd3045;
	st.global.f32 	[%rd3046], %f1521;
$L__BB5_4658:
	setp.gt.u32 	%p3140, %r2176, 31;
	@%p3140 bra 	$L__BB5_4703;
	ld.param.u32 	%r16420, [_Z24transposeSharedSwizzlingILi32ELi32EEvPfS0_ii_param_2];
	add.s32 	%r2738, %r2737, %r2153;
	setp.ge.s32 	%p3141, %r2738, %r16420;
	@%p3141 bra 	$L__BB5_4661;
	xor.b32  	%r11592, %r2176, %r2718;
	shl.b32 	%r11593, %r11592, 2;
	add.s32 	%r11594, %r2177, %r11593;
	ld.shared.f32 	%f1522, [%r11594];
	add.s32 	%r11595, %r2738, %r2720;
	mul.wide.s32 	%rd3047, %r11595, 4;
	add.s64 	%rd3048, %rd2, %rd3047;
	st.global.f32 	[%rd3048], %f1522;
$L__BB5_4661:
	setp.gt.u32 	%p3142, %r2178, 31;
	@%p3142 bra 	$L__BB5_4703;
	ld.param.u32 	%r16421, [_Z24transposeSharedSwizzlingILi32ELi32EEvPfS0_ii_param_2];
	add.s32 	%r2739, %r2738, %r2153;
	setp.ge.s32 	%p3143, %r2739, %r16421;
	@%p3143 bra 	$L__BB5_4664;
	xor.b32  	%r11596, %r2178, %r2718;
	shl.b32 	%r11597, %r11596, 2;
	add.s32 	%r11598, %r2179, %r11597;
	ld.shared.f32 	%f1523, [%r11598];
	add.s32 	%r11599, %r2739, %r2720;
	mul.wide.s32 	%rd3049, %r11599, 4;
	add.s64 	%rd3050, %rd2, %rd3049;
	st.global.f32 	[%rd3050], %f1523;
$L__BB5_4664:
	setp.gt.u32 	%p3144, %r2180, 31;
	@%p3144 bra 	$L__BB5_4703;
	ld.param.u32 	%r16422, [_Z24transposeSharedSwizzlingILi32ELi32EEvPfS0_ii_param_2];
	add.s32 	%r2740, %r2739, %r2153;
	setp.ge.s32 	%p3145, %r2740, %r16422;
	@%p3145 bra 	$L__BB5_4667;
	xor.b32  	%r11600, %r2180, %r2718;
	shl.b32 	%r11601, %r11600, 2;
	add.s32 	%r11602, %r2181, %r11601;
	ld.shared.f32 	%f1524, [%r11602];
	add.s32 	%r11603, %r2740, %r2720;
	mul.wide.s32 	%rd3051, %r11603, 4;
	add.s64 	%rd3052, %rd2, %rd3051;
	st.global.f32 	[%rd3052], %f1524;
$L__BB5_4667:
	setp.gt.u32 	%p3146, %r2182, 31;
	@%p3146 bra 	$L__BB5_4703;
	ld.param.u32 	%r16423, [_Z24transposeSharedSwizzlingILi32ELi32EEvPfS0_ii_param_2];
	add.s32 	%r2741, %r2740, %r2153;
	setp.ge.s32 	%p3147, %r2741, %r16423;
	@%p3147 bra 	$L__BB5_4670;
	xor.b32  	%r11604, %r2182, %r2718;
	shl.b32 	%r11605, %r2182, 7;
	mov.u32 	%r11606, _ZZ24transposeSharedSwizzlingILi32ELi32EEvPfS0_iiE4tile;
	add.s32 	%r11607, %r11606, %r11605;
	shl.b32 	%r11608, %r11604, 2;
	add.s32 	%r11609, %r11607, %r11608;
	ld.shared.f32 	%f1525, [%r11609];
	add.s32 	%r11610, %r2741, %r2720;
	mul.wide.s32 	%rd3053, %r11610, 4;
	add.s64 	%rd3054, %rd2, %rd3053;
	st.global.f32 	[%rd3054], %f1525;
$L__BB5_4670:
	setp.gt.u32 	%p3148, %r2183, 31;
	@%p3148 bra 	$L__BB5_4703;
	ld.param.u32 	%r16424, [_Z24transposeSharedSwizzlingILi32ELi32EEvPfS0_ii_param_2];
	add.s32 	%r2742, %r2741, %r2153;
	setp.ge.s32 	%p3149, %r2742, %r16424;
	@%p3149 bra 	$L__BB5_4673;
	xor.b32  	%r11611, %r2183, %r2718;
	shl.b32 	%r11612, %r2183, 7;
	mov.u32 	%r11613, _ZZ24transposeSharedSwizzlingILi32ELi32EEvPfS0_iiE4tile;
	add.s32 	%r11614, %r11613, %r11612;
	shl.b32 	%r11615, %r11611, 2;
	add.s32 	%r11616, %r11614, %r11615;
	ld.shared.f32 	%f1526, [%r11616];
	add.s32 	%r11617, %r2742, %r2720;
	mul.wide.s32 	%rd3055, %r11617, 4;
	add.s64 	%rd3056, %rd2, %rd3055;
	st.global.f32 	[%rd3056], %f1526;
$L__BB5_4673:
	setp.gt.u32 	%p3150, %r2184, 31;
	@%p3150 bra 	$L__BB5_4703;
	ld.param.u32 	%r16425, [_Z24transposeSharedSwizzlingILi32ELi32EEvPfS0_ii_param_2];
	add.s32 	%r2743, %r2742, %r2153;
	setp.ge.s32 	%p3151, %r2743, %r16425;
	@%p3151 bra 	$L__BB5_4676;
	xor.b32  	%r11618, %r2184, %r2718;
	shl.b32 	%r11619, %r2184, 7;
	mov.u32 	%r11620, _ZZ24transposeSharedSwizzlingILi32ELi32EEvPfS0_iiE4tile;
	add.s32 	%r11621, %r11620, %r11619;
	shl.b32 	%r11622, %r11618, 2;
	add.s32 	%r11623, %r11621, %r11622;
	ld.shared.f32 	%f1527, [%r11623];
	add.s32 	%r11624, %r2743, %r2720;
	mul.wide.s32 	%rd3057, %r11624, 4;
	add.s64 	%rd3058, %rd2, %rd3057;
	st.global.f32 	[%rd3058], %f1527;
$L__BB5_4676:
	setp.gt.u32 	%p3152, %r2185, 31;
	@%p3152 bra 	$L__BB5_4703;
	ld.param.u32 	%r16426, [_Z24transposeSharedSwizzlingILi32ELi32EEvPfS0_ii_param_2];
	add.s32 	%r2744, %r2743, %r2153;
	setp.ge.s32 	%p3153, %r2744, %r16426;
	@%p3153 bra 	$L__BB5_4679;
	xor.b32  	%r11625, %r2185, %r2718;
	shl.b32 	%r11626, %r2185, 7;
	mov.u32 	%r11627, _ZZ24transposeSharedSwizzlingILi32ELi32EEvPfS0_iiE4tile;
	add.s32 	%r11628, %r11627, %r11626;
	shl.b32 	%r11629, %r11625, 2;
	add.s32 	%r11630, %r11628, %r11629;
	ld.shared.f32 	%f1528, [%r11630];
	add.s32 	%r11631, %r2744, %r2720;
	mul.wide.s32 	%rd3059, %r11631, 4;
	add.s64 	%rd3060, %rd2, %rd3059;
	st.global.f32 	[%rd3060], %f1528;
$L__BB5_4679:
	setp.gt.u32 	%p3154, %r2186, 31;
	@%p3154 bra 	$L__BB5_4703;
	ld.param.u32 	%r16427, [_Z24transposeSharedSwizzlingILi32ELi32EEvPfS0_ii_param_2];
	add.s32 	%r2745, %r2744, %r2153;
	setp.ge.s32 	%p3155, %r2745, %r16427;
	@%p3155 bra 	$L__BB5_4682;
	xor.b32  	%r11632, %r2186, %r2718;
	shl.b32 	%r11633, %r2186, 7;
	mov.u32 	%r11634, _ZZ24transposeSharedSwizzlingILi32ELi32EEvPfS0_iiE4tile;
	add.s32 	%r11635, %r11634, %r11633;
	shl.b32 	%r11636, %r11632, 2;
	add.s32 	%r11637, %r11635, %r11636;
	ld.shared.f32 	%f1529, [%r11637];
	add.s32 	%r11638, %r2745, %r2720;
	mul.wide.s32 	%rd3061, %r11638, 4;
	add.s64 	%rd3062, %rd2, %rd3061;
	st.global.f32 	[%rd3062], %f1529;
$L__BB5_4682:
	setp.gt.u32 	%p3156, %r2187, 31;
	@%p3156 bra 	$L__BB5_4703;
	ld.param.u32 	%r16428, [_Z24transposeSharedSwizzlingILi32ELi32EEvPfS0_ii_param_2];
	add.s32 	%r2746, %r2745, %r2153;
	setp.ge.s32 	%p3157, %r2746, %r16428;
	@%p3157 bra 	$L__BB5_4685;
	xor.b32  	%r11639, %r2187, %r2718;
	shl.b32 	%r11640, %r2187, 7;
	mov.u32 	%r11641, _ZZ24transposeSharedSwizzlingILi32ELi32EEvPfS0_iiE4tile;
	add.s32 	%r11642, %r11641, %r11640;
	shl.b32 	%r11643, %r11639, 2;
	add.s32 	%r11644, %r11642, %r11643;
	ld.shared.f32 	%f1530, [%r11644];
	add.s32 	%r11645, %r2746, %r2720;
	mul.wide.s32 	%rd3063, %r11645, 4;
	add.s64 	%rd3064, %rd2, %rd3063;
	st.global.f32 	[%rd3064], %f1530;
$L__BB5_4685:
	setp.gt.u32 	%p3158, %r2188, 31;
	@%p3158 bra 	$L__BB5_4703;
	ld.param.u32 	%r16429, [_Z24transposeSharedSwizzlingILi32ELi32EEvPfS0_ii_param_2];
	add.s32 	%r2747, %r2746, %r2153;
	setp.ge.s32 	%p3159, %r2747, %r16429;
	@%p3159 bra 	$L__BB5_4688;
	xor.b32  	%r11646, %r2188, %r2718;
	shl.b32 	%r11647, %r2188, 7;
	mov.u32 	%r11648, _ZZ24transposeSharedSwizzlingILi32ELi32EEvPfS0_iiE4tile;
	add.s32 	%r11649, %r11648, %r11647;
	shl.b32 	%r11650, %r11646, 2;
	add.s32 	%r11651, %r11649, %r11650;
	ld.shared.f32 	%f1531, [%r11651];
	add.s32 	%r11652, %r2747, %r2720;
	mul.wide.s32 	%rd3065, %r11652, 4;
	add.s64 	%rd3066, %rd2, %rd3065;
	st.global.f32 	[%rd3066], %f1531;
$L__BB5_4688:
	setp.gt.u32 	%p3160, %r2189, 31;
	@%p3160 bra 	$L__BB5_4703;
	ld.param.u32 	%r16430, [_Z24transposeSharedSwizzlingILi32ELi32EEvPfS0_ii_param_2];
	add.s32 	%r2748, %r2747, %r2153;
	setp.ge.s32 	%p3161, %r2748, %r16430;
	@%p3161 bra 	$L__BB5_4691;
	xor.b32  	%r11653, %r2189, %r2718;
	shl.b32 	%r11654, %r2189, 7;
	mov.u32 	%r11655, _ZZ24transposeSharedSwizzlingILi32ELi32EEvPfS0_iiE4tile;
	add.s32 	%r11656, %r11655, %r11654;
	shl.b32 	%r11657, %r11653, 2;
	add.s32 	%r11658, %r11656, %r11657;
	ld.shared.f32 	%f1532, [%r11658];
	add.s32 	%r11659, %r2748, %r2720;
	mul.wide.s32 	%rd3067, %r11659, 4;
	add.s64 	%rd3068, %rd2, %rd3067;
	st.global.f32 	[%rd3068], %f1532;
$L__BB5_4691:
	setp.gt.u32 	%p3162, %r2190, 31;
	@%p3162 bra 	$L__BB5_4703;
	ld.param.u32 	%r16431, [_Z24transposeSharedSwizzlingILi32ELi32EEvPfS0_ii_param_2];
	add.s32 	%r2749, %r2748, %r2153;
	setp.ge.s32 	%p3163, %r2749, %r16431;
	@%p3163 bra 	$L__BB5_4694;
	xor.b32  	%r11660, %r2190, %r2718;
	shl.b32 	%r11661, %r2190, 7;
	mov.u32 	%r11662, _ZZ24transposeSharedSwizzlingILi32ELi32EEvPfS0_iiE4tile;
	add.s32 	%r11663, %r11662, %r11661;
	shl.b32 	%r11664, %r11660, 2;
	add.s32 	%r11665, %r11663, %r11664;
	ld.shared.f32 	%f1533, [%r11665];
	add.s32 	%r11666, %r2749, %r2720;
	mul.wide.s32 	%rd3069, %r11666, 4;
	add.s64 	%rd3070, %rd2, %rd3069;
	st.global.f32 	[%rd3070], %f1533;
$L__BB5_4694:
	setp.gt.u32 	%p3164, %r2191, 31;
	@%p3164 bra 	$L__BB5_4703;
	ld.param.u32 	%r16432, [_Z24transposeSharedSwizzlingILi32ELi32EEvPfS0_ii_param_2];
	add.s32 	%r2750, %r2749, %r2153;
	setp.ge.s32 	%p3165, %r2750, %r16432;
	@%p3165 bra 	$L__BB5_4697;
	xor.b32  	%r11667, %r2191, %r2718;
	shl.b32 	%r11668, %r2191, 7;
	mov.u32 	%r11669, _ZZ24transposeSharedSwizzlingILi32ELi32EEvPfS0_iiE4tile;
	add.s32 	%r11670, %r11669, %r11668;
	shl.b32 	%r11671, %r11667, 2;
	add.s32 	%r11672, %r11670, %r11671;
	ld.shared.f32 	%f1534, [%r11672];
	add.s32 	%r11673, %r2750, %r2720;
	mul.wide.s32 	%rd3071, %r11673, 4;
	add.s64 	%rd3072, %rd2, %rd3071;
	st.global.f32 	[%rd3072], %f1534;
$L__BB5_4697:
	setp.gt.u32 	%p3166, %r2192, 31;
	@%p3166 bra 	$L__BB5_4703;
	ld.param.u32 	%r16433, [_Z24transposeSharedSwizzlingILi32ELi32EEvPfS0_ii_param_2];
	add.s32 	%r2751, %r2750, %r2153;
	setp.ge.s32 	%p3167, %r2751, %r16433;
	@%p3167 bra 	$L__BB5_4700;
	xor.b32  	%r11674, %r2192, %r2718;
	shl.b32 	%r11675, %r2192, 7;
	mov.u32 	%r11676, _ZZ24transposeSharedSwizzlingILi32ELi32EEvPfS0_iiE4tile;
	add.s32 	%r11677, %r11676, %r11675;
	shl.b32 	%r11678, %r11674, 2;
	add.s32 	%r11679, %r11677, %r11678;
	ld.shared.f32 	%f1535, [%r11679];
	add.s32 	%r11680, %r2751, %r2720;
	mul.wide.s32 	%rd3073, %r11680, 4;
	add.s64 	%rd3074, %rd2, %rd3073;
	st.global.f32 	[%rd3074], %f1535;
$L__BB5_4700:
	setp.gt.u32 	%p3168, %r2193, 31;
	@%p3168 bra 	$L__BB5_4703;
	ld.param.u32 	%r16434, [_Z24transposeSharedSwizzlingILi32ELi32EEvPfS0_ii_param_2];
	add.s32 	%r2752, %r2751, %r2153;
	setp.ge.s32 	%p3169, %r2752, %r16434;
	@%p3169 bra 	$L__BB5_4703;
	xor.b32  	%r11681, %r2193, %r2718;
	shl.b32 	%r11682, %r2193, 7;
	mov.u32 	%r11683, _ZZ24transposeSharedSwizzlingILi32ELi32EEvPfS0_iiE4tile;
	add.s32 	%r11684, %r11683, %r11682;
	shl.b32 	%r11685, %r11681, 2;
	add.s32 	%r11686, %r11684, %r11685;
	ld.shared.f32 	%f1536, [%r11686];
	add.s32 	%r11687, %r2752, %r2720;
	mul.wide.s32 	%rd3075, %r11687, 4;
	add.s64 	%rd3076, %rd2, %rd3075;
	st.global.f32 	[%rd3076], %f1536;
$L__BB5_4703:
	add.s32 	%r2753, %r2718, %r2227;
	setp.gt.u32 	%p3170, %r2753, 31;
	@%p3170 bra 	$L__BB5_6270;
	ld.param.u32 	%r17987, [_Z24transposeSharedSwizzlingILi32ELi32EEvPfS0_ii_param_3];
	add.s32 	%r2754, %r2719, %r2227;
	setp.ge.s32 	%p3171, %r2754, %r17987;
	@%p3171 bra 	$L__BB5_6270;
	@%p2116 bra 	$L__BB5_4801;
	ld.param.u32 	%r16435, [_Z24transposeSharedSwizzlingILi32ELi32EEvPfS0_ii_param_2];
	mul.lo.s32 	%r2755, %r2754, %r16435;
	add.s32 	%r2756, %r2152, %r2151;
	setp.ge.s32 	%p3173, %r2756, %r16435;
	@%p3173 bra 	$L__BB5_4708;
	xor.b32  	%r11688, %r2152, %r2753;
	shl.b32 	%r11689, %r2152, 7;
	mov.u32 	%r11690, _ZZ24transposeSharedSwizzlingILi32ELi32EEvPfS0_iiE4tile;
	add.s32 	%r11691, %r11690, %r11689;
	shl.b32 	%r11692, %r11688, 2;
	add.s32 	%r11693, %r11691, %r11692;
	ld.shared.f32 	%f1537, [%r11693];
	add.s32 	%r11694, %r2756, %r2755;
	mul.wide.s32 	%rd3077, %r11694, 4;
	add.s64 	%rd3078, %rd2, %rd3077;
	st.global.f32 	[%rd3078], %f1537;
$L__BB5_4708:
	setp.gt.u32 	%p3174, %r2154, 31;
	@%p3174 bra 	$L__BB5_4801;
	ld.param.u32 	%r16436, [_Z24transposeSharedSwizzlingILi32ELi32EEvPfS0_ii_param_2];
	add.s32 	%r2757, %r2756, %r2153;
	setp.ge.s32 	%p3175, %r2757, %r16436;
	@%p3175 bra 	$L__BB5_4711;
	xor.b32  	%r11695, %r2154, %r2753;
	shl.b32 	%r11696, %r2152, 7;
	mov.u32 	%r11697, _ZZ24transposeSharedSwizzlingILi32ELi32EEvPfS0_iiE4tile;
	add.s32 	%r11698, %r11697, %r11696;
	shl.b32 	%r11699, %r2153, 7;
	add.s32 	%r11700, %r11698, %r11699;
	shl.b32 	%r11701, %r11695, 2;
	add.s32 	%r11702, %r11700, %r11701;
	ld.shared.f32 	%f1538, [%r11702];
	add.s32 	%r11703, %r2757, %r2755;
	mul.wide.s32 	%rd3079, %r11703, 4;
	add.s64 	%rd3080, %rd2, %rd3079;
	st.global.f32 	[%rd3080], %f1538;
$L__BB5_4711:
	setp.gt.u32 	%p3176, %r2155, 31;
	@%p3176 bra 	$L__BB5_4801;
	ld.param.u32 	%r16437, [_Z24transposeSharedSwizzlingILi32ELi32EEvPfS0_ii_param_2];
	add.s32 	%r2758, %r2757, %r2153;
	setp.ge.s32 	%p3177, %r2758, %r16437;
	@%p3177 bra 	$L__BB5_4714;
	xor.b32  	%r11704, %r2155, %r2753;
	shl.b32 	%r11705, %r2152, 7;
	mov.u32 	%r11706, _ZZ24transposeSharedSwizzlingILi32ELi32EEvPfS0_iiE4tile;
	add.s32 	%r11707, %r11706, %r11705;
	shl.b32 	%r11708, %r2153, 7;
	add.s32 	%r11709, %r11707, %r11708;
	add.s32 	%r11710, %r11709, %r11708;
	shl.b32 	%r11711, %r11704, 2;
	add.s32 	%r11712, %r11710, %r11711;
	ld.shared.f32 	%f1539, [%r11712];
	add.s32 	%r11713, %r2758, %r2755;
	mul.wide.s32 	%rd3081, %r11713, 4;
	add.s64 	%rd3082, %rd2, %rd3081;
	st.global.f32 	[%rd3082], %f1539;
$L__BB5_4714:
	setp.gt.u32 	%p3178, %r2156, 31;
	@%p3178 bra 	$L__BB5_4801;
	ld.param.u32 	%r16438, [_Z24transposeSharedSwizzlingILi32ELi32EEvPfS0_ii_param_2];
	add.s32 	%r2759, %r2758, %r2153;
	setp.ge.s32 	%p3179, %r2759, %r16438;
	@%p3179 bra 	$L__BB5_4717;
	xor.b32  	%r11714, %r2156, %r2753;
	shl.b32 	%r11715, %r2152, 7;
	mov.u32 	%r11716, _ZZ24transposeSharedSwizzlingILi32ELi32EEvPfS0_iiE4tile;
	add.s32 	%r11717, %r11716, %r11715;
	shl.b32 	%r11718, %r2153, 7;
	add.s32 	%r11719, %r11717, %r11718;
	add.s32 	%r11720, %r11719, %r11718;
	add.s32 	%r11721, %r11720, %r11718;
	shl.b32 	%r11722, %r11714, 2;
	add.s32 	%r11723, %r11721, %r11722;
	ld.shared.f32 	%f1540, [%r11723];
	add.s32 	%r11724, %r2759, %r2755;
	mul.wide.s32 	%rd3083, %r11724, 4;
	add.s64 	%rd3084, %rd2, %rd3083;
	st.global.f32 	[%rd3084], %f1540;
$L__BB5_4717:
	setp.gt.u32 	%p3180, %r2157, 31;
	@%p3180 bra 	$L__BB5_4801;
	ld.param.u32 	%r16439, [_Z24transposeSharedSwizzlingILi32ELi32EEvPfS0_ii_param_2];
	add.s32 	%r2760, %r2759, %r2153;
	setp.ge.s32 	%p3181, %r2760, %r16439;
	@%p3181 bra 	$L__BB5_4720;
	xor.b32  	%r11725, %r2157, %r2753;
	shl.b32 	%r11726, %r2152, 7;
	mov.u32 	%r11727, _ZZ24transposeSharedSwizzlingILi32ELi32EEvPfS0_iiE4tile;
	add.s32 	%r11728, %r11727, %r11726;
	shl.b32 	%r11729, %r2153, 7;
	add.s32 	%r11730, %r11728, %r11729;
	add.s32 	%r11731, %r11730, %r11729;
	add.s32 	%r11732, %r11731, %r11729;
	add.s32 	%r11733, %r11732, %r11729;
	shl.b32 	%r11734, %r11725, 2;
	add.s32 	%r11735, %r11733, %r11734;
	ld.shared.f32 	%f1541, [%r11735];
	add.s32 	%r11736, %r2760, %r2755;
	mul.wide.s32 	%rd3085, %r11736, 4;
	add.s64 	%rd3086, %rd2, %rd3085;
	st.global.f32 	[%rd3086], %f1541;
$L__BB5_4720:
	setp.gt.u32 	%p3182, %r2158, 31;
	@%p3182 bra 	$L__BB5_4801;
	ld.param.u32 	%r16440, [_Z24transposeSharedSwizzlingILi32ELi32EEvPfS0_ii_param_2];
	add.s32 	%r2761, %r2760, %r2153;
	setp.ge.s32 	%p3183, %r2761, %r16440;
	@%p3183 bra 	$L__BB5_4723;
	xor.b32  	%r11737, %r2158, %r2753;
	shl.b32 	%r11738, %r2152, 7;
	mov.u32 	%r11739, _ZZ24transposeSharedSwizzlingILi32ELi32EEvPfS0_iiE4tile;
	add.s32 	%r11740, %r11739, %r11738;
	shl.b32 	%r11741, %r2153, 7;
	add.s32 	%r11742, %r11740, %r11741;
	add.s32 	%r11743, %r11742, %r11741;
	add.s32 	%r11744, %r11743, %r11741;
	add.s32 	%r11745, %r11744, %r11741;
	add.s32 	%r11746, %r11745, %r11741;
	shl.b32 	%r11747, %r11737, 2;
	add.s32 	%r11748, %r11746, %r11747;
	ld.shared.f32 	%f1542, [%r11748];
	add.s32 	%r11749, %r2761, %r2755;
	mul.wide.s32 	%rd3087, %r11749, 4;
	add.s64 	%rd3088, %rd2, %rd3087;
	st.global.f32 	[%rd3088], %f1542;
$L__BB5_4723:
	setp.gt.u32 	%p3184, %r2159, 31;
	@%p3184 bra 	$L__BB5_4801;
	ld.param.u32 	%r16441, [_Z24transposeSharedSwizzlingILi32ELi32EEvPfS0_ii_param_2];
	add.s32 	%r2762, %r2761, %r2153;
	setp.ge.s32 	%p3185, %r2762, %r16441;
	@%p3185 bra 	$L__BB5_4726;
	xor.b32  	%r11750, %r2159, %r2753;
	shl.b32 	%r11751, %r2152, 7;
	mov.u32 	%r11752, _ZZ24transposeSharedSwizzlingILi32ELi32EEvPfS0_iiE4tile;
	add.s32 	%r11753, %r11752, %r11751;
	shl.b32 	%r11754, %r2153, 7;
	add.s32 	%r11755, %r11753, %r11754;
	add.s32 	%r11756, %r11755, %r11754;
	add.s32 	%r11757, %r11756, %r11754;
	add.s32 	%r11758, %r11757, %r11754;
	add.s32 	%r11759, %r11758, %r11754;
	add.s32 	%r11760, %r11759, %r11754;
	shl.b32 	%r11761, %r11750, 2;
	add.s32 	%r11762, %r11760, %r11761;
	ld.shared.f32 	%f1543, [%r11762];
	add.s32 	%r11763, %r2762, %r2755;
	mul.wide.s32 	%rd3089, %r11763, 4;
	add.s64 	%rd3090, %rd2, %rd3089;
	st.global.f32 	[%rd3090], %f1543;
$L__BB5_4726:
	setp.gt.u32 	%p3186, %r2160, 31;
	@%p3186 bra 	$L__BB5_4801;
	ld.param.u32 	%r16442, [_Z24transposeSharedSwizzlingILi32ELi32EEvPfS0_ii_param_2];
	add.s32 	%r2763, %r2762, %r2153;
	setp.ge.s32 	%p3187, %r2763, %r16442;
	@%p3187 bra 	$L__BB5_4729;
	xor.b32  	%r11764, %r2160, %r2753;
	shl.b32 	%r11765, %r2152, 7;
	mov.u32 	%r11766, _ZZ24transposeSharedSwizzlingILi32ELi32EEvPfS0_iiE4tile;
	add.s32 	%r11767, %r11766, %r11765;
	shl.b32 	%r11768, %r2153, 7;
	add.s32 	%r11769, %r11767, %r11768;
	add.s32 	%r11770, %r11769, %r11768;
	add.s32 	%r11771, %r11770, %r11768;
	add.s32 	%r11772, %r11771, %r11768;
	add.s32 	%r11773, %r11772, %r11768;
	add.s32 	%r11774, %r11773, %r11768;
	add.s32 	%r11775, %r11774, %r11768;
	shl.b32 	%r11776, %r11764, 2;
	add.s32 	%r11777, %r11775, %r11776;
	ld.shared.f32 	%f1544, [%r11777];
	add.s32 	%r11778, %r2763, %r2755;
	mul.wide.s32 	%rd3091, %r11778, 4;
	add.s64 	%rd3092, %rd2, %rd3091;
	st.global.f32 	[%rd3092], %f1544;
$L__BB5_4729:
	setp.gt.u32 	%p3188, %r2161, 31;
	@%p3188 bra 	$L__BB5_4801;
	ld.param.u32 	%r16443, [_Z24transposeSharedSwizzlingILi32ELi32EEvPfS0_ii_param_2];
	add.s32 	%r2764, %r2763, %r2153;
	setp.ge.s32 	%p3189, %r2764, %r16443;
	@%p3189 bra 	$L__BB5_4732;
	xor.b32  	%r11779, %r2161, %r2753;
	shl.b32 	%r11780, %r2152, 7;
	mov.u32 	%r11781, _ZZ24transposeSharedSwizzlingILi32ELi32EEvPfS0_iiE4tile;
	add.s32 	%r11782, %r11781, %r11780;
	shl.b32 	%r11783, %r2153, 7;
	add.s32 	%r11784, %r11782, %r11783;
	add.s32 	%r11785, %r11784, %r11783;
	add.s32 	%r11786, %r11785, %r11783;
	add.s32 	%r11787, %r11786, %r11783;
	add.s32 	%r11788, %r11787, %r11783;
	add.s32 	%r11789, %r11788, %r11783;
	add.s32 	%r11790, %r11789, %r11783;
	add.s32 	%r11791, %r11790, %r11783;
	shl.b32 	%r11792, %r11779, 2;
	add.s32 	%r11793, %r11791, %r11792;
	ld.shared.f32 	%f1545, [%r11793];
	add.s32 	%r11794, %r2764, %r2755;
	mul.wide.s32 	%rd3093, %r11794, 4;
	add.s64 	%rd3094, %rd2, %rd3093;
	st.global.f32 	[%rd3094], %f1545;
$L__BB5_4732:
	setp.gt.u32 	%p3190, %r2162, 31;
	@%p3190 bra 	$L__BB5_4801;
	ld.param.u32 	%r16444, [_Z24transposeSharedSwizzlingILi32ELi32EEvPfS0_ii_param_2];
	add.s32 	%r2765, %r2764, %r2153;
	setp.ge.s32 	%p3191, %r2765, %r16444;
	@%p3191 bra 	$L__BB5_4735;
	xor.b32  	%r11795, %r2162, %r2753;
	shl.b32 	%r11796, %r2152, 7;
	mov.u32 	%r11797, _ZZ24transposeSharedSwizzlingILi32ELi32EEvPfS0_iiE4tile;
	add.s32 	%r11798, %r11797, %r11796;
	shl.b32 	%r11799, %r2153, 7;
	add.s32 	%r11800, %r11798, %r11799;
	add.s32 	%r11801, %r11800, %r11799;
	add.s32 	%r11802, %r11801, %r11799;
	add.s32 	%r11803, %r11802, %r11799;
	add.s32 	%r11804, %r11803, %r11799;
	add.s32 	%r11805, %r11804, %r11799;
	add.s32 	%r11806, %r11805, %r11799;
	add.s32 	%r11807, %r11806, %r11799;
	add.s32 	%r11808, %r11807, %r11799;
	shl.b32 	%r11809, %r11795, 2;
	add.s32 	%r11810, %r11808, %r11809;
	ld.shared.f32 	%f1546, [%r11810];
	add.s32 	%r11811, %r2765, %r2755;
	mul.wide.s32 	%rd3095, %r11811, 4;
	add.s64 	%rd3096, %rd2, %rd3095;
	st.global.f32 	[%rd3096], %f1546;
$L__BB5_4735:
	setp.gt.u32 	%p3192, %r2163, 31;
	@%p3192 bra 	$L__BB5_4801;
	ld.param.u32 	%r16445, [_Z24transposeSharedSwizzlingILi32ELi32EEvPfS0_ii_param_2];
	add.s32 	%r2766, %r2765, %r2153;
	setp.ge.s32 	%p3193, %r2766, %r16445;
	@%p3193 bra 	$L__BB5_4738;
	xor.b32  	%r11812, %r2163, %r2753;
	shl.b32 	%r11813, %r2152, 7;
	mov.u32 	%r11814, _ZZ24transposeSharedSwizzlingILi32ELi32EEvPfS0_iiE4tile;
	add.s32 	%r11815, %r11814, %r11813;
	shl.b32 	%r11816, %r2153, 7;
	add.s32 	%r11817, %r11815, %r11816;
	add.s32 	%r11818, %r11817, %r11816;
	add.s32 	%r11819, %r11818, %r11816;
	add.s32 	%r11820, %r11819, %r11816;
	add.s32 	%r11821, %r11820, %r11816;
	add.s32 	%r11822, %r11821, %r11816;
	add.s32 	%r11823, %r11822, %r11816;
	add.s32 	%r11824, %r11823, %r11816;
	add.s32 	%r11825, %r11824, %r11816;
	add.s32 	%r11826, %r11825, %r11816;
	shl.b32 	%r11827, %r11812, 2;
	add.s32 	%r11828, %r11826, %r11827;
	ld.shared.f32 	%f1547, [%r11828];
	add.s32 	%r11829, %r2766, %r2755;
	mul.wide.s32 	%rd3097, %r11829, 4;
	add.s64 	%rd3098, %rd2, %rd3097;
	st.global.f32 	[%rd3098], %f1547;
$L__BB5_4738:
	setp.gt.u32 	%p3194, %r2164, 31;
	@%p3194 bra 	$L__BB5_4801;
	ld.param.u32 	%r16446, [_Z24transposeSharedSwizzlingILi32ELi32EEvPfS0_ii_param_2];
	add.s32 	%r2767, %r2766, %r2153;
	setp.ge.s32 	%p3195, %r2767, %r16446;
	@%p3195 bra 	$L__BB5_4741;
	xor.b32  	%r11830, %r2164, %r2753;
	shl.b32 	%r11831, %r11830, 2;
	add.s32 	%r11832, %r2165, %r11831;
	ld.shared.f32 	%f1548, [%r11832];
	add.s32 	%r11833, %r2767, %r2755;
	mul.wide.s32 	%rd3099, %r11833, 4;
	add.s64 	%rd3100, %rd2, %rd3099;
	st.global.f32 	[%rd3100], %f1548;
$L__BB5_4741:
	setp.gt.u32 	%p3196, %r2166, 31;
	@%p3196 bra 	$L__BB5_4801;
	ld.param.u32 	%r16447, [_Z24transposeSharedSwizzlingILi32ELi32EEvPfS0_ii_param_2];
	add.s32 	%r2768, %r2767, %r2153;
	setp.ge.s32 	%p3197, %r2768, %r16447;
	@%p3197 bra 	$L__BB5_4744;
	xor.b32  	%r11834, %r2166, %r2753;
	shl.b32 	%r11835, %r11834, 2;
	add.s32 	%r11836, %r2167, %r11835;
	ld.shared.f32 	%f1549, [%r11836];
	add.s32 	%r11837, %r2768, %r2755;
	mul.wide.s32 	%rd3101, %r11837, 4;
	add.s64 	%rd3102, %rd2, %rd3101;
	st.global.f32 	[%rd3102], %f1549;
$L__BB5_4744:
	setp.gt.u32 	%p3198, %r2168, 31;
	@%p3198 bra 	$L__BB5_4801;
	ld.param.u32 	%r16448, [_Z24transposeSharedSwizzlingILi32ELi32EEvPfS0_ii_param_2];
	add.s32 	%r2769, %r2768, %r2153;
	setp.ge.s32 	%p3199, %r2769, %r16448;
	@%p3199 bra 	$L__BB5_4747;
	xor.b32  	%r11838, %r2168, %r2753;
	shl.b32 	%r11839, %r11838, 2;
	add.s32 	%r11840, %r2169, %r11839;
	ld.shared.f32 	%f1550, [%r11840];
	add.s32 	%r11841, %r2769, %r2755;
	mul.wide.s32 	%rd3103, %r11841, 4;
	add.s64 	%rd3104, %rd2, %rd3103;
	st.global.f32 	[%rd3104], %f1550;
$L__BB5_4747:
	setp.gt.u32 	%p3200, %r2170, 31;
	@%p3200 bra 	$L__BB5_4801;
	ld.param.u32 	%r16449, [_Z24transposeSharedSwizzlingILi32ELi32EEvPfS0_ii_param_2];
	add.s32 	%r2770, %r2769, %r2153;
	setp.ge.s32 	%p3201, %r2770, %r16449;
	@%p3201 bra 	$L__BB5_4750;
	xor.b32  	%r11842, %r2170, %r2753;
	shl.b32 	%r11843, %r11842, 2;
	add.s32 	%r11844, %r2171, %r11843;
	ld.shared.f32 	%f1551, [%r11844];
	add.s32 	%r11845, %r2770, %r2755;
	mul.wide.s32 	%rd3105, %r11845, 4;
	add.s64 	%rd3106, %rd2, %rd3105;
	st.global.f32 	[%rd3106], %f1551;
$L__BB5_4750:
	setp.gt.u32 	%p3202, %r2172, 31;
	@%p3202 bra 	$L__BB5_4801;
	ld.param.u32 	%r16450, [_Z24transposeSharedSwizzlingILi32ELi32EEvPfS0_ii_param_2];
	add.s32 	%r2771, %r2770, %r2153;
	setp.ge.s32 	%p3203, %r2771, %r16450;
	@%p3203 bra 	$L__BB5_4753;
	xor.b32  	%r11846, %r2172, %r2753;
	shl.b32 	%r11847, %r11846, 2;
	add.s32 	%r11848, %r2173, %r11847;
	ld.shared.f32 	%f1552, [%r11848];
	add.s32 	%r11849, %r2771, %r2755;
	mul.wide.s32 	%rd3107, %r11849, 4;
	add.s64 	%rd3108, %rd2, %rd3107;
	st.global.f32 	[%rd3108], %f1552;
$L__BB5_4753:
	setp.gt.u32 	%p3204, %r2174, 31;
	@%p3204 bra 	$L__BB5_4801;
	ld.param.u32 	%r16451, [_Z24transposeSharedSwizzlingILi32ELi32EEvPfS0_ii_param_2];
	add.s32 	%r2772, %r2771, %r2153;
	setp.ge.s32 	%p3205, %r2772, %r16451;
	@%p3205 bra 	$L__BB5_4756;
	xor.b32  	%r11850, %r2174, %r2753;
	shl.b32 	%r11851, %r11850, 2;
	add.s32 	%r11852, %r2175, %r11851;
	ld.shared.f32 	%f1553, [%r11852];
	add.s32 	%r11853, %r2772, %r2755;
	mul.wide.s32 	%rd3109, %r11853, 4;
	add.s64 	%rd3110, %rd2, %rd3109;
	st.global.f32 	[%rd3110], %f1553;
$L__BB5_4756:
	setp.gt.u32 	%p3206, %r2176, 31;
	@%p3206 bra 	$L__BB5_4801;
	ld.param.u32 	%r16452, [_Z24transposeSharedSwizzlingILi32ELi32EEvPfS0_ii_param_2];
	add.s32 	%r2773, %r2772, %r2153;
	setp.ge.s32 	%p3207, %r2773, %r16452;
	@%p3207 bra 	$L__BB5_4759;
	xor.b32  	%r11854, %r2176, %r2753;
	shl.b32 	%r11855, %r11854, 2;
	add.s32 	%r11856, %r2177, %r11855;
	ld.shared.f32 	%f1554, [%r11856];
	add.s32 	%r11857, %r2773, %r2755;
	mul.wide.s32 	%rd3111, %r11857, 4;
	add.s64 	%rd3112, %rd2, %rd3111;
	st.global.f32 	[%rd3112], %f1554;
$L__BB5_4759:
	setp.gt.u32 	%p3208, %r2178, 31;
	@%p3208 bra 	$L__BB5_4801;
	ld.param.u32 	%r16453, [_Z24transposeSharedSwizzlingILi32ELi32EEvPfS0_ii_param_2];
	add.s32 	%r2774, %r2773, %r2153;
	setp.ge.s32 	%p3209, %r2774, %r16453;
	@%p3209 bra 	$L__BB5_4762;
	xor.b32  	%r11858, %r2178, %r2753;
	shl.b32 	%r11859, %r11858, 2;
	add.s32 	%r11860, %r2179, %r11859;
	ld.shared.f32 	%f1555, [%r11860];
	add.s32 	%r11861, %r2774, %r2755;
	mul.wide.s32 	%rd3113, %r11861, 4;
	add.s64 	%rd3114, %rd2, %rd3113;
	st.global.f32 	[%rd3114], %f1555;
$L__BB5_4762:
	setp.gt.u32 	%p3210, %r2180, 31;
	@%p3210 bra 	$L__BB5_4801;
	ld.param.u32 	%r16454, [_Z24transposeSharedSwizzlingILi32ELi32EEvPfS0_ii_param_2];
	add.s32 	%r2775, %r2774, %r2153;
	setp.ge.s32 	%p3211, %r2775, %r16454;
	@%p3211 bra 	$L__BB5_4765;
	xor.b32  	%r11862, %r2180, %r2753;
	shl.b32 	%r11863, %r11862, 2;
	add.s32 	%r11864, %r2181, %r11863;
	ld.shared.f32 	%f1556, [%r11864];
	add.s32 	%r11865, %r2775, %r2755;
	mul.wide.s32 	%rd3115, %r11865, 4;
	add.s64 	%rd3116, %rd2, %rd3115;
	st.global.f32 	[%rd3116], %f1556;
$L__BB5_4765:
	setp.gt.u32 	%p3212, %r2182, 31;
	@%p3212 bra 	$L__BB5_4801;
	ld.param.u32 	%r16455, [_Z24transposeSharedSwizzlingILi32ELi32EEvPfS0_ii_param_2];
	add.s32 	%r2776, %r2775, %r2153;
	setp.ge.s32 	%p3213, %r2776, %r16455;
	@%p3213 bra 	$L__BB5_4768;
	xor.b32  	%r11866, %r2182, %r2753;
	shl.b32 	%r11867, %r2182, 7;
	mov.u32 	%r11868, _ZZ24transposeSharedSwizzlingILi32ELi32EEvPfS0_iiE4tile;
	add.s32 	%r11869, %r11868, %r11867;
	shl.b32 	%r11870, %r11866, 2;
	add.s32 	%r11871, %r11869, %r11870;
	ld.shared.f32 	%f1557, [%r11871];
	add.s32 	%r11872, %r2776, %r2755;
	mul.wide.s32 	%rd3117, %r11872, 4;
	add.s64 	%rd3118, %rd2, %rd3117;
	st.global.f32 	[%rd3118], %f1557;
$L__BB5_4768:
	setp.gt.u32 	%p3214, %r2183, 31;
	@%p3214 bra 	$L__BB5_4801;
	ld.param.u32 	%r16456, [_Z24transposeSharedSwizzlingILi32ELi32EEvPfS0_ii_param_2];
	add.s32 	%r2777, %r2776, %r2153;
	setp.ge.s32 	%p3215, %r2777, %r16456;
	@%p3215 bra 	$L__BB5_4771;
	xor.b32  	%r11873, %r2183, %r2753;
	shl.b32 	%r11874, %r2183, 7;
	mov.u32 	%r11875, _ZZ24transposeSharedSwizzlingILi32ELi32EEvPfS0_iiE4tile;
	add.s32 	%r11876, %r11875, %r11874;
	shl.b32 	%r11877, %r11873, 2;
	add.s32 	%r11878, %r11876, %r11877;
	ld.shared.f32 	%f1558, [%r11878];
	add.s32 	%r11879, %r2777, %r2755;
	mul.wide.s32 	%rd3119, %r11879, 4;
	add.s64 	%rd3120, %rd2, %rd3119;
	st.global.f32 	[%rd3120], %f1558;
$L__BB5_4771:
	setp.gt.u32 	%p3216, %r2184, 31;
	@%p3216 bra 	$L__BB5_4801;
	ld.param.u32 	%r16457, [_Z24transposeSharedSwizzlingILi32ELi32EEvPfS0_ii_param_2];
	add.s32 	%r2778, %r2777, %r2153;
	setp.ge.s32 	%p3217, %r2778, %r16457;
	@%p3217 bra 	$L__BB5_4774;
	xor.b32  	%r11880, %r2184, %r2753;
	shl.b32 	%r11881, %r2184, 7;
	mov.u32 	%r11882, _ZZ24transposeSharedSwizzlingILi32ELi32EEvPfS0_iiE4tile;
	add.s32 	%r11883, %r11882, %r11881;
	shl.b32 	%r11884, %r11880, 2;
	add.s32 	%r11885, %r11883, %r11884;
	ld.shared.f32 	%f1559, [%r11885];
	add.s32 	%r11886, %r2778, %r2755;
	mul.wide.s32 	%rd3121, %r11886, 4;
	add.s64 	%rd3122, %rd2, %rd3121;
	st.global.f32 	[%rd3122], %f1559;
$L__BB5_4774:
	setp.gt.u32 	%p3218, %r2185, 31;
	@%p3218 bra 	$L__BB5_4801;
	ld.param.u32 	%r16458, [_Z24transposeSharedSwizzlingILi32ELi32EEvPfS0_ii_param_2];
	add.s32 	%r2779, %r2778, %r2153;
	setp.ge.s32 	%p3219, %r2779, %r16458;
	@%p3219 bra 	$L__BB5_4777;
	xor.b32  	%r11887, %r2185, %r2753;
	shl.b32 	%r11888, %r2185, 7;
	mov.u32 	%r11889, _ZZ24transposeSharedSwizzlingILi32ELi32EEvPfS0_iiE4tile;
	add.s32 	%r11890, %r11889, %r11888;
	shl.b32 	%r11891, %r11887, 2;
	add.s32 	%r11892, %r11890, %r11891;
	ld.shared.f32 	%f1560, [%r11892];
	add.s32 	%r11893, %r2779, %r2755;
	mul.wide.s32 	%rd3123, %r11893, 4;
	add.s64 	%rd3124, %rd2, %rd3123;
	st.global.f32 	[%rd3124], %f1560;
$L__BB5_4777:
	setp.gt.u32 	%p3220, %r2186, 31;
	@%p3220 bra 	$L__BB5_4801;
	ld.param.u32 	%r16459, [_Z24transposeSharedSwizzlingILi32ELi32EEvPfS0_ii_param_2];
	add.s32 	%r2780, %r2779, %r2153;
	setp.ge.s32 	%p3221, %r2780, %r16459;
	@%p3221 bra 	$L__BB5_4780;
	xor.b32  	%r11894, %r2186, %r2753;
	shl.b32 	%r11895, %r2186, 7;
	mov.u32 	%r11896, _ZZ24transposeSharedSwizzlingILi32ELi32EEvPfS0_iiE4tile;
	add.s32 	%r11897, %r11896, %r11895;
	shl.b32 	%r11898, %r11894, 2;
	add.s32 	%r11899, %r11897, %r11898;
	ld.shared.f32 	%f1561, [%r11899];
	add.s32 	%r11900, %r2780, %r2755;
	mul.wide.s32 	%rd3125, %r11900, 4;
	add.s64 	%rd3126, %rd2, %rd3125;
	st.global.f32 	[%rd3126], %f1561;
$L__BB5_4780:
	setp.gt.u32 	%p3222, %r2187, 31;
	@%p3222 bra 	$L__BB5_4801;
	ld.param.u32 	%r16460, [_Z24transposeSharedSwizzlingILi32ELi32EEvPfS0_ii_param_2];
	add.s32 	%r2781, %r2780, %r2153;
	setp.ge.s32 	%p3223, %r2781, %r16460;
	@%p3223 bra 	$L__BB5_4783;
	xor.b32  	%r11901, %r2187, %r2753;
	shl.b32 	%r11902, %r2187, 7;
	mov.u32 	%r11903, _ZZ24transposeSharedSwizzlingILi32ELi32EEvPfS0_iiE4tile;
	add.s32 	%r11904, %r11903, %r11902;
	shl.b32 	%r11905, %r11901, 2;
	add.s32 	%r11906, %r11904, %r11905;
	ld.shared.f32 	%f1562, [%r11906];
	add.s32 	%r11907, %r2781, %r2755;
	mul.wide.s32 	%rd3127, %r11907, 4;
	add.s64 	%rd3128, %rd2, %rd3127;
	st.global.f32 	[%rd3128], %f1562;
$L__BB5_4783:
	setp.gt.u32 	%p3224, %r2188, 31;
	@%p3224 bra 	$L__BB5_4801;
	ld.param.u32 	%r16461, [_Z24transposeSharedSwizzlingILi32ELi32EEvPfS0_ii_param_2];
	add.s32 	%r2782, %r2781, %r2153;
	setp.ge.s32 	%p3225, %r2782, %r16461;
	@%p3225 bra 	$L__BB5_4786;
	xor.b32  	%r11908, %r2188, %r2753;
	shl.b32 	%r11909, %r2188, 7;
	mov.u32 	%r11910, _ZZ24transposeSharedSwizzlingILi32ELi32EEvPfS0_iiE4tile;
	add.s32 	%r11911, %r11910, %r11909;
	shl.b32 	%r11912, %r11908, 2;
	add.s32 	%r11913, %r11911, %r11912;
	ld.shared.f32 	%f1563, [%r11913];
	add.s32 	%r11914, %r2782, %r2755;
	mul.wide.s32 	%rd3129, %r11914, 4;
	add.s64 	%rd3130, %rd2, %rd3129;
	st.global.f32 	[%rd3130], %f1563;
$L__BB5_4786:
	setp.gt.u32 	%p3226, %r2189, 31;
	@%p3226 bra 	$L__BB5_4801;
	ld.param.u32 	%r16462, [_Z24transposeSharedSwizzlingILi32ELi32EEvPfS0_ii_param_2];
	add.s32 	%r2783, %r2782, %r2153;
	setp.ge.s32 	%p3227, %r2783, %r16462;
	@%p3227 bra 	$L__BB5_4789;
	xor.b32  	%r11915, %r2189, %r2753;
	shl.b32 	%r11916, %r2189, 7;
	mov.u32 	%r11917, _ZZ24transposeSharedSwizzlingILi32ELi32EEvPfS0_iiE4tile;
	add.s32 	%r11918, %r11917, %r11916;
	shl.b32 	%r11919, %r11915, 2;
	add.s32 	%r11920, %r11918, %r11919;
	ld.shared.f32 	%f1564, [%r11920];
	add.s32 	%r11921, %r2783, %r2755;
	mul.wide.s32 	%rd3131, %r11921, 4;
	add.s64 	%rd3132, %rd2, %rd3131;
	st.global.f32 	[%rd3132], %f1564;
$L__BB5_4789:
	setp.gt.u32 	%p3228, %r2190, 31;
	@%p3228 bra 	$L__BB5_4801;
	ld.param.u32 	%r16463, [_Z24transposeSharedSwizzlingILi32ELi32EEvPfS0_ii_param_2];
	add.s32 	%r2784, %r2783, %r2153;
	setp.ge.s32 	%p3229, %r2784, %r16463;
	@%p3229 bra 	$L__BB5_4792;
	xor.b32  	%r11922, %r2190, %r2753;
	shl.b32 	%r11923, %r2190, 7;
	mov.u32 	%r11924, _ZZ24transposeSharedSwizzlingILi32ELi32EEvPfS0_iiE4tile;
	add.s32 	%r11925, %r11924, %r11923;
	shl.b32 	%r11926, %r11922, 2;
	add.s32 	%r11927, %r11925, %r11926;
	ld.shared.f32 	%f1565, [%r11927];
	add.s32 	%r11928, %r2784, %r2755;
	mul.wide.s32 	%rd3133, %r11928, 4;
	add.s64 	%rd3134, %rd2, %rd3133;
	st.global.f32 	[%rd3134], %f1565;
$L__BB5_4792:
	setp.gt.u32 	%p3230, %r2191, 31;
	@%p3230 bra 	$L__BB5_4801;
	ld.param.u32 	%r16464, [_Z24transposeSharedSwizzlingILi32ELi32EEvPfS0_ii_param_2];
	add.s32 	%r2785, %r2784, %r2153;
	setp.ge.s32 	%p3231, %r2785, %r16464;
	@%p3231 bra 	$L__BB5_4795;
	xor.b32  	%r11929, %r2191, %r2753;
	shl.b32 	%r11930, %r2191, 7;
	mov.u32 	%r11931, _ZZ24transposeSharedSwizzlingILi32ELi32EEvPfS0_iiE4tile;
	add.s32 	%r11932, %r11931, %r11930;
	shl.b32 	%r11933, %r11929, 2;
	add.s32 	%r11934, %r11932, %r11933;
	ld.shared.f32 	%f1566, [%r11934];
	add.s32 	%r11935, %r2785, %r2755;
	mul.wide.s32 	%rd3135, %r11935, 4;
	add.s64 	%rd3136, %rd2, %rd3135;
	st.global.f32 	[%rd3136], %f1566;
$L__BB5_4795:
	setp.gt.u32 	%p3232, %r2192, 31;
	@%p3232 bra 	$L__BB5_4801;
	ld.param.u32 	%r16465, [_Z24transposeSharedSwizzlingILi32ELi32EEvPfS0_ii_param_2];
	add.s32 	%r2786, %r2785, %r2153;
	setp.ge.s32 	%p3233, %r2786, %r16465;
	@%p3233 bra 	$L__BB5_4798;
	xor.b32  	%r11936, %r2192, %r2753;
	shl.b32 	%r11937, %r2192, 7;
	mov.u32 	%r11938, _ZZ24transposeSharedSwizzlingILi32ELi32EEvPfS0_iiE4tile;
	add.s32 	%r11939, %r11938, %r11937;
	shl.b32 	%r11940, %r11936, 2;
	add.s32 	%r11941, %r11939, %r11940;
	ld.shared.f32 	%f1567, [%r11941];
	add.s32 	%r11942, %r2786, %r2755;
	mul.wide.s32 	%rd3137, %r11942, 4;
	add.s64 	%rd3138, %rd2, %rd3137;
	st.global.f32 	[%rd3138], %f1567;
$L__BB5_4798:
	setp.gt.u32 	%p3234, %r2193, 31;
	@%p3234 bra 	$L__BB5_4801;
	ld.param.u32 	%r16466, [_Z24transposeSharedSwizzlingILi32ELi32EEvPfS0_ii_param_2];
	add.s32 	%r2787, %r2786, %r2153;
	setp.ge.s32 	%p3235, %r2787, %r16466;
	@%p3235 bra 	$L__BB5_4801;
	xor.b32  	%r11943, %r2193, %r2753;
	shl.b32 	%r11944, %r2193, 7;
	mov.u32 	%r11945, _ZZ24transposeSharedSwizzlingILi32ELi32EEvPfS0_iiE4tile;
	add.s32 	%r11946, %r11945, %r11944;
	shl.b32 	%r11947, %r11943, 2;
	add.s32 	%r11948, %r11946, %r11947;
	ld.shared.f32 	%f1568, [%r11948];
	add.s32 	%r11949, %r2787, %r2755;
	mul.wide.s32 	%rd3139, %r11949, 4;
	add.s64 	%rd3140, %rd2, %rd3139;
	st.global.f32 	[%rd3140], %f1568;
$L__BB5_4801:
	add.s32 	%r2788, %r2753, %r2227;
	setp.gt.u32 	%p3236, %r2788, 31;
	@%p3236 bra 	$L__BB5_6270;
	ld.param.u32 	%r17988, [_Z24transposeSharedSwizzlingILi32ELi32EEvPfS0_ii_param_3];
	add.s32 	%r2789, %r2754, %r2227;
	setp.ge.s32 	%p3237, %r2789, %r17988;
	@%p3237 bra 	$L__BB5_6270;
	@%p2116 bra 	$L__BB5_4899;
	ld.param.u32 	%r16467, [_Z24transposeSharedSwizzlingILi32ELi32EEvPfS0_ii_param_2];
	mul.lo.s32 	%r2790, %r2789, %r16467;
	add.s32 	%r2791, %r2152, %r2151;
	setp.ge.s32 	%p3239, %r2791, %r16467;
	@%p3239 bra 	$L__BB5_4806;
	xor.b32  	%r11950, %r2152, %r2788;
	shl.b32 	%r11951, %r2152, 7;
	mov.u32 	%r11952, _ZZ24transposeSharedSwizzlingILi32ELi32EEvPfS0_iiE4tile;
	add.s32 	%r11953, %r11952, %r11951;
	shl.b32 	%r11954, %r11950, 2;
	add.s32 	%r11955, %r11953, %r11954;
	ld.shared.f32 	%f1569, [%r11955];
	add.s32 	%r11956, %r2791, %r2790;
	mul.wide.s32 	%rd3141, %r11956, 4;
	add.s64 	%rd3142, %rd2, %rd3141;
	st.global.f32 	[%rd3142], %f1569;
$L__BB5_4806:
	setp.gt.u32 	%p3240, %r2154, 31;
	@%p3240 bra 	$L__BB5_4899;
	ld.param.u32 	%r16468, [_Z24transposeSharedSwizzlingILi32ELi32EEvPfS0_ii_param_2];
	add.s32 	%r2792, %r2791, %r2153;
	setp.ge.s32 	%p3241, %r2792, %r16468;
	@%p3241 bra 	$L__BB5_4809;
	xor.b32  	%r11957, %r2154, %r2788;
	shl.b32 	%r11958, %r2152, 7;
	mov.u32 	%r11959, _ZZ24transposeSharedSwizzlingILi32ELi32EEvPfS0_iiE4tile;
	add.s32 	%r11960, %r11959, %r11958;
	shl.b32 	%r11961, %r2153, 7;
	add.s32 	%r11962, %r11960, %r11961;
	shl.b32 	%r11963, %r11957, 2;
	add.s32 	%r11964, %r11962, %r11963;
	ld.shared.f32 	%f1570, [%r11964];
	add.s32 	%r11965, %r2792, %r2790;
	mul.wide.s32 	%rd3143, %r11965, 4;
	add.s64 	%rd3144, %rd2, %rd3143;
	st.global.f32 	[%rd3144], %f1570;
$L__BB5_4809:
	setp.gt.u32 	%p3242, %r2155, 31;
	@%p3242 bra 	$L__BB5_4899;
	ld.param.u32 	%r16469, [_Z24transposeSharedSwizzlingILi32ELi32EEvPfS0_ii_param_2];
	add.s32 	%r2793, %r2792, %r2153;
	setp.ge.s32 	%p3243, %r2793, %r16469;
	@%p3243 bra 	$L__BB5_4812;
	xor.b32  	%r11966, %r2155, %r2788;
	shl.b32 	%r11967, %r2152, 7;
	mov.u32 	%r11968, _ZZ24transposeSharedSwizzlingILi32ELi32EEvPfS0_iiE4tile;
	add.s32 	%r11969, %r11968, %r11967;
	shl.b32 	%r11970, %r2153, 7;
	add.s32 	%r11971, %r11969, %r11970;
	add.s32 	%r11972, %r11971, %r11970;
	shl.b32 	%r11973, %r11966, 2;
	add.s32 	%r11974, %r11972, %r11973;
	ld.shared.f32 	%f1571, [%r11974];
	add.s32 	%r11975, %r2793, %r2790;
	mul.wide.s32 	%rd3145, %r11975, 4;
	add.s64 	%rd3146, %rd2, %rd3145;
	st.global.f32 	[%rd3146], %f1571;
$L__BB5_4812:
	setp.gt.u32 	%p3244, %r2156, 31;
	@%p3244 bra 	$L__BB5_4899;
	ld.param.u32 	%r16470, [_Z24transposeSharedSwizzlingILi32ELi32EEvPfS0_ii_param_2];
	add.s32 	%r2794, %r2793, %r2153;
	setp.ge.s32 	%p3245, %r2794, %r16470;
	@%p3245 bra 	$L__BB5_4815;
	xor.b32  	%r11976, %r2156, %r2788;
	shl.b32 	%r11977, %r2152, 7;
	mov.u32 	%r11978, _ZZ24transposeSharedSwizzlingILi32ELi32EEvPfS0_iiE4tile;
	add.s32 	%r11979, %r11978, %r11977;
	shl.b32 	%r11980, %r2153, 7;
	add.s32 	%r11981, %r11979, %r11980;
	add.s32 	%r11982, %r11981, %r11980;
	add.s32 	%r11983, %r11982, %r11980;
	shl.b32 	%r11984, %r11976, 2;
	add.s32 	%r11985, %r11983, %r11984;
	ld.shared.f32 	%f1572, [%r11985];
	add.s32 	%r11986, %r2794, %r2790;
	mul.wide.s32 	%rd3147, %r11986, 4;
	add.s64 	%rd3148, %rd2, %rd3147;
	st.global.f32 	[%rd3148], %f1572;
$L__BB5_4815:
	setp.gt.u32 	%p3246, %r2157, 31;
	@%p3246 bra 	$L__BB5_4899;
	ld.param.u32 	%r16471, [_Z24transposeSharedSwizzlingILi32ELi32EEvPfS0_ii_param_2];
	add.s32 	%r2795, %r2794, %r2153;
	setp.ge.s32 	%p3247, %r2795, %r16471;
	@%p3247 bra 	$L__BB5_4818;
	xor.b32  	%r11987, %r2157, %r2788;
	shl.b32 	%r11988, %r2152, 7;
	mov.u32 	%r11989, _ZZ24transposeSharedSwizzlingILi32ELi32EEvPfS0_iiE4tile;
	add.s32 	%r11990, %r11989, %r11988;
	shl.b32 	%r11991, %r2153, 7;
	add.s32 	%r11992, %r11990, %r11991;
	add.s32 	%r11993, %r11992, %r11991;
	add.s32 	%r11994, %r11993, %r11991;
	add.s32 	%r11995, %r11994, %r11991;
	shl.b32 	%r11996, %r11987, 2;
	add.s32 	%r11997, %r11995, %r11996;
	ld.shared.f32 	%f1573, [%r11997];
	add.s32 	%r11998, %r2795, %r2790;
	mul.wide.s32 	%rd3149, %r11998, 4;
	add.s64 	%rd3150, %rd2, %rd3149;
	st.global.f32 	[%rd3150], %f1573;
$L__BB5_4818:
	setp.gt.u32 	%p3248, %r2158, 31;
	@%p3248 bra 	$L__BB5_4899;
	ld.param.u32 	%r16472, [_Z24transposeSharedSwizzlingILi32ELi32EEvPfS0_ii_param_2];
	add.s32 	%r2796, %r2795, %r2153;
	setp.ge.s32 	%p3249, %r2796, %r16472;
	@%p3249 bra 	$L__BB5_4821;
	xor.b32  	%r11999, %r2158, %r2788;
	shl.b32 	%r12000, %r2152, 7;
	mov.u32 	%r12001, _ZZ24transposeSharedSwizzlingILi32ELi32EEvPfS0_iiE4tile;
	add.s32 	%r12002, %r12001, %r12000;
	shl.b32 	%r12003, %r2153, 7;
	add.s32 	%r12004, %r12002, %r12003;
	add.s32 	%r12005, %r12004, %r12003;
	add.s32 	%r12006, %r12005, %r12003;
	add.s32 	%r12007, %r12006, %r12003;
	add.s32 	%r12008, %r12007, %r12003;
	shl.b32 	%r12009, %r11999, 2;
	add.s32 	%r12010, %r12008, %r12009;
	ld.shared.f32 	%f1574, [%r12010];
	add.s32 	%r12011, %r2796, %r2790;
	mul.wide.s32 	%rd3151, %r12011, 4;
	add.s64 	%rd3152, %rd2, %rd3151;
	st.global.f32 	[%rd3152], %f1574;
$L__BB5_4821:
	setp.gt.u32 	%p3250, %r2159, 31;
	@%p3250 bra 	$L__BB5_4899;
	ld.param.u32 	%r16473, [_Z24transposeSharedSwizzlingILi32ELi32EEvPfS0_ii_param_2];
	add.s32 	%r2797, %r2796, %r2153;
	setp.ge.s32 	%p3251, %r2797, %r16473;
	@%p3251 bra 	$L__BB5_4824;
	xor.b32  	%r12012, %r2159, %r2788;
	shl.b32 	%r12013, %r2152, 7;
	mov.u32 	%r12014, _ZZ24transposeSharedSwizzlingILi32ELi32EEvPfS0_iiE4tile;
	add.s32 	%r12015, %r12014, %r12013;
	shl.b32 	%r12016, %r2153, 7;
	add.s32 	%r12017, %r12015, %r12016;
	add.s32 	%r12018, %r12017, %r12016;
	add.s32 	%r12019, %r12018, %r12016;
	add.s32 	%r12020, %r12019, %r12016;
	add.s32 	%r12021, %r12020, %r12016;
	add.s32 	%r12022, %r12021, %r12016;
	shl.b32 	%r12023, %r12012, 2;
	add.s32 	%r12024, %r12022, %r12023;
	ld.shared.f32 	%f1575, [%r12024];
	add.s32 	%r12025, %r2797, %r2790;
	mul.wide.s32 	%rd3153, %r12025, 4;
	add.s64 	%rd3154, %rd2, %rd3153;
	st.global.f32 	[%rd3154], %f1575;
$L__BB5_4824:
	setp.gt.u32 	%p3252, %r2160, 31;
	@%p3252 bra 	$L__BB5_4899;
	ld.param.u32 	%r16474, [_Z24transposeSharedSwizzlingILi32ELi32EEvPfS0_ii_param_2];
	add.s32 	%r2798, %r2797, %r2153;
	setp.ge.s32 	%p3253, %r2798, %r16474;
	@%p3253 bra 	$L__BB5_4827;
	xor.b32  	%r12026, %r2160, %r2788;
	shl.b32 	%r12027, %r2152, 7;
	mov.u32 	%r12028, _ZZ24transposeSharedSwizzlingILi32ELi32EEvPfS0_iiE4tile;
	add.s32 	%r12029, %r12028, %r12027;
	shl.b32 	%r12030, %r2153, 7;
	add.s32 	%r12031, %r12029, %r12030;
	add.s32 	%r12032, %r12031, %r12030;
	add.s32 	%r12033, %r12032, %r12030;
	add.s32 	%r12034, %r12033, %r12030;
	add.s32 	%r12035, %r12034, %r12030;
	add.s32 	%r12036, %r12035, %r12030;
	add.s32 	%r12037, %r12036, %r12030;
	shl.b32 	%r12038, %r12026, 2;
	add.s32 	%r12039, %r12037, %r12038;
	ld.shared.f32 	%f1576, [%r12039];
	add.s32 	%r12040, %r2798, %r2790;
	mul.wide.s32 	%rd3155, %r12040, 4;
	add.s64 	%rd3156, %rd2, %rd3155;
	st.global.f32 	[%rd3156], %f1576;
$L__BB5_4827:
	setp.gt.u32 	%p3254, %r2161, 31;
	@%p3254 bra 	$L__BB5_4899;
	ld.param.u32 	%r16475, [_Z24transposeSharedSwizzlingILi32ELi32EEvPfS0_ii_param_2];
	add.s32 	%r2799, %r2798, %r2153;
	setp.ge.s32 	%p3255, %r2799, %r16475;
	@%p3255 bra 	$L__BB5_4830;
	xor.b32  	%r12041, %r2161, %r2788;
	shl.b32 	%r12042, %r2152, 7;
	mov.u32 	%r12043, _ZZ24transposeSharedSwizzlingILi32ELi32EEvPfS0_iiE4tile;
	add.s32 	%r12044, %r12043, %r12042;
	shl.b32 	%r12045, %r2153, 7;
	add.s32 	%r12046, %r12044, %r12045;
	add.s32 	%r12047, %r12046, %r12045;
	add.s32 	%r12048, %r12047, %r12045;
	add.s32 	%r12049, %r12048, %r12045;
	add.s32 	%r12050, %r12049, %r12045;
	add.s32 	%r12051, %r12050, %r12045;
	add.s32 	%r12052, %r12051, %r12045;
	add.s32 	%r12053, %r12052, %r12045;
	shl.b32 	%r12054, %r12041, 2;
	add.s32 	%r12055, %r12053, %r12054;
	ld.shared.f32 	%f1577, [%r12055];
	add.s32 	%r12056, %r2799, %r2790;
	mul.wide.s32 	%rd3157, %r12056, 4;
	add.s64 	%rd3158, %rd2, %rd3157;
	st.global.f32 	[%rd3158], %f1577;
$L__BB5_4830:
	setp.gt.u32 	%p3256, %r2162, 31;
	@%p3256 bra 	$L__BB5_4899;
	ld.param.u32 	%r16476, [_Z24transposeSharedSwizzlingILi32ELi32EEvPfS0_ii_param_2];
	add.s32 	%r2800, %r2799, %r2153;
	setp.ge.s32 	%p3257, %r2800, %r16476;
	@%p3257 bra 	$L__BB5_4833;
	xor.b32  	%r12057, %r2162, %r2788;
	shl.b32 	%r12058, %r2152, 7;
	mov.u32 	%r12059, _ZZ24transposeSharedSwizzlingILi32ELi32EEvPfS0_iiE4tile;
	add.s32 	%r12060, %r12059, %r12058;
	shl.b32 	%r12061, %r2153, 7;
	add.s32 	%r12062, %r12060, %r12061;
	add.s32 	%r12063, %r12062, %r12061;
	add.s32 	%r12064, %r12063, %r12061;
	add.s32 	%r12065, %r12064, %r12061;
	add.s32 	%r12066, %r12065, %r12061;
	add.s32 	%r12067, %r12066, %r12061;
	add.s32 	%r12068, %r12067, %r12061;
	add.s32 	%r12069, %r12068, %r12061;
	add.s32 	%r12070, %r12069, %r12061;
	shl.b32 	%r12071, %r12057, 2;
	add.s32 	%r12072, %r12070, %r12071;
	ld.shared.f32 	%f1578, [%r12072];
	add.s32 	%r12073, %r2800, %r2790;
	mul.wide.s32 	%rd3159, %r12073, 4;
	add.s64 	%rd3160, %rd2, %rd3159;
	st.global.f32 	[%rd3160], %f1578;
$L__BB5_4833:
	setp.gt.u32 	%p3258, %r2163, 31;
	@%p3258 bra 	$L__BB5_4899;
	ld.param.u32 	%r16477, [_Z24transposeSharedSwizzlingILi32ELi32EEvPfS0_ii_param_2];
	add.s32 	%r2801, %r2800, %r2153;
	setp.ge.s32 	%p3259, %r2801, %r16477;
	@%p3259 bra 	$L__BB5_4836;
	xor.b32  	%r12074, %r2163, %r2788;
	shl.b32 	%r12075, %r2152, 7;
	mov.u32 	%r12076, _ZZ24transposeSharedSwizzlingILi32ELi32EEvPfS0_iiE4tile;
	add.s32 	%r12077, %r12076, %r12075;
	shl.b32 	%r12078, %r2153, 7;
	add.s32 	%r12079, %r12077, %r12078;
	add.s32 	%r12080, %r12079, %r12078;
	add.s32 	%r12081, %r12080, %r12078;
	add.s32 	%r12082, %r12081, %r12078;
	add.s32 	%r12083, %r12082, %r12078;
	add.s32 	%r12084, %r12083, %r12078;
	add.s32 	%r12085, %r12084, %r12078;
	add.s32 	%r12086, %r12085, %r12078;
	add.s32 	%r12087, %r12086, %r12078;
	add.s32 	%r12088, %r12087, %r12078;
	shl.b32 	%r12089, %r12074, 2;
	add.s32 	%r12090, %r12088, %r12089;
	ld.shared.f32 	%f1579, [%r12090];
	add.s32 	%r12091, %r2801, %r2790;
	mul.wide.s32 	%rd3161, %r12091, 4;
	add.s64 	%rd3162, %rd2, %rd3161;
	st.global.f32 	[%rd3162], %f1579;
$L__BB5_4836:
	setp.gt.u32 	%p3260, %r2164, 31;
	@%p3260 bra 	$L__BB5_4899;
	ld.param.u32 	%r16478, [_Z24transposeSharedSwizzlingILi32ELi32EEvPfS0_ii_param_2];
	add.s32 	%r2802, %r2801, %r2153;
	setp.ge.s32 	%p3261, %r2802, %r16478;
	@%p3261 bra 	$L__BB5_4839;
	xor.b32  	%r12092, %r2164, %r2788;
	shl.b32 	%r12093, %r12092, 2;
	add.s32 	%r12094, %r2165, %r12093;
	ld.shared.f32 	%f1580, [%r12094];
	add.s32 	%r12095, %r2802, %r2790;
	mul.wide.s32 	%rd3163, %r12095, 4;
	add.s64 	%rd3164, %rd2, %rd3163;
	st.global.f32 	[%rd3164], %f1580;
$L__BB5_4839:
	setp.gt.u32 	%p3262, %r2166, 31;
	@%p3262 bra 	$L__BB5_4899;
	ld.param.u32 	%r16479, [_Z24transposeSharedSwizzlingILi32ELi32EEvPfS0_ii_param_2];
	add.s32 	%r2803, %r2802, %r2153;
	setp.ge.s32 	%p3263, %r2803, %r16479;
	@%p3263 bra 	$L__BB5_4842;
	xor.b32  	%r12096, %r2166, %r2788;
	shl.b32 	%r12097, %r12096, 2;
	add.s32 	%r12098, %r2167, %r12097;
	ld.shared.f32 	%f1581, [%r12098];
	add.s32 	%r12099, %r2803, %r2790;
	mul.wide.s32 	%rd3165, %r12099, 4;
	add.s64 	%rd3166, %rd2, %rd3165;
	st.global.f32 	[%rd3166], %f1581;
$L__BB5_4842:
	setp.gt.u32 	%p3264, %r2168, 31;
	@%p3264 bra 	$L__BB5_4899;
	ld.param.u32 	%r16480, [_Z24transposeSharedSwizzlingILi32ELi32EEvPfS0_ii_param_2];
	add.s32 	%r2804, %r2803, %r2153;
	setp.ge.s32 	%p3265, %r2804, %r16480;
	@%p3265 bra 	$L__BB5_4845;
	xor.b32  	%r12100, %r2168, %r2788;
	shl.b32 	%r12101, %r12100, 2;
	add.s32 	%r12102, %r2169, %r12101;
	ld.shared.f32 	%f1582, [%r12102];
	add.s32 	%r12103, %r2804, %r2790;
	mul.wide.s32 	%rd3167, %r12103, 4;
	add.s64 	%rd3168, %rd2, %rd3167;
	st.global.f32 	[%rd3168], %f1582;
$L__BB5_4845:
	setp.gt.u32 	%p3266, %r2170, 31;
	@%p3266 bra 	$L__BB5_4899;
	ld.param.u32 	%r16481, [_Z24transposeSharedSwizzlingILi32ELi32EEvPfS0_ii_param_2];
	add.s32 	%r2805, %r2804, %r2153;
	setp.ge.s32 	%p3267, %r2805, %r16481;
	@%p3267 bra 	$L__BB5_4848;
	xor.b32  	%r12104, %r2170, %r2788;
	shl.b32 	%r12105, %r12104, 2;
	add.s32 	%r12106, %r2171, %r12105;
	ld.shared.f32 	%f1583, [%r12106];
	add.s32 	%r12107, %r2805, %r2790;
	mul.wide.s32 	%rd3169, %r12107, 4;
	add.s64 	%rd3170, %rd2, %rd3169;
	st.global.f32 	[%rd3170], %f1583;
$L__BB5_4848:
	setp.gt.u32 	%p3268, %r2172, 31;
	@%p3268 bra 	$L__BB5_4899;
	ld.param.u32 	%r16482, [_Z24transposeSharedSwizzlingILi32ELi32EEvPfS0_ii_param_2];
	add.s32 	%r2806, %r2805, %r2153;
	setp.ge.s32 	%p3269, %r2806, %r16482;
	@%p3269 bra 	$L__BB5_4851;
	xor.b32  	%r12108, %r2172, %r2788;
	shl.b32 	%r12109, %r12108, 2;
	add.s32 	%r12110, %r2173, %r12109;
	ld.shared.f32 	%f1584, [%r12110];
	add.s32 	%r12111, %r2806, %r2790;
	mul.wide.s32 	%rd3171, %r12111, 4;
	add.s64 	%rd3172, %rd2, %rd3171;
	st.global.f32 	[%rd3172], %f1584;
$L__BB5_4851:
	setp.gt.u32 	%p3270, %r2174, 31;
	@%p3270 bra 	$L__BB5_4899;
	ld.param.u32 	%r16483, [_Z24transposeSharedSwizzlingILi32ELi32EEvPfS0_ii_param_2];
	add.s32 	%r2807, %r2806, %r2153;
	setp.ge.s32 	%p3271, %r2807, %r16483;
	@%p3271 bra 	$L__BB5_4854;
	xor.b32  	%r12112, %r2174, %r2788;
	shl.b32 	%r12113, %r12112, 2;
	add.s32 	%r12114, %r2175, %r12113;
	ld.shared.f32 	%f1585, [%r12114];
	add.s32 	%r12115, %r2807, %r2790;
	mul.wide.s32 	%rd3173, %r12115, 4;
	add.s64 	%rd3174, %rd2, %rd3173;
	st.global.f32 	[%rd3174], %f1585;
$L__BB5_4854:
	setp.gt.u32 	%p3272, %r2176, 31;
	@%p3272 bra 	$L__BB5_4899;
	ld.param.u32 	%r16484, [_Z24transposeSharedSwizzlingILi32ELi32EEvPfS0_ii_param_2];
	add.s32 	%r2808, %r2807, %r2153;
	setp.ge.s32 	%p3273, %r2808, %r16484;
	@%p3273 bra 	$L__BB5_4857;
	xor.b32  	%r12116, %r2176, %r2788;
	shl.b32 	%r12117, %r12116, 2;
	add.s32 	%r12118, %r2177, %r12117;
	ld.shared.f32 	%f1586, [%r12118];
	add.s32 	%r12119, %r2808, %r2790;
	mul.wide.s32 	%rd3175, %r12119, 4;
	add.s64 	%rd3176, %rd2, %rd3175;
	st.global.f32 	[%rd3176], %f1586;
$L__BB5_4857:
	setp.gt.u32 	%p3274, %r2178, 31;
	@%p3274 bra 	$L__BB5_4899;
	ld.param.u32 	%r16485, [_Z24transposeSharedSwizzlingILi32ELi32EEvPfS0_ii_param_2];
	add.s32 	%r2809, %r2808, %r2153;
	setp.ge.s32 	%p3275, %r2809, %r16485;
	@%p3275 bra 	$L__BB5_4860;
	xor.b32  	%r12120, %r2178, %r2788;
	shl.b32 	%r12121, %r12120, 2;
	add.s32 	%r12122, %r2179, %r12121;
	ld.shared.f32 	%f1587, [%r12122];
	add.s32 	%r12123, %r2809, %r2790;
	mul.wide.s32 	%rd3177, %r12123, 4;
	add.s64 	%rd3178, %rd2, %rd3177;
	st.global.f32 	[%rd3178], %f1587;
$L__BB5_4860:
	setp.gt.u32 	%p3276, %r2180, 31;
	@%p3276 bra 	$L__BB5_4899;
	ld.param.u32 	%r16486, [_Z24transposeSharedSwizzlingILi32ELi32EEvPfS0_ii_param_2];
	add.s32 	%r2810, %r2809, %r2153;
	setp.ge.s32 	%p3277, %r2810, %r16486;
	@%p3277 bra 	$L__BB5_4863;
	xor.b32  	%r12124, %r2180, %r2788;
	shl.b32 	%r12125, %r12124, 2;
	add.s32 	%r12126, %r2181, %r12125;
	ld.shared.f32 	%f1588, [%r12126];
	add.s32 	%r12127, %r2810, %r2790;
	mul.wide.s32 	%rd3179, %r12127, 4;
	add.s64 	%rd3180, %rd2, %rd3179;
	st.global.f32 	[%rd3180], %f1588;
$L__BB5_4863:
	setp.gt.u32 	%p3278, %r2182, 31;
	@%p3278 bra 	$L__BB5_4899;
	ld.param.u32 	%r16487, [_Z24transposeSharedSwizzlingILi32ELi32EEvPfS0_ii_param_2];
	add.s32 	%r2811, %r2810, %r2153;
	setp.ge.s32 	%p3279, %r2811, %r16487;
	@%p3279 bra 	$L__BB5_4866;
	xor.b32  	%r12128, %r2182, %r2788;
	shl.b32 	%r12129, %r2182, 7;
	mov.u32 	%r12130, _ZZ24transposeSharedSwizzlingILi32ELi32EEvPfS0_iiE4tile;
	add.s32 	%r12131, %r12130, %r12129;
	shl.b32 	%r12132, %r12128, 2;
	add.s32 	%r12133, %r12131, %r12132;
	ld.shared.f32 	%f1589, [%r12133];
	add.s32 	%r12134, %r2811, %r2790;
	mul.wide.s32 	%rd3181, %r12134, 4;
	add.s64 	%rd3182, %rd2, %rd3181;
	st.global.f32 	[%rd3182], %f1589;
$L__BB5_4866:
	setp.gt.u32 	%p3280, %r2183, 31;
	@%p3280 bra 	$L__BB5_4899;
	ld.param.u32 	%r16488, [_Z24transposeSharedSwizzlingILi32ELi32EEvPfS0_ii_param_2];
	add.s32 	%r2812, %r2811, %r2153;
	setp.ge.s32 	%p3281, %r2812, %r16488;
	@%p3281 bra 	$L__BB5_4869;
	xor.b32  	%r12135, %r2183, %r2788;
	shl.b32 	%r12136, %r2183, 7;
	mov.u32 	%r12137, _ZZ24transposeSharedSwizzlingILi32ELi32EEvPfS0_iiE4tile;
	add.s32 	%r12138, %r12137, %r12136;
	shl.b32 	%r12139, %r12135, 2;
	add.s32 	%r12140, %r12138, %r12139;
	ld.shared.f32 	%f1590, [%r12140];
	add.s32 	%r12141, %r2812, %r2790;
	mul.wide.s32 	%rd3183, %r12141, 4;
	add.s64 	%rd3184, %rd2, %rd3183;
	st.global.f32 	[%rd3184], %f1590;
$L__BB5_4869:
	setp.gt.u32 	%p3282, %r2184, 31;
	@%p3282 bra 	$L__BB5_4899;
	ld.param.u32 	%r16489, [_Z24transposeSharedSwizzlingILi32ELi32EEvPfS0_ii_param_2];
	add.s32 	%r2813, %r2812, %r2153;
	setp.ge.s32 	%p3283, %r2813, %r16489;
	@%p3283 bra 	$L__BB5_4872;
	xor.b32  	%r12142, %r2184, %r2788;
	shl.b32 	%r12143, %r2184, 7;
	mov.u32 	%r12144, _ZZ24transposeSharedSwizzlingILi32ELi32EEvPfS0_iiE4tile;
	add.s32 	%r12145, %r12144, %r12143;
	shl.b32 	%r12146, %r12142, 2;
	add.s32 	%r12147, %r12145, %r12146;
	ld.shared.f32 	%f1591, [%r12147];
	add.s32 	%r12148, %r2813, %r2790;
	mul.wide.s32 	%rd3185, %r12148, 4;
	add.s64 	%rd3186, %rd2, %rd3185;
	st.global.f32 	[%rd3186], %f1591;
$L__BB5_4872:
	setp.gt.u32 	%p3284, %r2185, 31;
	@%p3284 bra 	$L__BB5_4899;
	ld.param.u32 	%r16490, [_Z24transposeSharedSwizzlingILi32ELi32EEvPfS0_ii_param_2];
	add.s32 	%r2814, %r2813, %r2153;
	setp.ge.s32 	%p3285, %r2814, %r16490;
	@%p3285 bra 	$L__BB5_4875;
	xor.b32  	%r12149, %r2185, %r2788;
	shl.b32 	%r12150, %r2185, 7;
	mov.u32 	%r12151, _ZZ24transposeSharedSwizzlingILi32ELi32EEvPfS0_iiE4tile;
	add.s32 	%r12152, %r12151, %r12150;
	shl.b32 	%r12153, %r12149, 2;
	add.s32 	%r12154, %r12152, %r12153;
	ld.shared.f32 	%f1592, [%r12154];
	add.s32 	%r12155, %r2814, %r2790;
	mul.wide.s32 	%rd3187, %r12155, 4;
	add.s64 	%rd3188, %rd2, %rd3187;
	st.global.f32 	[%rd3188], %f1592;
$L__BB5_4875:
	setp.gt.u32 	%p3286, %r2186, 31;
	@%p3286 bra 	$L__BB5_4899;
	ld.param.u32 	%r16491, [_Z24transposeSharedSwizzlingILi32ELi32EEvPfS0_ii_param_2];
	add.s32 	%r2815, %r2814, %r2153;
	setp.ge.s32 	%p3287, %r2815, %r16491;
	@%p3287 bra 	$L__BB5_4878;
	xor.b32  	%r12156, %r2186, %r2788;
	shl.b32 	%r12157, %r2186, 7;
	mov.u32 	%r12158, _ZZ24transposeSharedSwizzlingILi32ELi32EEvPfS0_iiE4tile;
	add.s32 	%r12159, %r12158, %r12157;
	shl.b32 	%r12160, %r12156, 2;
	add.s32 	%r12161, %r12159, %r12160;
	ld.shared.f32 	%f1593, [%r12161];
	add.s32 	%r12162, %r2815, %r2790;
	mul.wide.s32 	%rd3189, %r12162, 4;
	add.s64 	%rd3190, %rd2, %rd3189;
	st.global.f32 	[%rd3190], %f1593;
$L__BB5_4878:
	setp.gt.u32 	%p3288, %r2187, 31;
	@%p3288 bra 	$L__BB5_4899;
	ld.param.u32 	%r16492, [_Z24transposeSharedSwizzlingILi32ELi32EEvPfS0_ii_param_2];
	add.s32 	%r2816, %r2815, %r2153;
	setp.ge.s32 	%p3289, %r2816, %r16492;
	@%p3289 bra 	$L__BB5_4881;
	xor.b32  	%r12163, %r2187, %r2788;
	shl.b32 	%r12164, %r2187, 7;
	mov.u32 	%r12165, _ZZ24transposeSharedSwizzlingILi32ELi32EEvPfS0_iiE4tile;
	add.s32 	%r12166, %r12165, %r12164;
	shl.b32 	%r12167, %r12163, 2;
	add.s32 	%r12168, %r12166, %r12167;
	ld.shared.f32 	%f1594, [%r12168];
	add.s32 	%r12169, %r2816, %r2790;
	mul.wide.s32 	%rd3191, %r12169, 4;
	add.s64 	%rd3192, %rd2, %rd3191;
	st.global.f32 	[%rd3192], %f1594;
$L__BB5_4881:
	setp.gt.u32 	%p3290, %r2188, 31;
	@%p3290 bra 	$L__BB5_4899;
	ld.param.u32 	%r16493, [_Z24transposeSharedSwizzlingILi32ELi32EEvPfS0_ii_param_2];
	add.s32 	%r2817, %r2816, %r2153;
	setp.ge.s32 	%p3291, %r2817, %r16493;
	@%p3291 bra 	$L__BB5_4884;
	xor.b32  	%r12170, %r2188, %r2788;
	shl.b32 	%r12171, %r2188, 7;
	mov.u32 	%r12172, _ZZ24transposeSharedSwizzlingILi32ELi32EEvPfS0_iiE4tile;
	add.s32 	%r12173, %r12172, %r12171;
	shl.b32 	%r12174, %r12170, 2;
	add.s32 	%r12175, %r12173, %r12174;
	ld.shared.f32 	%f1595, [%r12175];
	add.s32 	%r12176, %r2817, %r2790;
	mul.wide.s32 	%rd3193, %r12176, 4;
	add.s64 	%rd3194, %rd2, %rd3193;
	st.global.f32 	[%rd3194], %f1595;
$L__BB5_4884:
	setp.gt.u32 	%p3292, %r2189, 31;
	@%p3292 bra 	$L__BB5_4899;
	ld.param.u32 	%r16494, [_Z24transposeSharedSwizzlingILi32ELi32EEvPfS0_ii_param_2];
	add.s32 	%r2818, %r2817, %r2153;
	setp.ge.s32 	%p3293, %r2818, %r16494;
	@%p3293 bra 	$L__BB5_4887;
	xor.b32  	%r12177, %r2189, %r2788;
	shl.b32 	%r12178, %r2189, 7;
	mov.u32 	%r12179, _ZZ24transposeSharedSwizzlingILi32ELi32EEvPfS0_iiE4tile;
	add.s32 	%r12180, %r12179, %r12178;
	shl.b32 	%r12181, %r12177, 2;
	add.s32 	%r12182, %r12180, %r12181;
	ld.shared.f32 	%f1596, [%r12182];
	add.s32 	%r12183, %r2818, %r2790;
	mul.wide.s32 	%rd3195, %r12183, 4;
	add.s64 	%rd3196, %rd2, %rd3195;
	st.global.f32 	[%rd3196], %f1596;
$L__BB5_4887:
	setp.gt.u32 	%p3294, %r2190, 31;
	@%p3294 bra 	$L__BB5_4899;
	ld.param.u32 	%r16495, [_Z24transposeSharedSwizzlingILi32ELi32EEvPfS0_ii_param_2];
	add.s32 	%r2819, %r2818, %r2153;
	setp.ge.s32 	%p3295, %r2819, %r16495;
	@%p3295 bra 	$L__BB5_4890;
	xor.b32  	%r12184, %r2190, %r2788;
	shl.b32 	%r12185, %r2190, 7;
	mov.u32 	%r12186, _ZZ24transposeSharedSwizzlingILi32ELi32EEvPfS0_iiE4tile;
	add.s32 	%r12187, %r12186, %r12185;
	shl.b32 	%r12188, %r12184, 2;
	add.s32 	%r12189, %r12187, %r12188;
	ld.shared.f32 	%f1597, [%r12189];
	add.s32 	%r12190, %r2819, %r2790;
	mul.wide.s32 	%rd3197, %r12190, 4;
	add.s64 	%rd3198, %rd2, %rd3197;
	st.global.f32 	[%rd3198], %f1597;
$L__BB5_4890:
	setp.gt.u32 	%p3296, %r2191, 31;
	@%p3296 bra 	$L__BB5_4899;
	ld.param.u32 	%r16496, [_Z24transposeSharedSwizzlingILi32ELi32EEvPfS0_ii_param_2];
	add.s32 	%r2820, %r2819, %r2153;
	setp.ge.s32 	%p3297, %r2820, %r16496;
	@%p3297 bra 	$L__BB5_4893;
	xor.b32  	%r12191, %r2191, %r2788;
	shl.b32 	%r12192, %r2191, 7;
	mov.u32 	%r12193, _ZZ24transposeSharedSwizzlingILi32ELi32EEvPfS0_iiE4tile;
	add.s32 	%r12194, %r12193, %r12192;
	shl.b32 	%r12195, %r12191, 2;
	add.s32 	%r12196, %r12194, %r12195;
	ld.shared.f32 	%f1598, [%r12196];
	add.s32 	%r12197, %r2820, %r2790;
	mul.wide.s32 	%rd3199, %r12197, 4;
	add.s64 	%rd3200, %rd2, %rd3199;
	st.global.f32 	[%rd3200], %f1598;
$L__BB5_4893:
	setp.gt.u32 	%p3298, %r2192, 31;
	@%p3298 bra 	$L__BB5_4899;
	ld.param.u32 	%r16497, [_Z24transposeSharedSwizzlingILi32ELi32EEvPfS0_ii_param_2];
	add.s32 	%r2821, %r2820, %r2153;
	setp.ge.s32 	%p3299, %r2821, %r16497;
	@%p3299 bra 	$L__BB5_4896;
	xor.b32  	%r12198, %r2192, %r2788;
	shl.b32 	%r12199, %r2192, 7;
	mov.u32 	%r12200, _ZZ24transposeSharedSwizzlingILi32ELi32EEvPfS0_iiE4tile;
	add.s32 	%r12201, %r12200, %r12199;
	shl.b32 	%r12202, %r12198, 2;
	add.s32 	%r12203, %r12201, %r12202;
	ld.shared.f32 	%f1599, [%r12203];
	add.s32 	%r12204, %r2821, %r2790;
	mul.wide.s32 	%rd3201, %r12204, 4;
	add.s64 	%rd3202, %rd2, %rd3201;
	st.global.f32 	[%rd3202], %f1599;
$L__BB5_4896:
	setp.gt.u32 	%p3300, %r2193, 31;
	@%p3300 bra 	$L__BB5_4899;
	ld.param.u32 	%r16498, [_Z24transposeSharedSwizzlingILi32ELi32EEvPfS0_ii_param_2];
	add.s32 	%r2822, %r2821, %r2153;
	setp.ge.s32 	%p3301, %r2822, %r16498;
	@%p3301 bra 	$L__BB5_4899;
	xor.b32  	%r12205, %r2193, %r2788;
	shl.b32 	%r12206, %r2193, 7;
	mov.u32 	%r12207, _ZZ24transposeSharedSwizzlingILi32ELi32EEvPfS0_iiE4tile;
	add.s32 	%r12208, %r12207, %r12206;
	shl.b32 	%r12209, %r12205, 2;
	add.s32 	%r12210, %r12208, %r12209;
	ld.shared.f32 	%f1600, [%r12210];
	add.s32 	%r12211, %r2822, %r2790;
	mul.wide.s32 	%rd3203, %r12211, 4;
	add.s64 	%rd3204, %rd2, %rd3203;
	st.global.f32 	[%rd3204], %f1600;
$L__BB5_4899:
	add.s32 	%r2823, %r2788, %r2227;
	setp.gt.u32 	%p3302, %r2823, 31;
	@%p3302 bra 	$L__BB5_6270;
	ld.param.u32 	%r17989, [_Z24transposeSharedSwizzlingILi32ELi32EEvPfS0_ii_param_3];
	add.s32 	%r2824, %r2789, %r2227;
	setp.ge.s32 	%p3303, %r2824, %r17989;
	@%p3303 bra 	$L__BB5_6270;
	@%p2116 bra 	$L__BB5_4997;
	ld.param.u32 	%r16499, [_Z24transposeSharedSwizzlingILi32ELi32EEvPfS0_ii_param_2];
	mul.lo.s32 	%r2825, %r2824, %r16499;
	add.s32 	%r2826, %r2152, %r2151;
	setp.ge.s32 	%p3305, %r2826, %r16499;
	@%p3305 bra 	$L__BB5_4904;
	xor.b32  	%r12212, %r2152, %r2823;
	shl.b32 	%r12213, %r2152, 7;
	mov.u32 	%r12214, _ZZ24transposeSharedSwizzlingILi32ELi32EEvPfS0_iiE4tile;
	add.s32 	%r12215, %r12214, %r12213;
	shl.b32 	%r12216, %r12212, 2;
	add.s32 	%r12217, %r12215, %r12216;
	ld.shared.f32 	%f1601, [%r12217];
	add.s32 	%r12218, %r2826, %r2825;
	mul.wide.s32 	%rd3205, %r12218, 4;
	add.s64 	%rd3206, %rd2, %rd3205;
	st.global.f32 	[%rd3206], %f1601;
$L__BB5_4904:
	setp.gt.u32 	%p3306, %r2154, 31;
	@%p3306 bra 	$L__BB5_4997;
	ld.param.u32 	%r16500, [_Z24transposeSharedSwizzlingILi32ELi32EEvPfS0_ii_param_2];
	add.s32 	%r2827, %r2826, %r2153;
	setp.ge.s32 	%p3307, %r2827, %r16500;
	@%p3307 bra 	$L__BB5_4907;
	xor.b32  	%r12219, %r2154, %r2823;
	shl.b32 	%r12220, %r2152, 7;
	mov.u32 	%r12221, _ZZ24transposeSharedSwizzlingILi32ELi32EEvPfS0_iiE4tile;
	add.s32 	%r12222, %r12221, %r12220;
	shl.b32 	%r12223, %r2153, 7;
	add.s32 	%r12224, %r12222, %r12223;
	shl.b32 	%r12225, %r12219, 2;
	add.s32 	%r12226, %r12224, %r12225;
	ld.shared.f32 	%f1602, [%r12226];
	add.s32 	%r12227, %r2827, %r2825;
	mul.wide.s32 	%rd3207, %r12227, 4;
	add.s64 	%rd3208, %rd2, %rd3207;
	st.global.f32 	[%rd3208], %f1602;
$L__BB5_4907:
	setp.gt.u32 	%p3308, %r2155, 31;
	@%p3308 bra 	$L__BB5_4997;
	ld.param.u32 	%r16501, [_Z24transposeSharedSwizzlingILi32ELi32EEvPfS0_ii_param_2];
	add.s32 	%r2828, %r2827, %r2153;
	setp.ge.s32 	%p3309, %r2828, %r16501;
	@%p3309 bra 	$L__BB5_4910;
	xor.b32  	%r12228, %r2155, %r2823;
	shl.b32 	%r12229, %r2152, 7;
	mov.u32 	%r12230, _ZZ24transposeSharedSwizzlingILi32ELi32EEvPfS0_iiE4tile;
	add.s32 	%r12231, %r12230, %r12229;
	shl.b32 	%r12232, %r2153, 7;
	add.s32 	%r12233, %r12231, %r12232;
	add.s32 	%r12234, %r12233, %r12232;
	shl.b32 	%r12235, %r12228, 2;
	add.s32 	%r12236, %r12234, %r12235;
	ld.shared.f32 	%f1603, [%r12236];
	add.s32 	%r12237, %r2828, %r2825;
	mul.wide.s32 	%rd3209, %r12237, 4;
	add.s64 	%rd3210, %rd2, %rd3209;
	st.global.f32 	[%rd3210], %f1603;
$L__BB5_4910:
	setp.gt.u32 	%p3310, %r2156, 31;
	@%p3310 bra 	$L__BB5_4997;
	ld.param.u32 	%r16502, [_Z24transposeSharedSwizzlingILi32ELi32EEvPfS0_ii_param_2];
	add.s32 	%r2829, %r2828, %r2153;
	setp.ge.s32 	%p3311, %r2829, %r16502;
	@%p3311 bra 	$L__BB5_4913;
	xor.b32  	%r12238, %r2156, %r2823;
	shl.b32 	%r12239, %r2152, 7;
	mov.u32 	%r12240, _ZZ24transposeSharedSwizzlingILi32ELi32EEvPfS0_iiE4tile;
	add.s32 	%r12241, %r12240, %r12239;
	shl.b32 	%r12242, %r2153, 7;
	add.s32 	%r12243, %r12241, %r12242;
	add.s32 	%r12244, %r12243, %r12242;
	add.s32 	%r12245, %r12244, %r12242;
	shl.b32 	%r12246, %r12238, 2;
	add.s32 	%r12247, %r12245, %r12246;
	ld.shared.f32 	%f1604, [%r12247];
	add.s32 	%r12248, %r2829, %r2825;
	mul.wide.s32 	%rd3211, %r12248, 4;
	add.s64 	%rd3212, %rd2, %rd3211;
	st.global.f32 	[%rd3212], %f1604;
$L__BB5_4913:
	setp.gt.u32 	%p3312, %r2157, 31;
	@%p3312 bra 	$L__BB5_4997;
	ld.param.u32 	%r16503, [_Z24transposeSharedSwizzlingILi32ELi32EEvPfS0_ii_param_2];
	add.s32 	%r2830, %r2829, %r2153;
	setp.ge.s32 	%p3313, %r2830, %r16503;
	@%p3313 bra 	$L__BB5_4916;
	xor.b32  	%r12249, %r2157, %r2823;
	shl.b32 	%r12250, %r2152, 7;
	mov.u32 	%r12251, _ZZ24transposeSharedSwizzlingILi32ELi32EEvPfS0_iiE4tile;
	add.s32 	%r12252, %r12251, %r12250;
	shl.b32 	%r12253, %r2153, 7;
	add.s32 	%r12254, %r12252, %r12253;
	add.s32 	%r12255, %r12254, %r12253;
	add.s32 	%r12256, %r12255, %r12253;
	add.s32 	%r12257, %r12256, %r12253;
	shl.b32 	%r12258, %r12249, 2;
	add.s32 	%r12259, %r12257, %r12258;
	ld.shared.f32 	%f1605, [%r12259];
	add.s32 	%r12260, %r2830, %r2825;
	mul.wide.s32 	%rd3213, %r12260, 4;
	add.s64 	%rd3214, %rd2, %rd3213;
	st.global.f32 	[%rd3214], %f1605;
$L__BB5_4916:
	setp.gt.u32 	%p3314, %r2158, 31;
	@%p3314 bra 	$L__BB5_4997;
	ld.param.u32 	%r16504, [_Z24transposeSharedSwizzlingILi32ELi32EEvPfS0_ii_param_2];
	add.s32 	%r2831, %r2830, %r2153;
	setp.ge.s32 	%p3315, %r2831, %r16504;
	@%p3315 bra 	$L__BB5_4919;
	xor.b32  	%r12261, %r2158, %r2823;
	shl.b32 	%r12262, %r2152, 7;
	mov.u32 	%r12263, _ZZ24transposeSharedSwizzlingILi32ELi32EEvPfS0_iiE4tile;
	add.s32 	%r12264, %r12263, %r12262;
	shl.b32 	%r12265, %r2153, 7;
	add.s32 	%r12266, %r12264, %r12265;
	add.s32 	%r12267, %r12266, %r12265;
	add.s32 	%r12268, %r12267, %r12265;
	add.s32 	%r12269, %r12268, %r12265;
	add.s32 	%r12270, %r12269, %r12265;
	shl.b32 	%r12271, %r12261, 2;
	add.s32 	%r12272, %r12270, %r12271;
	ld.shared.f32 	%f1606, [%r12272];
	add.s32 	%r12273, %r2831, %r2825;
	mul.wide.s32 	%rd3215, %r12273, 4;
	add.s64 	%rd3216, %rd2, %rd3215;
	st.global.f32 	[%rd3216], %f1606;
$L__BB5_4919:
	setp.gt.u32 	%p3316, %r2159, 31;
	@%p3316 bra 	$L__BB5_4997;
	ld.param.u32 	%r16505, [_Z24transposeSharedSwizzlingILi32ELi32EEvPfS0_ii_param_2];
	add.s32 	%r2832, %r2831, %r2153;
	setp.ge.s32 	%p3317, %r2832, %r16505;
	@%p3317 bra 	$L__BB5_4922;
	xor.b32  	%r12274, %r2159, %r2823;
	shl.b32 	%r12275, %r2152, 7;
	mov.u32 	%r12276, _ZZ24transposeSharedSwizzlingILi32ELi32EEvPfS0_iiE4tile;
	add.s32 	%r12277, %r12276, %r12275;
	shl.b32 	%r12278, %r2153, 7;
	add.s32 	%r12279, %r12277, %r12278;
	add.s32 	%r12280, %r12279, %r12278;
	add.s32 	%r12281, %r12280, %r12278;
	add.s32 	%r12282, %r12281, %r12278;
	add.s32 	%r12283, %r12282, %r12278;
	add.s32 	%r12284, %r12283, %r12278;
	shl.b32 	%r12285, %r12274, 2;
	add.s32 	%r12286, %r12284, %r12285;
	ld.shared.f32 	%f1607, [%r12286];
	add.s32 	%r12287, %r2832, %r2825;
	mul.wide.s32 	%rd3217, %r12287, 4;
	add.s64 	%rd3218, %rd2, %rd3217;
	st.global.f32 	[%rd3218], %f1607;
$L__BB5_4922:
	setp.gt.u32 	%p3318, %r2160, 31;
	@%p3318 bra 	$L__BB5_4997;
	ld.param.u32 	%r16506, [_Z24transposeSharedSwizzlingILi32ELi32EEvPfS0_ii_param_2];
	add.s32 	%r2833, %r2832, %r2153;
	setp.ge.s32 	%p3319, %r2833, %r16506;
	@%p3319 bra 	$L__BB5_4925;
	xor.b32  	%r12288, %r2160, %r2823;
	shl.b32 	%r12289, %r2152, 7;
	mov.u32 	%r12290, _ZZ24transposeSharedSwizzlingILi32ELi32EEvPfS0_iiE4tile;
	add.s32 	%r12291, %r12290, %r12289;
	shl.b32 	%r12292, %r2153, 7;
	add.s32 	%r12293, %r12291, %r12292;
	add.s32 	%r12294, %r12293, %r12292;
	add.s32 	%r12295, %r12294, %r12292;
	add.s32 	%r12296, %r12295, %r12292;
	add.s32 	%r12297, %r12296, %r12292;
	add.s32 	%r12298, %r12297, %r12292;
	add.s32 	%r12299, %r12298, %r12292;
	shl.b32 	%r12300, %r12288, 2;
	add.s32 	%r12301, %r12299, %r12300;
	ld.shared.f32 	%f1608, [%r12301];
	add.s32 	%r12302, %r2833, %r2825;
	mul.wide.s32 	%rd3219, %r12302, 4;
	add.s64 	%rd3220, %rd2, %rd3219;
	st.global.f32 	[%rd3220], %f1608;
$L__BB5_4925:
	setp.gt.u32 	%p3320, %r2161, 31;
	@%p3320 bra 	$L__BB5_4997;
	ld.param.u32 	%r16507, [_Z24transposeSharedSwizzlingILi32ELi32EEvPfS0_ii_param_2];
	add.s32 	%r2834, %r2833, %r2153;
	setp.ge.s32 	%p3321, %r2834, %r16507;
	@%p3321 bra 	$L__BB5_4928;
	xor.b32  	%r12303, %r2161, %r2823;
	shl.b32 	%r12304, %r2152, 7;
	mov.u32 	%r12305, _ZZ24transposeSharedSwizzlingILi32ELi32EEvPfS0_iiE4tile;
	add.s32 	%r12306, %r12305, %r12304;
	shl.b32 	%r12307, %r2153, 7;
	add.s32 	%r12308, %r12306, %r12307;
	add.s32 	%r12309, %r12308, %r12307;
	add.s32 	%r12310, %r12309, %r12307;
	add.s32 	%r12311, %r12310, %r12307;
	add.s32 	%r12312, %r12311, %r12307;
	add.s32 	%r12313, %r12312, %r12307;
	add.s32 	%r12314, %r12313, %r12307;
	add.s32 	%r12315, %r12314, %r12307;
	shl.b32 	%r12316, %r12303, 2;
	add.s32 	%r12317, %r12315, %r12316;
	ld.shared.f32 	%f1609, [%r12317];
	add.s32 	%r12318, %r2834, %r2825;
	mul.wide.s32 	%rd3221, %r12318, 4;
	add.s64 	%rd3222, %rd2, %rd3221;
	st.global.f32 	[%rd3222], %f1609;
$L__BB5_4928:
	setp.gt.u32 	%p3322, %r2162, 31;
	@%p3322 bra 	$L__BB5_4997;
	ld.param.u32 	%r16508, [_Z24transposeSharedSwizzlingILi32ELi32EEvPfS0_ii_param_2];
	add.s32 	%r2835, %r2834, %r2153;
	setp.ge.s32 	%p3323, %r2835, %r16508;
	@%p3323 bra 	$L__BB5_4931;
	xor.b32  	%r12319, %r2162, %r2823;
	shl.b32 	%r12320, %r2152, 7;
	mov.u32 	%r12321, _ZZ24transposeSharedSwizzlingILi32ELi32EEvPfS0_iiE4tile;
	add.s32 	%r12322, %r12321, %r12320;
	shl.b32 	%r12323, %r2153, 7;
	add.s32 	%r12324, %r12322, %r12323;
	add.s32 	%r12325, %r12324, %r12323;
	add.s32 	%r12326, %r12325, %r12323;
	add.s32 	%r12327, %r12326, %r12323;
	add.s32 	%r12328, %r12327, %r12323;
	add.s32 	%r12329, %r12328, %r12323;
	add.s32 	%r12330, %r12329, %r12323;
	add.s32 	%r12331, %r12330, %r12323;
	add.s32 	%r12332, %r12331, %r12323;
	shl.b32 	%r12333, %r12319, 2;
	add.s32 	%r12334, %r12332, %r12333;
	ld.shared.f32 	%f1610, [%r12334];
	add.s32 	%r12335, %r2835, %r2825;
	mul.wide.s32 	%rd3223, %r12335, 4;
	add.s64 	%rd3224, %rd2, %rd3223;
	st.global.f32 	[%rd3224], %f1610;
$L__BB5_4931:
	setp.gt.u32 	%p3324, %r2163, 31;
	@%p3324 bra 	$L__BB5_4997;
	ld.param.u32 	%r16509, [_Z24transposeSharedSwizzlingILi32ELi32EEvPfS0_ii_param_2];
	add.s32 	%r2836, %r2835, %r2153;
	setp.ge.s32 	%p3325, %r2836, %r16509;
	@%p3325 bra 	$L__BB5_4934;
	xor.b32  	%r12336, %r2163, %r2823;
	shl.b32 	%r12337, %r2152, 7;
	mov.u32 	%r12338, _ZZ24transposeSharedSwizzlingILi32ELi32EEvPfS0_iiE4tile;
	add.s32 	%r12339, %r12338, %r12337;
	shl.b32 	%r12340, %r2153, 7;
	add.s32 	%r12341, %r12339, %r12340;
	add.s32 	%r12342, %r12341, %r12340;
	add.s32 	%r12343, %r12342, %r12340;
	add.s32 	%r12344, %r12343, %r12340;
	add.s32 	%r12345, %r12344, %r12340;
	add.s32 	%r12346, %r12345, %r12340;
	add.s32 	%r12347, %r12346, %r12340;
	add.s32 	%r12348, %r12347, %r12340;
	add.s32 	%r12349, %r12348, %r12340;
	add.s32 	%r12350, %r12349, %r12340;
	shl.b32 	%r12351, %r12336, 2;
	add.s32 	%r12352, %r12350, %r12351;
	ld.shared.f32 	%f1611, [%r12352];
	add.s32 	%r12353, %r2836, %r2825;
	mul.wide.s32 	%rd3225, %r12353, 4;
	add.s64 	%rd3226, %rd2, %rd3225;
	st.global.f32 	[%rd3226], %f1611;
$L__BB5_4934:
	setp.gt.u32 	%p3326, %r2164, 31;
	@%p3326 bra 	$L__BB5_4997;
	ld.param.u32 	%r16510, [_Z24transposeSharedSwizzlingILi32ELi32EEvPfS0_ii_param_2];
	add.s32 	%r2837, %r2836, %r2153;
	setp.ge.s32 	%p3327, %r2837, %r16510;
	@%p3327 bra 	$L__BB5_4937;
	xor.b32  	%r12354, %r2164, %r2823;
	shl.b32 	%r12355, %r12354, 2;
	add.s32 	%r12356, %r2165, %r12355;
	ld.shared.f32 	%f1612, [%r12356];
	add.s32 	%r12357, %r2837, %r2825;
	mul.wide.s32 	%rd3227, %r12357, 4;
	add.s64 	%rd3228, %rd2, %rd3227;
	st.global.f32 	[%rd3228], %f1612;
$L__BB5_4937:
	setp.gt.u32 	%p3328, %r2166, 31;
	@%p3328 bra 	$L__BB5_4997;
	ld.param.u32 	%r16511, [_Z24transposeSharedSwizzlingILi32ELi32EEvPfS0_ii_param_2];
	add.s32 	%r2838, %r2837, %r2153;
	setp.ge.s32 	%p3329, %r2838, %r16511;
	@%p3329 bra 	$L__BB5_4940;
	xor.b32  	%r12358, %r2166, %r2823;
	shl.b32 	%r12359, %r12358, 2;
	add.s32 	%r12360, %r2167, %r12359;
	ld.shared.f32 	%f1613, [%r12360];
	add.s32 	%r12361, %r2838, %r2825;
	mul.wide.s32 	%rd3229, %r12361, 4;
	add.s64 	%rd3230, %rd2, %rd3229;
	st.global.f32 	[%rd3230], %f1613;
$L__BB5_4940:
	setp.gt.u32 	%p3330, %r2168, 31;
	@%p3330 bra 	$L__BB5_4997;
	ld.param.u32 	%r16512, [_Z24transposeSharedSwizzlingILi32ELi32EEvPfS0_ii_param_2];
	add.s32 	%r2839, %r2838, %r2153;
	setp.ge.s32 	%p3331, %r2839, %r16512;
	@%p3331 bra 	$L__BB5_4943;
	xor.b32  	%r12362, %r2168, %r2823;
	shl.b32 	%r12363, %r12362, 2;
	add.s32 	%r12364, %r2169, %r12363;
	ld.shared.f32 	%f1614, [%r12364];
	add.s32 	%r12365, %r2839, %r2825;
	mul.wide.s32 	%rd3231, %r12365, 4;
	add.s64 	%rd3232, %rd2, %rd3231;
	st.global.f32 	[%rd3232], %f1614;
$L__BB5_4943:
	setp.gt.u32 	%p3332, %r2170, 31;
	@%p3332 bra 	$L__BB5_4997;
	ld.param.u32 	%r16513, [_Z24transposeSharedSwizzlingILi32ELi32EEvPfS0_ii_param_2];
	add.s32 	%r2840, %r2839, %r2153;
	setp.ge.s32 	%p3333, %r2840, %r16513;
	@%p3333 bra 	$L__BB5_4946;
	xor.b32  	%r12366, %r2170, %r2823;
	shl.b32 	%r12367, %r12366, 2;
	add.s32 	%r12368, %r2171, %r12367;
	ld.shared.f32 	%f1615, [%r12368];
	add.s32 	%r12369, %r2840, %r2825;
	mul.wide.s32 	%rd3233, %r12369, 4;
	add.s64 	%rd3234, %rd2, %rd3233;
	st.global.f32 	[%rd3234], %f1615;
$L__BB5_4946:
	setp.gt.u32 	%p3334, %r2172, 31;
	@%p3334 bra 	$L__BB5_4997;
	ld.param.u32 	%r16514, [_Z24transposeSharedSwizzlingILi32ELi32EEvPfS0_ii_param_2];
	add.s32 	%r2841, %r2840, %r2153;
	setp.ge.s32 	%p3335, %r2841, %r16514;
	@%p3335 bra 	$L__BB5_4949;
	xor.b32  	%r12370, %r2172, %r2823;
	shl.b32 	%r12371, %r12370, 2;
	add.s32 	%r12372, %r2173, %r12371;
	ld.shared.f32 	%f1616, [%r12372];
	add.s32 	%r12373, %r2841, %r2825;
	mul.wide.s32 	%rd3235, %r12373, 4;
	add.s64 	%rd3236, %rd2, %rd3235;
	st.global.f32 	[%rd3236], %f1616;
$L__BB5_4949:
	setp.gt.u32 	%p3336, %r2174, 31;
	@%p3336 bra 	$L__BB5_4997;
	ld.param.u32 	%r16515, [_Z24transposeSharedSwizzlingILi32ELi32EEvPfS0_ii_param_2];
	add.s32 	%r2842, %r2841, %r2153;
	setp.ge.s32 	%p3337, %r2842, %r16515;
	@%p3337 bra 	$L__BB5_4952;
	xor.b32  	%r12374, %r2174, %r2823;
	shl.b32 	%r12375, %r12374, 2;
	add.s32 	%r12376, %r2175, %r12375;
	ld.shared.f32 	%f1617, [%r12376];
	add.s32 	%r12377, %r2842, %r2825;
	mul.wide.s32 	%rd3237, %r12377, 4;
	add.s64 	%rd3238, %rd2, %rd3237;
	st.global.f32 	[%rd3238], %f1617;
$L__BB5_4952:
	setp.gt.u32 	%p3338, %r2176, 31;
	@%p3338 bra 	$L__BB5_4997;
	ld.param.u32 	%r16516, [_Z24transposeSharedSwizzlingILi32ELi32EEvPfS0_ii_param_2];
	add.s32 	%r2843, %r2842, %r2153;
	setp.ge.s32 	%p3339, %r2843, %r16516;
	@%p3339 bra 	$L__BB5_4955;
	xor.b32  	%r12378, %r2176, %r2823;
	shl.b32 	%r12379, %r12378, 2;
	add.s32 	%r12380, %r2177, %r12379;
	ld.shared.f32 	%f1618, [%r12380];
	add.s32 	%r12381, %r2843, %r2825;
	mul.wide.s32 	%rd3239, %r12381, 4;
	add.s64 	%rd3240, %rd2, %rd3239;
	st.global.f32 	[%rd3240], %f1618;
$L__BB5_4955:
	setp.gt.u32 	%p3340, %r2178, 31;
	@%p3340 bra 	$L__BB5_4997;
	ld.param.u32 	%r16517, [_Z24transposeSharedSwizzlingILi32ELi32EEvPfS0_ii_param_2];
	add.s32 	%r2844, %r2843, %r2153;
	setp.ge.s32 	%p3341, %r2844, %r16517;
	@%p3341 bra 	$L__BB5_4958;
	xor.b32  	%r12382, %r2178, %r2823;
	shl.b32 	%r12383, %r12382, 2;
	add.s32 	%r12384, %r2179, %r12383;
	ld.shared.f32 	%f1619, [%r12384];
	add.s32 	%r12385, %r2844, %r2825;
	mul.wide.s32 	%rd3241, %r12385, 4;
	add.s64 	%rd3242, %rd2, %rd3241;
	st.global.f32 	[%rd3242], %f1619;
$L__BB5_4958:
	setp.gt.u32 	%p3342, %r2180, 31;
	@%p3342 bra 	$L__BB5_4997;
	ld.param.u32 	%r16518, [_Z24transposeSharedSwizzlingILi32ELi32EEvPfS0_ii_param_2];
	add.s32 	%r2845, %r2844, %r2153;
	setp.ge.s32 	%p3343, %r2845, %r16518;
	@%p3343 bra 	$L__BB5_4961;
	xor.b32  	%r12386, %r2180, %r2823;
	shl.b32 	%r12387, %r12386, 2;
	add.s32 	%r12388, %r2181, %r12387;
	ld.shared.f32 	%f1620, [%r12388];
	add.s32 	%r12389, %r2845, %r2825;
	mul.wide.s32 	%rd3243, %r12389, 4;
	add.s64 	%rd3244, %rd2, %rd3243;
	st.global.f32 	[%rd3244], %f1620;
$L__BB5_4961:
	setp.gt.u32 	%p3344, %r2182, 31;
	@%p3344 bra 	$L__BB5_4997;
	ld.param.u32 	%r16519, [_Z24transposeSharedSwizzlingILi32ELi32EEvPfS0_ii_param_2];
	add.s32 	%r2846, %r2845, %r2153;
	setp.ge.s32 	%p3345, %r2846, %r16519;
	@%p3345 bra 	$L__BB5_4964;
	xor.b32  	%r12390, %r2182, %r2823;
	shl.b32 	%r12391, %r2182, 7;
	mov.u32 	%r12392, _ZZ24transposeSharedSwizzlingILi32ELi32EEvPfS0_iiE4tile;
	add.s32 	%r12393, %r12392, %r12391;
	shl.b32 	%r12394, %r12390, 2;
	add.s32 	%r12395, %r12393, %r12394;
	ld.shared.f32 	%f1621, [%r12395];
	add.s32 	%r12396, %r2846, %r2825;
	mul.wide.s32 	%rd3245, %r12396, 4;
	add.s64 	%rd3246, %rd2, %rd3245;
	st.global.f32 	[%rd3246], %f1621;
$L__BB5_4964:
	setp.gt.u32 	%p3346, %r2183, 31;
	@%p3346 bra 	$L__BB5_4997;
	ld.param.u32 	%r16520, [_Z24transposeSharedSwizzlingILi32ELi32EEvPfS0_ii_param_2];
	add.s32 	%r2847, %r2846, %r2153;
	setp.ge.s32 	%p3347, %r2847, %r16520;
	@%p3347 bra 	$L__BB5_4967;
	xor.b32  	%r12397, %r2183, %r2823;
	shl.b32 	%r12398, %r2183, 7;
	mov.u32 	%r12399, _ZZ24transposeSharedSwizzlingILi32ELi32EEvPfS0_iiE4tile;
	add.s32 	%r12400, %r12399, %r12398;
	shl.b32 	%r12401, %r12397, 2;
	add.s32 	%r12402, %r12400, %r12401;
	ld.shared.f32 	%f1622, [%r12402];
	add.s32 	%r12403, %r2847, %r2825;
	mul.wide.s32 	%rd3247, %r12403, 4;
	add.s64 	%rd3248, %rd2, %rd3247;
	st.global.f32 	[%rd3248], %f1622;
$L__BB5_4967:
	setp.gt.u32 	%p3348, %r2184, 31;
	@%p3348 bra 	$L__BB5_4997;
	ld.param.u32 	%r16521, [_Z24transposeSharedSwizzlingILi32ELi32EEvPfS0_ii_param_2];
	add.s32 	%r2848, %r2847, %r2153;
	setp.ge.s32 	%p3349, %r2848, %r16521;
	@%p3349 bra 	$L__BB5_4970;
	xor.b32  	%r12404, %r2184, %r2823;
	shl.b32 	%r12405, %r2184, 7;
	mov.u32 	%r12406, _ZZ24transposeSharedSwizzlingILi32ELi32EEvPfS0_iiE4tile;
	add.s32 	%r12407, %r12406, %r12405;
	shl.b32 	%r12408, %r12404, 2;
	add.s32 	%r12409, %r12407, %r12408;
	ld.shared.f32 	%f1623, [%r12409];
	add.s32 	%r12410, %r2848, %r2825;
	mul.wide.s32 	%rd3249, %r12410, 4;
	add.s64 	%rd3250, %rd2, %rd3249;
	st.global.f32 	[%rd3250], %f1623;
$L__BB5_4970:
	setp.gt.u32 	%p3350, %r2185, 31;
	@%p3350 bra 	$L__BB5_4997;
	ld.param.u32 	%r16522, [_Z24transposeSharedSwizzlingILi32ELi32EEvPfS0_ii_param_2];
	add.s32 	%r2849, %r2848, %r2153;
	setp.ge.s32 	%p3351, %r2849, %r16522;
	@%p3351 bra 	$L__BB5_4973;
	xor.b32  	%r12411, %r2185, %r2823;
	shl.b32 	%r12412, %r2185, 7;
	mov.u32 	%r12413, _ZZ24transposeSharedSwizzlingILi32ELi32EEvPfS0_iiE4tile;
	add.s32 	%r12414, %r12413, %r12412;
	shl.b32 	%r12415, %r12411, 2;
	add.s32 	%r12416, %r12414, %r12415;
	ld.shared.f32 	%f1624, [%r12416];
	add.s32 	%r12417, %r2849, %r2825;
	mul.wide.s32 	%rd3251, %r12417, 4;
	add.s64 	%rd3252, %rd2, %rd3251;
	st.global.f32 	[%rd3252], %f1624;
$L__BB5_4973:
	setp.gt.u32 	%p3352, %r2186, 31;
	@%p3352 bra 	$L__BB5_4997;
	ld.param.u32 	%r16523, [_Z24transposeSharedSwizzlingILi32ELi32EEvPfS0_ii_param_2];
	add.s32 	%r2850, %r2849, %r2153;
	setp.ge.s32 	%p3353, %r2850, %r16523;
	@%p3353 bra 	$L__BB5_4976;
	xor.b32  	%r12418, %r2186, %r2823;
	shl.b32 	%r12419, %r2186, 7;
	mov.u32 	%r12420, _ZZ24transposeSharedSwizzlingILi32ELi32EEvPfS0_iiE4tile;
	add.s32 	%r12421, %r12420, %r12419;
	shl.b32 	%r12422, %r12418, 2;
	add.s32 	%r12423, %r12421, %r12422;
	ld.shared.f32 	%f1625, [%r12423];
	add.s32 	%r12424, %r2850, %r2825;
	mul.wide.s32 	%rd3253, %r12424, 4;
	add.s64 	%rd3254, %rd2, %rd3253;
	st.global.f32 	[%rd3254], %f1625;
$L__BB5_4976:
	setp.gt.u32 	%p3354, %r2187, 31;
	@%p3354 bra 	$L__BB5_4997;
	ld.param.u32 	%r16524, [_Z24transposeSharedSwizzlingILi32ELi32EEvPfS0_ii_param_2];
	add.s32 	%r2851, %r2850, %r2153;
	setp.ge.s32 	%p3355, %r2851, %r16524;
	@%p3355 bra 	$L__BB5_4979;
	xor.b32  	%r12425, %r2187, %r2823;
	shl.b32 	%r12426, %r2187, 7;
	mov.u32 	%r12427, _ZZ24transposeSharedSwizzlingILi32ELi32EEvPfS0_iiE4tile;
	add.s32 	%r12428, %r12427, %r12426;
	shl.b32 	%r12429, %r12425, 2;
	add.s32 	%r12430, %r12428, %r12429;
	ld.shared.f32 	%f1626, [%r12430];
	add.s32 	%r12431, %r2851, %r2825;
	mul.wide.s32 	%rd3255, %r12431, 4;
	add.s64 	%rd3256, %rd2, %rd3255;
	st.global.f32 	[%rd3256], %f1626;
$L__BB5_4979:
	setp.gt.u32 	%p3356, %r2188, 31;
	@%p3356 bra 	$L__BB5_4997;
	ld.param.u32 	%r16525, [_Z24transposeSharedSwizzlingILi32ELi32EEvPfS0_ii_param_2];
	add.s32 	%r2852, %r2851, %r2153;
	setp.ge.s32 	%p3357, %r2852, %r16525;
	@%p3357 bra 	$L__BB5_4982;
	xor.b32  	%r12432, %r2188, %r2823;
	shl.b32 	%r12433, %r2188, 7;
	mov.u32 	%r12434, _ZZ24transposeSharedSwizzlingILi32ELi32EEvPfS0_iiE4tile;
	add.s32 	%r12435, %r12434, %r12433;
	shl.b32 	%r12436, %r12432, 2;
	add.s32 	%r12437, %r12435, %r12436;
	ld.shared.f32 	%f1627, [%r12437];
	add.s32 	%r12438, %r2852, %r2825;
	mul.wide.s32 	%rd3257, %r12438, 4;
	add.s64 	%rd3258, %rd2, %rd3257;
	st.global.f32 	[%rd3258], %f1627;
$L__BB5_4982:
	setp.gt.u32 	%p3358, %r2189, 31;
	@%p3358 bra 	$L__BB5_4997;
	ld.param.u32 	%r16526, [_Z24transposeSharedSwizzlingILi32ELi32EEvPfS0_ii_param_2];
	add.s32 	%r2853, %r2852, %r2153;
	setp.ge.s32 	%p3359, %r2853, %r16526;
	@%p3359 bra 	$L__BB5_4985;
	xor.b32  	%r12439, %r2189, %r2823;
	shl.b32 	%r12440, %r2189, 7;
	mov.u32 	%r12441, _ZZ24transposeSharedSwizzlingILi32ELi32EEvPfS0_iiE4tile;
	add.s32 	%r12442, %r12441, %r12440;
	shl.b32 	%r12443, %r12439, 2;
	add.s32 	%r12444, %r12442, %r12443;
	ld.shared.f32 	%f1628, [%r12444];
	add.s32 	%r12445, %r2853, %r2825;
	mul.wide.s32 	%rd3259, %r12445, 4;
	add.s64 	%rd3260, %rd2, %rd3259;
	st.global.f32 	[%rd3260], %f1628;
$L__BB5_4985:
	setp.gt.u32 	%p3360, %r2190, 31;
	@%p3360 bra 	$L__BB5_4997;
	ld.param.u32 	%r16527, [_Z24transposeSharedSwizzlingILi32ELi32EEvPfS0_ii_param_2];
	add.s32 	%r2854, %r2853, %r2153;
	setp.ge.s32 	%p3361, %r2854, %r16527;
	@%p3361 bra 	$L__BB5_4988;
	xor.b32  	%r12446, %r2190, %r2823;
	shl.b32 	%r12447, %r2190, 7;
	mov.u32 	%r12448, _ZZ24transposeSharedSwizzlingILi32ELi32EEvPfS0_iiE4tile;
	add.s32 	%r12449, %r12448, %r12447;
	shl.b32 	%r12450, %r12446, 2;
	add.s32 	%r12451, %r12449, %r12450;
	ld.shared.f32 	%f1629, [%r12451];
	add.s32 	%r12452, %r2854, %r2825;
	mul.wide.s32 	%rd3261, %r12452, 4;
	add.s64 	%rd3262, %rd2, %rd3261;
	st.global.f32 	[%rd3262], %f1629;
$L__BB5_4988:
	setp.gt.u32 	%p3362, %r2191, 31;
	@%p3362 bra 	$L__BB5_4997;
	ld.param.u32 	%r16528, [_Z24transposeSharedSwizzlingILi32ELi32EEvPfS0_ii_param_2];
	add.s32 	%r2855, %r2854, %r2153;
	setp.ge.s32 	%p3363, %r2855, %r16528;
	@%p3363 bra 	$L__BB5_4991;
	xor.b32  	%r12453, %r2191, %r2823;
	shl.b32 	%r12454, %r2191, 7;
	mov.u32 	%r12455, _ZZ24transposeSharedSwizzlingILi32ELi32EEvPfS0_iiE4tile;
	add.s32 	%r12456, %r12455, %r12454;
	shl.b32 	%r12457, %r12453, 2;
	add.s32 	%r12458, %r12456, %r12457;
	ld.shared.f32 	%f1630, [%r12458];
	add.s32 	%r12459, %r2855, %r2825;
	mul.wide.s32 	%rd3263, %r12459, 4;
	add.s64 	%rd3264, %rd2, %rd3263;
	st.global.f32 	[%rd3264], %f1630;
$L__BB5_4991:
	setp.gt.u32 	%p3364, %r2192, 31;
	@%p3364 bra 	$L__BB5_4997;
	ld.param.u32 	%r16529, [_Z24transposeSharedSwizzlingILi32ELi32EEvPfS0_ii_param_2];
	add.s32 	%r2856, %r2855, %r2153;
	setp.ge.s32 	%p3365, %r2856, %r16529;
	@%p3365 bra 	$L__BB5_4994;
	xor.b32  	%r12460, %r2192, %r2823;
	shl.b32 	%r12461, %r2192, 7;
	mov.u32 	%r12462, _ZZ24transposeSharedSwizzlingILi32ELi32EEvPfS0_iiE4tile;
	add.s32 	%r12463, %r12462, %r12461;
	shl.b32 	%r12464, %r12460, 2;
	add.s32 	%r12465, %r12463, %r12464;
	ld.shared.f32 	%f1631, [%r12465];
	add.s32 	%r12466, %r2856, %r2825;
	mul.wide.s32 	%rd3265, %r12466, 4;
	add.s64 	%rd3266, %rd2, %rd3265;
	st.global.f32 	[%rd3266], %f1631;
$L__BB5_4994:
	setp.gt.u32 	%p3366, %r2193, 31;
	@%p3366 bra 	$L__BB5_4997;
	ld.param.u32 	%r16530, [_Z24transposeSharedSwizzlingILi32ELi32EEvPfS0_ii_param_2];
	add.s32 	%r2857, %r2856, %r2153;
	setp.ge.s32 	%p3367, %r2857, %r16530;
	@%p3367 bra 	$L__BB5_4997;
	xor.b32  	%r12467, %r2193, %r2823;
	shl.b32 	%r12468, %r2193, 7;
	mov.u32 	%r12469, _ZZ24transposeSharedSwizzlingILi32ELi32EEvPfS0_iiE4tile;
	add.s32 	%r12470, %r12469, %r12468;
	shl.b32 	%r12471, %r12467, 2;
	add.s32 	%r12472, %r12470, %r12471;
	ld.shared.f32 	%f1632, [%r12472];
	add.s32 	%r12473, %r2857, %r2825;
	mul.wide.s32 	%rd3267, %r12473, 4;
	add.s64 	%rd3268, %rd2, %rd3267;
	st.global.f32 	[%rd3268], %f1632;
$L__BB5_4997:
	add.s32 	%r2858, %r2823, %r2227;
	setp.gt.u32 	%p3368, %r2858, 31;
	@%p3368 bra 	$L__BB5_6270;
	ld.param.u32 	%r17990, [_Z24transposeSharedSwizzlingILi32ELi32EEvPfS0_ii_param_3];
	add.s32 	%r2859, %r2824, %r2227;
	setp.ge.s32 	%p3369, %r2859, %r17990;
	@%p3369 bra 	$L__BB5_6270;
	@%p2116 bra 	$L__BB5_5095;
	ld.param.u32 	%r16531, [_Z24transposeSharedSwizzlingILi32ELi32EEvPfS0_ii_param_2];
	mul.lo.s32 	%r2860, %r2859, %r16531;
	add.s32 	%r2861, %r2152, %r2151;
	setp.ge.s32 	%p3371, %r2861, %r16531;
	@%p3371 bra 	$L__BB5_5002;
	xor.b32  	%r12474, %r2152, %r2858;
	shl.b32 	%r12475, %r2152, 7;
	mov.u32 	%r12476, _ZZ24transposeSharedSwizzlingILi32ELi32EEvPfS0_iiE4tile;
	add.s32 	%r12477, %r12476, %r12475;
	shl.b32 	%r12478, %r12474, 2;
	add.s32 	%r12479, %r12477, %r12478;
	ld.shared.f32 	%f1633, [%r12479];
	add.s32 	%r12480, %r2861, %r2860;
	mul.wide.s32 	%rd3269, %r12480, 4;
	add.s64 	%rd3270, %rd2, %rd3269;
	st.global.f32 	[%rd3270], %f1633;
$L__BB5_5002:
	setp.gt.u32 	%p3372, %r2154, 31;
	@%p3372 bra 	$L__BB5_5095;
	ld.param.u32 	%r16532, [_Z24transposeSharedSwizzlingILi32ELi32EEvPfS0_ii_param_2];
	add.s32 	%r2862, %r2861, %r2153;
	setp.ge.s32 	%p3373, %r2862, %r16532;
	@%p3373 bra 	$L__BB5_5005;
	xor.b32  	%r12481, %r2154, %r2858;
	shl.b32 	%r12482, %r2152, 7;
	mov.u32 	%r12483, _ZZ24transposeSharedSwizzlingILi32ELi32EEvPfS0_iiE4tile;
	add.s32 	%r12484, %r12483, %r12482;
	shl.b32 	%r12485, %r2153, 7;
	add.s32 	%r12486, %r12484, %r12485;
	shl.b32 	%r12487, %r12481, 2;
	add.s32 	%r12488, %r12486, %r12487;
	ld.shared.f32 	%f1634, [%r12488];
	add.s32 	%r12489, %r2862, %r2860;
	mul.wide.s32 	%rd3271, %r12489, 4;
	add.s64 	%rd3272, %rd2, %rd3271;
	st.global.f32 	[%rd3272], %f1634;
$L__BB5_5005:
	setp.gt.u32 	%p3374, %r2155, 31;
	@%p3374 bra 	$L__BB5_5095;
	ld.param.u32 	%r16533, [_Z24transposeSharedSwizzlingILi32ELi32EEvPfS0_ii_param_2];
	add.s32 	%r2863, %r2862, %r2153;
	setp.ge.s32 	%p3375, %r2863, %r16533;
	@%p3375 bra 	$L__BB5_5008;
	xor.b32  	%r12490, %r2155, %r2858;
	shl.b32 	%r12491, %r2152, 7;
	mov.u32 	%r12492, _ZZ24transposeSharedSwizzlingILi32ELi32EEvPfS0_iiE4tile;
	add.s32 	%r12493, %r12492, %r12491;
	shl.b32 	%r12494, %r2153, 7;
	add.s32 	%r12495, %r12493, %r12494;
	add.s32 	%r12496, %r12495, %r12494;
	shl.b32 	%r12497, %r12490, 2;
	add.s32 	%r12498, %r12496, %r12497;
	ld.shared.f32 	%f1635, [%r12498];
	add.s32 	%r12499, %r2863, %r2860;
	mul.wide.s32 	%rd3273, %r12499, 4;
	add.s64 	%rd3274, %rd2, %rd3273;
	st.global.f32 	[%rd3274], %f1635;
$L__BB5_5008:
	setp.gt.u32 	%p3376, %r2156, 31;
	@%p3376 bra 	$L__BB5_5095;
	ld.param.u32 	%r16534, [_Z24transposeSharedSwizzlingILi32ELi32EEvPfS0_ii_param_2];
	add.s32 	%r2864, %r2863, %r2153;
	setp.ge.s32 	%p3377, %r2864, %r16534;
	@%p3377 bra 	$L__BB5_5011;
	xor.b32  	%r12500, %r2156, %r2858;
	shl.b32 	%r12501, %r2152, 7;
	mov.u32 	%r12502, _ZZ24transposeSharedSwizzlingILi32ELi32EEvPfS0_iiE4tile;
	add.s32 	%r12503, %r12502, %r12501;
	shl.b32 	%r12504, %r2153, 7;
	add.s32 	%r12505, %r12503, %r12504;
	add.s32 	%r12506, %r12505, %r12504;
	add.s32 	%r12507, %r12506, %r12504;
	shl.b32 	%r12508, %r12500, 2;
	add.s32 	%r12509, %r12507, %r12508;
	ld.shared.f32 	%f1636, [%r12509];
	add.s32 	%r12510, %r2864, %r2860;
	mul.wide.s32 	%rd3275, %r12510, 4;
	add.s64 	%rd3276, %rd2, %rd3275;
	st.global.f32 	[%rd3276], %f1636;
$L__BB5_5011:
	setp.gt.u32 	%p3378, %r2157, 31;
	@%p3378 bra 	$L__BB5_5095;
	ld.param.u32 	%r16535, [_Z24transposeSharedSwizzlingILi32ELi32EEvPfS0_ii_param_2];
	add.s32 	%r2865, %r2864, %r2153;
	setp.ge.s32 	%p3379, %r2865, %r16535;
	@%p3379 bra 	$L__BB5_5014;
	xor.b32  	%r12511, %r2157, %r2858;
	shl.b32 	%r12512, %r2152, 7;
	mov.u32 	%r12513, _ZZ24transposeSharedSwizzlingILi32ELi32EEvPfS0_iiE4tile;
	add.s32 	%r12514, %r12513, %r12512;
	shl.b32 	%r12515, %r2153, 7;
	add.s32 	%r12516, %r12514, %r12515;
	add.s32 	%r12517, %r12516, %r12515;
	add.s32 	%r12518, %r12517, %r12515;
	add.s32 	%r12519, %r12518, %r12515;
	shl.b32 	%r12520, %r12511, 2;
	add.s32 	%r12521, %r12519, %r12520;
	ld.shared.f32 	%f1637, [%r12521];
	add.s32 	%r12522, %r2865, %r2860;
	mul.wide.s32 	%rd3277, %r12522, 4;
	add.s64 	%rd3278, %rd2, %rd3277;
	st.global.f32 	[%rd3278], %f1637;
$L__BB5_5014:
	setp.gt.u32 	%p3380, %r2158, 31;
	@%p3380 bra 	$L__BB5_5095;
	ld.param.u32 	%r16536, [_Z24transposeSharedSwizzlingILi32ELi32EEvPfS0_ii_param_2];
	add.s32 	%r2866, %r2865, %r2153;
	setp.ge.s32 	%p3381, %r2866, %r16536;
	@%p3381 bra 	$L__BB5_5017;
	xor.b32  	%r12523, %r2158, %r2858;
	shl.b32 	%r12524, %r2152, 7;
	mov.u32 	%r12525, _ZZ24transposeSharedSwizzlingILi32ELi32EEvPfS0_iiE4tile;
	add.s32 	%r12526, %r12525, %r12524;
	shl.b32 	%r12527, %r2153, 7;
	add.s32 	%r12528, %r12526, %r12527;
	add.s32 	%r12529, %r12528, %r12527;
	add.s32 	%r12530, %r12529, %r12527;
	add.s32 	%r12531, %r12530, %r12527;
	add.s32 	%r12532, %r12531, %r12527;
	shl.b32 	%r12533, %r12523, 2;
	add.s32 	%r12534, %r12532, %r12533;
	ld.shared.f32 	%f1638, [%r12534];
	add.s32 	%r12535, %r2866, %r2860;
	mul.wide.s32 	%rd3279, %r12535, 4;
	add.s64 	%rd3280, %rd2, %rd3279;
	st.global.f32 	[%rd3280], %f1638;
$L__BB5_5017:
	setp.gt.u32 	%p3382, %r2159, 31;
	@%p3382 bra 	$L__BB5_5095;
	ld.param.u32 	%r16537, [_Z24transposeSharedSwizzlingILi32ELi32EEvPfS0_ii_param_2];
	add.s32 	%r2867, %r2866, %r2153;
	setp.ge.s32 	%p3383, %r2867, %r16537;
	@%p3383 bra 	$L__BB5_5020;
	xor.b32  	%r12536, %r2159, %r2858;
	shl.b32 	%r12537, %r2152, 7;
	mov.u32 	%r12538, _ZZ24transposeSharedSwizzlingILi32ELi32EEvPfS0_iiE4tile;
	add.s32 	%r12539, %r12538, %r12537;
	shl.b32 	%r12540, %r2153, 7;
	add.s32 	%r12541, %r12539, %r12540;
	add.s32 	%r12542, %r12541, %r12540;
	add.s32 	%r12543, %r12542, %r12540;
	add.s32 	%r12544, %r12543, %r12540;
	add.s32 	%r12545, %r12544, %r12540;
	add.s32 	%r12546, %r12545, %r12540;
	shl.b32 	%r12547, %r12536, 2;
	add.s32 	%r12548, %r12546, %r12547;
	ld.shared.f32 	%f1639, [%r12548];
	add.s32 	%r12549, %r2867, %r2860;
	mul.wide.s32 	%rd3281, %r12549, 4;
	add.s64 	%rd3282, %rd2, %rd3281;
	st.global.f32 	[%rd3282], %f1639;
$L__BB5_5020:
	setp.gt.u32 	%p3384, %r2160, 31;
	@%p3384 bra 	$L__BB5_5095;
	ld.param.u32 	%r16538, [_Z24transposeSharedSwizzlingILi32ELi32EEvPfS0_ii_param_2];
	add.s32 	%r2868, %r2867, %r2153;
	setp.ge.s32 	%p3385, %r2868, %r16538;
	@%p3385 bra 	$L__BB5_5023;
	xor.b32  	%r12550, %r2160, %r2858;
	shl.b32 	%r12551, %r2152, 7;
	mov.u32 	%r12552, _ZZ24transposeSharedSwizzlingILi32ELi32EEvPfS0_iiE4tile;
	add.s32 	%r12553, %r12552, %r12551;
	shl.b32 	%r12554, %r2153, 7;
	add.s32 	%r12555, %r12553, %r12554;
	add.s32 	%r12556, %r12555, %r12554;
	add.s32 	%r12557, %r12556, %r12554;
	add.s32 	%r12558, %r12557, %r12554;
	add.s32 	%r12559, %r12558, %r12554;
	add.s32 	%r12560, %r12559, %r12554;
	add.s32 	%r12561, %r12560, %r12554;
	shl.b32 	%r12562, %r12550, 2;
	add.s32 	%r12563, %r12561, %r12562;
	ld.shared.f32 	%f1640, [%r12563];
	add.s32 	%r12564, %r2868, %r2860;
	mul.wide.s32 	%rd3283, %r12564, 4;
	add.s64 	%rd3284, %rd2, %rd3283;
	st.global.f32 	[%rd3284], %f1640;
$L__BB5_5023:
	setp.gt.u32 	%p3386, %r2161, 31;
	@%p3386 bra 	$L__BB5_5095;
	ld.param.u32 	%r16539, [_Z24transposeSharedSwizzlingILi32ELi32EEvPfS0_ii_param_2];
	add.s32 	%r2869, %r2868, %r2153;
	setp.ge.s32 	%p3387, %r2869, %r16539;
	@%p3387 bra 	$L__BB5_5026;
	xor.b32  	%r12565, %r2161, %r2858;
	shl.b32 	%r12566, %r2152, 7;
	mov.u32 	%r12567, _ZZ24transposeSharedSwizzlingILi32ELi32EEvPfS0_iiE4tile;
	add.s32 	%r12568, %r12567, %r12566;
	shl.b32 	%r12569, %r2153, 7;
	add.s32 	%r12570, %r12568, %r12569;
	add.s32 	%r12571, %r12570, %r12569;
	add.s32 	%r12572, %r12571, %r12569;
	add.s32 	%r12573, %r12572, %r12569;
	add.s32 	%r12574, %r12573, %r12569;
	add.s32 	%r12575, %r12574, %r12569;
	add.s32 	%r12576, %r12575, %r12569;
	add.s32 	%r12577, %r12576, %r12569;
	shl.b32 	%r12578, %r12565, 2;
	add.s32 	%r12579, %r12577, %r12578;
	ld.shared.f32 	%f1641, [%r12579];
	add.s32 	%r12580, %r2869, %r2860;
	mul.wide.s32 	%rd3285, %r12580, 4;
	add.s64 	%rd3286, %rd2, %rd3285;
	st.global.f32 	[%rd3286], %f1641;
$L__BB5_5026:
	setp.gt.u32 	%p3388, %r2162, 31;
	@%p3388 bra 	$L__BB5_5095;
	ld.param.u32 	%r16540, [_Z24transposeSharedSwizzlingILi32ELi32EEvPfS0_ii_param_2];
	add.s32 	%r2870, %r2869, %r2153;
	setp.ge.s32 	%p3389, %r2870, %r16540;
	@%p3389 bra 	$L__BB5_5029;
	xor.b32  	%r12581, %r2162, %r2858;
	shl.b32 	%r12582, %r2152, 7;
	mov.u32 	%r12583, _ZZ24transposeSharedSwizzlingILi32ELi32EEvPfS0_iiE4tile;
	add.s32 	%r12584, %r12583, %r12582;
	shl.b32 	%r12585, %r2153, 7;
	add.s32 	%r12586, %r12584, %r12585;
	add.s32 	%r12587, %r12586, %r12585;
	add.s32 	%r12588, %r12587, %r12585;
	add.s32 	%r12589, %r12588, %r12585;
	add.s32 	%r12590, %r12589, %r12585;
	add.s32 	%r12591, %r12590, %r12585;
	add.s32 	%r12592, %r12591, %r12585;
	add.s32 	%r12593, %r12592, %r12585;
	add.s32 	%r12594, %r12593, %r12585;
	shl.b32 	%r12595, %r12581, 2;
	add.s32 	%r12596, %r12594, %r12595;
	ld.shared.f32 	%f1642, [%r12596];
	add.s32 	%r12597, %r2870, %r2860;
	mul.wide.s32 	%rd3287, %r12597, 4;
	add.s64 	%rd3288, %rd2, %rd3287;
	st.global.f32 	[%rd3288], %f1642;
$L__BB5_5029:
	setp.gt.u32 	%p3390, %r2163, 31;
	@%p3390 bra 	$L__BB5_5095;
	ld.param.u32 	%r16541, [_Z24transposeSharedSwizzlingILi32ELi32EEvPfS0_ii_param_2];
	add.s32 	%r2871, %r2870, %r2153;
	setp.ge.s32 	%p3391, %r2871, %r16541;
	@%p3391 bra 	$L__BB5_5032;
	xor.b32  	%r12598, %r2163, %r2858;
	shl.b32 	%r12599, %r2152, 7;
	mov.u32 	%r12600, _ZZ24transposeSharedSwizzlingILi32ELi32EEvPfS0_iiE4tile;
	add.s32 	%r12601, %r12600, %r12599;
	shl.b32 	%r12602, %r2153, 7;
	add.s32 	%r12603, %r12601, %r12602;
	add.s32 	%r12604, %r12603, %r12602;
	add.s32 	%r12605, %r12604, %r12602;
	add.s32 	%r12606, %r12605, %r12602;
	add.s32 	%r12607, %r12606, %r12602;
	add.s32 	%r12608, %r12607, %r12602;
	add.s32 	%r12609, %r12608, %r12602;
	add.s32 	%r12610, %r12609, %r12602;
	add.s32 	%r12611, %r12610, %r12602;
	add.s32 	%r12612, %r12611, %r12602;
	shl.b32 	%r12613, %r12598, 2;
	add.s32 	%r12614, %r12612, %r12613;
	ld.shared.f32 	%f1643, [%r12614];
	add.s32 	%r12615, %r2871, %r2860;
	mul.wide.s32 	%rd3289, %r12615, 4;
	add.s64 	%rd3290, %rd2, %rd3289;
	st.global.f32 	[%rd3290], %f1643;
$L__BB5_5032:
	setp.gt.u32 	%p3392, %r2164, 31;
	@%p3392 bra 	$L__BB5_5095;
	ld.param.u32 	%r16542, [_Z24transposeSharedSwizzlingILi32ELi32EEvPfS0_ii_param_2];
	add.s32 	%r2872, %r2871, %r2153;
	setp.ge.s32 	%p3393, %r2872, %r16542;
	@%p3393 bra 	$L__BB5_5035;
	xor.b32  	%r12616, %r2164, %r2858;
	shl.b32 	%r12617, %r12616, 2;
	add.s32 	%r12618, %r2165, %r12617;
	ld.shared.f32 	%f1644, [%r12618];
	add.s32 	%r12619, %r2872, %r2860;
	mul.wide.s32 	%rd3291, %r12619, 4;
	add.s64 	%rd3292, %rd2, %rd3291;
	st.global.f32 	[%rd3292], %f1644;
$L__BB5_5035:
	setp.gt.u32 	%p3394, %r2166, 31;
	@%p3394 bra 	$L__BB5_5095;
	ld.param.u32 	%r16543, [_Z24transposeSharedSwizzlingILi32ELi32EEvPfS0_ii_param_2];
	add.s32 	%r2873, %r2872, %r2153;
	setp.ge.s32 	%p3395, %r2873, %r16543;
	@%p3395 bra 	$L__BB5_5038;
	xor.b32  	%r12620, %r2166, %r2858;
	shl.b32 	%r12621, %r12620, 2;
	add.s32 	%r12622, %r2167, %r12621;
	ld.shared.f32 	%f1645, [%r12622];
	add.s32 	%r12623, %r2873, %r2860;
	mul.wide.s32 	%rd3293, %r12623, 4;
	add.s64 	%rd3294, %rd2, %rd3293;
	st.global.f32 	[%rd3294], %f1645;
$L__BB5_5038:
	setp.gt.u32 	%p3396, %r2168, 31;
	@%p3396 bra 	$L__BB5_5095;
	ld.param.u32 	%r16544, [_Z24transposeSharedSwizzlingILi32ELi32EEvPfS0_ii_param_2];
	add.s32 	%r2874, %r2873, %r2153;
	setp.ge.s32 	%p3397, %r2874, %r16544;
	@%p3397 bra 	$L__BB5_5041;
	xor.b32  	%r12624, %r2168, %r2858;
	shl.b32 	%r12625, %r12624, 2;
	add.s32 	%r12626, %r2169, %r12625;
	ld.shared.f32 	%f1646, [%r12626];
	add.s32 	%r12627, %r2874, %r2860;
	mul.wide.s32 	%rd3295, %r12627, 4;
	add.s64 	%rd3296, %rd2, %rd3295;
	st.global.f32 	[%rd3296], %f1646;
$L__BB5_5041:
	setp.gt.u32 	%p3398, %r2170, 31;
	@%p3398 bra 	$L__BB5_5095;
	ld.param.u32 	%r16545, [_Z24transposeSharedSwizzlingILi32ELi32EEvPfS0_ii_param_2];
	add.s32 	%r2875, %r2874, %r2153;
	setp.ge.s32 	%p3399, %r2875, %r16545;
	@%p3399 bra 	$L__BB5_5044;
	xor.b32  	%r12628, %r2170, %r2858;
	shl.b32 	%r12629, %r12628, 2;
	add.s32 	%r12630, %r2171, %r12629;
	ld.shared.f32 	%f1647, [%r12630];
	add.s32 	%r12631, %r2875, %r2860;
	mul.wide.s32 	%rd3297, %r12631, 4;
	add.s64 	%rd3298, %rd2, %rd3297;
	st.global.f32 	[%rd3298], %f1647;
$L__BB5_5044:
	setp.gt.u32 	%p3400, %r2172, 31;
	@%p3400 bra 	$L__BB5_5095;
	ld.param.u32 	%r16546, [_Z24transposeSharedSwizzlingILi32ELi32EEvPfS0_ii_param_2];
	add.s32 	%r2876, %r2875, %r2153;
	setp.ge.s32 	%p3401, %r2876, %r16546;
	@%p3401 bra 	$L__BB5_5047;
	xor.b32  	%r12632, %r2172, %r2858;
	shl.b32 	%r12633, %r12632, 2;
	add.s32 	%r12634, %r2173, %r12633;
	ld.shared.f32 	%f1648, [%r12634];
	add.s32 	%r12635, %r2876, %r2860;
	mul.wide.s32 	%rd3299, %r12635, 4;
	add.s64 	%rd3300, %rd2, %rd3299;
	st.global.f32 	[%rd3300], %f1648;
$L__BB5_5047:
	setp.gt.u32 	%p3402, %r2174, 31;
	@%p3402 bra 	$L__BB5_5095;
	ld.param.u32 	%r16547, [_Z24transposeSharedSwizzlingILi32ELi32EEvPfS0_ii_param_2];
	add.s32 	%r2877, %r2876, %r2153;
	setp.ge.s32 	%p3403, %r2877, %r16547;
	@%p3403 bra 	$L__BB5_5050;
	xor.b32  	%r12636, %r2174, %r2858;
	shl.b32 	%r12637, %r12636, 2;
	add.s32 	%r12638, %r2175, %r12637;
	ld.shared.f32 	%f1649, [%r12638];
	add.s32 	%r12639, %r2877, %r2860;
	mul.wide.s32 	%rd3301, %r12639, 4;
	add.s64 	%rd3302, %rd2, %rd3301;
	st.global.f32 	[%rd3302], %f1649;
$L__BB5_5050:
	setp.gt.u32 	%p3404, %r2176, 31;
	@%p3404 bra 	$L__BB5_5095;
	ld.param.u32 	%r16548, [_Z24transposeSharedSwizzlingILi32ELi32EEvPfS0_ii_param_2];
	add.s32 	%r2878, %r2877, %r2153;
	setp.ge.s32 	%p3405, %r2878, %r16548;
	@%p3405 bra 	$L__BB5_5053;
	xor.b32  	%r12640, %r2176, %r2858;
	shl.b32 	%r12641, %r12640, 2;
	add.s32 	%r12642, %r2177, %r12641;
	ld.shared.f32 	%f1650, [%r12642];
	add.s32 	%r12643, %r2878, %r2860;
	mul.wide.s32 	%rd3303, %r12643, 4;
	add.s64 	%rd3304, %rd2, %rd3303;
	st.global.f32 	[%rd3304], %f1650;
$L__BB5_5053:
	setp.gt.u32 	%p3406, %r2178, 31;
	@%p3406 bra 	$L__BB5_5095;
	ld.param.u32 	%r16549, [_Z24transposeSharedSwizzlingILi32ELi32EEvPfS0_ii_param_2];
	add.s32 	%r2879, %r2878, %r2153;
	setp.ge.s32 	%p3407, %r2879, %r16549;
	@%p3407 bra 	$L__BB5_5056;
	xor.b32  	%r12644, %r2178, %r2858;
	shl.b32 	%r12645, %r12644, 2;
	add.s32 	%r12646, %r2179, %r12645;
	ld.shared.f32 	%f1651, [%r12646];
	add.s32 	%r12647, %r2879, %r2860;
	mul.wide.s32 	%rd3305, %r12647, 4;
	add.s64 	%rd3306, %rd2, %rd3305;
	st.global.f32 	[%rd3306], %f1651;
$L__BB5_5056:
	setp.gt.u32 	%p3408, %r2180, 31;
	@%p3408 bra 	$L__BB5_5095;
	ld.param.u32 	%r16550, [_Z24transposeSharedSwizzlingILi32ELi32EEvPfS0_ii_param_2];
	add.s32 	%r2880, %r2879, %r2153;
	setp.ge.s32 	%p3409, %r2880, %r16550;
	@%p3409 bra 	$L__BB5_5059;
	xor.b32  	%r12648, %r2180, %r2858;
	shl.b32 	%r12649, %r12648, 2;
	add.s32 	%r12650, %r2181, %r12649;
	ld.shared.f32 	%f1652, [%r12650];
	add.s32 	%r12651, %r2880, %r2860;
	mul.wide.s32 	%rd3307, %r12651, 4;
	add.s64 	%rd3308, %rd2, %rd3307;
	st.global.f32 	[%rd3308], %f1652;
$L__BB5_5059:
	setp.gt.u32 	%p3410, %r2182, 31;
	@%p3410 bra 	$L__BB5_5095;
	ld.param.u32 	%r16551, [_Z24transposeSharedSwizzlingILi32ELi32EEvPfS0_ii_param_2];
	add.s32 	%r2881, %r2880, %r2153;
	setp.ge.s32 	%p3411, %r2881, %r16551;
	@%p3411 bra 	$L__BB5_5062;
	xor.b32  	%r12652, %r2182, %r2858;
	shl.b32 	%r12653, %r2182, 7;
	mov.u32 	%r12654, _ZZ24transposeSharedSwizzlingILi32ELi32EEvPfS0_iiE4tile;
	add.s32 	%r12655, %r12654, %r12653;
	shl.b32 	%r12656, %r12652, 2;
	add.s32 	%r12657, %r12655, %r12656;
	ld.shared.f32 	%f1653, [%r12657];
	add.s32 	%r12658, %r2881, %r2860;
	mul.wide.s32 	%rd3309, %r12658, 4;
	add.s64 	%rd3310, %rd2, %rd3309;
	st.global.f32 	[%rd3310], %f1653;
$L__BB5_5062:
	setp.gt.u32 	%p3412, %r2183, 31;
	@%p3412 bra 	$L__BB5_5095;
	ld.param.u32 	%r16552, [_Z24transposeSharedSwizzlingILi32ELi32EEvPfS0_ii_param_2];
	add.s32 	%r2882, %r2881, %r2153;
	setp.ge.s32 	%p3413, %r2882, %r16552;
	@%p3413 bra 	$L__BB5_5065;
	xor.b32  	%r12659, %r2183, %r2858;
	shl.b32 	%r12660, %r2183, 7;
	mov.u32 	%r12661, _ZZ24transposeSharedSwizzlingILi32ELi32EEvPfS0_iiE4tile;
	add.s32 	%r12662, %r12661, %r12660;
	shl.b32 	%r12663, %r12659, 2;
	add.s32 	%r12664, %r12662, %r12663;
	ld.shared.f32 	%f1654, [%r12664];
	add.s32 	%r12665, %r2882, %r2860;
	mul.wide.s32 	%rd3311, %r12665, 4;
	add.s64 	%rd3312, %rd2, %rd3311;
	st.global.f32 	[%rd3312], %f1654;
$L__BB5_5065:
	setp.gt.u32 	%p3414, %r2184, 31;
	@%p3414 bra 	$L__BB5_5095;
	ld.param.u32 	%r16553, [_Z24transposeSharedSwizzlingILi32ELi32EEvPfS0_ii_param_2];
	add.s32 	%r2883, %r2882, %r2153;
	setp.ge.s32 	%p3415, %r2883, %r16553;
	@%p3415 bra 	$L__BB5_5068;
	xor.b32  	%r12666, %r2184, %r2858;
	shl.b32 	%r12667, %r2184, 7;
	mov.u32 	%r12668, _ZZ24transposeSharedSwizzlingILi32ELi32EEvPfS0_iiE4tile;
	add.s32 	%r12669, %r12668, %r12667;
	shl.b32 	%r12670, %r12666, 2;
	add.s32 	%r12671, %r12669, %r12670;
	ld.shared.f32 	%f1655, [%r12671];
	add.s32 	%r12672, %r2883, %r2860;
	mul.wide.s32 	%rd3313, %r12672, 4;
	add.s64 	%rd3314, %rd2, %rd3313;
	st.global.f32 	[%rd3314], %f1655;
$L__BB5_5068:
	setp.gt.u32 	%p3416, %r2185, 31;
	@%p3416 bra 	$L__BB5_5095;
	ld.param.u32 	%r16554, [_Z24transposeSharedSwizzlingILi32ELi32EEvPfS0_ii_param_2];
	add.s32 	%r2884, %r2883, %r2153;
	setp.ge.s32 	%p3417, %r2884, %r16554;
	@%p3417 bra 	$L__BB5_5071;
	xor.b32  	%r12673, %r2185, %r2858;
	shl.b32 	%r12674, %r2185, 7;
	mov.u32 	%r12675, _ZZ24transposeSharedSwizzlingILi32ELi32EEvPfS0_iiE4tile;
	add.s32 	%r12676, %r12675, %r12674;
	shl.b32 	%r12677, %r12673, 2;
	add.s32 	%r12678, %r12676, %r12677;
	ld.shared.f32 	%f1656, [%r12678];
	add.s32 	%r12679, %r2884, %r2860;
	mul.wide.s32 	%rd3315, %r12679, 4;
	add.s64 	%rd3316, %rd2, %rd3315;
	st.global.f32 	[%rd3316], %f1656;
$L__BB5_5071:
	setp.gt.u32 	%p3418, %r2186, 31;
	@%p3418 bra 	$L__BB5_5095;
	ld.param.u32 	%r16555, [_Z24transposeSharedSwizzlingILi32ELi32EEvPfS0_ii_param_2];
	add.s32 	%r2885, %r2884, %r2153;
	setp.ge.s32 	%p3419, %r2885, %r16555;
	@%p3419 bra 	$L__BB5_5074;
	xor.b32  	%r12680, %r2186, %r2858;
	shl.b32 	%r12681, %r2186, 7;
	mov.u32 	%r12682, _ZZ24transposeSharedSwizzlingILi32ELi32EEvPfS0_iiE4tile;
	add.s32 	%r12683, %r12682, %r12681;
	shl.b32 	%r12684, %r12680, 2;
	add.s32 	%r12685, %r12683, %r12684;
	ld.shared.f32 	%f1657, [%r12685];
	add.s32 	%r12686, %r2885, %r2860;
	mul.wide.s32 	%rd3317, %r12686, 4;
	add.s64 	%rd3318, %rd2, %rd3317;
	st.global.f32 	[%rd3318], %f1657;
$L__BB5_5074:
	setp.gt.u32 	%p3420, %r2187, 31;
	@%p3420 bra 	$L__BB5_5095;
	ld.param.u32 	%r16556, [_Z24transposeSharedSwizzlingILi32ELi32EEvPfS0_ii_param_2];
	add.s32 	%r2886, %r2885, %r2153;
	setp.ge.s32 	%p3421, %r2886, %r16556;
	@%p3421 bra 	$L__BB5_5077;
	xor.b32  	%r12687, %r2187, %r2858;
	shl.b32 	%r12688, %r2187, 7;
	mov.u32 	%r12689, _ZZ24transposeSharedSwizzlingILi32ELi32EEvPfS0_iiE4tile;
	add.s32 	%r12690, %r12689, %r12688;
	shl.b32 	%r12691, %r12687, 2;
	add.s32 	%r12692, %r12690, %r12691;
	ld.shared.f32 	%f1658, [%r12692];
	add.s32 	%r12693, %r2886, %r2860;
	mul.wide.s32 	%rd3319, %r12693, 4;
	add.s64 	%rd3320, %rd2, %rd3319;
	st.global.f32 	[%rd3320], %f1658;
$L__BB5_5077:
	setp.gt.u32 	%p3422, %r2188, 31;
	@%p3422 bra 	$L__BB5_5095;
	ld.param.u32 	%r16557, [_Z24transposeSharedSwizzlingILi32ELi32EEvPfS0_ii_param_2];
	add.s32 	%r2887, %r2886, %r2153;
	setp.ge.s32 	%p3423, %r2887, %r16557;
	@%p3423 bra 	$L__BB5_5080;
	xor.b32  	%r12694, %r2188, %r2858;
	shl.b32 	%r12695, %r2188, 7;
	mov.u32 	%r12696, _ZZ24transposeSharedSwizzlingILi32ELi32EEvPfS0_iiE4tile;
	add.s32 	%r12697, %r12696, %r12695;
	shl.b32 	%r12698, %r12694, 2;
	add.s32 	%r12699, %r12697, %r12698;
	ld.shared.f32 	%f1659, [%r12699];
	add.s32 	%r12700, %r2887, %r2860;
	mul.wide.s32 	%rd3321, %r12700, 4;
	add.s64 	%rd3322, %rd2, %rd3321;
	st.global.f32 	[%rd3322], %f1659;
$L__BB5_5080:
	setp.gt.u32 	%p3424, %r2189, 31;
	@%p3424 bra 	$L__BB5_5095;
	ld.param.u32 	%r16558, [_Z24transposeSharedSwizzlingILi32ELi32EEvPfS0_ii_param_2];
	add.s32 	%r2888, %r2887, %r2153;
	setp.ge.s32 	%p3425, %r2888, %r16558;
	@%p3425 bra 	$L__BB5_5083;
	xor.b32  	%r12701, %r2189, %r2858;
	shl.b32 	%r12702, %r2189, 7;
	mov.u32 	%r12703, _ZZ24transposeSharedSwizzlingILi32ELi32EEvPfS0_iiE4tile;
	add.s32 	%r12704, %r12703, %r12702;
	shl.b32 	%r12705, %r12701, 2;
	add.s32 	%r12706, %r12704, %r12705;
	ld.shared.f32 	%f1660, [%r12706];
	add.s32 	%r12707, %r2888, %r2860;
	mul.wide.s32 	%rd3323, %r12707, 4;
	add.s64 	%rd3324, %rd2, %rd3323;
	st.global.f32 	[%rd3324], %f1660;
$L__BB5_5083:
	setp.gt.u32 	%p3426, %r2190, 31;
	@%p3426 bra 	$L__BB5_5095;
	ld.param.u32 	%r16559, [_Z24transposeSharedSwizzlingILi32ELi32EEvPfS0_ii_param_2];
	add.s32 	%r2889, %r2888, %r2153;
	setp.ge.s32 	%p3427, %r2889, %r16559;
	@%p3427 bra 	$L__BB5_5086;
	xor.b32  	%r12708, %r2190, %r2858;
	shl.b32 	%r12709, %r2190, 7;
	mov.u32 	%r12710, _ZZ24transposeSharedSwizzlingILi32ELi32EEvPfS0_iiE4tile;
	add.s32 	%r12711, %r12710, %r12709;
	shl.b32 	%r12712, %r12708, 2;
	add.s32 	%r12713, %r12711, %r12712;
	ld.shared.f32 	%f1661, [%r12713];
	add.s32 	%r12714, %r2889, %r2860;
	mul.wide.s32 	%rd3325, %r12714, 4;
	add.s64 	%rd3326, %rd2, %rd3325;
	st.global.f32 	[%rd3326], %f1661;
$L__BB5_5086:
	setp.gt.u32 	%p3428, %r2191, 31;
	@%p3428 bra 	$L__BB5_5095;
	ld.param.u32 	%r16560, [_Z24transposeSharedSwizzlingILi32ELi32EEvPfS0_ii_param_2];
	add.s32 	%r2890, %r2889, %r2153;
	setp.ge.s32 	%p3429, %r2890, %r16560;
	@%p3429 bra 	$L__BB5_5089;
	xor.b32  	%r12715, %r2191, %r2858;
	shl.b32 	%r12716, %r2191, 7;
	mov.u32 	%r12717, _ZZ24transposeSharedSwizzlingILi32ELi32EEvPfS0_iiE4tile;
	add.s32 	%r12718, %r12717, %r12716;
	shl.b32 	%r12719, %r12715, 2;
	add.s32 	%r12720, %r12718, %r12719;
	ld.shared.f32 	%f1662, [%r12720];
	add.s32 	%r12721, %r2890, %r2860;
	mul.wide.s32 	%rd3327, %r12721, 4;
	add.s64 	%rd3328, %rd2, %rd3327;
	st.global.f32 	[%rd3328], %f1662;
$L__BB5_5089:
	setp.gt.u32 	%p3430, %r2192, 31;
	@%p3430 bra 	$L__BB5_5095;
	ld.param.u32 	%r16561, [_Z24transposeSharedSwizzlingILi32ELi32EEvPfS0_ii_param_2];
	add.s32 	%r2891, %r2890, %r2153;
	setp.ge.s32 	%p3431, %r2891, %r16561;
	@%p3431 bra 	$L__BB5_5092;
	xor.b32  	%r12722, %r2192, %r2858;
	shl.b32 	%r12723, %r2192, 7;
	mov.u32 	%r12724, _ZZ24transposeSharedSwizzlingILi32ELi32EEvPfS0_iiE4tile;
	add.s32 	%r12725, %r12724, %r12723;
	shl.b32 	%r12726, %r12722, 2;
	add.s32 	%r12727, %r12725, %r12726;
	ld.shared.f32 	%f1663, [%r12727];
	add.s32 	%r12728, %r2891, %r2860;
	mul.wide.s32 	%rd3329, %r12728, 4;
	add.s64 	%rd3330, %rd2, %rd3329;
	st.global.f32 	[%rd3330], %f1663;
$L__BB5_5092:
	setp.gt.u32 	%p3432, %r2193, 31;
	@%p3432 bra 	$L__BB5_5095;
	ld.param.u32 	%r16562, [_Z24transposeSharedSwizzlingILi32ELi32EEvPfS0_ii_param_2];
	add.s32 	%r2892, %r2891, %r2153;
	setp.ge.s32 	%p3433, %r2892, %r16562;
	@%p3433 bra 	$L__BB5_5095;
	xor.b32  	%r12729, %r2193, %r2858;
	shl.b32 	%r12730, %r2193, 7;
	mov.u32 	%r12731, _ZZ24transposeSharedSwizzlingILi32ELi32EEvPfS0_iiE4tile;
	add.s32 	%r12732, %r12731, %r12730;
	shl.b32 	%r12733, %r12729, 2;
	add.s32 	%r12734, %r12732, %r12733;
	ld.shared.f32 	%f1664, [%r12734];
	add.s32 	%r12735, %r2892, %r2860;
	mul.wide.s32 	%rd3331, %r12735, 4;
	add.s64 	%rd3332, %rd2, %rd3331;
	st.global.f32 	[%rd3332], %f1664;
$L__BB5_5095:
	add.s32 	%r2893, %r2858, %r2227;
	setp.gt.u32 	%p3434, %r2893, 31;
	@%p3434 bra 	$L__BB5_6270;
	ld.param.u32 	%r17991, [_Z24transposeSharedSwizzlingILi32ELi32EEvPfS0_ii_param_3];
	add.s32 	%r2894, %r2859, %r2227;
	setp.ge.s32 	%p3435, %r2894, %r17991;
	@%p3435 bra 	$L__BB5_6270;
	@%p2116 bra 	$L__BB5_5193;
	ld.param.u32 	%r16563, [_Z24transposeSharedSwizzlingILi32ELi32EEvPfS0_ii_param_2];
	mul.lo.s32 	%r2895, %r2894, %r16563;
	add.s32 	%r2896, %r2152, %r2151;
	setp.ge.s32 	%p3437, %r2896, %r16563;
	@%p3437 bra 	$L__BB5_5100;
	xor.b32  	%r12736, %r2152, %r2893;
	shl.b32 	%r12737, %r2152, 7;
	mov.u32 	%r12738, _ZZ24transposeSharedSwizzlingILi32ELi32EEvPfS0_iiE4tile;
	add.s32 	%r12739, %r12738, %r12737;
	shl.b32 	%r12740, %r12736, 2;
	add.s32 	%r12741, %r12739, %r12740;
	ld.shared.f32 	%f1665, [%r12741];
	add.s32 	%r12742, %r2896, %r2895;
	mul.wide.s32 	%rd3333, %r12742, 4;
	add.s64 	%rd3334, %rd2, %rd3333;
	st.global.f32 	[%rd3334], %f1665;
$L__BB5_5100:
	setp.gt.u32 	%p3438, %r2154, 31;
	@%p3438 bra 	$L__BB5_5193;
	ld.param.u32 	%r16564, [_Z24transposeSharedSwizzlingILi32ELi32EEvPfS0_ii_param_2];
	add.s32 	%r2897, %r2896, %r2153;
	setp.ge.s32 	%p3439, %r2897, %r16564;
	@%p3439 bra 	$L__BB5_5103;
	xor.b32  	%r12743, %r2154, %r2893;
	shl.b32 	%r12744, %r2152, 7;
	mov.u32 	%r12745, _ZZ24transposeSharedSwizzlingILi32ELi32EEvPfS0_iiE4tile;
	add.s32 	%r12746, %r12745, %r12744;
	shl.b32 	%r12747, %r2153, 7;
	add.s32 	%r12748, %r12746, %r12747;
	shl.b32 	%r12749, %r12743, 2;
	add.s32 	%r12750, %r12748, %r12749;
	ld.shared.f32 	%f1666, [%r12750];
	add.s32 	%r12751, %r2897, %r2895;
	mul.wide.s32 	%rd3335, %r12751, 4;
	add.s64 	%rd3336, %rd2, %rd3335;
	st.global.f32 	[%rd3336], %f1666;
$L__BB5_5103:
	setp.gt.u32 	%p3440, %r2155, 31;
	@%p3440 bra 	$L__BB5_5193;
	ld.param.u32 	%r16565, [_Z24transposeSharedSwizzlingILi32ELi32EEvPfS0_ii_param_2];
	add.s32 	%r2898, %r2897, %r2153;
	setp.ge.s32 	%p3441, %r2898, %r16565;
	@%p3441 bra 	$L__BB5_5106;
	xor.b32  	%r12752, %r2155, %r2893;
	shl.b32 	%r12753, %r2152, 7;
	mov.u32 	%r12754, _ZZ24transposeSharedSwizzlingILi32ELi32EEvPfS0_iiE4tile;
	add.s32 	%r12755, %r12754, %r12753;
	shl.b32 	%r12756, %r2153, 7;
	add.s32 	%r12757, %r12755, %r12756;
	add.s32 	%r12758, %r12757, %r12756;
	shl.b32 	%r12759, %r12752, 2;
	add.s32 	%r12760, %r12758, %r12759;
	ld.shared.f32 	%f1667, [%r12760];
	add.s32 	%r12761, %r2898, %r2895;
	mul.wide.s32 	%rd3337, %r12761, 4;
	add.s64 	%rd3338, %rd2, %rd3337;
	st.global.f32 	[%rd3338], %f1667;
$L__BB5_5106:
	setp.gt.u32 	%p3442, %r2156, 31;
	@%p3442 bra 	$L__BB5_5193;
	ld.param.u32 	%r16566, [_Z24transposeSharedSwizzlingILi32ELi32EEvPfS0_ii_param_2];
	add.s32 	%r2899, %r2898, %r2153;
	setp.ge.s32 	%p3443, %r2899, %r16566;
	@%p3443 bra 	$L__BB5_5109;
	xor.b32  	%r12762, %r2156, %r2893;
	shl.b32 	%r12763, %r2152, 7;
	mov.u32 	%r12764, _ZZ24transposeSharedSwizzlingILi32ELi32EEvPfS0_iiE4tile;
	add.s32 	%r12765, %r12764, %r12763;
	shl.b32 	%r12766, %r2153, 7;
	add.s32 	%r12767, %r12765, %r12766;
	add.s32 	%r12768, %r12767, %r12766;
	add.s32 	%r12769, %r12768, %r12766;
	shl.b32 	%r12770, %r12762, 2;
	add.s32 	%r12771, %r12769, %r12770;
	ld.shared.f32 	%f1668, [%r12771];
	add.s32 	%r12772, %r2899, %r2895;
	mul.wide.s32 	%rd3339, %r12772, 4;
	add.s64 	%rd3340, %rd2, %rd3339;
	st.global.f32 	[%rd3340], %f1668;
$L__BB5_5109:
	setp.gt.u32 	%p3444, %r2157, 31;
	@%p3444 bra 	$L__BB5_5193;
	ld.param.u32 	%r16567, [_Z24transposeSharedSwizzlingILi32ELi32EEvPfS0_ii_param_2];
	add.s32 	%r2900, %r2899, %r2153;
	setp.ge.s32 	%p3445, %r2900, %r16567;
	@%p3445 bra 	$L__BB5_5112;
	xor.b32  	%r12773, %r2157, %r2893;
	shl.b32 	%r12774, %r2152, 7;
	mov.u32 	%r12775, _ZZ24transposeSharedSwizzlingILi32ELi32EEvPfS0_iiE4tile;
	add.s32 	%r12776, %r12775, %r12774;
	shl.b32 	%r12777, %r2153, 7;
	add.s32 	%r12778, %r12776, %r12777;
	add.s32 	%r12779, %r12778, %r12777;
	add.s32 	%r12780, %r12779, %r12777;
	add.s32 	%r12781, %r12780, %r12777;
	shl.b32 	%r12782, %r12773, 2;
	add.s32 	%r12783, %r12781, %r12782;
	ld.shared.f32 	%f1669, [%r12783];
	add.s32 	%r12784, %r2900, %r2895;
	mul.wide.s32 	%rd3341, %r12784, 4;
	add.s64 	%rd3342, %rd2, %rd3341;
	st.global.f32 	[%rd3342], %f1669;
$L__BB5_5112:
	setp.gt.u32 	%p3446, %r2158, 31;
	@%p3446 bra 	$L__BB5_5193;
	ld.param.u32 	%r16568, [_Z24transposeSharedSwizzlingILi32ELi32EEvPfS0_ii_param_2];
	add.s32 	%r2901, %r2900, %r2153;
	setp.ge.s32 	%p3447, %r2901, %r16568;
	@%p3447 bra 	$L__BB5_5115;
	xor.b32  	%r12785, %r2158, %r2893;
	shl.b32 	%r12786, %r2152, 7;
	mov.u32 	%r12787, _ZZ24transposeSharedSwizzlingILi32ELi32EEvPfS0_iiE4tile;
	add.s32 	%r12788, %r12787, %r12786;
	shl.b32 	%r12789, %r2153, 7;
	add.s32 	%r12790, %r12788, %r12789;
	add.s32 	%r12791, %r12790, %r12789;
	add.s32 	%r12792, %r12791, %r12789;
	add.s32 	%r12793, %r12792, %r12789;
	add.s32 	%r12794, %r12793, %r12789;
	shl.b32 	%r12795, %r12785, 2;
	add.s32 	%r12796, %r12794, %r12795;
	ld.shared.f32 	%f1670, [%r12796];
	add.s32 	%r12797, %r2901, %r2895;
	mul.wide.s32 	%rd3343, %r12797, 4;
	add.s64 	%rd3344, %rd2, %rd3343;
	st.global.f32 	[%rd3344], %f1670;
$L__BB5_5115:
	setp.gt.u32 	%p3448, %r2159, 31;
	@%p3448 bra 	$L__BB5_5193;
	ld.param.u32 	%r16569, [_Z24transposeSharedSwizzlingILi32ELi32EEvPfS0_ii_param_2];
	add.s32 	%r2902, %r2901, %r2153;
	setp.ge.s32 	%p3449, %r2902, %r16569;
	@%p3449 bra 	$L__BB5_5118;
	xor.b32  	%r12798, %r2159, %r2893;
	shl.b32 	%r12799, %r2152, 7;
	mov.u32 	%r12800, _ZZ24transposeSharedSwizzlingILi32ELi32EEvPfS0_iiE4tile;
	add.s32 	%r12801, %r12800, %r12799;
	shl.b32 	%r12802, %r2153, 7;
	add.s32 	%r12803, %r12801, %r12802;
	add.s32 	%r12804, %r12803, %r12802;
	add.s32 	%r12805, %r12804, %r12802;
	add.s32 	%r12806, %r12805, %r12802;
	add.s32 	%r12807, %r12806, %r12802;
	add.s32 	%r12808, %r12807, %r12802;
	shl.b32 	%r12809, %r12798, 2;
	add.s32 	%r12810, %r12808, %r12809;
	ld.shared.f32 	%f1671, [%r12810];
	add.s32 	%r12811, %r2902, %r2895;
	mul.wide.s32 	%rd3345, %r12811, 4;
	add.s64 	%rd3346, %rd2, %rd3345;
	st.global.f32 	[%rd3346], %f1671;
$L__BB5_5118:
	setp.gt.u32 	%p3450, %r2160, 31;
	@%p3450 bra 	$L__BB5_5193;
	ld.param.u32 	%r16570, [_Z24transposeSharedSwizzlingILi32ELi32EEvPfS0_ii_param_2];
	add.s32 	%r2903, %r2902, %r2153;
	setp.ge.s32 	%p3451, %r2903, %r16570;
	@%p3451 bra 	$L__BB5_5121;
	xor.b32  	%r12812, %r2160, %r2893;
	shl.b32 	%r12813, %r2152, 7;
	mov.u32 	%r12814, _ZZ24transposeSharedSwizzlingILi32ELi32EEvPfS0_iiE4tile;
	add.s32 	%r12815, %r12814, %r12813;
	shl.b32 	%r12816, %r2153, 7;
	add.s32 	%r12817, %r12815, %r12816;
	add.s32 	%r12818, %r12817, %r12816;
	add.s32 	%r12819, %r12818, %r12816;
	add.s32 	%r12820, %r12819, %r12816;
	add.s32 	%r12821, %r12820, %r12816;
	add.s32 	%r12822, %r12821, %r12816;
	add.s32 	%r12823, %r12822, %r12816;
	shl.b32 	%r12824, %r12812, 2;
	add.s32 	%r12825, %r12823, %r12824;
	ld.shared.f32 	%f1672, [%r12825];
	add.s32 	%r12826, %r2903, %r2895;
	mul.wide.s32 	%rd3347, %r12826, 4;
	add.s64 	%rd3348, %rd2, %rd3347;
	st.global.f32 	[%rd3348], %f1672;
$L__BB5_5121:
	setp.gt.u32 	%p3452, %r2161, 31;
	@%p3452 bra 	$L__BB5_5193;
	ld.param.u32 	%r16571, [_Z24transposeSharedSwizzlingILi32ELi32EEvPfS0_ii_param_2];
	add.s32 	%r2904, %r2903, %r2153;
	setp.ge.s32 	%p3453, %r2904, %r16571;
	@%p3453 bra 	$L__BB5_5124;
	xor.b32  	%r12827, %r2161, %r2893;
	shl.b32 	%r12828, %r2152, 7;
	mov.u32 	%r12829, _ZZ24transposeSharedSwizzlingILi32ELi32EEvPfS0_iiE4tile;
	add.s32 	%r12830, %r12829, %r12828;
	shl.b32 	%r12831, %r2153, 7;
	add.s32 	%r12832, %r12830, %r12831;
	add.s32 	%r12833, %r12832, %r12831;
	add.s32 	%r12834, %r12833, %r12831;
	add.s32 	%r12835, %r12834, %r12831;
	add.s32 	%r12836, %r12835, %r12831;
	add.s32 	%r12837, %r12836, %r12831;
	add.s32 	%r12838, %r12837, %r12831;
	add.s32 	%r12839, %r12838, %r12831;
	shl.b32 	%r12840, %r12827, 2;
	add.s32 	%r12841, %r12839, %r12840;
	ld.shared.f32 	%f1673, [%r12841];
	add.s32 	%r12842, %r2904, %r2895;
	mul.wide.s32 	%rd3349, %r12842, 4;
	add.s64 	%rd3350, %rd2, %rd3349;
	st.global.f32 	[%rd3350], %f1673;
$L__BB5_5124:
	setp.gt.u32 	%p3454, %r2162, 31;
	@%p3454 bra 	$L__BB5_5193;
	ld.param.u32 	%r16572, [_Z24transposeSharedSwizzlingILi32ELi32EEvPfS0_ii_param_2];
	add.s32 	%r2905, %r2904, %r2153;
	setp.ge.s32 	%p3455, %r2905, %r16572;
	@%p3455 bra 	$L__BB5_5127;
	xor.b32  	%r12843, %r2162, %r2893;
	shl.b32 	%r12844, %r2152, 7;
	mov.u32 	%r12845, _ZZ24transposeSharedSwizzlingILi32ELi32EEvPfS0_iiE4tile;
	add.s32 	%r12846, %r12845, %r12844;
	shl.b32 	%r12847, %r2153, 7;
	add.s32 	%r12848, %r12846, %r12847;
	add.s32 	%r12849, %r12848, %r12847;
	add.s32 	%r12850, %r12849, %r12847;
	add.s32 	%r12851, %r12850, %r12847;
	add.s32 	%r12852, %r12851, %r12847;
	add.s32 	%r12853, %r12852, %r12847;
	add.s32 	%r12854, %r12853, %r12847;
	add.s32 	%r12855, %r12854, %r12847;
	add.s32 	%r12856, %r12855, %r12847;
	shl.b32 	%r12857, %r12843, 2;
	add.s32 	%r12858, %r12856, %r12857;
	ld.shared.f32 	%f1674, [%r12858];
	add.s32 	%r12859, %r2905, %r2895;
	mul.wide.s32 	%rd3351, %r12859, 4;
	add.s64 	%rd3352, %rd2, %rd3351;
	st.global.f32 	[%rd3352], %f1674;
$L__BB5_5127:
	setp.gt.u32 	%p3456, %r2163, 31;
	@%p3456 bra 	$L__BB5_5193;
	ld.param.u32 	%r16573, [_Z24transposeSharedSwizzlingILi32ELi32EEvPfS0_ii_param_2];
	add.s32 	%r2906, %r2905, %r2153;
	setp.ge.s32 	%p3457, %r2906, %r16573;
	@%p3457 bra 	$L__BB5_5130;
	xor.b32  	%r12860, %r2163, %r2893;
	shl.b32 	%r12861, %r2152, 7;
	mov.u32 	%r12862, _ZZ24transposeSharedSwizzlingILi32ELi32EEvPfS0_iiE4tile;
	add.s32 	%r12863, %r12862, %r12861;
	shl.b32 	%r12864, %r2153, 7;
	add.s32 	%r12865, %r12863, %r12864;
	add.s32 	%r12866, %r12865, %r12864;
	add.s32 	%r12867, %r12866, %r12864;
	add.s32 	%r12868, %r12867, %r12864;
	add.s32 	%r12869, %r12868, %r12864;
	add.s32 	%r12870, %r12869, %r12864;
	add.s32 	%r12871, %r12870, %r12864;
	add.s32 	%r12872, %r12871, %r12864;
	add.s32 	%r12873, %r12872, %r12864;
	add.s32 	%r12874, %r12873, %r12864;
	shl.b32 	%r12875, %r12860, 2;
	add.s32 	%r12876, %r12874, %r12875;
	ld.shared.f32 	%f1675, [%r12876];
	add.s32 	%r12877, %r2906, %r2895;
	mul.wide.s32 	%rd3353, %r12877, 4;
	add.s64 	%rd3354, %rd2, %rd3353;
	st.global.f32 	[%rd3354], %f1675;
$L__BB5_5130:
	setp.gt.u32 	%p3458, %r2164, 31;
	@%p3458 bra 	$L__BB5_5193;
	ld.param.u32 	%r16574, [_Z24transposeSharedSwizzlingILi32ELi32EEvPfS0_ii_param_2];
	add.s32 	%r2907, %r2906, %r2153;
	setp.ge.s32 	%p3459, %r2907, %r16574;
	@%p3459 bra 	$L__BB5_5133;
	xor.b32  	%r12878, %r2164, %r2893;
	shl.b32 	%r12879, %r12878, 2;
	add.s32 	%r12880, %r2165, %r12879;
	ld.shared.f32 	%f1676, [%r12880];
	add.s32 	%r12881, %r2907, %r2895;
	mul.wide.s32 	%rd3355, %r12881, 4;
	add.s64 	%rd3356, %rd2, %rd3355;
	st.global.f32 	[%rd3356], %f1676;
$L__BB5_5133:
	setp.gt.u32 	%p3460, %r2166, 31;
	@%p3460 bra 	$L__BB5_5193;
	ld.param.u32 	%r16575, [_Z24transposeSharedSwizzlingILi32ELi32EEvPfS0_ii_param_2];
	add.s32 	%r2908, %r2907, %r2153;
	setp.ge.s32 	%p3461, %r2908, %r16575;
	@%p3461 bra 	$L__BB5_5136;
	xor.b32  	%r12882, %r2166, %r2893;
	shl.b32 	%r12883, %r12882, 2;
	add.s32 	%r12884, %r2167, %r12883;
	ld.shared.f32 	%f1677, [%r12884];
	add.s32 	%r12885, %r2908, %r2895;
	mul.wide.s32 	%rd3357, %r12885, 4;
	add.s64 	%rd3358, %rd2, %rd3357;
	st.global.f32 	[%rd3358], %f1677;
$L__BB5_5136:
	setp.gt.u32 	%p3462, %r2168, 31;
	@%p3462 bra 	$L__BB5_5193;
	ld.param.u32 	%r16576, [_Z24transposeSharedSwizzlingILi32ELi32EEvPfS0_ii_param_2];
	add.s32 	%r2909, %r2908, %r2153;
	setp.ge.s32 	%p3463, %r2909, %r16576;
	@%p3463 bra 	$L__BB5_5139;
	xor.b32  	%r12886, %r2168, %r2893;
	shl.b32 	%r12887, %r12886, 2;
	add.s32 	%r12888, %r2169, %r12887;
	ld.shared.f32 	%f1678, [%r12888];
	add.s32 	%r12889, %r2909, %r2895;
	mul.wide.s32 	%rd3359, %r12889, 4;
	add.s64 	%rd3360, %rd2, %rd3359;
	st.global.f32 	[%rd3360], %f1678;
$L__BB5_5139:
	setp.gt.u32 	%p3464, %r2170, 31;
	@%p3464 bra 	$L__BB5_5193;
	ld.param.u32 	%r16577, [_Z24transposeSharedSwizzlingILi32ELi32EEvPfS0_ii_param_2];
	add.s32 	%r2910, %r2909, %r2153;
	setp.ge.s32 	%p3465, %r2910, %r16577;
	@%p3465 bra 	$L__BB5_5142;
	xor.b32  	%r12890, %r2170, %r2893;
	shl.b32 	%r12891, %r12890, 2;
	add.s32 	%r12892, %r2171, %r12891;
	ld.shared.f32 	%f1679, [%r12892];
	add.s32 	%r12893, %r2910, %r2895;
	mul.wide.s32 	%rd3361, %r12893, 4;
	add.s64 	%rd3362, %rd2, %rd3361;
	st.global.f32 	[%rd3362], %f1679;
$L__BB5_5142:
	setp.gt.u32 	%p3466, %r2172, 31;
	@%p3466 bra 	$L__BB5_5193;
	ld.param.u32 	%r16578, [_Z24transposeSharedSwizzlingILi32ELi32EEvPfS0_ii_param_2];
	add.s32 	%r2911, %r2910, %r2153;
	setp.ge.s32 	%p3467, %r2911, %r16578;
	@%p3467 bra 	$L__BB5_5145;
	xor.b32  	%r12894, %r2172, %r2893;
	shl.b32 	%r12895, %r12894, 2;
	add.s32 	%r12896, %r2173, %r12895;
	ld.shared.f32 	%f1680, [%r12896];
	add.s32 	%r12897, %r2911, %r2895;
	mul.wide.s32 	%rd3363, %r12897, 4;
	add.s64 	%rd3364, %rd2, %rd3363;
	st.global.f32 	[%rd3364], %f1680;
$L__BB5_5145:
	setp.gt.u32 	%p3468, %r2174, 31;
	@%p3468 bra 	$L__BB5_5193;
	ld.param.u32 	%r16579, [_Z24transposeSharedSwizzlingILi32ELi32EEvPfS0_ii_param_2];
	add.s32 	%r2912, %r2911, %r2153;
	setp.ge.s32 	%p3469, %r2912, %r16579;
	@%p3469 bra 	$L__BB5_5148;
	xor.b32  	%r12898, %r2174, %r2893;
	shl.b32 	%r12899, %r12898, 2;
	add.s32 	%r12900, %r2175, %r12899;
	ld.shared.f32 	%f1681, [%r12900];
	add.s32 	%r12901, %r2912, %r2895;
	mul.wide.s32 	%rd3365, %r12901, 4;
	add.s64 	%rd3366, %rd2, %rd3365;
	st.global.f32 	[%rd3366], %f1681;
$L__BB5_5148:
	setp.gt.u32 	%p3470, %r2176, 31;
	@%p3470 bra 	$L__BB5_5193;
	ld.param.u32 	%r16580, [_Z24transposeSharedSwizzlingILi32ELi32EEvPfS0_ii_param_2];
	add.s32 	%r2913, %r2912, %r2153;
	setp.ge.s32 	%p3471, %r2913, %r16580;
	@%p3471 bra 	$L__BB5_5151;
	xor.b32  	%r12902, %r2176, %r2893;
	shl.b32 	%r12903, %r12902, 2;
	add.s32 	%r12904, %r2177, %r12903;
	ld.shared.f32 	%f1682, [%r12904];
	add.s32 	%r12905, %r2913, %r2895;
	mul.wide.s32 	%rd3367, %r12905, 4;
	add.s64 	%rd3368, %rd2, %rd3367;
	st.global.f32 	[%rd3368], %f1682;
$L__BB5_5151:
	setp.gt.u32 	%p3472, %r2178, 31;
	@%p3472 bra 	$L__BB5_5193;
	ld.param.u32 	%r16581, [_Z24transposeSharedSwizzlingILi32ELi32EEvPfS0_ii_param_2];
	add.s32 	%r2914, %r2913, %r2153;
	setp.ge.s32 	%p3473, %r2914, %r16581;
	@%p3473 bra 	$L__BB5_5154;
	xor.b32  	%r12906, %r2178, %r2893;
	shl.b32 	%r12907, %r12906, 2;
	add.s32 	%r12908, %r2179, %r12907;
	ld.shared.f32 	%f1683, [%r12908];
	add.s32 	%r12909, %r2914, %r2895;
	mul.wide.s32 	%rd3369, %r12909, 4;
	add.s64 	%rd3370, %rd2, %rd3369;
	st.global.f32 	[%rd3370], %f1683;
$L__BB5_5154:
	setp.gt.u32 	%p3474, %r2180, 31;
	@%p3474 bra 	$L__BB5_5193;
	ld.param.u32 	%r16582, [_Z24transposeSharedSwizzlingILi32ELi32EEvPfS0_ii_param_2];
	add.s32 	%r2915, %r2914, %r2153;
	setp.ge.s32 	%p3475, %r2915, %r16582;
	@%p3475 bra 	$L__BB5_5157;
	xor.b32  	%r12910, %r2180, %r2893;
	shl.b32 	%r12911, %r12910, 2;
	add.s32 	%r12912, %r2181, %r12911;
	ld.shared.f32 	%f1684, [%r12912];
	add.s32 	%r12913, %r2915, %r2895;
	mul.wide.s32 	%rd3371, %r12913, 4;
	add.s64 	%rd3372, %rd2, %rd3371;
	st.global.f32 	[%rd3372], %f1684;
$L__BB5_5157:
	setp.gt.u32 	%p3476, %r2182, 31;
	@%p3476 bra 	$L__BB5_5193;
	ld.param.u32 	%r16583, [_Z24transposeSharedSwizzlingILi32ELi32EEvPfS0_ii_param_2];
	add.s32 	%r2916, %r2915, %r2153;
	setp.ge.s32 	%p3477, %r2916, %r16583;
	@%p3477 bra 	$L__BB5_5160;
	xor.b32  	%r12914, %r2182, %r2893;
	shl.b32 	%r12915, %r2182, 7;
	mov.u32 	%r12916, _ZZ24transposeSharedSwizzlingILi32ELi32EEvPfS0_iiE4tile;
	add.s32 	%r12917, %r12916, %r12915;
	shl.b32 	%r12918, %r12914, 2;
	add.s32 	%r12919, %r12917, %r12918;
	ld.shared.f32 	%f1685, [%r12919];
	add.s32 	%r12920, %r2916, %r2895;
	mul.wide.s32 	%rd3373, %r12920, 4;
	add.s64 	%rd3374, %rd2, %rd3373;
	st.global.f32 	[%rd3374], %f1685;
$L__BB5_5160:
	setp.gt.u32 	%p3478, %r2183, 31;
	@%p3478 bra 	$L__BB5_5193;
	ld.param.u32 	%r16584, [_Z24transposeSharedSwizzlingILi32ELi32EEvPfS0_ii_param_2];
	add.s32 	%r2917, %r2916, %r2153;
	setp.ge.s32 	%p3479, %r2917, %r16584;
	@%p3479 bra 	$L__BB5_5163;
	xor.b32  	%r12921, %r2183, %r2893;
	shl.b32 	%r12922, %r2183, 7;
	mov.u32 	%r12923, _ZZ24transposeSharedSwizzlingILi32ELi32EEvPfS0_iiE4tile;
	add.s32 	%r12924, %r12923, %r12922;
	shl.b32 	%r12925, %r12921, 2;
	add.s32 	%r12926, %r12924, %r12925;
	ld.shared.f32 	%f1686, [%r12926];
	add.s32 	%r12927, %r2917, %r2895;
	mul.wide.s32 	%rd3375, %r12927, 4;
	add.s64 	%rd3376, %rd2, %rd3375;
	st.global.f32 	[%rd3376], %f1686;
$L__BB5_5163:
	setp.gt.u32 	%p3480, %r2184, 31;
	@%p3480 bra 	$L__BB5_5193;
	ld.param.u32 	%r16585, [_Z24transposeSharedSwizzlingILi32ELi32EEvPfS0_ii_param_2];
	add.s32 	%r2918, %r2917, %r2153;
	setp.ge.s32 	%p3481, %r2918, %r16585;
	@%p3481 bra 	$L__BB5_5166;
	xor.b32  	%r12928, %r2184, %r2893;
	shl.b32 	%r12929, %r2184, 7;
	mov.u32 	%r12930, _ZZ24transposeSharedSwizzlingILi32ELi32EEvPfS0_iiE4tile;
	add.s32 	%r12931, %r12930, %r12929;
	shl.b32 	%r12932, %r12928, 2;
	add.s32 	%r12933, %r12931, %r12932;
	ld.shared.f32 	%f1687, [%r12933];
	add.s32 	%r12934, %r2918, %r2895;
	mul.wide.s32 	%rd3377, %r12934, 4;
	add.s64 	%rd3378, %rd2, %rd3377;
	st.global.f32 	[%rd3378], %f1687;
$L__BB5_5166:
	setp.gt.u32 	%p3482, %r2185, 31;
	@%p3482 bra 	$L__BB5_5193;
	ld.param.u32 	%r16586, [_Z24transposeSharedSwizzlingILi32ELi32EEvPfS0_ii_param_2];
	add.s32 	%r2919, %r2918, %r2153;
	setp.ge.s32 	%p3483, %r2919, %r16586;
	@%p3483 bra 	$L__BB5_5169;
	xor.b32  	%r12935, %r2185, %r2893;
	shl.b32 	%r12936, %r2185, 7;
	mov.u32 	%r12937, _ZZ24transposeSharedSwizzlingILi32ELi32EEvPfS0_iiE4tile;
	add.s32 	%r12938, %r12937, %r12936;
	shl.b32 	%r12939, %r12935, 2;
	add.s32 	%r12940, %r12938, %r12939;
	ld.shared.f32 	%f1688, [%r12940];
	add.s32 	%r12941, %r2919, %r2895;
	mul.wide.s32 	%rd3379, %r12941, 4;
	add.s64 	%rd3380, %rd2, %rd3379;
	st.global.f32 	[%rd3380], %f1688;
$L__BB5_5169:
	setp.gt.u32 	%p3484, %r2186, 31;
	@%p3484 bra 	$L__BB5_5193;
	ld.param.u32 	%r16587, [_Z24transposeSharedSwizzlingILi32ELi32EEvPfS0_ii_param_2];
	add.s32 	%r2920, %r2919, %r2153;
	setp.ge.s32 	%p3485, %r2920, %r16587;
	@%p3485 bra 	$L__BB5_5172;
	xor.b32  	%r12942, %r2186, %r2893;
	shl.b32 	%r12943, %r2186, 7;
	mov.u32 	%r12944, _ZZ24transposeSharedSwizzlingILi32ELi32EEvPfS0_iiE4tile;
	add.s32 	%r12945, %r12944, %r12943;
	shl.b32 	%r12946, %r12942, 2;
	add.s32 	%r12947, %r12945, %r12946;
	ld.shared.f32 	%f1689, [%r12947];
	add.s32 	%r12948, %r2920, %r2895;
	mul.wide.s32 	%rd3381, %r12948, 4;
	add.s64 	%rd3382, %rd2, %rd3381;
	st.global.f32 	[%rd3382], %f1689;
$L__BB5_5172:
	setp.gt.u32 	%p3486, %r2187, 31;
	@%p3486 bra 	$L__BB5_5193;
	ld.param.u32 	%r16588, [_Z24transposeSharedSwizzlingILi32ELi32EEvPfS0_ii_param_2];
	add.s32 	%r2921, %r2920, %r2153;
	setp.ge.s32 	%p3487, %r2921, %r16588;
	@%p3487 bra 	$L__BB5_5175;
	xor.b32  	%r12949, %r2187, %r2893;
	shl.b32 	%r12950, %r2187, 7;
	mov.u32 	%r12951, _ZZ24transposeSharedSwizzlingILi32ELi32EEvPfS0_iiE4tile;
	add.s32 	%r12952, %r12951, %r12950;
	shl.b32 	%r12953, %r12949, 2;
	add.s32 	%r12954, %r12952, %r12953;
	ld.shared.f32 	%f1690, [%r12954];
	add.s32 	%r12955, %r2921, %r2895;
	mul.wide.s32 	%rd3383, %r12955, 4;
	add.s64 	%rd3384, %rd2, %rd3383;
	st.global.f32 	[%rd3384], %f1690;
$L__BB5_5175:
	setp.gt.u32 	%p3488, %r2188, 31;
	@%p3488 bra 	$L__BB5_5193;
	ld.param.u32 	%r16589, [_Z24transposeSharedSwizzlingILi32ELi32EEvPfS0_ii_param_2];
	add.s32 	%r2922, %r2921, %r2153;
	setp.ge.s32 	%p3489, %r2922, %r16589;
	@%p3489 bra 	$L__BB5_5178;
	xor.b32  	%r12956, %r2188, %r2893;
	shl.b32 	%r12957, %r2188, 7;
	mov.u32 	%r12958, _ZZ24transposeSharedSwizzlingILi32ELi32EEvPfS0_iiE4tile;
	add.s32 	%r12959, %r12958, %r12957;
	shl.b32 	%r12960, %r12956, 2;
	add.s32 	%r12961, %r12959, %r12960;
	ld.shared.f32 	%f1691, [%r12961];
	add.s32 	%r12962, %r2922, %r2895;
	mul.wide.s32 	%rd3385, %r12962, 4;
	add.s64 	%rd3386, %rd2, %rd3385;
	st.global.f32 	[%rd3386], %f1691;
$L__BB5_5178:
	setp.gt.u32 	%p3490, %r2189, 31;
	@%p3490 bra 	$L__BB5_5193;
	ld.param.u32 	%r16590, [_Z24transposeSharedSwizzlingILi32ELi32EEvPfS0_ii_param_2];
	add.s32 	%r2923, %r2922, %r2153;
	setp.ge.s32 	%p3491, %r2923, %r16590;
	@%p3491 bra 	$L__BB5_5181;
	xor.b32  	%r12963, %r2189, %r2893;
	shl.b32 	%r12964, %r2189, 7;
	mov.u32 	%r12965, _ZZ24transposeSharedSwizzlingILi32ELi32EEvPfS0_iiE4tile;
	add.s32 	%r12966, %r12965, %r12964;
	shl.b32 	%r12967, %r12963, 2;
	add.s32 	%r12968, %r12966, %r12967;
	ld.shared.f32 	%f1692, [%r12968];
	add.s32 	%r12969, %r2923, %r2895;
	mul.wide.s32 	%rd3387, %r12969, 4;
	add.s64 	%rd3388, %rd2, %rd3387;
	st.global.f32 	[%rd3388], %f1692;
$L__BB5_5181:
	setp.gt.u32 	%p3492, %r2190, 31;
	@%p3492 bra 	$L__BB5_5193;
	ld.param.u32 	%r16591, [_Z24transposeSharedSwizzlingILi32ELi32EEvPfS0_ii_param_2];
	add.s32 	%r2924, %r2923, %r2153;
	setp.ge.s32 	%p3493, %r2924, %r16591;
	@%p3493 bra 	$L__BB5_5184;
	xor.b32  	%r12970, %r2190, %r2893;
	shl.b32 	%r12971, %r2190, 7;
	mov.u32 	%r12972, _ZZ24transposeSharedSwizzlingILi32ELi32EEvPfS0_iiE4tile;
	add.s32 	%r12973, %r12972, %r12971;
	shl.b32 	%r12974, %r12970, 2;
	add.s32 	%r12975, %r12973, %r12974;
	ld.shared.f32 	%f1693, [%r12975];
	add.s32 	%r12976, %r2924, %r2895;
	mul.wide.s32 	%rd3389, %r12976, 4;
	add.s64 	%rd3390, %rd2, %rd3389;
	st.global.f32 	[%rd3390], %f1693;
$L__BB5_5184:
	setp.gt.u32 	%p3494, %r2191, 31;
	@%p3494 bra 	$L__BB5_5193;
	ld.param.u32 	%r16592, [_Z24transposeSharedSwizzlingILi32ELi32EEvPfS0_ii_param_2];
	add.s32 	%r2925, %r2924, %r2153;
	setp.ge.s32 	%p3495, %r2925, %r16592;
	@%p3495 bra 	$L__BB5_5187;
	xor.b32  	%r12977, %r2191, %r2893;
	shl.b32 	%r12978, %r2191, 7;
	mov.u32 	%r12979, _ZZ24transposeSharedSwizzlingILi32ELi32EEvPfS0_iiE4tile;
	add.s32 	%r12980, %r12979, %r12978;
	shl.b32 	%r12981, %r12977, 2;
	add.s32 	%r12982, %r12980, %r12981;
	ld.shared.f32 	%f1694, [%r12982];
	add.s32 	%r12983, %r2925, %r2895;
	mul.wide.s32 	%rd3391, %r12983, 4;
	add.s64 	%rd3392, %rd2, %rd3391;
	st.global.f32 	[%rd3392], %f1694;
$L__BB5_5187:
	setp.gt.u32 	%p3496, %r2192, 31;
	@%p3496 bra 	$L__BB5_5193;
	ld.param.u32 	%r16593, [_Z24transposeSharedSwizzlingILi32ELi32EEvPfS0_ii_param_2];
	add.s32 	%r2926, %r2925, %r2153;
	setp.ge.s32 	%p3497, %r2926, %r16593;
	@%p3497 bra 	$L__BB5_5190;
	xor.b32  	%r12984, %r2192, %r2893;
	shl.b32 	%r12985, %r2192, 7;
	mov.u32 	%r12986, _ZZ24transposeSharedSwizzlingILi32ELi32EEvPfS0_iiE4tile;
	add.s32 	%r12987, %r12986, %r12985;
	shl.b32 	%r12988, %r12984, 2;
	add.s32 	%r12989, %r12987, %r12988;
	ld.shared.f32 	%f1695, [%r12989];
	add.s32 	%r12990, %r2926, %r2895;
	mul.wide.s32 	%rd3393, %r12990, 4;
	add.s64 	%rd3394, %rd2, %rd3393;
	st.global.f32 	[%rd3394], %f1695;
$L__BB5_5190:
	setp.gt.u32 	%p3498, %r2193, 31;
	@%p3498 bra 	$L__BB5_5193;
	ld.param.u32 	%r16594, [_Z24transposeSharedSwizzlingILi32ELi32EEvPfS0_ii_param_2];
	add.s32 	%r2927, %r2926, %r2153;
	setp.ge.s32 	%p3499, %r2927, %r16594;
	@%p3499 bra 	$L__BB5_5193;
	xor.b32  	%r12991, %r2193, %r2893;
	shl.b32 	%r12992, %r2193, 7;
	mov.u32 	%r12993, _ZZ24transposeSharedSwizzlingILi32ELi32EEvPfS0_iiE4tile;
	add.s32 	%r12994, %r12993, %r12992;
	shl.b32 	%r12995, %r12991, 2;
	add.s32 	%r12996, %r12994, %r12995;
	ld.shared.f32 	%f1696, [%r12996];
	add.s32 	%r12997, %r2927, %r2895;
	mul.wide.s32 	%rd3395, %r12997, 4;
	add.s64 	%rd3396, %rd2, %rd3395;
	st.global.f32 	[%rd3396], %f1696;
$L__BB5_5193:
	add.s32 	%r2928, %r2893, %r2227;
	setp.gt.u32 	%p3500, %r2928, 31;
	@%p3500 bra 	$L__BB5_6270;
	ld.param.u32 	%r17992, [_Z24transposeSharedSwizzlingILi32ELi32EEvPfS0_ii_param_3];
	add.s32 	%r2929, %r2894, %r2227;
	setp.ge.s32 	%p3501, %r2929, %r17992;
	@%p3501 bra 	$L__BB5_6270;
	@%p2116 bra 	$L__BB5_5291;
	ld.param.u32 	%r16595, [_Z24transposeSharedSwizzlingILi32ELi32EEvPfS0_ii_param_2];
	mul.lo.s32 	%r2930, %r2929, %r16595;
	add.s32 	%r2931, %r2152, %r2151;
	setp.ge.s32 	%p3503, %r2931, %r16595;
	@%p3503 bra 	$L__BB5_5198;
	xor.b32  	%r12998, %r2152, %r2928;
	shl.b32 	%r12999, %r2152, 7;
	mov.u32 	%r13000, _ZZ24transposeSharedSwizzlingILi32ELi32EEvPfS0_iiE4tile;
	add.s32 	%r13001, %r13000, %r12999;
	shl.b32 	%r13002, %r12998, 2;
	add.s32 	%r13003, %r13001, %r13002;
	ld.shared.f32 	%f1697, [%r13003];
	add.s32 	%r13004, %r2931, %r2930;
	mul.wide.s32 	%rd3397, %r13004, 4;
	add.s64 	%rd3398, %rd2, %rd3397;
	st.global.f32 	[%rd3398], %f1697;
$L__BB5_5198:
	setp.gt.u32 	%p3504, %r2154, 31;
	@%p3504 bra 	$L__BB5_5291;
	ld.param.u32 	%r16596, [_Z24transposeSharedSwizzlingILi32ELi32EEvPfS0_ii_param_2];
	add.s32 	%r2932, %r2931, %r2153;
	setp.ge.s32 	%p3505, %r2932, %r16596;
	@%p3505 bra 	$L__BB5_5201;
	xor.b32  	%r13005, %r2154, %r2928;
	shl.b32 	%r13006, %r2152, 7;
	mov.u32 	%r13007, _ZZ24transposeSharedSwizzlingILi32ELi32EEvPfS0_iiE4tile;
	add.s32 	%r13008, %r13007, %r13006;
	shl.b32 	%r13009, %r2153, 7;
	add.s32 	%r13010, %r13008, %r13009;
	shl.b32 	%r13011, %r13005, 2;
	add.s32 	%r13012, %r13010, %r13011;
	ld.shared.f32 	%f1698, [%r13012];
	add.s32 	%r13013, %r2932, %r2930;
	mul.wide.s32 	%rd3399, %r13013, 4;
	add.s64 	%rd3400, %rd2, %rd3399;
	st.global.f32 	[%rd3400], %f1698;
$L__BB5_5201:
	setp.gt.u32 	%p3506, %r2155, 31;
	@%p3506 bra 	$L__BB5_5291;
	ld.param.u32 	%r16597, [_Z24transposeSharedSwizzlingILi32ELi32EEvPfS0_ii_param_2];
	add.s32 	%r2933, %r2932, %r2153;
	setp.ge.s32 	%p3507, %r2933, %r16597;
	@%p3507 bra 	$L__BB5_5204;
	xor.b32  	%r13014, %r2155, %r2928;
	shl.b32 	%r13015, %r2152, 7;
	mov.u32 	%r13016, _ZZ24transposeSharedSwizzlingILi32ELi32EEvPfS0_iiE4tile;
	add.s32 	%r13017, %r13016, %r13015;
	shl.b32 	%r13018, %r2153, 7;
	add.s32 	%r13019, %r13017, %r13018;
	add.s32 	%r13020, %r13019, %r13018;
	shl.b32 	%r13021, %r13014, 2;
	add.s32 	%r13022, %r13020, %r13021;
	ld.shared.f32 	%f1699, [%r13022];
	add.s32 	%r13023, %r2933, %r2930;
	mul.wide.s32 	%rd3401, %r13023, 4;
	add.s64 	%rd3402, %rd2, %rd3401;
	st.global.f32 	[%rd3402], %f1699;
$L__BB5_5204:
	setp.gt.u32 	%p3508, %r2156, 31;
	@%p3508 bra 	$L__BB5_5291;
	ld.param.u32 	%r16598, [_Z24transposeSharedSwizzlingILi32ELi32EEvPfS0_ii_param_2];
	add.s32 	%r2934, %r2933, %r2153;
	setp.ge.s32 	%p3509, %r2934, %r16598;
	@%p3509 bra 	$L__BB5_5207;
	xor.b32  	%r13024, %r2156, %r2928;
	shl.b32 	%r13025, %r2152, 7;
	mov.u32 	%r13026, _ZZ24transposeSharedSwizzlingILi32ELi32EEvPfS0_iiE4tile;
	add.s32 	%r13027, %r13026, %r13025;
	shl.b32 	%r13028, %r2153, 7;
	add.s32 	%r13029, %r13027, %r13028;
	add.s32 	%r13030, %r13029, %r13028;
	add.s32 	%r13031, %r13030, %r13028;
	shl.b32 	%r13032, %r13024, 2;
	add.s32 	%r13033, %r13031, %r13032;
	ld.shared.f32 	%f1700, [%r13033];
	add.s32 	%r13034, %r2934, %r2930;
	mul.wide.s32 	%rd3403, %r13034, 4;
	add.s64 	%rd3404, %rd2, %rd3403;
	st.global.f32 	[%rd3404], %f1700;
$L__BB5_5207:
	setp.gt.u32 	%p3510, %r2157, 31;
	@%p3510 bra 	$L__BB5_5291;
	ld.param.u32 	%r16599, [_Z24transposeSharedSwizzlingILi32ELi32EEvPfS0_ii_param_2];
	add.s32 	%r2935, %r2934, %r2153;
	setp.ge.s32 	%p3511, %r2935, %r16599;
	@%p3511 bra 	$L__BB5_5210;
	xor.b32  	%r13035, %r2157, %r2928;
	shl.b32 	%r13036, %r2152, 7;
	mov.u32 	%r13037, _ZZ24transposeSharedSwizzlingILi32ELi32EEvPfS0_iiE4tile;
	add.s32 	%r13038, %r13037, %r13036;
	shl.b32 	%r13039, %r2153, 7;
	add.s32 	%r13040, %r13038, %r13039;
	add.s32 	%r13041, %r13040, %r13039;
	add.s32 	%r13042, %r13041, %r13039;
	add.s32 	%r13043, %r13042, %r13039;
	shl.b32 	%r13044, %r13035, 2;
	add.s32 	%r13045, %r13043, %r13044;
	ld.shared.f32 	%f1701, [%r13045];
	add.s32 	%r13046, %r2935, %r2930;
	mul.wide.s32 	%rd3405, %r13046, 4;
	add.s64 	%rd3406, %rd2, %rd3405;
	st.global.f32 	[%rd3406], %f1701;
$L__BB5_5210:
	setp.gt.u32 	%p3512, %r2158, 31;
	@%p3512 bra 	$L__BB5_5291;
	ld.param.u32 	%r16600, [_Z24transposeSharedSwizzlingILi32ELi32EEvPfS0_ii_param_2];
	add.s32 	%r2936, %r2935, %r2153;
	setp.ge.s32 	%p3513, %r2936, %r16600;
	@%p3513 bra 	$L__BB5_5213;
	xor.b32  	%r13047, %r2158, %r2928;
	shl.b32 	%r13048, %r2152, 7;
	mov.u32 	%r13049, _ZZ24transposeSharedSwizzlingILi32ELi32EEvPfS0_iiE4tile;
	add.s32 	%r13050, %r13049, %r13048;
	shl.b32 	%r13051, %r2153, 7;
	add.s32 	%r13052, %r13050, %r13051;
	add.s32 	%r13053, %r13052, %r13051;
	add.s32 	%r13054, %r13053, %r13051;
	add.s32 	%r13055, %r13054, %r13051;
	add.s32 	%r13056, %r13055, %r13051;
	shl.b32 	%r13057, %r13047, 2;
	add.s32 	%r13058, %r13056, %r13057;
	ld.shared.f32 	%f1702, [%r13058];
	add.s32 	%r13059, %r2936, %r2930;
	mul.wide.s32 	%rd3407, %r13059, 4;
	add.s64 	%rd3408, %rd2, %rd3407;
	st.global.f32 	[%rd3408], %f1702;
$L__BB5_5213:
	setp.gt.u32 	%p3514, %r2159, 31;
	@%p3514 bra 	$L__BB5_5291;
	ld.param.u32 	%r16601, [_Z24transposeSharedSwizzlingILi32ELi32EEvPfS0_ii_param_2];
	add.s32 	%r2937, %r2936, %r2153;
	setp.ge.s32 	%p3515, %r2937, %r16601;
	@%p3515 bra 	$L__BB5_5216;
	xor.b32  	%r13060, %r2159, %r2928;
	shl.b32 	%r13061, %r2152, 7;
	mov.u32 	%r13062, _ZZ24transposeSharedSwizzlingILi32ELi32EEvPfS0_iiE4tile;
	add.s32 	%r13063, %r13062, %r13061;
	shl.b32 	%r13064, %r2153, 7;
	add.s32 	%r13065, %r13063, %r13064;
	add.s32 	%r13066, %r13065, %r13064;
	add.s32 	%r13067, %r13066, %r13064;
	add.s32 	%r13068, %r13067, %r13064;
	add.s32 	%r13069, %r13068, %r13064;
	add.s32 	%r13070, %r13069, %r13064;
	shl.b32 	%r13071, %r13060, 2;
	add.s32 	%r13072, %r13070, %r13071;
	ld.shared.f32 	%f1703, [%r13072];
	add.s32 	%r13073, %r2937, %r2930;
	mul.wide.s32 	%rd3409, %r13073, 4;
	add.s64 	%rd3410, %rd2, %rd3409;
	st.global.f32 	[%rd3410], %f1703;
$L__BB5_5216:
	setp.gt.u32 	%p3516, %r2160, 31;
	@%p3516 bra 	$L__BB5_5291;
	ld.param.u32 	%r16602, [_Z24transposeSharedSwizzlingILi32ELi32EEvPfS0_ii_param_2];
	add.s32 	%r2938, %r2937, %r2153;
	setp.ge.s32 	%p3517, %r2938, %r16602;
	@%p3517 bra 	$L__BB5_5219;
	xor.b32  	%r13074, %r2160, %r2928;
	shl.b32 	%r13075, %r2152, 7;
	mov.u32 	%r13076, _ZZ24transposeSharedSwizzlingILi32ELi32EEvPfS0_iiE4tile;
	add.s32 	%r13077, %r13076, %r13075;
	shl.b32 	%r13078, %r2153, 7;
	add.s32 	%r13079, %r13077, %r13078;
	add.s32 	%r13080, %r13079, %r13078;
	add.s32 	%r13081, %r13080, %r13078;
	add.s32 	%r13082, %r13081, %r13078;
	add.s32 	%r13083, %r13082, %r13078;
	add.s32 	%r13084, %r13083, %r13078;
	add.s32 	%r13085, %r13084, %r13078;
	shl.b32 	%r13086, %r13074, 2;
	add.s32 	%r13087, %r13085, %r13086;
	ld.shared.f32 	%f1704, [%r13087];
	add.s32 	%r13088, %r2938, %r2930;
	mul.wide.s32 	%rd3411, %r13088, 4;
	add.s64 	%rd3412, %rd2, %rd3411;
	st.global.f32 	[%rd3412], %f1704;
$L__BB5_5219:
	setp.gt.u32 	%p3518, %r2161, 31;
	@%p3518 bra 	$L__BB5_5291;
	ld.param.u32 	%r16603, [_Z24transposeSharedSwizzlingILi32ELi32EEvPfS0_ii_param_2];
	add.s32 	%r2939, %r2938, %r2153;
	setp.ge.s32 	%p3519, %r2939, %r16603;
	@%p3519 bra 	$L__BB5_5222;
	xor.b32  	%r13089, %r2161, %r2928;
	shl.b32 	%r13090, %r2152, 7;
	mov.u32 	%r13091, _ZZ24transposeSharedSwizzlingILi32ELi32EEvPfS0_iiE4tile;
	add.s32 	%r13092, %r13091, %r13090;
	shl.b32 	%r13093, %r2153, 7;
	add.s32 	%r13094, %r13092, %r13093;
	add.s32 	%r13095, %r13094, %r13093;
	add.s32 	%r13096, %r13095, %r13093;
	add.s32 	%r13097, %r13096, %r13093;
	add.s32 	%r13098, %r13097, %r13093;
	add.s32 	%r13099, %r13098, %r13093;
	add.s32 	%r13100, %r13099, %r13093;
	add.s32 	%r13101, %r13100, %r13093;
	shl.b32 	%r13102, %r13089, 2;
	add.s32 	%r13103, %r13101, %r13102;
	ld.shared.f32 	%f1705, [%r13103];
	add.s32 	%r13104, %r2939, %r2930;
	mul.wide.s32 	%rd3413, %r13104, 4;
	add.s64 	%rd3414, %rd2, %rd3413;
	st.global.f32 	[%rd3414], %f1705;
$L__BB5_5222:
	setp.gt.u32 	%p3520, %r2162, 31;
	@%p3520 bra 	$L__BB5_5291;
	ld.param.u32 	%r16604, [_Z24transposeSharedSwizzlingILi32ELi32EEvPfS0_ii_param_2];
	add.s32 	%r2940, %r2939, %r2153;
	setp.ge.s32 	%p3521, %r2940, %r16604;
	@%p3521 bra 	$L__BB5_5225;
	xor.b32  	%r13105, %r2162, %r2928;
	shl.b32 	%r13106, %r2152, 7;
	mov.u32 	%r13107, _ZZ24transposeSharedSwizzlingILi32ELi32EEvPfS0_iiE4tile;
	add.s32 	%r13108, %r13107, %r13106;
	shl.b32 	%r13109, %r2153, 7;
	add.s32 	%r13110, %r13108, %r13109;
	add.s32 	%r13111, %r13110, %r13109;
	add.s32 	%r13112, %r13111, %r13109;
	add.s32 	%r13113, %r13112, %r13109;
	add.s32 	%r13114, %r13113, %r13109;
	add.s32 	%r13115, %r13114, %r13109;
	add.s32 	%r13116, %r13115, %r13109;
	add.s32 	%r13117, %r13116, %r13109;
	add.s32 	%r13118, %r13117, %r13109;
	shl.b32 	%r13119, %r13105, 2;
	add.s32 	%r13120, %r13118, %r13119;
	ld.shared.f32 	%f1706, [%r13120];
	add.s32 	%r13121, %r2940, %r2930;
	mul.wide.s32 	%rd3415, %r13121, 4;
	add.s64 	%rd3416, %rd2, %rd3415;
	st.global.f32 	[%rd3416], %f1706;
$L__BB5_5225:
	setp.gt.u32 	%p3522, %r2163, 31;
	@%p3522 bra 	$L__BB5_5291;
	ld.param.u32 	%r16605, [_Z24transposeSharedSwizzlingILi32ELi32EEvPfS0_ii_param_2];
	add.s32 	%r2941, %r2940, %r2153;
	setp.ge.s32 	%p3523, %r2941, %r16605;
	@%p3523 bra 	$L__BB5_5228;
	xor.b32  	%r13122, %r2163, %r2928;
	shl.b32 	%r13123, %r2152, 7;
	mov.u32 	%r13124, _ZZ24transposeSharedSwizzlingILi32ELi32EEvPfS0_iiE4tile;
	add.s32 	%r13125, %r13124, %r13123;
	shl.b32 	%r13126, %r2153, 7;
	add.s32 	%r13127, %r13125, %r13126;
	add.s32 	%r13128, %r13127, %r13126;
	add.s32 	%r13129, %r13128, %r13126;
	add.s32 	%r13130, %r13129, %r13126;
	add.s32 	%r13131, %r13130, %r13126;
	add.s32 	%r13132, %r13131, %r13126;
	add.s32 	%r13133, %r13132, %r13126;
	add.s32 	%r13134, %r13133, %r13126;
	add.s32 	%r13135, %r13134, %r13126;
	add.s32 	%r13136, %r13135, %r13126;
	shl.b32 	%r13137, %r13122, 2;
	add.s32 	%r13138, %r13136, %r13137;
	ld.shared.f32 	%f1707, [%r13138];
	add.s32 	%r13139, %r2941, %r2930;
	mul.wide.s32 	%rd3417, %r13139, 4;
	add.s64 	%rd3418, %rd2, %rd3417;
	st.global.f32 	[%rd3418], %f1707;
$L__BB5_5228:
	setp.gt.u32 	%p3524, %r2164, 31;
	@%p3524 bra 	$L__BB5_5291;
	ld.param.u32 	%r16606, [_Z24transposeSharedSwizzlingILi32ELi32EEvPfS0_ii_param_2];
	add.s32 	%r2942, %r2941, %r2153;
	setp.ge.s32 	%p3525, %r2942, %r16606;
	@%p3525 bra 	$L__BB5_5231;
	xor.b32  	%r13140, %r2164, %r2928;
	shl.b32 	%r13141, %r13140, 2;
	add.s32 	%r13142, %r2165, %r13141;
	ld.shared.f32 	%f1708, [%r13142];
	add.s32 	%r13143, %r2942, %r2930;
	mul.wide.s32 	%rd3419, %r13143, 4;
	add.s64 	%rd3420, %rd2, %rd3419;
	st.global.f32 	[%rd3420], %f1708;
$L__BB5_5231:
	setp.gt.u32 	%p3526, %r2166, 31;
	@%p3526 bra 	$L__BB5_5291;
	ld.param.u32 	%r16607, [_Z24transposeSharedSwizzlingILi32ELi32EEvPfS0_ii_param_2];
	add.s32 	%r2943, %r2942, %r2153;
	setp.ge.s32 	%p3527, %r2943, %r16607;
	@%p3527 bra 	$L__BB5_5234;
	xor.b32  	%r13144, %r2166, %r2928;
	shl.b32 	%r13145, %r13144, 2;
	add.s32 	%r13146, %r2167, %r13145;
	ld.shared.f32 	%f1709, [%r13146];
	add.s32 	%r13147, %r2943, %r2930;
	mul.wide.s32 	%rd3421, %r13147, 4;
	add.s64 	%rd3422, %rd2, %rd3421;
	st.global.f32 	[%rd3422], %f1709;
$L__BB5_5234:
	setp.gt.u32 	%p3528, %r2168, 31;
	@%p3528 bra 	$L__BB5_5291;
	ld.param.u32 	%r16608, [_Z24transposeSharedSwizzlingILi32ELi32EEvPfS0_ii_param_2];
	add.s32 	%r2944, %r2943, %r2153;
	setp.ge.s32 	%p3529, %r2944, %r16608;
	@%p3529 bra 	$L__BB5_5237;
	xor.b32  	%r13148, %r2168, %r2928;
	shl.b32 	%r13149, %r13148, 2;
	add.s32 	%r13150, %r2169, %r13149;
	ld.shared.f32 	%f1710, [%r13150];
	add.s32 	%r13151, %r2944, %r2930;
	mul.wide.s32 	%rd3423, %r13151, 4;
	add.s64 	%rd3424, %rd2, %rd3423;
	st.global.f32 	[%rd3424], %f1710;
$L__BB5_5237:
	setp.gt.u32 	%p3530, %r2170, 31;
	@%p3530 bra 	$L__BB5_5291;
	ld.param.u32 	%r16609, [_Z24transposeSharedSwizzlingILi32ELi32EEvPfS0_ii_param_2];
	add.s32 	%r2945, %r2944, %r2153;
	setp.ge.s32 	%p3531, %r2945, %r16609;
	@%p3531 bra 	$L__BB5_5240;
	xor.b32  	%r13152, %r2170, %r2928;
	shl.b32 	%r13153, %r13152, 2;
	add.s32 	%r13154, %r2171, %r13153;
	ld.shared.f32 	%f1711, [%r13154];
	add.s32 	%r13155, %r2945, %r2930;
	mul.wide.s32 	%rd3425, %r13155, 4;
	add.s64 	%rd3426, %rd2, %rd3425;
	st.global.f32 	[%rd3426], %f1711;
$L__BB5_5240:
	setp.gt.u32 	%p3532, %r2172, 31;
	@%p3532 bra 	$L__BB5_5291;
	ld.param.u32 	%r16610, [_Z24transposeSharedSwizzlingILi32ELi32EEvPfS0_ii_param_2];
	add.s32 	%r2946, %r2945, %r2153;
	setp.ge.s32 	%p3533, %r2946, %r16610;
	@%p3533 bra 	$L__BB5_5243;
	xor.b32  	%r13156, %r2172, %r2928;
	shl.b32 	%r13157, %r13156, 2;
	add.s32 	%r13158, %r2173, %r13157;
	ld.shared.f32 	%f1712, [%r13158];
	add.s32 	%r13159, %r2946, %r2930;
	mul.wide.s32 	%rd3427, %r13159, 4;
	add.s64 	%rd3428, %rd2, %rd3427;
	st.global.f32 	[%rd3428], %f1712;
$L__BB5_5243:
	setp.gt.u32 	%p3534, %r2174, 31;
	@%p3534 bra 	$L__BB5_5291;
	ld.param.u32 	%r16611, [_Z24transposeSharedSwizzlingILi32ELi32EEvPfS0_ii_param_2];
	add.s32 	%r2947, %r2946, %r2153;
	setp.ge.s32 	%p3535, %r2947, %r16611;
	@%p3535 bra 	$L__BB5_5246;
	xor.b32  	%r13160, %r2174, %r2928;
	shl.b32 	%r13161, %r13160, 2;
	add.s32 	%r13162, %r2175, %r13161;
	ld.shared.f32 	%f1713, [%r13162];
	add.s32 	%r13163, %r2947, %r2930;
	mul.wide.s32 	%rd3429, %r13163, 4;
	add.s64 	%rd3430, %rd2, %rd3429;
	st.global.f32 	[%rd3430], %f1713;
$L__BB5_5246:
	setp.gt.u32 	%p3536, %r2176, 31;
	@%p3536 bra 	$L__BB5_5291;
	ld.param.u32 	%r16612, [_Z24transposeSharedSwizzlingILi32ELi32EEvPfS0_ii_param_2];
	add.s32 	%r2948, %r2947, %r2153;
	setp.ge.s32 	%p3537, %r2948, %r16612;
	@%p3537 bra 	$L__BB5_5249;
	xor.b32  	%r13164, %r2176, %r2928;
	shl.b32 	%r13165, %r13164, 2;
	add.s32 	%r13166, %r2177, %r13165;
	ld.shared.f32 	%f1714, [%r13166];
	add.s32 	%r13167, %r2948, %r2930;
	mul.wide.s32 	%rd3431, %r13167, 4;
	add.s64 	%rd3432, %rd2, %rd3431;
	st.global.f32 	[%rd3432], %f1714;
$L__BB5_5249:
	setp.gt.u32 	%p3538, %r2178, 31;
	@%p3538 bra 	$L__BB5_5291;
	ld.param.u32 	%r16613, [_Z24transposeSharedSwizzlingILi32ELi32EEvPfS0_ii_param_2];
	add.s32 	%r2949, %r2948, %r2153;
	setp.ge.s32 	%p3539, %r2949, %r16613;
	@%p3539 bra 	$L__BB5_5252;
	xor.b32  	%r13168, %r2178, %r2928;
	shl.b32 	%r13169, %r13168, 2;
	add.s32 	%r13170, %r2179, %r13169;
	ld.shared.f32 	%f1715, [%r13170];
	add.s32 	%r13171, %r2949, %r2930;
	mul.wide.s32 	%rd3433, %r13171, 4;
	add.s64 	%rd3434, %rd2, %rd3433;
	st.global.f32 	[%rd3434], %f1715;
$L__BB5_5252:
	setp.gt.u32 	%p3540, %r2180, 31;
	@%p3540 bra 	$L__BB5_5291;
	ld.param.u32 	%r16614, [_Z24transposeSharedSwizzlingILi32ELi32EEvPfS0_ii_param_2];
	add.s32 	%r2950, %r2949, %r2153;
	setp.ge.s32 	%p3541, %r2950, %r16614;
	@%p3541 bra 	$L__BB5_5255;
	xor.b32  	%r13172, %r2180, %r2928;
	shl.b32 	%r13173, %r13172, 2;
	add.s32 	%r13174, %r2181, %r13173;
	ld.shared.f32 	%f1716, [%r13174];
	add.s32 	%r13175, %r2950, %r2930;
	mul.wide.s32 	%rd3435, %r13175, 4;
	add.s64 	%rd3436, %rd2, %rd3435;
	st.global.f32 	[%rd3436], %f1716;
$L__BB5_5255:
	setp.gt.u32 	%p3542, %r2182, 31;
	@%p3542 bra 	$L__BB5_5291;
	ld.param.u32 	%r16615, [_Z24transposeSharedSwizzlingILi32ELi32EEvPfS0_ii_param_2];
	add.s32 	%r2951, %r2950, %r2153;
	setp.ge.s32 	%p3543, %r2951, %r16615;
	@%p3543 bra 	$L__BB5_5258;
	xor.b32  	%r13176, %r2182, %r2928;
	shl.b32 	%r13177, %r2182, 7;
	mov.u32 	%r13178, _ZZ24transposeSharedSwizzlingILi32ELi32EEvPfS0_iiE4tile;
	add.s32 	%r13179, %r13178, %r13177;
	shl.b32 	%r13180, %r13176, 2;
	add.s32 	%r13181, %r13179, %r13180;
	ld.shared.f32 	%f1717, [%r13181];
	add.s32 	%r13182, %r2951, %r2930;
	mul.wide.s32 	%rd3437, %r13182, 4;
	add.s64 	%rd3438, %rd2, %rd3437;
	st.global.f32 	[%rd3438], %f1717;
$L__BB5_5258:
	setp.gt.u32 	%p3544, %r2183, 31;
	@%p3544 bra 	$L__BB5_5291;
	ld.param.u32 	%r16616, [_Z24transposeSharedSwizzlingILi32ELi32EEvPfS0_ii_param_2];
	add.s32 	%r2952, %r2951, %r2153;
	setp.ge.s32 	%p3545, %r2952, %r16616;
	@%p3545 bra 	$L__BB5_5261;
	xor.b32  	%r13183, %r2183, %r2928;
	shl.b32 	%r13184, %r2183, 7;
	mov.u32 	%r13185, _ZZ24transposeSharedSwizzlingILi32ELi32EEvPfS0_iiE4tile;
	add.s32 	%r13186, %r13185, %r13184;
	shl.b32 	%r13187, %r13183, 2;
	add.s32 	%r13188, %r13186, %r13187;
	ld.shared.f32 	%f1718, [%r13188];
	add.s32 	%r13189, %r2952, %r2930;
	mul.wide.s32 	%rd3439, %r13189, 4;
	add.s64 	%rd3440, %rd2, %rd3439;
	st.global.f32 	[%rd3440], %f1718;
$L__BB5_5261:
	setp.gt.u32 	%p3546, %r2184, 31;
	@%p3546 bra 	$L__BB5_5291;
	ld.param.u32 	%r16617, [_Z24transposeSharedSwizzlingILi32ELi32EEvPfS0_ii_param_2];
	add.s32 	%r2953, %r2952, %r2153;
	setp.ge.s32 	%p3547, %r2953, %r16617;
	@%p3547 bra 	$L__BB5_5264;
	xor.b32  	%r13190, %r2184, %r2928;
	shl.b32 	%r13191, %r2184, 7;
	mov.u32 	%r13192, _ZZ24transposeSharedSwizzlingILi32ELi32EEvPfS0_iiE4tile;
	add.s32 	%r13193, %r13192, %r13191;
	shl.b32 	%r13194, %r13190, 2;
	add.s32 	%r13195, %r13193, %r13194;
	ld.shared.f32 	%f1719, [%r13195];
	add.s32 	%r13196, %r2953, %r2930;
	mul.wide.s32 	%rd3441, %r13196, 4;
	add.s64 	%rd3442, %rd2, %rd3441;
	st.global.f32 	[%rd3442], %f1719;
$L__BB5_5264:
	setp.gt.u32 	%p3548, %r2185, 31;
	@%p3548 bra 	$L__BB5_5291;
	ld.param.u32 	%r16618, [_Z24transposeSharedSwizzlingILi32ELi32EEvPfS0_ii_param_2];
	add.s32 	%r2954, %r2953, %r2153;
	setp.ge.s32 	%p3549, %r2954, %r16618;
	@%p3549 bra 	$L__BB5_5267;
	xor.b32  	%r13197, %r2185, %r2928;
	shl.b32 	%r13198, %r2185, 7;
	mov.u32 	%r13199, _ZZ24transposeSharedSwizzlingILi32ELi32EEvPfS0_iiE4tile;
	add.s32 	%r13200, %r13199, %r13198;
	shl.b32 	%r13201, %r13197, 2;
	add.s32 	%r13202, %r13200, %r13201;
	ld.shared.f32 	%f1720, [%r13202];
	add.s32 	%r13203, %r2954, %r2930;
	mul.wide.s32 	%rd3443, %r13203, 4;
	add.s64 	%rd3444, %rd2, %rd3443;
	st.global.f32 	[%rd3444], %f1720;
$L__BB5_5267:
	setp.gt.u32 	%p3550, %r2186, 31;
	@%p3550 bra 	$L__BB5_5291;
	ld.param.u32 	%r16619, [_Z24transposeSharedSwizzlingILi32ELi32EEvPfS0_ii_param_2];
	add.s32 	%r2955, %r2954, %r2153;
	setp.ge.s32 	%p3551, %r2955, %r16619;
	@%p3551 bra 	$L__BB5_5270;
	xor.b32  	%r13204, %r2186, %r2928;
	shl.b32 	%r13205, %r2186, 7;
	mov.u32 	%r13206, _ZZ24transposeSharedSwizzlingILi32ELi32EEvPfS0_iiE4tile;
	add.s32 	%r13207, %r13206, %r13205;
	shl.b32 	%r13208, %r13204, 2;
	add.s32 	%r13209, %r13207, %r13208;
	ld.shared.f32 	%f1721, [%r13209];
	add.s32 	%r13210, %r2955, %r2930;
	mul.wide.s32 	%rd3445, %r13210, 4;
	add.s64 	%rd3446, %rd2, %rd3445;
	st.global.f32 	[%rd3446], %f1721;
$L__BB5_5270:
	setp.gt.u32 	%p3552, %r2187, 31;
	@%p3552 bra 	$L__BB5_5291;
	ld.param.u32 	%r16620, [_Z24transposeSharedSwizzlingILi32ELi32EEvPfS0_ii_param_2];
	add.s32 	%r2956, %r2955, %r2153;
	setp.ge.s32 	%p3553, %r2956, %r16620;
	@%p3553 bra 	$L__BB5_5273;
	xor.b32  	%r13211, %r2187, %r2928;
	shl.b32 	%r13212, %r2187, 7;
	mov.u32 	%r13213, _ZZ24transposeSharedSwizzlingILi32ELi32EEvPfS0_iiE4tile;
	add.s32 	%r13214, %r13213, %r13212;
	shl.b32 	%r13215, %r13211, 2;
	add.s32 	%r13216, %r13214, %r13215;
	ld.shared.f32 	%f1722, [%r13216];
	add.s32 	%r13217, %r2956, %r2930;
	mul.wide.s32 	%rd3447, %r13217, 4;
	add.s64 	%rd3448, %rd2, %rd3447;
	st.global.f32 	[%rd3448], %f1722;
$L__BB5_5273:
	setp.gt.u32 	%p3554, %r2188, 31;
	@%p3554 bra 	$L__BB5_5291;
	ld.param.u32 	%r16621, [_Z24transposeSharedSwizzlingILi32ELi32EEvPfS0_ii_param_2];
	add.s32 	%r2957, %r2956, %r2153;
	setp.ge.s32 	%p3555, %r2957, %r16621;
	@%p3555 bra 	$L__BB5_5276;
	xor.b32  	%r13218, %r2188, %r2928;
	shl.b32 	%r13219, %r2188, 7;
	mov.u32 	%r13220, _ZZ24transposeSharedSwizzlingILi32ELi32EEvPfS0_iiE4tile;
	add.s32 	%r13221, %r13220, %r13219;
	shl.b32 	%r13222, %r13218, 2;
	add.s32 	%r13223, %r13221, %r13222;
	ld.shared.f32 	%f1723, [%r13223];
	add.s32 	%r13224, %r2957, %r2930;
	mul.wide.s32 	%rd3449, %r13224, 4;
	add.s64 	%rd3450, %rd2, %rd3449;
	st.global.f32 	[%rd3450], %f1723;
$L__BB5_5276:
	setp.gt.u32 	%p3556, %r2189, 31;
	@%p3556 bra 	$L__BB5_5291;
	ld.param.u32 	%r16622, [_Z24transposeSharedSwizzlingILi32ELi32EEvPfS0_ii_param_2];
	add.s32 	%r2958, %r2957, %r2153;
	setp.ge.s32 	%p3557, %r2958, %r16622;
	@%p3557 bra 	$L__BB5_5279;
	xor.b32  	%r13225, %r2189, %r2928;
	shl.b32 	%r13226, %r2189, 7;
	mov.u32 	%r13227, _ZZ24transposeSharedSwizzlingILi32ELi32EEvPfS0_iiE4tile;
	add.s32 	%r13228, %r13227, %r13226;
	shl.b32 	%r13229, %r13225, 2;
	add.s32 	%r13230, %r13228, %r13229;
	ld.shared.f32 	%f1724, [%r13230];
	add.s32 	%r13231, %r2958, %r2930;
	mul.wide.s32 	%rd3451, %r13231, 4;
	add.s64 	%rd3452, %rd2, %rd3451;
	st.global.f32 	[%rd3452], %f1724;
$L__BB5_5279:
	setp.gt.u32 	%p3558, %r2190, 31;
	@%p3558 bra 	$L__BB5_5291;
	ld.param.u32 	%r16623, [_Z24transposeSharedSwizzlingILi32ELi32EEvPfS0_ii_param_2];
	add.s32 	%r2959, %r2958, %r2153;
	setp.ge.s32 	%p3559, %r2959, %r16623;
	@%p3559 bra 	$L__BB5_5282;
	xor.b32  	%r13232, %r2190, %r2928;
	shl.b32 	%r13233, %r2190, 7;
	mov.u32 	%r13234, _ZZ24transposeSharedSwizzlingILi32ELi32EEvPfS0_iiE4tile;
	add.s32 	%r13235, %r13234, %r13233;
	shl.b32 	%r13236, %r13232, 2;
	add.s32 	%r13237, %r13235, %r13236;
	ld.shared.f32 	%f1725, [%r13237];
	add.s32 	%r13238, %r2959, %r2930;
	mul.wide.s32 	%rd3453, %r13238, 4;
	add.s64 	%rd3454, %rd2, %rd3453;
	st.global.f32 	[%rd3454], %f1725;
$L__BB5_5282:
	setp.gt.u32 	%p3560, %r2191, 31;
	@%p3560 bra 	$L__BB5_5291;
	ld.param.u32 	%r16624, [_Z24transposeSharedSwizzlingILi32ELi32EEvPfS0_ii_param_2];
	add.s32 	%r2960, %r2959, %r2153;
	setp.ge.s32 	%p3561, %r2960, %r16624;
	@%p3561 bra 	$L__BB5_5285;
	xor.b32  	%r13239, %r2191, %r2928;
	shl.b32 	%r13240, %r2191, 7;
	mov.u32 	%r13241, _ZZ24transposeSharedSwizzlingILi32ELi32EEvPfS0_iiE4tile;
	add.s32 	%r13242, %r13241, %r13240;
	shl.b32 	%r13243, %r13239, 2;
	add.s32 	%r13244, %r13242, %r13243;
	ld.shared.f32 	%f1726, [%r13244];
	add.s32 	%r13245, %r2960, %r2930;
	mul.wide.s32 	%rd3455, %r13245, 4;
	add.s64 	%rd3456, %rd2, %rd3455;
	st.global.f32 	[%rd3456], %f1726;
$L__BB5_5285:
	setp.gt.u32 	%p3562, %r2192, 31;
	@%p3562 bra 	$L__BB5_5291;
	ld.param.u32 	%r16625, [_Z24transposeSharedSwizzlingILi32ELi32EEvPfS0_ii_param_2];
	add.s32 	%r2961, %r2960, %r2153;
	setp.ge.s32 	%p3563, %r2961, %r16625;
	@%p3563 bra 	$L__BB5_5288;
	xor.b32  	%r13246, %r2192, %r2928;
	shl.b32 	%r13247, %r2192, 7;
	mov.u32 	%r13248, _ZZ24transposeSharedSwizzlingILi32ELi32EEvPfS0_iiE4tile;
	add.s32 	%r13249, %r13248, %r13247;
	shl.b32 	%r13250, %r13246, 2;
	add.s32 	%r13251, %r13249, %r13250;
	ld.shared.f32 	%f1727, [%r13251];
	add.s32 	%r13252, %r2961, %r2930;
	mul.wide.s32 	%rd3457, %r13252, 4;
	add.s64 	%rd3458, %rd2, %rd3457;
	st.global.f32 	[%rd3458], %f1727;
$L__BB5_5288:
	setp.gt.u32 	%p3564, %r2193, 31;
	@%p3564 bra 	$L__BB5_5291;
	ld.param.u32 	%r16626, [_Z24transposeSharedSwizzlingILi32ELi32EEvPfS0_ii_param_2];
	add.s32 	%r2962, %r2961, %r2153;
	setp.ge.s32 	%p3565, %r2962, %r16626;
	@%p3565 bra 	$L__BB5_5291;
	xor.b32  	%r13253, %r2193, %r2928;
	shl.b32 	%r13254, %r2193, 7;
	mov.u32 	%r13255, _ZZ24transposeSharedSwizzlingILi32ELi32EEvPfS0_iiE4tile;
	add.s32 	%r13256, %r13255, %r13254;
	shl.b32 	%r13257, %r13253, 2;
	add.s32 	%r13258, %r13256, %r13257;
	ld.shared.f32 	%f1728, [%r13258];
	add.s32 	%r13259, %r2962, %r2930;
	mul.wide.s32 	%rd3459, %r13259, 4;
	add.s64 	%rd3460, %rd2, %rd3459;
	st.global.f32 	[%rd3460], %f1728;
$L__BB5_5291:
	add.s32 	%r2963, %r2928, %r2227;
	setp.gt.u32 	%p3566, %r2963, 31;
	@%p3566 bra 	$L__BB5_6270;
	ld.param.u32 	%r17993, [_Z24transposeSharedSwizzlingILi32ELi32EEvPfS0_ii_param_3];
	add.s32 	%r2964, %r2929, %r2227;
	setp.ge.s32 	%p3567, %r2964, %r17993;
	@%p3567 bra 	$L__BB5_6270;
	@%p2116 bra 	$L__BB5_5389;
	ld.param.u32 	%r16627, [_Z24transposeSharedSwizzlingILi32ELi32EEvPfS0_ii_param_2];
	mul.lo.s32 	%r2965, %r2964, %r16627;
	add.s32 	%r2966, %r2152, %r2151;
	setp.ge.s32 	%p3569, %r2966, %r16627;
	@%p3569 bra 	$L__BB5_5296;
	xor.b32  	%r13260, %r2152, %r2963;
	shl.b32 	%r13261, %r2152, 7;
	mov.u32 	%r13262, _ZZ24transposeSharedSwizzlingILi32ELi32EEvPfS0_iiE4tile;
	add.s32 	%r13263, %r13262, %r13261;
	shl.b32 	%r13264, %r13260, 2;
	add.s32 	%r13265, %r13263, %r13264;
	ld.shared.f32 	%f1729, [%r13265];
	add.s32 	%r13266, %r2966, %r2965;
	mul.wide.s32 	%rd3461, %r13266, 4;
	add.s64 	%rd3462, %rd2, %rd3461;
	st.global.f32 	[%rd3462], %f1729;
$L__BB5_5296:
	setp.gt.u32 	%p3570, %r2154, 31;
	@%p3570 bra 	$L__BB5_5389;
	ld.param.u32 	%r16628, [_Z24transposeSharedSwizzlingILi32ELi32EEvPfS0_ii_param_2];
	add.s32 	%r2967, %r2966, %r2153;
	setp.ge.s32 	%p3571, %r2967, %r16628;
	@%p3571 bra 	$L__BB5_5299;
	xor.b32  	%r13267, %r2154, %r2963;
	shl.b32 	%r13268, %r2152, 7;
	mov.u32 	%r13269, _ZZ24transposeSharedSwizzlingILi32ELi32EEvPfS0_iiE4tile;
	add.s32 	%r13270, %r13269, %r13268;
	shl.b32 	%r13271, %r2153, 7;
	add.s32 	%r13272, %r13270, %r13271;
	shl.b32 	%r13273, %r13267, 2;
	add.s32 	%r13274, %r13272, %r13273;
	ld.shared.f32 	%f1730, [%r13274];
	add.s32 	%r13275, %r2967, %r2965;
	mul.wide.s32 	%rd3463, %r13275, 4;
	add.s64 	%rd3464, %rd2, %rd3463;
	st.global.f32 	[%rd3464], %f1730;
$L__BB5_5299:
	setp.gt.u32 	%p3572, %r2155, 31;
	@%p3572 bra 	$L__BB5_5389;
	ld.param.u32 	%r16629, [_Z24transposeSharedSwizzlingILi32ELi32EEvPfS0_ii_param_2];
	add.s32 	%r2968, %r2967, %r2153;
	setp.ge.s32 	%p3573, %r2968, %r16629;
	@%p3573 bra 	$L__BB5_5302;
	xor.b32  	%r13276, %r2155, %r2963;
	shl.b32 	%r13277, %r2152, 7;
	mov.u32 	%r13278, _ZZ24transposeSharedSwizzlingILi32ELi32EEvPfS0_iiE4tile;
	add.s32 	%r13279, %r13278, %r13277;
	shl.b32 	%r13280, %r2153, 7;
	add.s32 	%r13281, %r13279, %r13280;
	add.s32 	%r13282, %r13281, %r13280;
	shl.b32 	%r13283, %r13276, 2;
	add.s32 	%r13284, %r13282, %r13283;
	ld.shared.f32 	%f1731, [%r13284];
	add.s32 	%r13285, %r2968, %r2965;
	mul.wide.s32 	%rd3465, %r13285, 4;
	add.s64 	%rd3466, %rd2, %rd3465;
	st.global.f32 	[%rd3466], %f1731;
$L__BB5_5302:
	setp.gt.u32 	%p3574, %r2156, 31;
	@%p3574 bra 	$L__BB5_5389;
	ld.param.u32 	%r16630, [_Z24transposeSharedSwizzlingILi32ELi32EEvPfS0_ii_param_2];
	add.s32 	%r2969, %r2968, %r2153;
	setp.ge.s32 	%p3575, %r2969, %r16630;
	@%p3575 bra 	$L__BB5_5305;
	xor.b32  	%r13286, %r2156, %r2963;
	shl.b32 	%r13287, %r2152, 7;
	mov.u32 	%r13288, _ZZ24transposeSharedSwizzlingILi32ELi32EEvPfS0_iiE4tile;
	add.s32 	%r13289, %r13288, %r13287;
	shl.b32 	%r13290, %r2153, 7;
	add.s32 	%r13291, %r13289, %r13290;
	add.s32 	%r13292, %r13291, %r13290;
	add.s32 	%r13293, %r13292, %r13290;
	shl.b32 	%r13294, %r13286, 2;
	add.s32 	%r13295, %r13293, %r13294;
	ld.shared.f32 	%f1732, [%r13295];
	add.s32 	%r13296, %r2969, %r2965;
	mul.wide.s32 	%rd3467, %r13296, 4;
	add.s64 	%rd3468, %rd2, %rd3467;
	st.global.f32 	[%rd3468], %f1732;
$L__BB5_5305:
	setp.gt.u32 	%p3576, %r2157, 31;
	@%p3576 bra 	$L__BB5_5389;
	ld.param.u32 	%r16631, [_Z24transposeSharedSwizzlingILi32ELi32EEvPfS0_ii_param_2];
	add.s32 	%r2970, %r2969, %r2153;
	setp.ge.s32 	%p3577, %r2970, %r16631;
	@%p3577 bra 	$L__BB5_5308;
	xor.b32  	%r13297, %r2157, %r2963;
	shl.b32 	%r13298, %r2152, 7;
	mov.u32 	%r13299, _ZZ24transposeSharedSwizzlingILi32ELi32EEvPfS0_iiE4tile;
	add.s32 	%r13300, %r13299, %r13298;
	shl.b32 	%r13301, %r2153, 7;
	add.s32 	%r13302, %r13300, %r13301;
	add.s32 	%r13303, %r13302, %r13301;
	add.s32 	%r13304, %r13303, %r13301;
	add.s32 	%r13305, %r13304, %r13301;
	shl.b32 	%r13306, %r13297, 2;
	add.s32 	%r13307, %r13305, %r13306;
	ld.shared.f32 	%f1733, [%r13307];
	add.s32 	%r13308, %r2970, %r2965;
	mul.wide.s32 	%rd3469, %r13308, 4;
	add.s64 	%rd3470, %rd2, %rd3469;
	st.global.f32 	[%rd3470], %f1733;
$L__BB5_5308:
	setp.gt.u32 	%p3578, %r2158, 31;
	@%p3578 bra 	$L__BB5_5389;
	ld.param.u32 	%r16632, [_Z24transposeSharedSwizzlingILi32ELi32EEvPfS0_ii_param_2];
	add.s32 	%r2971, %r2970, %r2153;
	setp.ge.s32 	%p3579, %r2971, %r16632;
	@%p3579 bra 	$L__BB5_5311;
	xor.b32  	%r13309, %r2158, %r2963;
	shl.b32 	%r13310, %r2152, 7;
	mov.u32 	%r13311, _ZZ24transposeSharedSwizzlingILi32ELi32EEvPfS0_iiE4tile;
	add.s32 	%r13312, %r13311, %r13310;
	shl.b32 	%r13313, %r2153, 7;
	add.s32 	%r13314, %r13312, %r13313;
	add.s32 	%r13315, %r13314, %r13313;
	add.s32 	%r13316, %r13315, %r13313;
	add.s32 	%r13317, %r13316, %r13313;
	add.s32 	%r13318, %r13317, %r13313;
	shl.b32 	%r13319, %r13309, 2;
	add.s32 	%r13320, %r13318, %r13319;
	ld.shared.f32 	%f1734, [%r13320];
	add.s32 	%r13321, %r2971, %r2965;
	mul.wide.s32 	%rd3471, %r13321, 4;
	add.s64 	%rd3472, %rd2, %rd3471;
	st.global.f32 	[%rd3472], %f1734;
$L__BB5_5311:
	setp.gt.u32 	%p3580, %r2159, 31;
	@%p3580 bra 	$L__BB5_5389;
	ld.param.u32 	%r16633, [_Z24transposeSharedSwizzlingILi32ELi32EEvPfS0_ii_param_2];
	add.s32 	%r2972, %r2971, %r2153;
	setp.ge.s32 	%p3581, %r2972, %r16633;
	@%p3581 bra 	$L__BB5_5314;
	xor.b32  	%r13322, %r2159, %r2963;
	shl.b32 	%r13323, %r2152, 7;
	mov.u32 	%r13324, _ZZ24transposeSharedSwizzlingILi32ELi32EEvPfS0_iiE4tile;
	add.s32 	%r13325, %r13324, %r13323;
	shl.b32 	%r13326, %r2153, 7;
	add.s32 	%r13327, %r13325, %r13326;
	add.s32 	%r13328, %r13327, %r13326;
	add.s32 	%r13329, %r13328, %r13326;
	add.s32 	%r13330, %r13329, %r13326;
	add.s32 	%r13331, %r13330, %r13326;
	add.s32 	%r13332, %r13331, %r13326;
	shl.b32 	%r13333, %r13322, 2;
	add.s32 	%r13334, %r13332, %r13333;
	ld.shared.f32 	%f1735, [%r13334];
	add.s32 	%r13335, %r2972, %r2965;
	mul.wide.s32 	%rd3473, %r13335, 4;
	add.s64 	%rd3474, %rd2, %rd3473;
	st.global.f32 	[%rd3474], %f1735;
$L__BB5_5314:
	setp.gt.u32 	%p3582, %r2160, 31;
	@%p3582 bra 	$L__BB5_5389;
	ld.param.u32 	%r16634, [_Z24transposeSharedSwizzlingILi32ELi32EEvPfS0_ii_param_2];
	add.s32 	%r2973, %r2972, %r2153;
	setp.ge.s32 	%p3583, %r2973, %r16634;
	@%p3583 bra 	$L__BB5_5317;
	xor.b32  	%r13336, %r2160, %r2963;
	shl.b32 	%r13337, %r2152, 7;
	mov.u32 	%r13338, _ZZ24transposeSharedSwizzlingILi32ELi32EEvPfS0_iiE4tile;
	add.s32 	%r13339, %r13338, %r13337;
	shl.b32 	%r13340, %r2153, 7;
	add.s32 	%r13341, %r13339, %r13340;
	add.s32 	%r13342, %r13341, %r13340;
	add.s32 	%r13343, %r13342, %r13340;
	add.s32 	%r13344, %r13343, %r13340;
	add.s32 	%r13345, %r13344, %r13340;
	add.s32 	%r13346, %r13345, %r13340;
	add.s32 	%r13347, %r13346, %r13340;
	shl.b32 	%r13348, %r13336, 2;
	add.s32 	%r13349, %r13347, %r13348;
	ld.shared.f32 	%f1736, [%r13349];
	add.s32 	%r13350, %r2973, %r2965;
	mul.wide.s32 	%rd3475, %r13350, 4;
	add.s64 	%rd3476, %rd2, %rd3475;
	st.global.f32 	[%rd3476], %f1736;
$L__BB5_5317:
	setp.gt.u32 	%p3584, %r2161, 31;
	@%p3584 bra 	$L__BB5_5389;
	ld.param.u32 	%r16635, [_Z24transposeSharedSwizzlingILi32ELi32EEvPfS0_ii_param_2];
	add.s32 	%r2974, %r2973, %r2153;
	setp.ge.s32 	%p3585, %r2974, %r16635;
	@%p3585 bra 	$L__BB5_5320;
	xor.b32  	%r13351, %r2161, %r2963;
	shl.b32 	%r13352, %r2152, 7;
	mov.u32 	%r13353, _ZZ24transposeSharedSwizzlingILi32ELi32EEvPfS0_iiE4tile;
	add.s32 	%r13354, %r13353, %r13352;
	shl.b32 	%r13355, %r2153, 7;
	add.s32 	%r13356, %r13354, %r13355;
	add.s32 	%r13357, %r13356, %r13355;
	add.s32 	%r13358, %r13357, %r13355;
	add.s32 	%r13359, %r13358, %r13355;
	add.s32 	%r13360, %r13359, %r13355;
	add.s32 	%r13361, %r13360, %r13355;
	add.s32 	%r13362, %r13361, %r13355;
	add.s32 	%r13363, %r13362, %r13355;
	shl.b32 	%r13364, %r13351, 2;
	add.s32 	%r13365, %r13363, %r13364;
	ld.shared.f32 	%f1737, [%r13365];
	add.s32 	%r13366, %r2974, %r2965;
	mul.wide.s32 	%rd3477, %r13366, 4;
	add.s64 	%rd3478, %rd2, %rd3477;
	st.global.f32 	[%rd3478], %f1737;
$L__BB5_5320:
	setp.gt.u32 	%p3586, %r2162, 31;
	@%p3586 bra 	$L__BB5_5389;
	ld.param.u32 	%r16636, [_Z24transposeSharedSwizzlingILi32ELi32EEvPfS0_ii_param_2];
	add.s32 	%r2975, %r2974, %r2153;
	setp.ge.s32 	%p3587, %r2975, %r16636;
	@%p3587 bra 	$L__BB5_5323;
	xor.b32  	%r13367, %r2162, %r2963;
	shl.b32 	%r13368, %r2152, 7;
	mov.u32 	%r13369, _ZZ24transposeSharedSwizzlingILi32ELi32EEvPfS0_iiE4tile;
	add.s32 	%r13370, %r13369, %r13368;
	shl.b32 	%r13371, %r2153, 7;
	add.s32 	%r13372, %r13370, %r13371;
	add.s32 	%r13373, %r13372, %r13371;
	add.s32 	%r13374, %r13373, %r13371;
	add.s32 	%r13375, %r13374, %r13371;
	add.s32 	%r13376, %r13375, %r13371;
	add.s32 	%r13377, %r13376, %r13371;
	add.s32 	%r13378, %r13377, %r13371;
	add.s32 	%r13379, %r13378, %r13371;
	add.s32 	%r13380, %r13379, %r13371;
	shl.b32 	%r13381, %r13367, 2;
	add.s32 	%r13382, %r13380, %r13381;
	ld.shared.f32 	%f1738, [%r13382];
	add.s32 	%r13383, %r2975, %r2965;
	mul.wide.s32 	%rd3479, %r13383, 4;
	add.s64 	%rd3480, %rd2, %rd3479;
	st.global.f32 	[%rd3480], %f1738;
$L__BB5_5323:
	setp.gt.u32 	%p3588, %r2163, 31;
	@%p3588 bra 	$L__BB5_5389;
	ld.param.u32 	%r16637, [_Z24transposeSharedSwizzlingILi32ELi32EEvPfS0_ii_param_2];
	add.s32 	%r2976, %r2975, %r2153;
	setp.ge.s32 	%p3589, %r2976, %r16637;
	@%p3589 bra 	$L__BB5_5326;
	xor.b32  	%r13384, %r2163, %r2963;
	shl.b32 	%r13385, %r2152, 7;
	mov.u32 	%r13386, _ZZ24transposeSharedSwizzlingILi32ELi32EEvPfS0_iiE4tile;
	add.s32 	%r13387, %r13386, %r13385;
	shl.b32 	%r13388, %r2153, 7;
	add.s32 	%r13389, %r13387, %r13388;
	add.s32 	%r13390, %r13389, %r13388;
	add.s32 	%r13391, %r13390, %r13388;
	add.s32 	%r13392, %r13391, %r13388;
	add.s32 	%r13393, %r13392, %r13388;
	add.s32 	%r13394, %r13393, %r13388;
	add.s32 	%r13395, %r13394, %r13388;
	add.s32 	%r13396, %r13395, %r13388;
	add.s32 	%r13397, %r13396, %r13388;
	add.s32 	%r13398, %r13397, %r13388;
	shl.b32 	%r13399, %r13384, 2;
	add.s32 	%r13400, %r13398, %r13399;
	ld.shared.f32 	%f1739, [%r13400];
	add.s32 	%r13401, %r2976, %r2965;
	mul.wide.s32 	%rd3481, %r13401, 4;
	add.s64 	%rd3482, %rd2, %rd3481;
	st.global.f32 	[%rd3482], %f1739;
$L__BB5_5326:
	setp.gt.u32 	%p3590, %r2164, 31;
	@%p3590 bra 	$L__BB5_5389;
	ld.param.u32 	%r16638, [_Z24transposeSharedSwizzlingILi32ELi32EEvPfS0_ii_param_2];
	add.s32 	%r2977, %r2976, %r2153;
	setp.ge.s32 	%p3591, %r2977, %r16638;
	@%p3591 bra 	$L__BB5_5329;
	xor.b32  	%r13402, %r2164, %r2963;
	shl.b32 	%r13403, %r13402, 2;
	add.s32 	%r13404, %r2165, %r13403;
	ld.shared.f32 	%f1740, [%r13404];
	add.s32 	%r13405, %r2977, %r2965;
	mul.wide.s32 	%rd3483, %r13405, 4;
	add.s64 	%rd3484, %rd2, %rd3483;
	st.global.f32 	[%rd3484], %f1740;
$L__BB5_5329:
	setp.gt.u32 	%p3592, %r2166, 31;
	@%p3592 bra 	$L__BB5_5389;
	ld.param.u32 	%r16639, [_Z24transposeSharedSwizzlingILi32ELi32EEvPfS0_ii_param_2];
	add.s32 	%r2978, %r2977, %r2153;
	setp.ge.s32 	%p3593, %r2978, %r16639;
	@%p3593 bra 	$L__BB5_5332;
	xor.b32  	%r13406, %r2166, %r2963;
	shl.b32 	%r13407, %r13406, 2;
	add.s32 	%r13408, %r2167, %r13407;
	ld.shared.f32 	%f1741, [%r13408];
	add.s32 	%r13409, %r2978, %r2965;
	mul.wide.s32 	%rd3485, %r13409, 4;
	add.s64 	%rd3486, %rd2, %rd3485;
	st.global.f32 	[%rd3486], %f1741;
$L__BB5_5332:
	setp.gt.u32 	%p3594, %r2168, 31;
	@%p3594 bra 	$L__BB5_5389;
	ld.param.u32 	%r16640, [_Z24transposeSharedSwizzlingILi32ELi32EEvPfS0_ii_param_2];
	add.s32 	%r2979, %r2978, %r2153;
	setp.ge.s32 	%p3595, %r2979, %r16640;
	@%p3595 bra 	$L__BB5_5335;
	xor.b32  	%r13410, %r2168, %r2963;
	shl.b32 	%r13411, %r13410, 2;
	add.s32 	%r13412, %r2169, %r13411;
	ld.shared.f32 	%f1742, [%r13412];
	add.s32 	%r13413, %r2979, %r2965;
	mul.wide.s32 	%rd3487, %r13413, 4;
	add.s64 	%rd3488, %rd2, %rd3487;
	st.global.f32 	[%rd3488], %f1742;
$L__BB5_5335:
	setp.gt.u32 	%p3596, %r2170, 31;
	@%p3596 bra 	$L__BB5_5389;
	ld.param.u32 	%r16641, [_Z24transposeSharedSwizzlingILi32ELi32EEvPfS0_ii_param_2];
	add.s32 	%r2980, %r2979, %r2153;
	setp.ge.s32 	%p3597, %r2980, %r16641;
	@%p3597 bra 	$L__BB5_5338;
	xor.b32  	%r13414, %r2170, %r2963;
	shl.b32 	%r13415, %r13414, 2;
	add.s32 	%r13416, %r2171, %r13415;
	ld.shared.f32 	%f1743, [%r13416];
	add.s32 	%r13417, %r2980, %r2965;
	mul.wide.s32 	%rd3489, %r13417, 4;
	add.s64 	%rd3490, %rd2, %rd3489;
	st.global.f32 	[%rd3490], %f1743;
$L__BB5_5338:
	setp.gt.u32 	%p3598, %r2172, 31;
	@%p3598 bra 	$L__BB5_5389;
	ld.param.u32 	%r16642, [_Z24transposeSharedSwizzlingILi32ELi32EEvPfS0_ii_param_2];
	add.s32 	%r2981, %r2980, %r2153;
	setp.ge.s32 	%p3599, %r2981, %r16642;
	@%p3599 bra 	$L__BB5_5341;
	xor.b32  	%r13418, %r2172, %r2963;
	shl.b32 	%r13419, %r13418, 2;
	add.s32 	%r13420, %r2173, %r13419;
	ld.shared.f32 	%f1744, [%r13420];
	add.s32 	%r13421, %r2981, %r2965;
	mul.wide.s32 	%rd3491, %r13421, 4;
	add.s64 	%rd3492, %rd2, %rd3491;
	st.global.f32 	[%rd3492], %f1744;
$L__BB5_5341:
	setp.gt.u32 	%p3600, %r2174, 31;
	@%p3600 bra 	$L__BB5_5389;
	ld.param.u32 	%r16643, [_Z24transposeSharedSwizzlingILi32ELi32EEvPfS0_ii_param_2];
	add.s32 	%r2982, %r2981, %r2153;
	setp.ge.s32 	%p3601, %r2982, %r16643;
	@%p3601 bra 	$L__BB5_5344;
	xor.b32  	%r13422, %r2174, %r2963;
	shl.b32 	%r13423, %r13422, 2;
	add.s32 	%r13424, %r2175, %r13423;
	ld.shared.f32 	%f1745, [%r13424];
	add.s32 	%r13425, %r2982, %r2965;
	mul.wide.s32 	%rd3493, %r13425, 4;
	add.s64 	%rd3494, %rd2, %rd3493;
	st.global.f32 	[%rd3494], %f1745;
$L__BB5_5344:
	setp.gt.u32 	%p3602, %r2176, 31;
	@%p3602 bra 	$L__BB5_5389;
	ld.param.u32 	%r16644, [_Z24transposeSharedSwizzlingILi32ELi32EEvPfS0_ii_param_2];
	add.s32 	%r2983, %r2982, %r2153;
	setp.ge.s32 	%p3603, %r2983, %r16644;
	@%p3603 bra 	$L__BB5_5347;
	xor.b32  	%r13426, %r2176, %r2963;
	shl.b32 	%r13427, %r13426, 2;
	add.s32 	%r13428, %r2177, %r13427;
	ld.shared.f32 	%f1746, [%r13428];
	add.s32 	%r13429, %r2983, %r2965;
	mul.wide.s32 	%rd3495, %r13429, 4;
	add.s64 	%rd3496, %rd2, %rd3495;
	st.global.f32 	[%rd3496], %f1746;
$L__BB5_5347:
	setp.gt.u32 	%p3604, %r2178, 31;
	@%p3604 bra 	$L__BB5_5389;
	ld.param.u32 	%r16645, [_Z24transposeSharedSwizzlingILi32ELi32EEvPfS0_ii_param_2];
	add.s32 	%r2984, %r2983, %r2153;
	setp.ge.s32 	%p3605, %r2984, %r16645;
	@%p3605 bra 	$L__BB5_5350;
	xor.b32  	%r13430, %r2178, %r2963;
	shl.b32 	%r13431, %r13430, 2;
	add.s32 	%r13432, %r2179, %r13431;
	ld.shared.f32 	%f1747, [%r13432];
	add.s32 	%r13433, %r2984, %r2965;
	mul.wide.s32 	%rd3497, %r13433, 4;
	add.s64 	%rd3498, %rd2, %rd3497;
	st.global.f32 	[%rd3498], %f1747;
$L__BB5_5350:
	setp.gt.u32 	%p3606, %r2180, 31;
	@%p3606 bra 	$L__BB5_5389;
	ld.param.u32 	%r16646, [_Z24transposeSharedSwizzlingILi32ELi32EEvPfS0_ii_param_2];
	add.s32 	%r2985, %r2984, %r2153;
	setp.ge.s32 	%p3607, %r2985, %r16646;
	@%p3607 bra 	$L__BB5_5353;
	xor.b32  	%r13434, %r2180, %r2963;
	shl.b32 	%r13435, %r13434, 2;
	add.s32 	%r13436, %r2181, %r13435;
	ld.shared.f32 	%f1748, [%r13436];
	add.s32 	%r13437, %r2985, %r2965;
	mul.wide.s32 	%rd3499, %r13437, 4;
	add.s64 	%rd3500, %rd2, %rd3499;
	st.global.f32 	[%rd3500], %f1748;
$L__BB5_5353:
	setp.gt.u32 	%p3608, %r2182, 31;
	@%p3608 bra 	$L__BB5_5389;
	ld.param.u32 	%r16647, [_Z24transposeSharedSwizzlingILi32ELi32EEvPfS0_ii_param_2];
	add.s32 	%r2986, %r2985, %r2153;
	setp.ge.s32 	%p3609, %r2986, %r16647;
	@%p3609 bra 	$L__BB5_5356;
	xor.b32  	%r13438, %r2182, %r2963;
	shl.b32 	%r13439, %r2182, 7;
	mov.u32 	%r13440, _ZZ24transposeSharedSwizzlingILi32ELi32EEvPfS0_iiE4tile;
	add.s32 	%r13441, %r13440, %r13439;
	shl.b32 	%r13442, %r13438, 2;
	add.s32 	%r13443, %r13441, %r13442;
	ld.shared.f32 	%f1749, [%r13443];
	add.s32 	%r13444, %r2986, %r2965;
	mul.wide.s32 	%rd3501, %r13444, 4;
	add.s64 	%rd3502, %rd2, %rd3501;
	st.global.f32 	[%rd3502], %f1749;
$L__BB5_5356:
	setp.gt.u32 	%p3610, %r2183, 31;
	@%p3610 bra 	$L__BB5_5389;
	ld.param.u32 	%r16648, [_Z24transposeSharedSwizzlingILi32ELi32EEvPfS0_ii_param_2];
	add.s32 	%r2987, %r2986, %r2153;
	setp.ge.s32 	%p3611, %r2987, %r16648;
	@%p3611 bra 	$L__BB5_5359;
	xor.b32  	%r13445, %r2183, %r2963;
	shl.b32 	%r13446, %r2183, 7;
	mov.u32 	%r13447, _ZZ24transposeSharedSwizzlingILi32ELi32EEvPfS0_iiE4tile;
	add.s32 	%r13448, %r13447, %r13446;
	shl.b32 	%r13449, %r13445, 2;
	add.s32 	%r13450, %r13448, %r13449;
	ld.shared.f32 	%f1750, [%r13450];
	add.s32 	%r13451, %r2987, %r2965;
	mul.wide.s32 	%rd3503, %r13451, 4;
	add.s64 	%rd3504, %rd2, %rd3503;
	st.global.f32 	[%rd3504], %f1750;
$L__BB5_5359:
	setp.gt.u32 	%p3612, %r2184, 31;
	@%p3612 bra 	$L__BB5_5389;
	ld.param.u32 	%r16649, [_Z24transposeSharedSwizzlingILi32ELi32EEvPfS0_ii_param_2];
	add.s32 	%r2988, %r2987, %r2153;
	setp.ge.s32 	%p3613, %r2988, %r16649;
	@%p3613 bra 	$L__BB5_5362;
	xor.b32  	%r13452, %r2184, %r2963;
	shl.b32 	%r13453, %r2184, 7;
	mov.u32 	%r13454, _ZZ24transposeSharedSwizzlingILi32ELi32EEvPfS0_iiE4tile;
	add.s32 	%r13455, %r13454, %r13453;
	shl.b32 	%r13456, %r13452, 2;
	add.s32 	%r13457, %r13455, %r13456;
	ld.shared.f32 	%f1751, [%r13457];
	add.s32 	%r13458, %r2988, %r2965;
	mul.wide.s32 	%rd3505, %r13458, 4;
	add.s64 	%rd3506, %rd2, %rd3505;
	st.global.f32 	[%rd3506], %f1751;
$L__BB5_5362:
	setp.gt.u32 	%p3614, %r2185, 31;
	@%p3614 bra 	$L__BB5_5389;
	ld.param.u32 	%r16650, [_Z24transposeSharedSwizzlingILi32ELi32EEvPfS0_ii_param_2];
	add.s32 	%r2989, %r2988, %r2153;
	setp.ge.s32 	%p3615, %r2989, %r16650;
	@%p3615 bra 	$L__BB5_5365;
	xor.b32  	%r13459, %r2185, %r2963;
	shl.b32 	%r13460, %r2185, 7;
	mov.u32 	%r13461, _ZZ24transposeSharedSwizzlingILi32ELi32EEvPfS0_iiE4tile;
	add.s32 	%r13462, %r13461, %r13460;
	shl.b32 	%r13463, %r13459, 2;
	add.s32 	%r13464, %r13462, %r13463;
	ld.shared.f32 	%f1752, [%r13464];
	add.s32 	%r13465, %r2989, %r2965;
	mul.wide.s32 	%rd3507, %r13465, 4;
	add.s64 	%rd3508, %rd2, %rd3507;
	st.global.f32 	[%rd3508], %f1752;
$L__BB5_5365:
	setp.gt.u32 	%p3616, %r2186, 31;
	@%p3616 bra 	$L__BB5_5389;
	ld.param.u32 	%r16651, [_Z24transposeSharedSwizzlingILi32ELi32EEvPfS0_ii_param_2];
	add.s32 	%r2990, %r2989, %r2153;
	setp.ge.s32 	%p3617, %r2990, %r16651;
	@%p3617 bra 	$L__BB5_5368;
	xor.b32  	%r13466, %r2186, %r2963;
	shl.b32 	%r13467, %r2186, 7;
	mov.u32 	%r13468, _ZZ24transposeSharedSwizzlingILi32ELi32EEvPfS0_iiE4tile;
	add.s32 	%r13469, %r13468, %r13467;
	shl.b32 	%r13470, %r13466, 2;
	add.s32 	%r13471, %r13469, %r13470;
	ld.shared.f32 	%f1753, [%r13471];
	add.s32 	%r13472, %r2990, %r2965;
	mul.wide.s32 	%rd3509, %r13472, 4;
	add.s64 	%rd3510, %rd2, %rd3509;
	st.global.f32 	[%rd3510], %f1753;
$L__BB5_5368:
	setp.gt.u32 	%p3618, %r2187, 31;
	@%p3618 bra 	$L__BB5_5389;
	ld.param.u32 	%r16652, [_Z24transposeSharedSwizzlingILi32ELi32EEvPfS0_ii_param_2];
	add.s32 	%r2991, %r2990, %r2153;
	setp.ge.s32 	%p3619, %r2991, %r16652;
	@%p3619 bra 	$L__BB5_5371;
	xor.b32  	%r13473, %r2187, %r2963;
	shl.b32 	%r13474, %r2187, 7;
	mov.u32 	%r13475, _ZZ24transposeSharedSwizzlingILi32ELi32EEvPfS0_iiE4tile;
	add.s32 	%r13476, %r13475, %r13474;
	shl.b32 	%r13477, %r13473, 2;
	add.s32 	%r13478, %r13476, %r13477;
	ld.shared.f32 	%f1754, [%r13478];
	add.s32 	%r13479, %r2991, %r2965;
	mul.wide.s32 	%rd3511, %r13479, 4;
	add.s64 	%rd3512, %rd2, %rd3511;
	st.global.f32 	[%rd3512], %f1754;
$L__BB5_5371:
	setp.gt.u32 	%p3620, %r2188, 31;
	@%p3620 bra 	$L__BB5_5389;
	ld.param.u32 	%r16653, [_Z24transposeSharedSwizzlingILi32ELi32EEvPfS0_ii_param_2];
	add.s32 	%r2992, %r2991, %r2153;
	setp.ge.s32 	%p3621, %r2992, %r16653;
	@%p3621 bra 	$L__BB5_5374;
	xor.b32  	%r13480, %r2188, %r2963;
	shl.b32 	%r13481, %r2188, 7;
	mov.u32 	%r13482, _ZZ24transposeSharedSwizzlingILi32ELi32EEvPfS0_iiE4tile;
	add.s32 	%r13483, %r13482, %r13481;
	shl.b32 	%r13484, %r13480, 2;
	add.s32 	%r13485, %r13483, %r13484;
	ld.shared.f32 	%f1755, [%r13485];
	add.s32 	%r13486, %r2992, %r2965;
	mul.wide.s32 	%rd3513, %r13486, 4;
	add.s64 	%rd3514, %rd2, %rd3513;
	st.global.f32 	[%rd3514], %f1755;
$L__BB5_5374:
	setp.gt.u32 	%p3622, %r2189, 31;
	@%p3622 bra 	$L__BB5_5389;
	ld.param.u32 	%r16654, [_Z24transposeSharedSwizzlingILi32ELi32EEvPfS0_ii_param_2];
	add.s32 	%r2993, %r2992, %r2153;
	setp.ge.s32 	%p3623, %r2993, %r16654;
	@%p3623 bra 	$L__BB5_5377;
	xor.b32  	%r13487, %r2189, %r2963;
	shl.b32 	%r13488, %r2189, 7;
	mov.u32 	%r13489, _ZZ24transposeSharedSwizzlingILi32ELi32EEvPfS0_iiE4tile;
	add.s32 	%r13490, %r13489, %r13488;
	shl.b32 	%r13491, %r13487, 2;
	add.s32 	%r13492, %r13490, %r13491;
	ld.shared.f32 	%f1756, [%r13492];
	add.s32 	%r13493, %r2993, %r2965;
	mul.wide.s32 	%rd3515, %r13493, 4;
	add.s64 	%rd3516, %rd2, %rd3515;
	st.global.f32 	[%rd3516], %f1756;
$L__BB5_5377:
	setp.gt.u32 	%p3624, %r2190, 31;
	@%p3624 bra 	$L__BB5_5389;
	ld.param.u32 	%r16655, [_Z24transposeSharedSwizzlingILi32ELi32EEvPfS0_ii_param_2];
	add.s32 	%r2994, %r2993, %r2153;
	setp.ge.s32 	%p3625, %r2994, %r16655;
	@%p3625 bra 	$L__BB5_5380;
	xor.b32  	%r13494, %r2190, %r2963;
	shl.b32 	%r13495, %r2190, 7;
	mov.u32 	%r13496, _ZZ24transposeSharedSwizzlingILi32ELi32EEvPfS0_iiE4tile;
	add.s32 	%r13497, %r13496, %r13495;
	shl.b32 	%r13498, %r13494, 2;
	add.s32 	%r13499, %r13497, %r13498;
	ld.shared.f32 	%f1757, [%r13499];
	add.s32 	%r13500, %r2994, %r2965;
	mul.wide.s32 	%rd3517, %r13500, 4;
	add.s64 	%rd3518, %rd2, %rd3517;
	st.global.f32 	[%rd3518], %f1757;
$L__BB5_5380:
	setp.gt.u32 	%p3626, %r2191, 31;
	@%p3626 bra 	$L__BB5_5389;
	ld.param.u32 	%r16656, [_Z24transposeSharedSwizzlingILi32ELi32EEvPfS0_ii_param_2];
	add.s32 	%r2995, %r2994, %r2153;
	setp.ge.s32 	%p3627, %r2995, %r16656;
	@%p3627 bra 	$L__BB5_5383;
	xor.b32  	%r13501, %r2191, %r2963;
	shl.b32 	%r13502, %r2191, 7;
	mov.u32 	%r13503, _ZZ24transposeSharedSwizzlingILi32ELi32EEvPfS0_iiE4tile;
	add.s32 	%r13504, %r13503, %r13502;
	shl.b32 	%r13505, %r13501, 2;
	add.s32 	%r13506, %r13504, %r13505;
	ld.shared.f32 	%f1758, [%r13506];
	add.s32 	%r13507, %r2995, %r2965;
	mul.wide.s32 	%rd3519, %r13507, 4;
	add.s64 	%rd3520, %rd2, %rd3519;
	st.global.f32 	[%rd3520], %f1758;
$L__BB5_5383:
	setp.gt.u32 	%p3628, %r2192, 31;
	@%p3628 bra 	$L__BB5_5389;
	ld.param.u32 	%r16657, [_Z24transposeSharedSwizzlingILi32ELi32EEvPfS0_ii_param_2];
	add.s32 	%r2996, %r2995, %r2153;
	setp.ge.s32 	%p3629, %r2996, %r16657;
	@%p3629 bra 	$L__BB5_5386;
	xor.b32  	%r13508, %r2192, %r2963;
	shl.b32 	%r13509, %r2192, 7;
	mov.u32 	%r13510, _ZZ24transposeSharedSwizzlingILi32ELi32EEvPfS0_iiE4tile;
	add.s32 	%r13511, %r13510, %r13509;
	shl.b32 	%r13512, %r13508, 2;
	add.s32 	%r13513, %r13511, %r13512;
	ld.shared.f32 	%f1759, [%r13513];
	add.s32 	%r13514, %r2996, %r2965;
	mul.wide.s32 	%rd3521, %r13514, 4;
	add.s64 	%rd3522, %rd2, %rd3521;
	st.global.f32 	[%rd3522], %f1759;
$L__BB5_5386:
	setp.gt.u32 	%p3630, %r2193, 31;
	@%p3630 bra 	$L__BB5_5389;
	ld.param.u32 	%r16658, [_Z24transposeSharedSwizzlingILi32ELi32EEvPfS0_ii_param_2];
	add.s32 	%r2997, %r2996, %r2153;
	setp.ge.s32 	%p3631, %r2997, %r16658;
	@%p3631 bra 	$L__BB5_5389;
	xor.b32  	%r13515, %r2193, %r2963;
	shl.b32 	%r13516, %r2193, 7;
	mov.u32 	%r13517, _ZZ24transposeSharedSwizzlingILi32ELi32EEvPfS0_iiE4tile;
	add.s32 	%r13518, %r13517, %r13516;
	shl.b32 	%r13519, %r13515, 2;
	add.s32 	%r13520, %r13518, %r13519;
	ld.shared.f32 	%f1760, [%r13520];
	add.s32 	%r13521, %r2997, %r2965;
	mul.wide.s32 	%rd3523, %r13521, 4;
	add.s64 	%rd3524, %rd2, %rd3523;
	st.global.f32 	[%rd3524], %f1760;
$L__BB5_5389:
	add.s32 	%r2998, %r2963, %r2227;
	setp.gt.u32 	%p3632, %r2998, 31;
	@%p3632 bra 	$L__BB5_6270;
	ld.param.u32 	%r17994, [_Z24transposeSharedSwizzlingILi32ELi32EEvPfS0_ii_param_3];
	add.s32 	%r2999, %r2964, %r2227;
	setp.ge.s32 	%p3633, %r2999, %r17994;
	@%p3633 bra 	$L__BB5_6270;
	@%p2116 bra 	$L__BB5_5487;
	ld.param.u32 	%r16659, [_Z24transposeSharedSwizzlingILi32ELi32EEvPfS0_ii_param_2];
	mul.lo.s32 	%r3000, %r2999, %r16659;
	add.s32 	%r3001, %r2152, %r2151;
	setp.ge.s32 	%p3635, %r3001, %r16659;
	@%p3635 bra 	$L__BB5_5394;
	xor.b32  	%r13522, %r2152, %r2998;
	shl.b32 	%r13523, %r2152, 7;
	mov.u32 	%r13524, _ZZ24transposeSharedSwizzlingILi32ELi32EEvPfS0_iiE4tile;
	add.s32 	%r13525, %r13524, %r13523;
	shl.b32 	%r13526, %r13522, 2;
	add.s32 	%r13527, %r13525, %r13526;
	ld.shared.f32 	%f1761, [%r13527];
	add.s32 	%r13528, %r3001, %r3000;
	mul.wide.s32 	%rd3525, %r13528, 4;
	add.s64 	%rd3526, %rd2, %rd3525;
	st.global.f32 	[%rd3526], %f1761;
$L__BB5_5394:
	setp.gt.u32 	%p3636, %r2154, 31;
	@%p3636 bra 	$L__BB5_5487;
	ld.param.u32 	%r16660, [_Z24transposeSharedSwizzlingILi32ELi32EEvPfS0_ii_param_2];
	add.s32 	%r3002, %r3001, %r2153;
	setp.ge.s32 	%p3637, %r3002, %r16660;
	@%p3637 bra 	$L__BB5_5397;
	xor.b32  	%r13529, %r2154, %r2998;
	shl.b32 	%r13530, %r2152, 7;
	mov.u32 	%r13531, _ZZ24transposeSharedSwizzlingILi32ELi32EEvPfS0_iiE4tile;
	add.s32 	%r13532, %r13531, %r13530;
	shl.b32 	%r13533, %r2153, 7;
	add.s32 	%r13534, %r13532, %r13533;
	shl.b32 	%r13535, %r13529, 2;
	add.s32 	%r13536, %r13534, %r13535;
	ld.shared.f32 	%f1762, [%r13536];
	add.s32 	%r13537, %r3002, %r3000;
	mul.wide.s32 	%rd3527, %r13537, 4;
	add.s64 	%rd3528, %rd2, %rd3527;
	st.global.f32 	[%rd3528], %f1762;
$L__BB5_5397:
	setp.gt.u32 	%p3638, %r2155, 31;
	@%p3638 bra 	$L__BB5_5487;
	ld.param.u32 	%r16661, [_Z24transposeSharedSwizzlingILi32ELi32EEvPfS0_ii_param_2];
	add.s32 	%r3003, %r3002, %r2153;
	setp.ge.s32 	%p3639, %r3003, %r16661;
	@%p3639 bra 	$L__BB5_5400;
	xor.b32  	%r13538, %r2155, %r2998;
	shl.b32 	%r13539, %r2152, 7;
	mov.u32 	%r13540, _ZZ24transposeSharedSwizzlingILi32ELi32EEvPfS0_iiE4tile;
	add.s32 	%r13541, %r13540, %r13539;
	shl.b32 	%r13542, %r2153, 7;
	add.s32 	%r13543, %r13541, %r13542;
	add.s32 	%r13544, %r13543, %r13542;
	shl.b32 	%r13545, %r13538, 2;
	add.s32 	%r13546, %r13544, %r13545;
	ld.shared.f32 	%f1763, [%r13546];
	add.s32 	%r13547, %r3003, %r3000;
	mul.wide.s32 	%rd3529, %r13547, 4;
	add.s64 	%rd3530, %rd2, %rd3529;
	st.global.f32 	[%rd3530], %f1763;
$L__BB5_5400:
	setp.gt.u32 	%p3640, %r2156, 31;
	@%p3640 bra 	$L__BB5_5487;
	ld.param.u32 	%r16662, [_Z24transposeSharedSwizzlingILi32ELi32EEvPfS0_ii_param_2];
	add.s32 	%r3004, %r3003, %r2153;
	setp.ge.s32 	%p3641, %r3004, %r16662;
	@%p3641 bra 	$L__BB5_5403;
	xor.b32  	%r13548, %r2156, %r2998;
	shl.b32 	%r13549, %r2152, 7;
	mov.u32 	%r13550, _ZZ24transposeSharedSwizzlingILi32ELi32EEvPfS0_iiE4tile;
	add.s32 	%r13551, %r13550, %r13549;
	shl.b32 	%r13552, %r2153, 7;
	add.s32 	%r13553, %r13551, %r13552;
	add.s32 	%r13554, %r13553, %r13552;
	add.s32 	%r13555, %r13554, %r13552;
	shl.b32 	%r13556, %r13548, 2;
	add.s32 	%r13557, %r13555, %r13556;
	ld.shared.f32 	%f1764, [%r13557];
	add.s32 	%r13558, %r3004, %r3000;
	mul.wide.s32 	%rd3531, %r13558, 4;
	add.s64 	%rd3532, %rd2, %rd3531;
	st.global.f32 	[%rd3532], %f1764;
$L__BB5_5403:
	setp.gt.u32 	%p3642, %r2157, 31;
	@%p3642 bra 	$L__BB5_5487;
	ld.param.u32 	%r16663, [_Z24transposeSharedSwizzlingILi32ELi32EEvPfS0_ii_param_2];
	add.s32 	%r3005, %r3004, %r2153;
	setp.ge.s32 	%p3643, %r3005, %r16663;
	@%p3643 bra 	$L__BB5_5406;
	xor.b32  	%r13559, %r2157, %r2998;
	shl.b32 	%r13560, %r2152, 7;
	mov.u32 	%r13561, _ZZ24transposeSharedSwizzlingILi32ELi32EEvPfS0_iiE4tile;
	add.s32 	%r13562, %r13561, %r13560;
	shl.b32 	%r13563, %r2153, 7;
	add.s32 	%r13564, %r13562, %r13563;
	add.s32 	%r13565, %r13564, %r13563;
	add.s32 	%r13566, %r13565, %r13563;
	add.s32 	%r13567, %r13566, %r13563;
	shl.b32 	%r13568, %r13559, 2;
	add.s32 	%r13569, %r13567, %r13568;
	ld.shared.f32 	%f1765, [%r13569];
	add.s32 	%r13570, %r3005, %r3000;
	mul.wide.s32 	%rd3533, %r13570, 4;
	add.s64 	%rd3534, %rd2, %rd3533;
	st.global.f32 	[%rd3534], %f1765;
$L__BB5_5406:
	setp.gt.u32 	%p3644, %r2158, 31;
	@%p3644 bra 	$L__BB5_5487;
	ld.param.u32 	%r16664, [_Z24transposeSharedSwizzlingILi32ELi32EEvPfS0_ii_param_2];
	add.s32 	%r3006, %r3005, %r2153;
	setp.ge.s32 	%p3645, %r3006, %r16664;
	@%p3645 bra 	$L__BB5_5409;
	xor.b32  	%r13571, %r2158, %r2998;
	shl.b32 	%r13572, %r2152, 7;
	mov.u32 	%r13573, _ZZ24transposeSharedSwizzlingILi32ELi32EEvPfS0_iiE4tile;
	add.s32 	%r13574, %r13573, %r13572;
	shl.b32 	%r13575, %r2153, 7;
	add.s32 	%r13576, %r13574, %r13575;
	add.s32 	%r13577, %r13576, %r13575;
	add.s32 	%r13578, %r13577, %r13575;
	add.s32 	%r13579, %r13578, %r13575;
	add.s32 	%r13580, %r13579, %r13575;
	shl.b32 	%r13581, %r13571, 2;
	add.s32 	%r13582, %r13580, %r13581;
	ld.shared.f32 	%f1766, [%r13582];
	add.s32 	%r13583, %r3006, %r3000;
	mul.wide.s32 	%rd3535, %r13583, 4;
	add.s64 	%rd3536, %rd2, %rd3535;
	st.global.f32 	[%rd3536], %f1766;
$L__BB5_5409:
	setp.gt.u32 	%p3646, %r2159, 31;
	@%p3646 bra 	$L__BB5_5487;
	ld.param.u32 	%r16665, [_Z24transposeSharedSwizzlingILi32ELi32EEvPfS0_ii_param_2];
	add.s32 	%r3007, %r3006, %r2153;
	setp.ge.s32 	%p3647, %r3007, %r16665;
	@%p3647 bra 	$L__BB5_5412;
	xor.b32  	%r13584, %r2159, %r2998;
	shl.b32 	%r13585, %r2152, 7;
	mov.u32 	%r13586, _ZZ24transposeSharedSwizzlingILi32ELi32EEvPfS0_iiE4tile;
	add.s32 	%r13587, %r13586, %r13585;
	shl.b32 	%r13588, %r2153, 7;
	add.s32 	%r13589, %r13587, %r13588;
	add.s32 	%r13590, %r13589, %r13588;
	add.s32 	%r13591, %r13590, %r13588;
	add.s32 	%r13592, %r13591, %r13588;
	add.s32 	%r13593, %r13592, %r13588;
	add.s32 	%r13594, %r13593, %r13588;
	shl.b32 	%r13595, %r13584, 2;
	add.s32 	%r13596, %r13594, %r13595;
	ld.shared.f32 	%f1767, [%r13596];
	add.s32 	%r13597, %r3007, %r3000;
	mul.wide.s32 	%rd3537, %r13597, 4;
	add.s64 	%rd3538, %rd2, %rd3537;
	st.global.f32 	[%rd3538], %f1767;
$L__BB5_5412:
	setp.gt.u32 	%p3648, %r2160, 31;
	@%p3648 bra 	$L__BB5_5487;
	ld.param.u32 	%r16666, [_Z24transposeSharedSwizzlingILi32ELi32EEvPfS0_ii_param_2];
	add.s32 	%r3008, %r3007, %r2153;
	setp.ge.s32 	%p3649, %r3008, %r16666;
	@%p3649 bra 	$L__BB5_5415;
	xor.b32  	%r13598, %r2160, %r2998;
	shl.b32 	%r13599, %r2152, 7;
	mov.u32 	%r13600, _ZZ24transposeSharedSwizzlingILi32ELi32EEvPfS0_iiE4tile;
	add.s32 	%r13601, %r13600, %r13599;
	shl.b32 	%r13602, %r2153, 7;
	add.s32 	%r13603, %r13601, %r13602;
	add.s32 	%r13604, %r13603, %r13602;
	add.s32 	%r13605, %r13604, %r13602;
	add.s32 	%r13606, %r13605, %r13602;
	add.s32 	%r13607, %r13606, %r13602;
	add.s32 	%r13608, %r13607, %r13602;
	add.s32 	%r13609, %r13608, %r13602;
	shl.b32 	%r13610, %r13598, 2;
	add.s32 	%r13611, %r13609, %r13610;
	ld.shared.f32 	%f1768, [%r13611];
	add.s32 	%r13612, %r3008, %r3000;
	mul.wide.s32 	%rd3539, %r13612, 4;
	add.s64 	%rd3540, %rd2, %rd3539;
	st.global.f32 	[%rd3540], %f1768;
$L__BB5_5415:
	setp.gt.u32 	%p3650, %r2161, 31;
	@%p3650 bra 	$L__BB5_5487;
	ld.param.u32 	%r16667, [_Z24transposeSharedSwizzlingILi32ELi32EEvPfS0_ii_param_2];
	add.s32 	%r3009, %r3008, %r2153;
	setp.ge.s32 	%p3651, %r3009, %r16667;
	@%p3651 bra 	$L__BB5_5418;
	xor.b32  	%r13613, %r2161, %r2998;
	shl.b32 	%r13614, %r2152, 7;
	mov.u32 	%r13615, _ZZ24transposeSharedSwizzlingILi32ELi32EEvPfS0_iiE4tile;
	add.s32 	%r13616, %r13615, %r13614;
	shl.b32 	%r13617, %r2153, 7;
	add.s32 	%r13618, %r13616, %r13617;
	add.s32 	%r13619, %r13618, %r13617;
	add.s32 	%r13620, %r13619, %r13617;
	add.s32 	%r13621, %r13620, %r13617;
	add.s32 	%r13622, %r13621, %r13617;
	add.s32 	%r13623, %r13622, %r13617;
	add.s32 	%r13624, %r13623, %r13617;
	add.s32 	%r13625, %r13624, %r13617;
	shl.b32 	%r13626, %r13613, 2;
	add.s32 	%r13627, %r13625, %r13626;
	ld.shared.f32 	%f1769, [%r13627];
	add.s32 	%r13628, %r3009, %r3000;
	mul.wide.s32 	%rd3541, %r13628, 4;
	add.s64 	%rd3542, %rd2, %rd3541;
	st.global.f32 	[%rd3542], %f1769;
$L__BB5_5418:
	setp.gt.u32 	%p3652, %r2162, 31;
	@%p3652 bra 	$L__BB5_5487;
	ld.param.u32 	%r16668, [_Z24transposeSharedSwizzlingILi32ELi32EEvPfS0_ii_param_2];
	add.s32 	%r3010, %r3009, %r2153;
	setp.ge.s32 	%p3653, %r3010, %r16668;
	@%p3653 bra 	$L__BB5_5421;
	xor.b32  	%r13629, %r2162, %r2998;
	shl.b32 	%r13630, %r2152, 7;
	mov.u32 	%r13631, _ZZ24transposeSharedSwizzlingILi32ELi32EEvPfS0_iiE4tile;
	add.s32 	%r13632, %r13631, %r13630;
	shl.b32 	%r13633, %r2153, 7;
	add.s32 	%r13634, %r13632, %r13633;
	add.s32 	%r13635, %r13634, %r13633;
	add.s32 	%r13636, %r13635, %r13633;
	add.s32 	%r13637, %r13636, %r13633;
	add.s32 	%r13638, %r13637, %r13633;
	add.s32 	%r13639, %r13638, %r13633;
	add.s32 	%r13640, %r13639, %r13633;
	add.s32 	%r13641, %r13640, %r13633;
	add.s32 	%r13642, %r13641, %r13633;
	shl.b32 	%r13643, %r13629, 2;
	add.s32 	%r13644, %r13642, %r13643;
	ld.shared.f32 	%f1770, [%r13644];
	add.s32 	%r13645, %r3010, %r3000;
	mul.wide.s32 	%rd3543, %r13645, 4;
	add.s64 	%rd3544, %rd2, %rd3543;
	st.global.f32 	[%rd3544], %f1770;
$L__BB5_5421:
	setp.gt.u32 	%p3654, %r2163, 31;
	@%p3654 bra 	$L__BB5_5487;
	ld.param.u32 	%r16669, [_Z24transposeSharedSwizzlingILi32ELi32EEvPfS0_ii_param_2];
	add.s32 	%r3011, %r3010, %r2153;
	setp.ge.s32 	%p3655, %r3011, %r16669;
	@%p3655 bra 	$L__BB5_5424;
	xor.b32  	%r13646, %r2163, %r2998;
	shl.b32 	%r13647, %r2152, 7;
	mov.u32 	%r13648, _ZZ24transposeSharedSwizzlingILi32ELi32EEvPfS0_iiE4tile;
	add.s32 	%r13649, %r13648, %r13647;
	shl.b32 	%r13650, %r2153, 7;
	add.s32 	%r13651, %r13649, %r13650;
	add.s32 	%r13652, %r13651, %r13650;
	add.s32 	%r13653, %r13652, %r13650;
	add.s32 	%r13654, %r13653, %r13650;
	add.s32 	%r13655, %r13654, %r13650;
	add.s32 	%r13656, %r13655, %r13650;
	add.s32 	%r13657, %r13656, %r13650;
	add.s32 	%r13658, %r13657, %r13650;
	add.s32 	%r13659, %r13658, %r13650;
	add.s32 	%r13660, %r13659, %r13650;
	shl.b32 	%r13661, %r13646, 2;
	add.s32 	%r13662, %r13660, %r13661;
	ld.shared.f32 	%f1771, [%r13662];
	add.s32 	%r13663, %r3011, %r3000;
	mul.wide.s32 	%rd3545, %r13663, 4;
	add.s64 	%rd3546, %rd2, %rd3545;
	st.global.f32 	[%rd3546], %f1771;
$L__BB5_5424:
	setp.gt.u32 	%p3656, %r2164, 31;
	@%p3656 bra 	$L__BB5_5487;
	ld.param.u32 	%r16670, [_Z24transposeSharedSwizzlingILi32ELi32EEvPfS0_ii_param_2];
	add.s32 	%r3012, %r3011, %r2153;
	setp.ge.s32 	%p3657, %r3012, %r16670;
	@%p3657 bra 	$L__BB5_5427;
	xor.b32  	%r13664, %r2164, %r2998;
	shl.b32 	%r13665, %r13664, 2;
	add.s32 	%r13666, %r2165, %r13665;
	ld.shared.f32 	%f1772, [%r13666];
	add.s32 	%r13667, %r3012, %r3000;
	mul.wide.s32 	%rd3547, %r13667, 4;
	add.s64 	%rd3548, %rd2, %rd3547;
	st.global.f32 	[%rd3548], %f1772;
$L__BB5_5427:
	setp.gt.u32 	%p3658, %r2166, 31;
	@%p3658 bra 	$L__BB5_5487;
	ld.param.u32 	%r16671, [_Z24transposeSharedSwizzlingILi32ELi32EEvPfS0_ii_param_2];
	add.s32 	%r3013, %r3012, %r2153;
	setp.ge.s32 	%p3659, %r3013, %r16671;
	@%p3659 bra 	$L__BB5_5430;
	xor.b32  	%r13668, %r2166, %r2998;
	shl.b32 	%r13669, %r13668, 2;
	add.s32 	%r13670, %r2167, %r13669;
	ld.shared.f32 	%f1773, [%r13670];
	add.s32 	%r13671, %r3013, %r3000;
	mul.wide.s32 	%rd3549, %r13671, 4;
	add.s64 	%rd3550, %rd2, %rd3549;
	st.global.f32 	[%rd3550], %f1773;
$L__BB5_5430:
	setp.gt.u32 	%p3660, %r2168, 31;
	@%p3660 bra 	$L__BB5_5487;
	ld.param.u32 	%r16672, [_Z24transposeSharedSwizzlingILi32ELi32EEvPfS0_ii_param_2];
	add.s32 	%r3014, %r3013, %r2153;
	setp.ge.s32 	%p3661, %r3014, %r16672;
	@%p3661 bra 	$L__BB5_5433;
	xor.b32  	%r13672, %r2168, %r2998;
	shl.b32 	%r13673, %r13672, 2;
	add.s32 	%r13674, %r2169, %r13673;
	ld.shared.f32 	%f1774, [%r13674];
	add.s32 	%r13675, %r3014, %r3000;
	mul.wide.s32 	%rd3551, %r13675, 4;
	add.s64 	%rd3552, %rd2, %rd3551;
	st.global.f32 	[%rd3552], %f1774;
$L__BB5_5433:
	setp.gt.u32 	%p3662, %r2170, 31;
	@%p3662 bra 	$L__BB5_5487;
	ld.param.u32 	%r16673, [_Z24transposeSharedSwizzlingILi32ELi32EEvPfS0_ii_param_2];
	add.s32 	%r3015, %r3014, %r2153;
	setp.ge.s32 	%p3663, %r3015, %r16673;
	@%p3663 bra 	$L__BB5_5436;
	xor.b32  	%r13676, %r2170, %r2998;
	shl.b32 	%r13677, %r13676, 2;
	add.s32 	%r13678, %r2171, %r13677;
	ld.shared.f32 	%f1775, [%r13678];
	add.s32 	%r13679, %r3015, %r3000;
	mul.wide.s32 	%rd3553, %r13679, 4;
	add.s64 	%rd3554, %rd2, %rd3553;
	st.global.f32 	[%rd3554], %f1775;
$L__BB5_5436:
	setp.gt.u32 	%p3664, %r2172, 31;
	@%p3664 bra 	$L__BB5_5487;
	ld.param.u32 	%r16674, [_Z24transposeSharedSwizzlingILi32ELi32EEvPfS0_ii_param_2];
	add.s32 	%r3016, %r3015, %r2153;
	setp.ge.s32 	%p3665, %r3016, %r16674;
	@%p3665 bra 	$L__BB5_5439;
	xor.b32  	%r13680, %r2172, %r2998;
	shl.b32 	%r13681, %r13680, 2;
	add.s32 	%r13682, %r2173, %r13681;
	ld.shared.f32 	%f1776, [%r13682];
	add.s32 	%r13683, %r3016, %r3000;
	mul.wide.s32 	%rd3555, %r13683, 4;
	add.s64 	%rd3556, %rd2, %rd3555;
	st.global.f32 	[%rd3556], %f1776;
$L__BB5_5439:
	setp.gt.u32 	%p3666, %r2174, 31;
	@%p3666 bra 	$L__BB5_5487;
	ld.param.u32 	%r16675, [_Z24transposeSharedSwizzlingILi32ELi32EEvPfS0_ii_param_2];
	add.s32 	%r3017, %r3016, %r2153;
	setp.ge.s32 	%p3667, %r3017, %r16675;
	@%p3667 bra 	$L__BB5_5442;
	xor.b32  	%r13684, %r2174, %r2998;
	shl.b32 	%r13685, %r13684, 2;
	add.s32 	%r13686, %r2175, %r13685;
	ld.shared.f32 	%f1777, [%r13686];
	add.s32 	%r13687, %r3017, %r3000;
	mul.wide.s32 	%rd3557, %r13687, 4;
	add.s64 	%rd3558, %rd2, %rd3557;
	st.global.f32 	[%rd3558], %f1777;
$L__BB5_5442:
	setp.gt.u32 	%p3668, %r2176, 31;
	@%p3668 bra 	$L__BB5_5487;
	ld.param.u32 	%r16676, [_Z24transposeSharedSwizzlingILi32ELi32EEvPfS0_ii_param_2];
	add.s32 	%r3018, %r3017, %r2153;
	setp.ge.s32 	%p3669, %r3018, %r16676;
	@%p3669 bra 	$L__BB5_5445;
	xor.b32  	%r13688, %r2176, %r2998;
	shl.b32 	%r13689, %r13688, 2;
	add.s32 	%r13690, %r2177, %r13689;
	ld.shared.f32 	%f1778, [%r13690];
	add.s32 	%r13691, %r3018, %r3000;
	mul.wide.s32 	%rd3559, %r13691, 4;
	add.s64 	%rd3560, %rd2, %rd3559;
	st.global.f32 	[%rd3560], %f1778;
$L__BB5_5445:
	setp.gt.u32 	%p3670, %r2178, 31;
	@%p3670 bra 	$L__BB5_5487;
	ld.param.u32 	%r16677, [_Z24transposeSharedSwizzlingILi32ELi32EEvPfS0_ii_param_2];
	add.s32 	%r3019, %r3018, %r2153;
	setp.ge.s32 	%p3671, %r3019, %r16677;
	@%p3671 bra 	$L__BB5_5448;
	xor.b32  	%r13692, %r2178, %r2998;
	shl.b32 	%r13693, %r13692, 2;
	add.s32 	%r13694, %r2179, %r13693;
	ld.shared.f32 	%f1779, [%r13694];
	add.s32 	%r13695, %r3019, %r3000;
	mul.wide.s32 	%rd3561, %r13695, 4;
	add.s64 	%rd3562, %rd2, %rd3561;
	st.global.f32 	[%rd3562], %f1779;
$L__BB5_5448:
	setp.gt.u32 	%p3672, %r2180, 31;
	@%p3672 bra 	$L__BB5_5487;
	ld.param.u32 	%r16678, [_Z24transposeSharedSwizzlingILi32ELi32EEvPfS0_ii_param_2];
	add.s32 	%r3020, %r3019, %r2153;
	setp.ge.s32 	%p3673, %r3020, %r16678;
	@%p3673 bra 	$L__BB5_5451;
	xor.b32  	%r13696, %r2180, %r2998;
	shl.b32 	%r13697, %r13696, 2;
	add.s32 	%r13698, %r2181, %r13697;
	ld.shared.f32 	%f1780, [%r13698];
	add.s32 	%r13699, %r3020, %r3000;
	mul.wide.s32 	%rd3563, %r13699, 4;
	add.s64 	%rd3564, %rd2, %rd3563;
	st.global.f32 	[%rd3564], %f1780;
$L__BB5_5451:
	setp.gt.u32 	%p3674, %r2182, 31;
	@%p3674 bra 	$L__BB5_5487;
	ld.param.u32 	%r16679, [_Z24transposeSharedSwizzlingILi32ELi32EEvPfS0_ii_param_2];
	add.s32 	%r3021, %r3020, %r2153;
	setp.ge.s32 	%p3675, %r3021, %r16679;
	@%p3675 bra 	$L__BB5_5454;
	xor.b32  	%r13700, %r2182, %r2998;
	shl.b32 	%r13701, %r2182, 7;
	mov.u32 	%r13702, _ZZ24transposeSharedSwizzlingILi32ELi32EEvPfS0_iiE4tile;
	add.s32 	%r13703, %r13702, %r13701;
	shl.b32 	%r13704, %r13700, 2;
	add.s32 	%r13705, %r13703, %r13704;
	ld.shared.f32 	%f1781, [%r13705];
	add.s32 	%r13706, %r3021, %r3000;
	mul.wide.s32 	%rd3565, %r13706, 4;
	add.s64 	%rd3566, %rd2, %rd3565;
	st.global.f32 	[%rd3566], %f1781;
$L__BB5_5454:
	setp.gt.u32 	%p3676, %r2183, 31;
	@%p3676 bra 	$L__BB5_5487;
	ld.param.u32 	%r16680, [_Z24transposeSharedSwizzlingILi32ELi32EEvPfS0_ii_param_2];
	add.s32 	%r3022, %r3021, %r2153;
	setp.ge.s32 	%p3677, %r3022, %r16680;
	@%p3677 bra 	$L__BB5_5457;
	xor.b32  	%r13707, %r2183, %r2998;
	shl.b32 	%r13708, %r2183, 7;
	mov.u32 	%r13709, _ZZ24transposeSharedSwizzlingILi32ELi32EEvPfS0_iiE4tile;
	add.s32 	%r13710, %r13709, %r13708;
	shl.b32 	%r13711, %r13707, 2;
	add.s32 	%r13712, %r13710, %r13711;
	ld.shared.f32 	%f1782, [%r13712];
	add.s32 	%r13713, %r3022, %r3000;
	mul.wide.s32 	%rd3567, %r13713, 4;
	add.s64 	%rd3568, %rd2, %rd3567;
	st.global.f32 	[%rd3568], %f1782;
$L__BB5_5457:
	setp.gt.u32 	%p3678, %r2184, 31;
	@%p3678 bra 	$L__BB5_5487;
	ld.param.u32 	%r16681, [_Z24transposeSharedSwizzlingILi32ELi32EEvPfS0_ii_param_2];
	add.s32 	%r3023, %r3022, %r2153;
	setp.ge.s32 	%p3679, %r3023, %r16681;
	@%p3679 bra 	$L__BB5_5460;
	xor.b32  	%r13714, %r2184, %r2998;
	shl.b32 	%r13715, %r2184, 7;
	mov.u32 	%r13716, _ZZ24transposeSharedSwizzlingILi32ELi32EEvPfS0_iiE4tile;
	add.s32 	%r13717, %r13716, %r13715;
	shl.b32 	%r13718, %r13714, 2;
	add.s32 	%r13719, %r13717, %r13718;
	ld.shared.f32 	%f1783, [%r13719];
	add.s32 	%r13720, %r3023, %r3000;
	mul.wide.s32 	%rd3569, %r13720, 4;
	add.s64 	%rd3570, %rd2, %rd3569;
	st.global.f32 	[%rd3570], %f1783;
$L__BB5_5460:
	setp.gt.u32 	%p3680, %r2185, 31;
	@%p3680 bra 	$L__BB5_5487;
	ld.param.u32 	%r16682, [_Z24transposeSharedSwizzlingILi32ELi32EEvPfS0_ii_param_2];
	add.s32 	%r3024, %r3023, %r2153;
	setp.ge.s32 	%p3681, %r3024, %r16682;
	@%p3681 bra 	$L__BB5_5463;
	xor.b32  	%r13721, %r2185, %r2998;
	shl.b32 	%r13722, %r2185, 7;
	mov.u32 	%r13723, _ZZ24transposeSharedSwizzlingILi32ELi32EEvPfS0_iiE4tile;
	add.s32 	%r13724, %r13723, %r13722;
	shl.b32 	%r13725, %r13721, 2;
	add.s32 	%r13726, %r13724, %r13725;
	ld.shared.f32 	%f1784, [%r13726];
	add.s32 	%r13727, %r3024, %r3000;
	mul.wide.s32 	%rd3571, %r13727, 4;
	add.s64 	%rd3572, %rd2, %rd3571;
	st.global.f32 	[%rd3572], %f1784;
$L__BB5_5463:
	setp.gt.u32 	%p3682, %r2186, 31;
	@%p3682 bra 	$L__BB5_5487;
	ld.param.u32 	%r16683, [_Z24transposeSharedSwizzlingILi32ELi32EEvPfS0_ii_param_2];
	add.s32 	%r3025, %r3024, %r2153;
	setp.ge.s32 	%p3683, %r3025, %r16683;
	@%p3683 bra 	$L__BB5_5466;
	xor.b32  	%r13728, %r2186, %r2998;
	shl.b32 	%r13729, %r2186, 7;
	mov.u32 	%r13730, _ZZ24transposeSharedSwizzlingILi32ELi32EEvPfS0_iiE4tile;
	add.s32 	%r13731, %r13730, %r13729;
	shl.b32 	%r13732, %r13728, 2;
	add.s32 	%r13733, %r13731, %r13732;
	ld.shared.f32 	%f1785, [%r13733];
	add.s32 	%r13734, %r3025, %r3000;
	mul.wide.s32 	%rd3573, %r13734, 4;
	add.s64 	%rd3574, %rd2, %rd3573;
	st.global.f32 	[%rd3574], %f1785;
$L__BB5_5466:
	setp.gt.u32 	%p3684, %r2187, 31;
	@%p3684 bra 	$L__BB5_5487;
	ld.param.u32 	%r16684, [_Z24transposeSharedSwizzlingILi32ELi32EEvPfS0_ii_param_2];
	add.s32 	%r3026, %r3025, %r2153;
	setp.ge.s32 	%p3685, %r3026, %r16684;
	@%p3685 bra 	$L__BB5_5469;
	xor.b32  	%r13735, %r2187, %r2998;
	shl.b32 	%r13736, %r2187, 7;
	mov.u32 	%r13737, _ZZ24transposeSharedSwizzlingILi32ELi32EEvPfS0_iiE4tile;
	add.s32 	%r13738, %r13737, %r13736;
	shl.b32 	%r13739, %r13735, 2;
	add.s32 	%r13740, %r13738, %r13739;
	ld.shared.f32 	%f1786, [%r13740];
	add.s32 	%r13741, %r3026, %r3000;
	mul.wide.s32 	%rd3575, %r13741, 4;
	add.s64 	%rd3576, %rd2, %rd3575;
	st.global.f32 	[%rd3576], %f1786;
$L__BB5_5469:
	setp.gt.u32 	%p3686, %r2188, 31;
	@%p3686 bra 	$L__BB5_5487;
	ld.param.u32 	%r16685, [_Z24transposeSharedSwizzlingILi32ELi32EEvPfS0_ii_param_2];
	add.s32 	%r3027, %r3026, %r2153;
	setp.ge.s32 	%p3687, %r3027, %r16685;
	@%p3687 bra 	$L__BB5_5472;
	xor.b32  	%r13742, %r2188, %r2998;
	shl.b32 	%r13743, %r2188, 7;
	mov.u32 	%r13744, _ZZ24transposeSharedSwizzlingILi32ELi32EEvPfS0_iiE4tile;
	add.s32 	%r13745, %r13744, %r13743;
	shl.b32 	%r13746, %r13742, 2;
	add.s32 	%r13747, %r13745, %r13746;
	ld.shared.f32 	%f1787, [%r13747];
	add.s32 	%r13748, %r3027, %r3000;
	mul.wide.s32 	%rd3577, %r13748, 4;
	add.s64 	%rd3578, %rd2, %rd3577;
	st.global.f32 	[%rd3578], %f1787;
$L__BB5_5472:
	setp.gt.u32 	%p3688, %r2189, 31;
	@%p3688 bra 	$L__BB5_5487;
	ld.param.u32 	%r16686, [_Z24transposeSharedSwizzlingILi32ELi32EEvPfS0_ii_param_2];
	add.s32 	%r3028, %r3027, %r2153;
	setp.ge.s32 	%p3689, %r3028, %r16686;
	@%p3689 bra 	$L__BB5_5475;
	xor.b32  	%r13749, %r2189, %r2998;
	shl.b32 	%r13750, %r2189, 7;
	mov.u32 	%r13751, _ZZ24transposeSharedSwizzlingILi32ELi32EEvPfS0_iiE4tile;
	add.s32 	%r13752, %r13751, %r13750;
	shl.b32 	%r13753, %r13749, 2;
	add.s32 	%r13754, %r13752, %r13753;
	ld.shared.f32 	%f1788, [%r13754];
	add.s32 	%r13755, %r3028, %r3000;
	mul.wide.s32 	%rd3579, %r13755, 4;
	add.s64 	%rd3580, %rd2, %rd3579;
	st.global.f32 	[%rd3580], %f1788;
$L__BB5_5475:
	setp.gt.u32 	%p3690, %r2190, 31;
	@%p3690 bra 	$L__BB5_5487;
	ld.param.u32 	%r16687, [_Z24transposeSharedSwizzlingILi32ELi32EEvPfS0_ii_param_2];
	add.s32 	%r3029, %r3028, %r2153;
	setp.ge.s32 	%p3691, %r3029, %r16687;
	@%p3691 bra 	$L__BB5_5478;
	xor.b32  	%r13756, %r2190, %r2998;
	shl.b32 	%r13757, %r2190, 7;
	mov.u32 	%r13758, _ZZ24transposeSharedSwizzlingILi32ELi32EEvPfS0_iiE4tile;
	add.s32 	%r13759, %r13758, %r13757;
	shl.b32 	%r13760, %r13756, 2;
	add.s32 	%r13761, %r13759, %r13760;
	ld.shared.f32 	%f1789, [%r13761];
	add.s32 	%r13762, %r3029, %r3000;
	mul.wide.s32 	%rd3581, %r13762, 4;
	add.s64 	%rd3582, %rd2, %rd3581;
	st.global.f32 	[%rd3582], %f1789;
$L__BB5_5478:
	setp.gt.u32 	%p3692, %r2191, 31;
	@%p3692 bra 	$L__BB5_5487;
	ld.param.u32 	%r16688, [_Z24transposeSharedSwizzlingILi32ELi32EEvPfS0_ii_param_2];
	add.s32 	%r3030, %r3029, %r2153;
	setp.ge.s32 	%p3693, %r3030, %r16688;
	@%p3693 bra 	$L__BB5_5481;
	xor.b32  	%r13763, %r2191, %r2998;
	shl.b32 	%r13764, %r2191, 7;
	mov.u32 	%r13765, _ZZ24transposeSharedSwizzlingILi32ELi32EEvPfS0_iiE4tile;
	add.s32 	%r13766, %r13765, %r13764;
	shl.b32 	%r13767, %r13763, 2;
	add.s32 	%r13768, %r13766, %r13767;
	ld.shared.f32 	%f1790, [%r13768];
	add.s32 	%r13769, %r3030, %r3000;
	mul.wide.s32 	%rd3583, %r13769, 4;
	add.s64 	%rd3584, %rd2, %rd3583;
	st.global.f32 	[%rd3584], %f1790;
$L__BB5_5481:
	setp.gt.u32 	%p3694, %r2192, 31;
	@%p3694 bra 	$L__BB5_5487;
	ld.param.u32 	%r16689, [_Z24transposeSharedSwizzlingILi32ELi32EEvPfS0_ii_param_2];
	add.s32 	%r3031, %r3030, %r2153;
	setp.ge.s32 	%p3695, %r3031, %r16689;
	@%p3695 bra 	$L__BB5_5484;
	xor.b32  	%r13770, %r2192, %r2998;
	shl.b32 	%r13771, %r2192, 7;
	mov.u32 	%r13772, _ZZ24transposeSharedSwizzlingILi32ELi32EEvPfS0_iiE4tile;
	add.s32 	%r13773, %r13772, %r13771;
	shl.b32 	%r13774, %r13770, 2;
	add.s32 	%r13775, %r13773, %r13774;
	ld.shared.f32 	%f1791, [%r13775];
	add.s32 	%r13776, %r3031, %r3000;
	mul.wide.s32 	%rd3585, %r13776, 4;
	add.s64 	%rd3586, %rd2, %rd3585;
	st.global.f32 	[%rd3586], %f1791;
$L__BB5_5484:
	setp.gt.u32 	%p3696, %r2193, 31;
	@%p3696 bra 	$L__BB5_5487;
	ld.param.u32 	%r16690, [_Z24transposeSharedSwizzlingILi32ELi32EEvPfS0_ii_param_2];
	add.s32 	%r3032, %r3031, %r2153;
	setp.ge.s32 	%p3697, %r3032, %r16690;
	@%p3697 bra 	$L__BB5_5487;
	xor.b32  	%r13777, %r2193, %r2998;
	shl.b32 	%r13778, %r2193, 7;
	mov.u32 	%r13779, _ZZ24transposeSharedSwizzlingILi32ELi32EEvPfS0_iiE4tile;
	add.s32 	%r13780, %r13779, %r13778;
	shl.b32 	%r13781, %r13777, 2;
	add.s32 	%r13782, %r13780, %r13781;
	ld.shared.f32 	%f1792, [%r13782];
	add.s32 	%r13783, %r3032, %r3000;
	mul.wide.s32 	%rd3587, %r13783, 4;
	add.s64 	%rd3588, %rd2, %rd3587;
	st.global.f32 	[%rd3588], %f1792;
$L__BB5_5487:
	add.s32 	%r3033, %r2998, %r2227;
	setp.gt.u32 	%p3698, %r3033, 31;
	@%p3698 bra 	$L__BB5_6270;
	ld.param.u32 	%r17995, [_Z24transposeSharedSwizzlingILi32ELi32EEvPfS0_ii_param_3];
	add.s32 	%r3034, %r2999, %r2227;
	setp.ge.s32 	%p3699, %r3034, %r17995;
	@%p3699 bra 	$L__BB5_6270;
	@%p2116 bra 	$L__BB5_5585;
	ld.param.u32 	%r16691, [_Z24transposeSharedSwizzlingILi32ELi32EEvPfS0_ii_param_2];
	mul.lo.s32 	%r3035, %r3034, %r16691;
	add.s32 	%r3036, %r2152, %r2151;
	setp.ge.s32 	%p3701, %r3036, %r16691;
	@%p3701 bra 	$L__BB5_5492;
	xor.b32  	%r13784, %r2152, %r3033;
	shl.b32 	%r13785, %r2152, 7;
	mov.u32 	%r13786, _ZZ24transposeSharedSwizzlingILi32ELi32EEvPfS0_iiE4tile;
	add.s32 	%r13787, %r13786, %r13785;
	shl.b32 	%r13788, %r13784, 2;
	add.s32 	%r13789, %r13787, %r13788;
	ld.shared.f32 	%f1793, [%r13789];
	add.s32 	%r13790, %r3036, %r3035;
	mul.wide.s32 	%rd3589, %r13790, 4;
	add.s64 	%rd3590, %rd2, %rd3589;
	st.global.f32 	[%rd3590], %f1793;
$L__BB5_5492:
	setp.gt.u32 	%p3702, %r2154, 31;
	@%p3702 bra 	$L__BB5_5585;
	ld.param.u32 	%r16692, [_Z24transposeSharedSwizzlingILi32ELi32EEvPfS0_ii_param_2];
	add.s32 	%r3037, %r3036, %r2153;
	setp.ge.s32 	%p3703, %r3037, %r16692;
	@%p3703 bra 	$L__BB5_5495;
	xor.b32  	%r13791, %r2154, %r3033;
	shl.b32 	%r13792, %r2152, 7;
	mov.u32 	%r13793, _ZZ24transposeSharedSwizzlingILi32ELi32EEvPfS0_iiE4tile;
	add.s32 	%r13794, %r13793, %r13792;
	shl.b32 	%r13795, %r2153, 7;
	add.s32 	%r13796, %r13794, %r13795;
	shl.b32 	%r13797, %r13791, 2;
	add.s32 	%r13798, %r13796, %r13797;
	ld.shared.f32 	%f1794, [%r13798];
	add.s32 	%r13799, %r3037, %r3035;
	mul.wide.s32 	%rd3591, %r13799, 4;
	add.s64 	%rd3592, %rd2, %rd3591;
	st.global.f32 	[%rd3592], %f1794;
$L__BB5_5495:
	setp.gt.u32 	%p3704, %r2155, 31;
	@%p3704 bra 	$L__BB5_5585;
	ld.param.u32 	%r16693, [_Z24transposeSharedSwizzlingILi32ELi32EEvPfS0_ii_param_2];
	add.s32 	%r3038, %r3037, %r2153;
	setp.ge.s32 	%p3705, %r3038, %r16693;
	@%p3705 bra 	$L__BB5_5498;
	xor.b32  	%r13800, %r2155, %r3033;
	shl.b32 	%r13801, %r2152, 7;
	mov.u32 	%r13802, _ZZ24transposeSharedSwizzlingILi32ELi32EEvPfS0_iiE4tile;
	add.s32 	%r13803, %r13802, %r13801;
	shl.b32 	%r13804, %r2153, 7;
	add.s32 	%r13805, %r13803, %r13804;
	add.s32 	%r13806, %r13805, %r13804;
	shl.b32 	%r13807, %r13800, 2;
	add.s32 	%r13808, %r13806, %r13807;
	ld.shared.f32 	%f1795, [%r13808];
	add.s32 	%r13809, %r3038, %r3035;
	mul.wide.s32 	%rd3593, %r13809, 4;
	add.s64 	%rd3594, %rd2, %rd3593;
	st.global.f32 	[%rd3594], %f1795;
$L__BB5_5498:
	setp.gt.u32 	%p3706, %r2156, 31;
	@%p3706 bra 	$L__BB5_5585;
	ld.param.u32 	%r16694, [_Z24transposeSharedSwizzlingILi32ELi32EEvPfS0_ii_param_2];
	add.s32 	%r3039, %r3038, %r2153;
	setp.ge.s32 	%p3707, %r3039, %r16694;
	@%p3707 bra 	$L__BB5_5501;
	xor.b32  	%r13810, %r2156, %r3033;
	shl.b32 	%r13811, %r2152, 7;
	mov.u32 	%r13812, _ZZ24transposeSharedSwizzlingILi32ELi32EEvPfS0_iiE4tile;
	add.s32 	%r13813, %r13812, %r13811;
	shl.b32 	%r13814, %r2153, 7;
	add.s32 	%r13815, %r13813, %r13814;
	add.s32 	%r13816, %r13815, %r13814;
	add.s32 	%r13817, %r13816, %r13814;
	shl.b32 	%r13818, %r13810, 2;
	add.s32 	%r13819, %r13817, %r13818;
	ld.shared.f32 	%f1796, [%r13819];
	add.s32 	%r13820, %r3039, %r3035;
	mul.wide.s32 	%rd3595, %r13820, 4;
	add.s64 	%rd3596, %rd2, %rd3595;
	st.global.f32 	[%rd3596], %f1796;
$L__BB5_5501:
	setp.gt.u32 	%p3708, %r2157, 31;
	@%p3708 bra 	$L__BB5_5585;
	ld.param.u32 	%r16695, [_Z24transposeSharedSwizzlingILi32ELi32EEvPfS0_ii_param_2];
	add.s32 	%r3040, %r3039, %r2153;
	setp.ge.s32 	%p3709, %r3040, %r16695;
	@%p3709 bra 	$L__BB5_5504;
	xor.b32  	%r13821, %r2157, %r3033;
	shl.b32 	%r13822, %r2152, 7;
	mov.u32 	%r13823, _ZZ24transposeSharedSwizzlingILi32ELi32EEvPfS0_iiE4tile;
	add.s32 	%r13824, %r13823, %r13822;
	shl.b32 	%r13825, %r2153, 7;
	add.s32 	%r13826, %r13824, %r13825;
	add.s32 	%r13827, %r13826, %r13825;
	add.s32 	%r13828, %r13827, %r13825;
	add.s32 	%r13829, %r13828, %r13825;
	shl.b32 	%r13830, %r13821, 2;
	add.s32 	%r13831, %r13829, %r13830;
	ld.shared.f32 	%f1797, [%r13831];
	add.s32 	%r13832, %r3040, %r3035;
	mul.wide.s32 	%rd3597, %r13832, 4;
	add.s64 	%rd3598, %rd2, %rd3597;
	st.global.f32 	[%rd3598], %f1797;
$L__BB5_5504:
	setp.gt.u32 	%p3710, %r2158, 31;
	@%p3710 bra 	$L__BB5_5585;
	ld.param.u32 	%r16696, [_Z24transposeSharedSwizzlingILi32ELi32EEvPfS0_ii_param_2];
	add.s32 	%r3041, %r3040, %r2153;
	setp.ge.s32 	%p3711, %r3041, %r16696;
	@%p3711 bra 	$L__BB5_5507;
	xor.b32  	%r13833, %r2158, %r3033;
	shl.b32 	%r13834, %r2152, 7;
	mov.u32 	%r13835, _ZZ24transposeSharedSwizzlingILi32ELi32EEvPfS0_iiE4tile;
	add.s32 	%r13836, %r13835, %r13834;
	shl.b32 	%r13837, %r2153, 7;
	add.s32 	%r13838, %r13836, %r13837;
	add.s32 	%r13839, %r13838, %r13837;
	add.s32 	%r13840, %r13839, %r13837;
	add.s32 	%r13841, %r13840, %r13837;
	add.s32 	%r13842, %r13841, %r13837;
	shl.b32 	%r13843, %r13833, 2;
	add.s32 	%r13844, %r13842, %r13843;
	ld.shared.f32 	%f1798, [%r13844];
	add.s32 	%r13845, %r3041, %r3035;
	mul.wide.s32 	%rd3599, %r13845, 4;
	add.s64 	%rd3600, %rd2, %rd3599;
	st.global.f32 	[%rd3600], %f1798;
$L__BB5_5507:
	setp.gt.u32 	%p3712, %r2159, 31;
	@%p3712 bra 	$L__BB5_5585;
	ld.param.u32 	%r16697, [_Z24transposeSharedSwizzlingILi32ELi32EEvPfS0_ii_param_2];
	add.s32 	%r3042, %r3041, %r2153;
	setp.ge.s32 	%p3713, %r3042, %r16697;
	@%p3713 bra 	$L__BB5_5510;
	xor.b32  	%r13846, %r2159, %r3033;
	shl.b32 	%r13847, %r2152, 7;
	mov.u32 	%r13848, _ZZ24transposeSharedSwizzlingILi32ELi32EEvPfS0_iiE4tile;
	add.s32 	%r13849, %r13848, %r13847;
	shl.b32 	%r13850, %r2153, 7;
	add.s32 	%r13851, %r13849, %r13850;
	add.s32 	%r13852, %r13851, %r13850;
	add.s32 	%r13853, %r13852, %r13850;
	add.s32 	%r13854, %r13853, %r13850;
	add.s32 	%r13855, %r13854, %r13850;
	add.s32 	%r13856, %r13855, %r13850;
	shl.b32 	%r13857, %r13846, 2;
	add.s32 	%r13858, %r13856, %r13857;
	ld.shared.f32 	%f1799, [%r13858];
	add.s32 	%r13859, %r3042, %r3035;
	mul.wide.s32 	%rd3601, %r13859, 4;
	add.s64 	%rd3602, %rd2, %rd3601;
	st.global.f32 	[%rd3602], %f1799;
$L__BB5_5510:
	setp.gt.u32 	%p3714, %r2160, 31;
	@%p3714 bra 	$L__BB5_5585;
	ld.param.u32 	%r16698, [_Z24transposeSharedSwizzlingILi32ELi32EEvPfS0_ii_param_2];
	add.s32 	%r3043, %r3042, %r2153;
	setp.ge.s32 	%p3715, %r3043, %r16698;
	@%p3715 bra 	$L__BB5_5513;
	xor.b32  	%r13860, %r2160, %r3033;
	shl.b32 	%r13861, %r2152, 7;
	mov.u32 	%r13862, _ZZ24transposeSharedSwizzlingILi32ELi32EEvPfS0_iiE4tile;
	add.s32 	%r13863, %r13862, %r13861;
	shl.b32 	%r13864, %r2153, 7;
	add.s32 	%r13865, %r13863, %r13864;
	add.s32 	%r13866, %r13865, %r13864;
	add.s32 	%r13867, %r13866, %r13864;
	add.s32 	%r13868, %r13867, %r13864;
	add.s32 	%r13869, %r13868, %r13864;
	add.s32 	%r13870, %r13869, %r13864;
	add.s32 	%r13871, %r13870, %r13864;
	shl.b32 	%r13872, %r13860, 2;
	add.s32 	%r13873, %r13871, %r13872;
	ld.shared.f32 	%f1800, [%r13873];
	add.s32 	%r13874, %r3043, %r3035;
	mul.wide.s32 	%rd3603, %r13874, 4;
	add.s64 	%rd3604, %rd2, %rd3603;
	st.global.f32 	[%rd3604], %f1800;
$L__BB5_5513:
	setp.gt.u32 	%p3716, %r2161, 31;
	@%p3716 bra 	$L__BB5_5585;
	ld.param.u32 	%r16699, [_Z24transposeSharedSwizzlingILi32ELi32EEvPfS0_ii_param_2];
	add.s32 	%r3044, %r3043, %r2153;
	setp.ge.s32 	%p3717, %r3044, %r16699;
	@%p3717 bra 	$L__BB5_5516;
	xor.b32  	%r13875, %r2161, %r3033;
	shl.b32 	%r13876, %r2152, 7;
	mov.u32 	%r13877, _ZZ24transposeSharedSwizzlingILi32ELi32EEvPfS0_iiE4tile;
	add.s32 	%r13878, %r13877, %r13876;
	shl.b32 	%r13879, %r2153, 7;
	add.s32 	%r13880, %r13878, %r13879;
	add.s32 	%r13881, %r13880, %r13879;
	add.s32 	%r13882, %r13881, %r13879;
	add.s32 	%r13883, %r13882, %r13879;
	add.s32 	%r13884, %r13883, %r13879;
	add.s32 	%r13885, %r13884, %r13879;
	add.s32 	%r13886, %r13885, %r13879;
	add.s32 	%r13887, %r13886, %r13879;
	shl.b32 	%r13888, %r13875, 2;
	add.s32 	%r13889, %r13887, %r13888;
	ld.shared.f32 	%f1801, [%r13889];
	add.s32 	%r13890, %r3044, %r3035;
	mul.wide.s32 	%rd3605, %r13890, 4;
	add.s64 	%rd3606, %rd2, %rd3605;
	st.global.f32 	[%rd3606], %f1801;
$L__BB5_5516:
	setp.gt.u32 	%p3718, %r2162, 31;
	@%p3718 bra 	$L__BB5_5585;
	ld.param.u32 	%r16700, [_Z24transposeSharedSwizzlingILi32ELi32EEvPfS0_ii_param_2];
	add.s32 	%r3045, %r3044, %r2153;
	setp.ge.s32 	%p3719, %r3045, %r16700;
	@%p3719 bra 	$L__BB5_5519;
	xor.b32  	%r13891, %r2162, %r3033;
	shl.b32 	%r13892, %r2152, 7;
	mov.u32 	%r13893, _ZZ24transposeSharedSwizzlingILi32ELi32EEvPfS0_iiE4tile;
	add.s32 	%r13894, %r13893, %r13892;
	shl.b32 	%r13895, %r2153, 7;
	add.s32 	%r13896, %r13894, %r13895;
	add.s32 	%r13897, %r13896, %r13895;
	add.s32 	%r13898, %r13897, %r13895;
	add.s32 	%r13899, %r13898, %r13895;
	add.s32 	%r13900, %r13899, %r13895;
	add.s32 	%r13901, %r13900, %r13895;
	add.s32 	%r13902, %r13901, %r13895;
	add.s32 	%r13903, %r13902, %r13895;
	add.s32 	%r13904, %r13903, %r13895;
	shl.b32 	%r13905, %r13891, 2;
	add.s32 	%r13906, %r13904, %r13905;
	ld.shared.f32 	%f1802, [%r13906];
	add.s32 	%r13907, %r3045, %r3035;
	mul.wide.s32 	%rd3607, %r13907, 4;
	add.s64 	%rd3608, %rd2, %rd3607;
	st.global.f32 	[%rd3608], %f1802;
$L__BB5_5519:
	setp.gt.u32 	%p3720, %r2163, 31;
	@%p3720 bra 	$L__BB5_5585;
	ld.param.u32 	%r16701, [_Z24transposeSharedSwizzlingILi32ELi32EEvPfS0_ii_param_2];
	add.s32 	%r3046, %r3045, %r2153;
	setp.ge.s32 	%p3721, %r3046, %r16701;
	@%p3721 bra 	$L__BB5_5522;
	xor.b32  	%r13908, %r2163, %r3033;
	shl.b32 	%r13909, %r2152, 7;
	mov.u32 	%r13910, _ZZ24transposeSharedSwizzlingILi32ELi32EEvPfS0_iiE4tile;
	add.s32 	%r13911, %r13910, %r13909;
	shl.b32 	%r13912, %r2153, 7;
	add.s32 	%r13913, %r13911, %r13912;
	add.s32 	%r13914, %r13913, %r13912;
	add.s32 	%r13915, %r13914, %r13912;
	add.s32 	%r13916, %r13915, %r13912;
	add.s32 	%r13917, %r13916, %r13912;
	add.s32 	%r13918, %r13917, %r13912;
	add.s32 	%r13919, %r13918, %r13912;
	add.s32 	%r13920, %r13919, %r13912;
	add.s32 	%r13921, %r13920, %r13912;
	add.s32 	%r13922, %r13921, %r13912;
	shl.b32 	%r13923, %r13908, 2;
	add.s32 	%r13924, %r13922, %r13923;
	ld.shared.f32 	%f1803, [%r13924];
	add.s32 	%r13925, %r3046, %r3035;
	mul.wide.s32 	%rd3609, %r13925, 4;
	add.s64 	%rd3610, %rd2, %rd3609;
	st.global.f32 	[%rd3610], %f1803;
$L__BB5_5522:
	setp.gt.u32 	%p3722, %r2164, 31;
	@%p3722 bra 	$L__BB5_5585;
	ld.param.u32 	%r16702, [_Z24transposeSharedSwizzlingILi32ELi32EEvPfS0_ii_param_2];
	add.s32 	%r3047, %r3046, %r2153;
	setp.ge.s32 	%p3723, %r3047, %r16702;
	@%p3723 bra 	$L__BB5_5525;
	xor.b32  	%r13926, %r2164, %r3033;
	shl.b32 	%r13927, %r13926, 2;
	add.s32 	%r13928, %r2165, %r13927;
	ld.shared.f32 	%f1804, [%r13928];
	add.s32 	%r13929, %r3047, %r3035;
	mul.wide.s32 	%rd3611, %r13929, 4;
	add.s64 	%rd3612, %rd2, %rd3611;
	st.global.f32 	[%rd3612], %f1804;
$L__BB5_5525:
	setp.gt.u32 	%p3724, %r2166, 31;
	@%p3724 bra 	$L__BB5_5585;
	ld.param.u32 	%r16703, [_Z24transposeSharedSwizzlingILi32ELi32EEvPfS0_ii_param_2];
	add.s32 	%r3048, %r3047, %r2153;
	setp.ge.s32 	%p3725, %r3048, %r16703;
	@%p3725 bra 	$L__BB5_5528;
	xor.b32  	%r13930, %r2166, %r3033;
	shl.b32 	%r13931, %r13930, 2;
	add.s32 	%r13932, %r2167, %r13931;
	ld.shared.f32 	%f1805, [%r13932];
	add.s32 	%r13933, %r3048, %r3035;
	mul.wide.s32 	%rd3613, %r13933, 4;
	add.s64 	%rd3614, %rd2, %rd3613;
	st.global.f32 	[%rd3614], %f1805;
$L__BB5_5528:
	setp.gt.u32 	%p3726, %r2168, 31;
	@%p3726 bra 	$L__BB5_5585;
	ld.param.u32 	%r16704, [_Z24transposeSharedSwizzlingILi32ELi32EEvPfS0_ii_param_2];
	add.s32 	%r3049, %r3048, %r2153;
	setp.ge.s32 	%p3727, %r3049, %r16704;
	@%p3727 bra 	$L__BB5_5531;
	xor.b32  	%r13934, %r2168, %r3033;
	shl.b32 	%r13935, %r13934, 2;
	add.s32 	%r13936, %r2169, %r13935;
	ld.shared.f32 	%f1806, [%r13936];
	add.s32 	%r13937, %r3049, %r3035;
	mul.wide.s32 	%rd3615, %r13937, 4;
	add.s64 	%rd3616, %rd2, %rd3615;
	st.global.f32 	[%rd3616], %f1806;
$L__BB5_5531:
	setp.gt.u32 	%p3728, %r2170, 31;
	@%p3728 bra 	$L__BB5_5585;
	ld.param.u32 	%r16705, [_Z24transposeSharedSwizzlingILi32ELi32EEvPfS0_ii_param_2];
	add.s32 	%r3050, %r3049, %r2153;
	setp.ge.s32 	%p3729, %r3050, %r16705;
	@%p3729 bra 	$L__BB5_5534;
	xor.b32  	%r13938, %r2170, %r3033;
	shl.b32 	%r13939, %r13938, 2;
	add.s32 	%r13940, %r2171, %r13939;
	ld.shared.f32 	%f1807, [%r13940];
	add.s32 	%r13941, %r3050, %r3035;
	mul.wide.s32 	%rd3617, %r13941, 4;
	add.s64 	%rd3618, %rd2, %rd3617;
	st.global.f32 	[%rd3618], %f1807;
$L__BB5_5534:
	setp.gt.u32 	%p3730, %r2172, 31;
	@%p3730 bra 	$L__BB5_5585;
	ld.param.u32 	%r16706, [_Z24transposeSharedSwizzlingILi32ELi32EEvPfS0_ii_param_2];
	add.s32 	%r3051, %r3050, %r2153;
	setp.ge.s32 	%p3731, %r3051, %r16706;
	@%p3731 bra 	$L__BB5_5537;
	xor.b32  	%r13942, %r2172, %r3033;
	shl.b32 	%r13943, %r13942, 2;
	add.s32 	%r13944, %r2173, %r13943;
	ld.shared.f32 	%f1808, [%r13944];
	add.s32 	%r13945, %r3051, %r3035;
	mul.wide.s32 	%rd3619, %r13945, 4;
	add.s64 	%rd3620, %rd2, %rd3619;
	st.global.f32 	[%rd3620], %f1808;
$L__BB5_5537:
	setp.gt.u32 	%p3732, %r2174, 31;
	@%p3732 bra 	$L__BB5_5585;
	ld.param.u32 	%r16707, [_Z24transposeSharedSwizzlingILi32ELi32EEvPfS0_ii_param_2];
	add.s32 	%r3052, %r3051, %r2153;
	setp.ge.s32 	%p3733, %r3052, %r16707;
	@%p3733 bra 	$L__BB5_5540;
	xor.b32  	%r13946, %r2174, %r3033;
	shl.b32 	%r13947, %r13946, 2;
	add.s32 	%r13948, %r2175, %r13947;
	ld.shared.f32 	%f1809, [%r13948];
	add.s32 	%r13949, %r3052, %r3035;
	mul.wide.s32 	%rd3621, %r13949, 4;
	add.s64 	%rd3622, %rd2, %rd3621;
	st.global.f32 	[%rd3622], %f1809;
$L__BB5_5540:
	setp.gt.u32 	%p3734, %r2176, 31;
	@%p3734 bra 	$L__BB5_5585;
	ld.param.u32 	%r16708, [_Z24transposeSharedSwizzlingILi32ELi32EEvPfS0_ii_param_2];
	add.s32 	%r3053, %r3052, %r2153;
	setp.ge.s32 	%p3735, %r3053, %r16708;
	@%p3735 bra 	$L__BB5_5543;
	xor.b32  	%r13950, %r2176, %r3033;
	shl.b32 	%r13951, %r13950, 2;
	add.s32 	%r13952, %r2177, %r13951;
	ld.shared.f32 	%f1810, [%r13952];
	add.s32 	%r13953, %r3053, %r3035;
	mul.wide.s32 	%rd3623, %r13953, 4;
	add.s64 	%rd3624, %rd2, %rd3623;
	st.global.f32 	[%rd3624], %f1810;
$L__BB5_5543:
	setp.gt.u32 	%p3736, %r2178, 31;
	@%p3736 bra 	$L__BB5_5585;
	ld.param.u32 	%r16709, [_Z24transposeSharedSwizzlingILi32ELi32EEvPfS0_ii_param_2];
	add.s32 	%r3054, %r3053, %r2153;
	setp.ge.s32 	%p3737, %r3054, %r16709;
	@%p3737 bra 	$L__BB5_5546;
	xor.b32  	%r13954, %r2178, %r3033;
	shl.b32 	%r13955, %r13954, 2;
	add.s32 	%r13956, %r2179, %r13955;
	ld.shared.f32 	%f1811, [%r13956];
	add.s32 	%r13957, %r3054, %r3035;
	mul.wide.s32 	%rd3625, %r13957, 4;
	add.s64 	%rd3626, %rd2, %rd3625;
	st.global.f32 	[%rd3626], %f1811;
$L__BB5_5546:
	setp.gt.u32 	%p3738, %r2180, 31;
	@%p3738 bra 	$L__BB5_5585;
	ld.param.u32 	%r16710, [_Z24transposeSharedSwizzlingILi32ELi32EEvPfS0_ii_param_2];
	add.s32 	%r3055, %r3054, %r2153;
	setp.ge.s32 	%p3739, %r3055, %r16710;
	@%p3739 bra 	$L__BB5_5549;
	xor.b32  	%r13958, %r2180, %r3033;
	shl.b32 	%r13959, %r13958, 2;
	add.s32 	%r13960, %r2181, %r13959;
	ld.shared.f32 	%f1812, [%r13960];
	add.s32 	%r13961, %r3055, %r3035;
	mul.wide.s32 	%rd3627, %r13961, 4;
	add.s64 	%rd3628, %rd2, %rd3627;
	st.global.f32 	[%rd3628], %f1812;
$L__BB5_5549:
	setp.gt.u32 	%p3740, %r2182, 31;
	@%p3740 bra 	$L__BB5_5585;
	ld.param.u32 	%r16711, [_Z24transposeSharedSwizzlingILi32ELi32EEvPfS0_ii_param_2];
	add.s32 	%r3056, %r3055, %r2153;
	setp.ge.s32 	%p3741, %r3056, %r16711;
	@%p3741 bra 	$L__BB5_5552;
	xor.b32  	%r13962, %r2182, %r3033;
	shl.b32 	%r13963, %r2182, 7;
	mov.u32 	%r13964, _ZZ24transposeSharedSwizzlingILi32ELi32EEvPfS0_iiE4tile;
	add.s32 	%r13965, %r13964, %r13963;
	shl.b32 	%r13966, %r13962, 2;
	add.s32 	%r13967, %r13965, %r13966;
	ld.shared.f32 	%f1813, [%r13967];
	add.s32 	%r13968, %r3056, %r3035;
	mul.wide.s32 	%rd3629, %r13968, 4;
	add.s64 	%rd3630, %rd2, %rd3629;
	st.global.f32 	[%rd3630], %f1813;
$L__BB5_5552:
	setp.gt.u32 	%p3742, %r2183, 31;
	@%p3742 bra 	$L__BB5_5585;
	ld.param.u32 	%r16712, [_Z24transposeSharedSwizzlingILi32ELi32EEvPfS0_ii_param_2];
	add.s32 	%r3057, %r3056, %r2153;
	setp.ge.s32 	%p3743, %r3057, %r16712;
	@%p3743 bra 	$L__BB5_5555;
	xor.b32  	%r13969, %r2183, %r3033;
	shl.b32 	%r13970, %r2183, 7;
	mov.u32 	%r13971, _ZZ24transposeSharedSwizzlingILi32ELi32EEvPfS0_iiE4tile;
	add.s32 	%r13972, %r13971, %r13970;
	shl.b32 	%r13973, %r13969, 2;
	add.s32 	%r13974, %r13972, %r13973;
	ld.shared.f32 	%f1814, [%r13974];
	add.s32 	%r13975, %r3057, %r3035;
	mul.wide.s32 	%rd3631, %r13975, 4;
	add.s64 	%rd3632, %rd2, %rd3631;
	st.global.f32 	[%rd3632], %f1814;
$L__BB5_5555:
	setp.gt.u32 	%p3744, %r2184, 31;
	@%p3744 bra 	$L__BB5_5585;
	ld.param.u32 	%r16713, [_Z24transposeSharedSwizzlingILi32ELi32EEvPfS0_ii_param_2];
	add.s32 	%r3058, %r3057, %r2153;
	setp.ge.s32 	%p3745, %r3058, %r16713;
	@%p3745 bra 	$L__BB5_5558;
	xor.b32  	%r13976, %r2184, %r3033;
	shl.b32 	%r13977, %r2184, 7;
	mov.u32 	%r13978, _ZZ24transposeSharedSwizzlingILi32ELi32EEvPfS0_iiE4tile;
	add.s32 	%r13979, %r13978, %r13977;
	shl.b32 	%r13980, %r13976, 2;
	add.s32 	%r13981, %r13979, %r13980;
	ld.shared.f32 	%f1815, [%r13981];
	add.s32 	%r13982, %r3058, %r3035;
	mul.wide.s32 	%rd3633, %r13982, 4;
	add.s64 	%rd3634, %rd2, %rd3633;
	st.global.f32 	[%rd3634], %f1815;
$L__BB5_5558:
	setp.gt.u32 	%p3746, %r2185, 31;
	@%p3746 bra 	$L__BB5_5585;
	ld.param.u32 	%r16714, [_Z24transposeSharedSwizzlingILi32ELi32EEvPfS0_ii_param_2];
	add.s32 	%r3059, %r3058, %r2153;
	setp.ge.s32 	%p3747, %r3059, %r16714;
	@%p3747 bra 	$L__BB5_5561;
	xor.b32  	%r13983, %r2185, %r3033;
	shl.b32 	%r13984, %r2185, 7;
	mov.u32 	%r13985, _ZZ24transposeSharedSwizzlingILi32ELi32EEvPfS0_iiE4tile;
	add.s32 	%r13986, %r13985, %r13984;
	shl.b32 	%r13987, %r13983, 2;
	add.s32 	%r13988, %r13986, %r13987;
	ld.shared.f32 	%f1816, [%r13988];
	add.s32 	%r13989, %r3059, %r3035;
	mul.wide.s32 	%rd3635, %r13989, 4;
	add.s64 	%rd3636, %rd2, %rd3635;
	st.global.f32 	[%rd3636], %f1816;
$L__BB5_5561:
	setp.gt.u32 	%p3748, %r2186, 31;
	@%p3748 bra 	$L__BB5_5585;
	ld.param.u32 	%r16715, [_Z24transposeSharedSwizzlingILi32ELi32EEvPfS0_ii_param_2];
	add.s32 	%r3060, %r3059, %r2153;
	setp.ge.s32 	%p3749, %r3060, %r16715;
	@%p3749 bra 	$L__BB5_5564;
	xor.b32  	%r13990, %r2186, %r3033;
	shl.b32 	%r13991, %r2186, 7;
	mov.u32 	%r13992, _ZZ24transposeSharedSwizzlingILi32ELi32EEvPfS0_iiE4tile;
	add.s32 	%r13993, %r13992, %r13991;
	shl.b32 	%r13994, %r13990, 2;
	add.s32 	%r13995, %r13993, %r13994;
	ld.shared.f32 	%f1817, [%r13995];
	add.s32 	%r13996, %r3060, %r3035;
	mul.wide.s32 	%rd3637, %r13996, 4;
	add.s64 	%rd3638, %rd2, %rd3637;
	st.global.f32 	[%rd3638], %f1817;
$L__BB5_5564:
	setp.gt.u32 	%p3750, %r2187, 31;
	@%p3750 bra 	$L__BB5_5585;
	ld.param.u32 	%r16716, [_Z24transposeSharedSwizzlingILi32ELi32EEvPfS0_ii_param_2];
	add.s32 	%r3061, %r3060, %r2153;
	setp.ge.s32 	%p3751, %r3061, %r16716;
	@%p3751 bra 	$L__BB5_5567;
	xor.b32  	%r13997, %r2187, %r3033;
	shl.b32 	%r13998, %r2187, 7;
	mov.u32 	%r13999, _ZZ24transposeSharedSwizzlingILi32ELi32EEvPfS0_iiE4tile;
	add.s32 	%r14000, %r13999, %r13998;
	shl.b32 	%r14001, %r13997, 2;
	add.s32 	%r14002, %r14000, %r14001;
	ld.shared.f32 	%f1818, [%r14002];
	add.s32 	%r14003, %r3061, %r3035;
	mul.wide.s32 	%rd3639, %r14003, 4;
	add.s64 	%rd3640, %rd2, %rd3639;
	st.global.f32 	[%rd3640], %f1818;
$L__BB5_5567:
	setp.gt.u32 	%p3752, %r2188, 31;
	@%p3752 bra 	$L__BB5_5585;
	ld.param.u32 	%r16717, [_Z24transposeSharedSwizzlingILi32ELi32EEvPfS0_ii_param_2];
	add.s32 	%r3062, %r3061, %r2153;
	setp.ge.s32 	%p3753, %r3062, %r16717;
	@%p3753 bra 	$L__BB5_5570;
	xor.b32  	%r14004, %r2188, %r3033;
	shl.b32 	%r14005, %r2188, 7;
	mov.u32 	%r14006, _ZZ24transposeSharedSwizzlingILi32ELi32EEvPfS0_iiE4tile;
	add.s32 	%r14007, %r14006, %r14005;
	shl.b32 	%r14008, %r14004, 2;
	add.s32 	%r14009, %r14007, %r14008;
	ld.shared.f32 	%f1819, [%r14009];
	add.s32 	%r14010, %r3062, %r3035;
	mul.wide.s32 	%rd3641, %r14010, 4;
	add.s64 	%rd3642, %rd2, %rd3641;
	st.global.f32 	[%rd3642], %f1819;
$L__BB5_5570:
	setp.gt.u32 	%p3754, %r2189, 31;
	@%p3754 bra 	$L__BB5_5585;
	ld.param.u32 	%r16718, [_Z24transposeSharedSwizzlingILi32ELi32EEvPfS0_ii_param_2];
	add.s32 	%r3063, %r3062, %r2153;
	setp.ge.s32 	%p3755, %r3063, %r16718;
	@%p3755 bra 	$L__BB5_5573;
	xor.b32  	%r14011, %r2189, %r3033;
	shl.b32 	%r14012, %r2189, 7;
	mov.u32 	%r14013, _ZZ24transposeSharedSwizzlingILi32ELi32EEvPfS0_iiE4tile;
	add.s32 	%r14014, %r14013, %r14012;
	shl.b32 	%r14015, %r14011, 2;
	add.s32 	%r14016, %r14014, %r14015;
	ld.shared.f32 	%f1820, [%r14016];
	add.s32 	%r14017, %r3063, %r3035;
	mul.wide.s32 	%rd3643, %r14017, 4;
	add.s64 	%rd3644, %rd2, %rd3643;
	st.global.f32 	[%rd3644], %f1820;
$L__BB5_5573:
	setp.gt.u32 	%p3756, %r2190, 31;
	@%p3756 bra 	$L__BB5_5585;
	ld.param.u32 	%r16719, [_Z24transposeSharedSwizzlingILi32ELi32EEvPfS0_ii_param_2];
	add.s32 	%r3064, %r3063, %r2153;
	setp.ge.s32 	%p3757, %r3064, %r16719;
	@%p3757 bra 	$L__BB5_5576;
	xor.b32  	%r14018, %r2190, %r3033;
	shl.b32 	%r14019, %r2190, 7;
	mov.u32 	%r14020, _ZZ24transposeSharedSwizzlingILi32ELi32EEvPfS0_iiE4tile;
	add.s32 	%r14021, %r14020, %r14019;
	shl.b32 	%r14022, %r14018, 2;
	add.s32 	%r14023, %r14021, %r14022;
	ld.shared.f32 	%f1821, [%r14023];
	add.s32 	%r14024, %r3064, %r3035;
	mul.wide.s32 	%rd3645, %r14024, 4;
	add.s64 	%rd3646, %rd2, %rd3645;
	st.global.f32 	[%rd3646], %f1821;
$L__BB5_5576:
	setp.gt.u32 	%p3758, %r2191, 31;
	@%p3758 bra 	$L__BB5_5585;
	ld.param.u32 	%r16720, [_Z24transposeSharedSwizzlingILi32ELi32EEvPfS0_ii_param_2];
	add.s32 	%r3065, %r3064, %r2153;
	setp.ge.s32 	%p3759, %r3065, %r16720;
	@%p3759 bra 	$L__BB5_5579;
	xor.b32  	%r14025, %r2191, %r3033;
	shl.b32 	%r14026, %r2191, 7;
	mov.u32 	%r14027, _ZZ24transposeSharedSwizzlingILi32ELi32EEvPfS0_iiE4tile;
	add.s32 	%r14028, %r14027, %r14026;
	shl.b32 	%r14029, %r14025, 2;
	add.s32 	%r14030, %r14028, %r14029;
	ld.shared.f32 	%f1822, [%r14030];
	add.s32 	%r14031, %r3065, %r3035;
	mul.wide.s32 	%rd3647, %r14031, 4;
	add.s64 	%rd3648, %rd2, %rd3647;
	st.global.f32 	[%rd3648], %f1822;
$L__BB5_5579:
	setp.gt.u32 	%p3760, %r2192, 31;
	@%p3760 bra 	$L__BB5_5585;
	ld.param.u32 	%r16721, [_Z24transposeSharedSwizzlingILi32ELi32EEvPfS0_ii_param_2];
	add.s32 	%r3066, %r3065, %r2153;
	setp.ge.s32 	%p3761, %r3066, %r16721;
	@%p3761 bra 	$L__BB5_5582;
	xor.b32  	%r14032, %r2192, %r3033;
	shl.b32 	%r14033, %r2192, 7;
	mov.u32 	%r14034, _ZZ24transposeSharedSwizzlingILi32ELi32EEvPfS0_iiE4tile;
	add.s32 	%r14035, %r14034, %r14033;
	shl.b32 	%r14036, %r14032, 2;
	add.s32 	%r14037, %r14035, %r14036;
	ld.shared.f32 	%f1823, [%r14037];
	add.s32 	%r14038, %r3066, %r3035;
	mul.wide.s32 	%rd3649, %r14038, 4;
	add.s64 	%rd3650, %rd2, %rd3649;
	st.global.f32 	[%rd3650], %f1823;
$L__BB5_5582:
	setp.gt.u32 	%p3762, %r2193, 31;
	@%p3762 bra 	$L__BB5_5585;
	ld.param.u32 	%r16722, [_Z24transposeSharedSwizzlingILi32ELi32EEvPfS0_ii_param_2];
	add.s32 	%r3067, %r3066, %r2153;
	setp.ge.s32 	%p3763, %r3067, %r16722;
	@%p3763 bra 	$L__BB5_5585;
	xor.b32  	%r14039, %r2193, %r3033;
	shl.b32 	%r14040, %r2193, 7;
	mov.u32 	%r14041, _ZZ24transposeSharedSwizzlingILi32ELi32EEvPfS0_iiE4tile;
	add.s32 	%r14042, %r14041, %r14040;
	shl.b32 	%r14043, %r14039, 2;
	add.s32 	%r14044, %r14042, %r14043;
	ld.shared.f32 	%f1824, [%r14044];
	add.s32 	%r14045, %r3067, %r3035;
	mul.wide.s32 	%rd3651, %r14045, 4;
	add.s64 	%rd3652, %rd2, %rd3651;
	st.global.f32 	[%rd3652], %f1824;
$L__BB5_5585:
	add.s32 	%r3068, %r3033, %r2227;
	setp.gt.u32 	%p3764, %r3068, 31;
	@%p3764 bra 	$L__BB5_6270;
	ld.param.u32 	%r17996, [_Z24transposeSharedSwizzlingILi32ELi32EEvPfS0_ii_param_3];
	add.s32 	%r3069, %r3034, %r2227;
	setp.ge.s32 	%p3765, %r3069, %r17996;
	@%p3765 bra 	$L__BB5_6270;
	@%p2116 bra 	$L__BB5_5683;
	ld.param.u32 	%r16723, [_Z24transposeSharedSwizzlingILi32ELi32EEvPfS0_ii_param_2];
	mul.lo.s32 	%r3070, %r3069, %r16723;
	add.s32 	%r3071, %r2152, %r2151;
	setp.ge.s32 	%p3767, %r3071, %r16723;
	@%p3767 bra 	$L__BB5_5590;
	xor.b32  	%r14046, %r2152, %r3068;
	shl.b32 	%r14047, %r2152, 7;
	mov.u32 	%r14048, _ZZ24transposeSharedSwizzlingILi32ELi32EEvPfS0_iiE4tile;
	add.s32 	%r14049, %r14048, %r14047;
	shl.b32 	%r14050, %r14046, 2;
	add.s32 	%r14051, %r14049, %r14050;
	ld.shared.f32 	%f1825, [%r14051];
	add.s32 	%r14052, %r3071, %r3070;
	mul.wide.s32 	%rd3653, %r14052, 4;
	add.s64 	%rd3654, %rd2, %rd3653;
	st.global.f32 	[%rd3654], %f1825;
$L__BB5_5590:
	setp.gt.u32 	%p3768, %r2154, 31;
	@%p3768 bra 	$L__BB5_5683;
	ld.param.u32 	%r16724, [_Z24transposeSharedSwizzlingILi32ELi32EEvPfS0_ii_param_2];
	add.s32 	%r3072, %r3071, %r2153;
	setp.ge.s32 	%p3769, %r3072, %r16724;
	@%p3769 bra 	$L__BB5_5593;
	xor.b32  	%r14053, %r2154, %r3068;
	shl.b32 	%r14054, %r2152, 7;
	mov.u32 	%r14055, _ZZ24transposeSharedSwizzlingILi32ELi32EEvPfS0_iiE4tile;
	add.s32 	%r14056, %r14055, %r14054;
	shl.b32 	%r14057, %r2153, 7;
	add.s32 	%r14058, %r14056, %r14057;
	shl.b32 	%r14059, %r14053, 2;
	add.s32 	%r14060, %r14058, %r14059;
	ld.shared.f32 	%f1826, [%r14060];
	add.s32 	%r14061, %r3072, %r3070;
	mul.wide.s32 	%rd3655, %r14061, 4;
	add.s64 	%rd3656, %rd2, %rd3655;
	st.global.f32 	[%rd3656], %f1826;
$L__BB5_5593:
	setp.gt.u32 	%p3770, %r2155, 31;
	@%p3770 bra 	$L__BB5_5683;
	ld.param.u32 	%r16725, [_Z24transposeSharedSwizzlingILi32ELi32EEvPfS0_ii_param_2];
	add.s32 	%r3073, %r3072, %r2153;
	setp.ge.s32 	%p3771, %r3073, %r16725;
	@%p3771 bra 	$L__BB5_5596;
	xor.b32  	%r14062, %r2155, %r3068;
	shl.b32 	%r14063, %r2152, 7;
	mov.u32 	%r14064, _ZZ24transposeSharedSwizzlingILi32ELi32EEvPfS0_iiE4tile;
	add.s32 	%r14065, %r14064, %r14063;
	shl.b32 	%r14066, %r2153, 7;
	add.s32 	%r14067, %r14065, %r14066;
	add.s32 	%r14068, %r14067, %r14066;
	shl.b32 	%r14069, %r14062, 2;
	add.s32 	%r14070, %r14068, %r14069;
	ld.shared.f32 	%f1827, [%r14070];
	add.s32 	%r14071, %r3073, %r3070;
	mul.wide.s32 	%rd3657, %r14071, 4;
	add.s64 	%rd3658, %rd2, %rd3657;
	st.global.f32 	[%rd3658], %f1827;
$L__BB5_5596:
	setp.gt.u32 	%p3772, %r2156, 31;
	@%p3772 bra 	$L__BB5_5683;
	ld.param.u32 	%r16726, [_Z24transposeSharedSwizzlingILi32ELi32EEvPfS0_ii_param_2];
	add.s32 	%r3074, %r3073, %r2153;
	setp.ge.s32 	%p3773, %r3074, %r16726;
	@%p3773 bra 	$L__BB5_5599;
	xor.b32  	%r14072, %r2156, %r3068;
	shl.b32 	%r14073, %r2152, 7;
	mov.u32 	%r14074, _ZZ24transposeSharedSwizzlingILi32ELi32EEvPfS0_iiE4tile;
	add.s32 	%r14075, %r14074, %r14073;
	shl.b32 	%r14076, %r2153, 7;
	add.s32 	%r14077, %r14075, %r14076;
	add.s32 	%r14078, %r14077, %r14076;
	add.s32 	%r14079, %r14078, %r14076;
	shl.b32 	%r14080, %r14072, 2;
	add.s32 	%r14081, %r14079, %r14080;
	ld.shared.f32 	%f1828, [%r14081];
	add.s32 	%r14082, %r3074, %r3070;
	mul.wide.s32 	%rd3659, %r14082, 4;
	add.s64 	%rd3660, %rd2, %rd3659;
	st.global.f32 	[%rd3660], %f1828;
$L__BB5_5599:
	setp.gt.u32 	%p3774, %r2157, 31;
	@%p3774 bra 	$L__BB5_5683;
	ld.param.u32 	%r16727, [_Z24transposeSharedSwizzlingILi32ELi32EEvPfS0_ii_param_2];
	add.s32 	%r3075, %r3074, %r2153;
	setp.ge.s32 	%p3775, %r3075, %r16727;
	@%p3775 bra 	$L__BB5_5602;
	xor.b32  	%r14083, %r2157, %r3068;
	shl.b32 	%r14084, %r2152, 7;
	mov.u32 	%r14085, _ZZ24transposeSharedSwizzlingILi32ELi32EEvPfS0_iiE4tile;
	add.s32 	%r14086, %r14085, %r14084;
	shl.b32 	%r14087, %r2153, 7;
	add.s32 	%r14088, %r14086, %r14087;
	add.s32 	%r14089, %r14088, %r14087;
	add.s32 	%r14090, %r14089, %r14087;
	add.s32 	%r14091, %r14090, %r14087;
	shl.b32 	%r14092, %r14083, 2;
	add.s32 	%r14093, %r14091, %r14092;
	ld.shared.f32 	%f1829, [%r14093];
	add.s32 	%r14094, %r3075, %r3070;
	mul.wide.s32 	%rd3661, %r14094, 4;
	add.s64 	%rd3662, %rd2, %rd3661;
	st.global.f32 	[%rd3662], %f1829;
$L__BB5_5602:
	setp.gt.u32 	%p3776, %r2158, 31;
	@%p3776 bra 	$L__BB5_5683;
	ld.param.u32 	%r16728, [_Z24transposeSharedSwizzlingILi32ELi32EEvPfS0_ii_param_2];
	add.s32 	%r3076, %r3075, %r2153;
	setp.ge.s32 	%p3777, %r3076, %r16728;
	@%p3777 bra 	$L__BB5_5605;
	xor.b32  	%r14095, %r2158, %r3068;
	shl.b32 	%r14096, %r2152, 7;
	mov.u32 	%r14097, _ZZ24transposeSharedSwizzlingILi32ELi32EEvPfS0_iiE4tile;
	add.s32 	%r14098, %r14097, %r14096;
	shl.b32 	%r14099, %r2153, 7;
	add.s32 	%r14100, %r14098, %r14099;
	add.s32 	%r14101, %r14100, %r14099;
	add.s32 	%r14102, %r14101, %r14099;
	add.s32 	%r14103, %r14102, %r14099;
	add.s32 	%r14104, %r14103, %r14099;
	shl.b32 	%r14105, %r14095, 2;
	add.s32 	%r14106, %r14104, %r14105;
	ld.shared.f32 	%f1830, [%r14106];
	add.s32 	%r14107, %r3076, %r3070;
	mul.wide.s32 	%rd3663, %r14107, 4;
	add.s64 	%rd3664, %rd2, %rd3663;
	st.global.f32 	[%rd3664], %f1830;
$L__BB5_5605:
	setp.gt.u32 	%p3778, %r2159, 31;
	@%p3778 bra 	$L__BB5_5683;
	ld.param.u32 	%r16729, [_Z24transposeSharedSwizzlingILi32ELi32EEvPfS0_ii_param_2];
	add.s32 	%r3077, %r3076, %r2153;
	setp.ge.s32 	%p3779, %r3077, %r16729;
	@%p3779 bra 	$L__BB5_5608;
	xor.b32  	%r14108, %r2159, %r3068;
	shl.b32 	%r14109, %r2152, 7;
	mov.u32 	%r14110, _ZZ24transposeSharedSwizzlingILi32ELi32EEvPfS0_iiE4tile;
	add.s32 	%r14111, %r14110, %r14109;
	shl.b32 	%r14112, %r2153, 7;
	add.s32 	%r14113, %r14111, %r14112;
	add.s32 	%r14114, %r14113, %r14112;
	add.s32 	%r14115, %r14114, %r14112;
	add.s32 	%r14116, %r14115, %r14112;
	add.s32 	%r14117, %r14116, %r14112;
	add.s32 	%r14118, %r14117, %r14112;
	shl.b32 	%r14119, %r14108, 2;
	add.s32 	%r14120, %r14118, %r14119;
	ld.shared.f32 	%f1831, [%r14120];
	add.s32 	%r14121, %r3077, %r3070;
	mul.wide.s32 	%rd3665, %r14121, 4;
	add.s64 	%rd3666, %rd2, %rd3665;
	st.global.f32 	[%rd3666], %f1831;
$L__BB5_5608:
	setp.gt.u32 	%p3780, %r2160, 31;
	@%p3780 bra 	$L__BB5_5683;
	ld.param.u32 	%r16730, [_Z24transposeSharedSwizzlingILi32ELi32EEvPfS0_ii_param_2];
	add.s32 	%r3078, %r3077, %r2153;
	setp.ge.s32 	%p3781, %r3078, %r16730;
	@%p3781 bra 	$L__BB5_5611;
	xor.b32  	%r14122, %r2160, %r3068;
	shl.b32 	%r14123, %r2152, 7;
	mov.u32 	%r14124, _ZZ24transposeSharedSwizzlingILi32ELi32EEvPfS0_iiE4tile;
	add.s32 	%r14125, %r14124, %r14123;
	shl.b32 	%r14126, %r2153, 7;
	add.s32 	%r14127, %r14125, %r14126;
	add.s32 	%r14128, %r14127, %r14126;
	add.s32 	%r14129, %r14128, %r14126;
	add.s32 	%r14130, %r14129, %r14126;
	add.s32 	%r14131, %r14130, %r14126;
	add.s32 	%r14132, %r14131, %r14126;
	add.s32 	%r14133, %r14132, %r14126;
	shl.b32 	%r14134, %r14122, 2;
	add.s32 	%r14135, %r14133, %r14134;
	ld.shared.f32 	%f1832, [%r14135];
	add.s32 	%r14136, %r3078, %r3070;
	mul.wide.s32 	%rd3667, %r14136, 4;
	add.s64 	%rd3668, %rd2, %rd3667;
	st.global.f32 	[%rd3668], %f1832;
$L__BB5_5611:
	setp.gt.u32 	%p3782, %r2161, 31;
	@%p3782 bra 	$L__BB5_5683;
	ld.param.u32 	%r16731, [_Z24transposeSharedSwizzlingILi32ELi32EEvPfS0_ii_param_2];
	add.s32 	%r3079, %r3078, %r2153;
	setp.ge.s32 	%p3783, %r3079, %r16731;
	@%p3783 bra 	$L__BB5_5614;
	xor.b32  	%r14137, %r2161, %r3068;
	shl.b32 	%r14138, %r2152, 7;
	mov.u32 	%r14139, _ZZ24transposeSharedSwizzlingILi32ELi32EEvPfS0_iiE4tile;
	add.s32 	%r14140, %r14139, %r14138;
	shl.b32 	%r14141, %r2153, 7;
	add.s32 	%r14142, %r14140, %r14141;
	add.s32 	%r14143, %r14142, %r14141;
	add.s32 	%r14144, %r14143, %r14141;
	add.s32 	%r14145, %r14144, %r14141;
	add.s32 	%r14146, %r14145, %r14141;
	add.s32 	%r14147, %r14146, %r14141;
	add.s32 	%r14148, %r14147, %r14141;
	add.s32 	%r14149, %r14148, %r14141;
	shl.b32 	%r14150, %r14137, 2;
	add.s32 	%r14151, %r14149, %r14150;
	ld.shared.f32 	%f1833, [%r14151];
	add.s32 	%r14152, %r3079, %r3070;
	mul.wide.s32 	%rd3669, %r14152, 4;
	add.s64 	%rd3670, %rd2, %rd3669;
	st.global.f32 	[%rd3670], %f1833;
$L__BB5_5614:
	setp.gt.u32 	%p3784, %r2162, 31;
	@%p3784 bra 	$L__BB5_5683;
	ld.param.u32 	%r16732, [_Z24transposeSharedSwizzlingILi32ELi32EEvPfS0_ii_param_2];
	add.s32 	%r3080, %r3079, %r2153;
	setp.ge.s32 	%p3785, %r3080, %r16732;
	@%p3785 bra 	$L__BB5_5617;
	xor.b32  	%r14153, %r2162, %r3068;
	shl.b32 	%r14154, %r2152, 7;
	mov.u32 	%r14155, _ZZ24transposeSharedSwizzlingILi32ELi32EEvPfS0_iiE4tile;
	add.s32 	%r14156, %r14155, %r14154;
	shl.b32 	%r14157, %r2153, 7;
	add.s32 	%r14158, %r14156, %r14157;
	add.s32 	%r14159, %r14158, %r14157;
	add.s32 	%r14160, %r14159, %r14157;
	add.s32 	%r14161, %r14160, %r14157;
	add.s32 	%r14162, %r14161, %r14157;
	add.s32 	%r14163, %r14162, %r14157;
	add.s32 	%r14164, %r14163, %r14157;
	add.s32 	%r14165, %r14164, %r14157;
	add.s32 	%r14166, %r14165, %r14157;
	shl.b32 	%r14167, %r14153, 2;
	add.s32 	%r14168, %r14166, %r14167;
	ld.shared.f32 	%f1834, [%r14168];
	add.s32 	%r14169, %r3080, %r3070;
	mul.wide.s32 	%rd3671, %r14169, 4;
	add.s64 	%rd3672, %rd2, %rd3671;
	st.global.f32 	[%rd3672], %f1834;
$L__BB5_5617:
	setp.gt.u32 	%p3786, %r2163, 31;
	@%p3786 bra 	$L__BB5_5683;
	ld.param.u32 	%r16733, [_Z24transposeSharedSwizzlingILi32ELi32EEvPfS0_ii_param_2];
	add.s32 	%r3081, %r3080, %r2153;
	setp.ge.s32 	%p3787, %r3081, %r16733;
	@%p3787 bra 	$L__BB5_5620;
	xor.b32  	%r14170, %r2163, %r3068;
	shl.b32 	%r14171, %r2152, 7;
	mov.u32 	%r14172, _ZZ24transposeSharedSwizzlingILi32ELi32EEvPfS0_iiE4tile;
	add.s32 	%r14173, %r14172, %r14171;
	shl.b32 	%r14174, %r2153, 7;
	add.s32 	%r14175, %r14173, %r14174;
	add.s32 	%r14176, %r14175, %r14174;
	add.s32 	%r14177, %r14176, %r14174;
	add.s32 	%r14178, %r14177, %r14174;
	add.s32 	%r14179, %r14178, %r14174;
	add.s32 	%r14180, %r14179, %r14174;
	add.s32 	%r14181, %r14180, %r14174;
	add.s32 	%r14182, %r14181, %r14174;
	add.s32 	%r14183, %r14182, %r14174;
	add.s32 	%r14184, %r14183, %r14174;
	shl.b32 	%r14185, %r14170, 2;
	add.s32 	%r14186, %r14184, %r14185;
	ld.shared.f32 	%f1835, [%r14186];
	add.s32 	%r14187, %r3081, %r3070;
	mul.wide.s32 	%rd3673, %r14187, 4;
	add.s64 	%rd3674, %rd2, %rd3673;
	st.global.f32 	[%rd3674], %f1835;
$L__BB5_5620:
	setp.gt.u32 	%p3788, %r2164, 31;
	@%p3788 bra 	$L__BB5_5683;
	ld.param.u32 	%r16734, [_Z24transposeSharedSwizzlingILi32ELi32EEvPfS0_ii_param_2];
	add.s32 	%r3082, %r3081, %r2153;
	setp.ge.s32 	%p3789, %r3082, %r16734;
	@%p3789 bra 	$L__BB5_5623;
	xor.b32  	%r14188, %r2164, %r3068;
	shl.b32 	%r14189, %r14188, 2;
	add.s32 	%r14190, %r2165, %r14189;
	ld.shared.f32 	%f1836, [%r14190];
	add.s32 	%r14191, %r3082, %r3070;
	mul.wide.s32 	%rd3675, %r14191, 4;
	add.s64 	%rd3676, %rd2, %rd3675;
	st.global.f32 	[%rd3676], %f1836;
$L__BB5_5623:
	setp.gt.u32 	%p3790, %r2166, 31;
	@%p3790 bra 	$L__BB5_5683;
	ld.param.u32 	%r16735, [_Z24transposeSharedSwizzlingILi32ELi32EEvPfS0_ii_param_2];
	add.s32 	%r3083, %r3082, %r2153;
	setp.ge.s32 	%p3791, %r3083, %r16735;
	@%p3791 bra 	$L__BB5_5626;
	xor.b32  	%r14192, %r2166, %r3068;
	shl.b32 	%r14193, %r14192, 2;
	add.s32 	%r14194, %r2167, %r14193;
	ld.shared.f32 	%f1837, [%r14194];
	add.s32 	%r14195, %r3083, %r3070;
	mul.wide.s32 	%rd3677, %r14195, 4;
	add.s64 	%rd3678, %rd2, %rd3677;
	st.global.f32 	[%rd3678], %f1837;
$L__BB5_5626:
	setp.gt.u32 	%p3792, %r2168, 31;
	@%p3792 bra 	$L__BB5_5683;
	ld.param.u32 	%r16736, [_Z24transposeSharedSwizzlingILi32ELi32EEvPfS0_ii_param_2];
	add.s32 	%r3084, %r3083, %r2153;
	setp.ge.s32 	%p3793, %r3084, %r16736;
	@%p3793 bra 	$L__BB5_5629;
	xor.b32  	%r14196, %r2168, %r3068;
	shl.b32 	%r14197, %r14196, 2;
	add.s32 	%r14198, %r2169, %r14197;
	ld.shared.f32 	%f1838, [%r14198];
	add.s32 	%r14199, %r3084, %r3070;
	mul.wide.s32 	%rd3679, %r14199, 4;
	add.s64 	%rd3680, %rd2, %rd3679;
	st.global.f32 	[%rd3680], %f1838;
$L__BB5_5629:
	setp.gt.u32 	%p3794, %r2170, 31;
	@%p3794 bra 	$L__BB5_5683;
	ld.param.u32 	%r16737, [_Z24transposeSharedSwizzlingILi32ELi32EEvPfS0_ii_param_2];
	add.s32 	%r3085, %r3084, %r2153;
	setp.ge.s32 	%p3795, %r3085, %r16737;
	@%p3795 bra 	$L__BB5_5632;
	xor.b32  	%r14200, %r2170, %r3068;
	shl.b32 	%r14201, %r14200, 2;
	add.s32 	%r14202, %r2171, %r14201;
	ld.shared.f32 	%f1839, [%r14202];
	add.s32 	%r14203, %r3085, %r3070;
	mul.wide.s32 	%rd3681, %r14203, 4;
	add.s64 	%rd3682, %rd2, %rd3681;
	st.global.f32 	[%rd3682], %f1839;
$L__BB5_5632:
	setp.gt.u32 	%p3796, %r2172, 31;
	@%p3796 bra 	$L__BB5_5683;
	ld.param.u32 	%r16738, [_Z24transposeSharedSwizzlingILi32ELi32EEvPfS0_ii_param_2];
	add.s32 	%r3086, %r3085, %r2153;
	setp.ge.s32 	%p3797, %r3086, %r16738;
	@%p3797 bra 	$L__BB5_5635;
	xor.b32  	%r14204, %r2172, %r3068;
	shl.b32 	%r14205, %r14204, 2;
	add.s32 	%r14206, %r2173, %r14205;
	ld.shared.f32 	%f1840, [%r14206];
	add.s32 	%r14207, %r3086, %r3070;
	mul.wide.s32 	%rd3683, %r14207, 4;
	add.s64 	%rd3684, %rd2, %rd3683;
	st.global.f32 	[%rd3684], %f1840;
$L__BB5_5635:
	setp.gt.u32 	%p3798, %r2174, 31;
	@%p3798 bra 	$L__BB5_5683;
	ld.param.u32 	%r16739, [_Z24transposeSharedSwizzlingILi32ELi32EEvPfS0_ii_param_2];
	add.s32 	%r3087, %r3086, %r2153;
	setp.ge.s32 	%p3799, %r3087, %r16739;
	@%p3799 bra 	$L__BB5_5638;
	xor.b32  	%r14208, %r2174, %r3068;
	shl.b32 	%r14209, %r14208, 2;
	add.s32 	%r14210, %r2175, %r14209;
	ld.shared.f32 	%f1841, [%r14210];
	add.s32 	%r14211, %r3087, %r3070;
	mul.wide.s32 	%rd3685, %r14211, 4;
	add.s64 	%rd3686, %rd2, %rd3685;
	st.global.f32 	[%rd3686], %f1841;
$L__BB5_5638:
	setp.gt.u32 	%p3800, %r2176, 31;
	@%p3800 bra 	$L__BB5_5683;
	ld.param.u32 	%r16740, [_Z24transposeSharedSwizzlingILi32ELi32EEvPfS0_ii_param_2];
	add.s32 	%r3088, %r3087, %r2153;
	setp.ge.s32 	%p3801, %r3088, %r16740;
	@%p3801 bra 	$L__BB5_5641;
	xor.b32  	%r14212, %r2176, %r3068;
	shl.b32 	%r14213, %r14212, 2;
	add.s32 	%r14214, %r2177, %r14213;
	ld.shared.f32 	%f1842, [%r14214];
	add.s32 	%r14215, %r3088, %r3070;
	mul.wide.s32 	%rd3687, %r14215, 4;
	add.s64 	%rd3688, %rd2, %rd3687;
	st.global.f32 	[%rd3688], %f1842;
$L__BB5_5641:
	setp.gt.u32 	%p3802, %r2178, 31;
	@%p3802 bra 	$L__BB5_5683;
	ld.param.u32 	%r16741, [_Z24transposeSharedSwizzlingILi32ELi32EEvPfS0_ii_param_2];
	add.s32 	%r3089, %r3088, %r2153;
	setp.ge.s32 	%p3803, %r3089, %r16741;
	@%p3803 bra 	$L__BB5_5644;
	xor.b32  	%r14216, %r2178, %r3068;
	shl.b32 	%r14217, %r14216, 2;
	add.s32 	%r14218, %r2179, %r14217;
	ld.shared.f32 	%f1843, [%r14218];
	add.s32 	%r14219, %r3089, %r3070;
	mul.wide.s32 	%rd3689, %r14219, 4;
	add.s64 	%rd3690, %rd2, %rd3689;
	st.global.f32 	[%rd3690], %f1843;
$L__BB5_5644:
	setp.gt.u32 	%p3804, %r2180, 31;
	@%p3804 bra 	$L__BB5_5683;
	ld.param.u32 	%r16742, [_Z24transposeSharedSwizzlingILi32ELi32EEvPfS0_ii_param_2];
	add.s32 	%r3090, %r3089, %r2153;
	setp.ge.s32 	%p3805, %r3090, %r16742;
	@%p3805 bra 	$L__BB5_5647;
	xor.b32  	%r14220, %r2180, %r3068;
	shl.b32 	%r14221, %r14220, 2;
	add.s32 	%r14222, %r2181, %r14221;
	ld.shared.f32 	%f1844, [%r14222];
	add.s32 	%r14223, %r3090, %r3070;
	mul.wide.s32 	%rd3691, %r14223, 4;
	add.s64 	%rd3692, %rd2, %rd3691;
	st.global.f32 	[%rd3692], %f1844;
$L__BB5_5647:
	setp.gt.u32 	%p3806, %r2182, 31;
	@%p3806 bra 	$L__BB5_5683;
	ld.param.u32 	%r16743, [_Z24transposeSharedSwizzlingILi32ELi32EEvPfS0_ii_param_2];
	add.s32 	%r3091, %r3090, %r2153;
	setp.ge.s32 	%p3807, %r3091, %r16743;
	@%p3807 bra 	$L__BB5_5650;
	xor.b32  	%r14224, %r2182, %r3068;
	shl.b32 	%r14225, %r2182, 7;
	mov.u32 	%r14226, _ZZ24transposeSharedSwizzlingILi32ELi32EEvPfS0_iiE4tile;
	add.s32 	%r14227, %r14226, %r14225;
	shl.b32 	%r14228, %r14224, 2;
	add.s32 	%r14229, %r14227, %r14228;
	ld.shared.f32 	%f1845, [%r14229];
	add.s32 	%r14230, %r3091, %r3070;
	mul.wide.s32 	%rd3693, %r14230, 4;
	add.s64 	%rd3694, %rd2, %rd3693;
	st.global.f32 	[%rd3694], %f1845;
$L__BB5_5650:
	setp.gt.u32 	%p3808, %r2183, 31;
	@%p3808 bra 	$L__BB5_5683;
	ld.param.u32 	%r16744, [_Z24transposeSharedSwizzlingILi32ELi32EEvPfS0_ii_param_2];
	add.s32 	%r3092, %r3091, %r2153;
	setp.ge.s32 	%p3809, %r3092, %r16744;
	@%p3809 bra 	$L__BB5_5653;
	xor.b32  	%r14231, %r2183, %r3068;
	shl.b32 	%r14232, %r2183, 7;
	mov.u32 	%r14233, _ZZ24transposeSharedSwizzlingILi32ELi32EEvPfS0_iiE4tile;
	add.s32 	%r14234, %r14233, %r14232;
	shl.b32 	%r14235, %r14231, 2;
	add.s32 	%r14236, %r14234, %r14235;
	ld.shared.f32 	%f1846, [%r14236];
	add.s32 	%r14237, %r3092, %r3070;
	mul.wide.s32 	%rd3695, %r14237, 4;
	add.s64 	%rd3696, %rd2, %rd3695;
	st.global.f32 	[%rd3696], %f1846;
$L__BB5_5653:
	setp.gt.u32 	%p3810, %r2184, 31;
	@%p3810 bra 	$L__BB5_5683;
	ld.param.u32 	%r16745, [_Z24transposeSharedSwizzlingILi32ELi32EEvPfS0_ii_param_2];
	add.s32 	%r3093, %r3092, %r2153;
	setp.ge.s32 	%p3811, %r3093, %r16745;
	@%p3811 bra 	$L__BB5_5656;
	xor.b32  	%r14238, %r2184, %r3068;
	shl.b32 	%r14239, %r2184, 7;
	mov.u32 	%r14240, _ZZ24transposeSharedSwizzlingILi32ELi32EEvPfS0_iiE4tile;
	add.s32 	%r14241, %r14240, %r14239;
	shl.b32 	%r14242, %r14238, 2;
	add.s32 	%r14243, %r14241, %r14242;
	ld.shared.f32 	%f1847, [%r14243];
	add.s32 	%r14244, %r3093, %r3070;
	mul.wide.s32 	%rd3697, %r14244, 4;
	add.s64 	%rd3698, %rd2, %rd3697;
	st.global.f32 	[%rd3698], %f1847;
$L__BB5_5656:
	setp.gt.u32 	%p3812, %r2185, 31;
	@%p3812 bra 	$L__BB5_5683;
	ld.param.u32 	%r16746, [_Z24transposeSharedSwizzlingILi32ELi32EEvPfS0_ii_param_2];
	add.s32 	%r3094, %r3093, %r2153;
	setp.ge.s32 	%p3813, %r3094, %r16746;
	@%p3813 bra 	$L__BB5_5659;
	xor.b32  	%r14245, %r2185, %r3068;
	shl.b32 	%r14246, %r2185, 7;
	mov.u32 	%r14247, _ZZ24transposeSharedSwizzlingILi32ELi32EEvPfS0_iiE4tile;
	add.s32 	%r14248, %r14247, %r14246;
	shl.b32 	%r14249, %r14245, 2;
	add.s32 	%r14250, %r14248, %r14249;
	ld.shared.f32 	%f1848, [%r14250];
	add.s32 	%r14251, %r3094, %r3070;
	mul.wide.s32 	%rd3699, %r14251, 4;
	add.s64 	%rd3700, %rd2, %rd3699;
	st.global.f32 	[%rd3700], %f1848;
$L__BB5_5659:
	setp.gt.u32 	%p3814, %r2186, 31;
	@%p3814 bra 	$L__BB5_5683;
	ld.param.u32 	%r16747, [_Z24transposeSharedSwizzlingILi32ELi32EEvPfS0_ii_param_2];
	add.s32 	%r3095, %r3094, %r2153;
	setp.ge.s32 	%p3815, %r3095, %r16747;
	@%p3815 bra 	$L__BB5_5662;
	xor.b32  	%r14252, %r2186, %r3068;
	shl.b32 	%r14253, %r2186, 7;
	mov.u32 	%r14254, _ZZ24transposeSharedSwizzlingILi32ELi32EEvPfS0_iiE4tile;
	add.s32 	%r14255, %r14254, %r14253;
	shl.b32 	%r14256, %r14252, 2;
	add.s32 	%r14257, %r14255, %r14256;
	ld.shared.f32 	%f1849, [%r14257];
	add.s32 	%r14258, %r3095, %r3070;
	mul.wide.s32 	%rd3701, %r14258, 4;
	add.s64 	%rd3702, %rd2, %rd3701;
	st.global.f32 	[%rd3702], %f1849;
$L__BB5_5662:
	setp.gt.u32 	%p3816, %r2187, 31;
	@%p3816 bra 	$L__BB5_5683;
	ld.param.u32 	%r16748, [_Z24transposeSharedSwizzlingILi32ELi32EEvPfS0_ii_param_2];
	add.s32 	%r3096, %r3095, %r2153;
	setp.ge.s32 	%p3817, %r3096, %r16748;
	@%p3817 bra 	$L__BB5_5665;
	xor.b32  	%r14259, %r2187, %r3068;
	shl.b32 	%r14260, %r2187, 7;
	mov.u32 	%r14261, _ZZ24transposeSharedSwizzlingILi32ELi32EEvPfS0_iiE4tile;
	add.s32 	%r14262, %r14261, %r14260;
	shl.b32 	%r14263, %r14259, 2;
	add.s32 	%r14264, %r14262, %r14263;
	ld.shared.f32 	%f1850, [%r14264];
	add.s32 	%r14265, %r3096, %r3070;
	mul.wide.s32 	%rd3703, %r14265, 4;
	add.s64 	%rd3704, %rd2, %rd3703;
	st.global.f32 	[%rd3704], %f1850;
$L__BB5_5665:
	setp.gt.u32 	%p3818, %r2188, 31;
	@%p3818 bra 	$L__BB5_5683;
	ld.param.u32 	%r16749, [_Z24transposeSharedSwizzlingILi32ELi32EEvPfS0_ii_param_2];
	add.s32 	%r3097, %r3096, %r2153;
	setp.ge.s32 	%p3819, %r3097, %r16749;
	@%p3819 bra 	$L__BB5_5668;
	xor.b32  	%r14266, %r2188, %r3068;
	shl.b32 	%r14267, %r2188, 7;
	mov.u32 	%r14268, _ZZ24transposeSharedSwizzlingILi32ELi32EEvPfS0_iiE4tile;
	add.s32 	%r14269, %r14268, %r14267;
	shl.b32 	%r14270, %r14266, 2;
	add.s32 	%r14271, %r14269, %r14270;
	ld.shared.f32 	%f1851, [%r14271];
	add.s32 	%r14272, %r3097, %r3070;
	mul.wide.s32 	%rd3705, %r14272, 4;
	add.s64 	%rd3706, %rd2, %rd3705;
	st.global.f32 	[%rd3706], %f1851;
$L__BB5_5668:
	setp.gt.u32 	%p3820, %r2189, 31;
	@%p3820 bra 	$L__BB5_5683;
	ld.param.u32 	%r16750, [_Z24transposeSharedSwizzlingILi32ELi32EEvPfS0_ii_param_2];
	add.s32 	%r3098, %r3097, %r2153;
	setp.ge.s32 	%p3821, %r3098, %r16750;
	@%p3821 bra 	$L__BB5_5671;
	xor.b32  	%r14273, %r2189, %r3068;
	shl.b32 	%r14274, %r2189, 7;
	mov.u32 	%r14275, _ZZ24transposeSharedSwizzlingILi32ELi32EEvPfS0_iiE4tile;
	add.s32 	%r14276, %r14275, %r14274;
	shl.b32 	%r14277, %r14273, 2;
	add.s32 	%r14278, %r14276, %r14277;
	ld.shared.f32 	%f1852, [%r14278];
	add.s32 	%r14279, %r3098, %r3070;
	mul.wide.s32 	%rd3707, %r14279, 4;
	add.s64 	%rd3708, %rd2, %rd3707;
	st.global.f32 	[%rd3708], %f1852;
$L__BB5_5671:
	setp.gt.u32 	%p3822, %r2190, 31;
	@%p3822 bra 	$L__BB5_5683;
	ld.param.u32 	%r16751, [_Z24transposeSharedSwizzlingILi32ELi32EEvPfS0_ii_param_2];
	add.s32 	%r3099, %r3098, %r2153;
	setp.ge.s32 	%p3823, %r3099, %r16751;
	@%p3823 bra 	$L__BB5_5674;
	xor.b32  	%r14280, %r2190, %r3068;
	shl.b32 	%r14281, %r2190, 7;
	mov.u32 	%r14282, _ZZ24transposeSharedSwizzlingILi32ELi32EEvPfS0_iiE4tile;
	add.s32 	%r14283, %r14282, %r14281;
	shl.b32 	%r14284, %r14280, 2;
	add.s32 	%r14285, %r14283, %r14284;
	ld.shared.f32 	%f1853, [%r14285];
	add.s32 	%r14286, %r3099, %r3070;
	mul.wide.s32 	%rd3709, %r14286, 4;
	add.s64 	%rd3710, %rd2, %rd3709;
	st.global.f32 	[%rd3710], %f1853;
$L__BB5_5674:
	setp.gt.u32 	%p3824, %r2191, 31;
	@%p3824 bra 	$L__BB5_5683;
	ld.param.u32 	%r16752, [_Z24transposeSharedSwizzlingILi32ELi32EEvPfS0_ii_param_2];
	add.s32 	%r3100, %r3099, %r2153;
	setp.ge.s32 	%p3825, %r3100, %r16752;
	@%p3825 bra 	$L__BB5_5677;
	xor.b32  	%r14287, %r2191, %r3068;
	shl.b32 	%r14288, %r2191, 7;
	mov.u32 	%r14289, _ZZ24transposeSharedSwizzlingILi32ELi32EEvPfS0_iiE4tile;
	add.s32 	%r14290, %r14289, %r14288;
	shl.b32 	%r14291, %r14287, 2;
	add.s32 	%r14292, %r14290, %r14291;
	ld.shared.f32 	%f1854, [%r14292];
	add.s32 	%r14293, %r3100, %r3070;
	mul.wide.s32 	%rd3711, %r14293, 4;
	add.s64 	%rd3712, %rd2, %rd3711;
	st.global.f32 	[%rd3712], %f1854;
$L__BB5_5677:
	setp.gt.u32 	%p3826, %r2192, 31;
	@%p3826 bra 	$L__BB5_5683;
	ld.param.u32 	%r16753, [_Z24transposeSharedSwizzlingILi32ELi32EEvPfS0_ii_param_2];
	add.s32 	%r3101, %r3100, %r2153;
	setp.ge.s32 	%p3827, %r3101, %r16753;
	@%p3827 bra 	$L__BB5_5680;
	xor.b32  	%r14294, %r2192, %r3068;
	shl.b32 	%r14295, %r2192, 7;
	mov.u32 	%r14296, _ZZ24transposeSharedSwizzlingILi32ELi32EEvPfS0_iiE4tile;
	add.s32 	%r14297, %r14296, %r14295;
	shl.b32 	%r14298, %r14294, 2;
	add.s32 	%r14299, %r14297, %r14298;
	ld.shared.f32 	%f1855, [%r14299];
	add.s32 	%r14300, %r3101, %r3070;
	mul.wide.s32 	%rd3713, %r14300, 4;
	add.s64 	%rd3714, %rd2, %rd3713;
	st.global.f32 	[%rd3714], %f1855;
$L__BB5_5680:
	setp.gt.u32 	%p3828, %r2193, 31;
	@%p3828 bra 	$L__BB5_5683;
	ld.param.u32 	%r16754, [_Z24transposeSharedSwizzlingILi32ELi32EEvPfS0_ii_param_2];
	add.s32 	%r3102, %r3101, %r2153;
	setp.ge.s32 	%p3829, %r3102, %r16754;
	@%p3829 bra 	$L__BB5_5683;
	xor.b32  	%r14301, %r2193, %r3068;
	shl.b32 	%r14302, %r2193, 7;
	mov.u32 	%r14303, _ZZ24transposeSharedSwizzlingILi32ELi32EEvPfS0_iiE4tile;
	add.s32 	%r14304, %r14303, %r14302;
	shl.b32 	%r14305, %r14301, 2;
	add.s32 	%r14306, %r14304, %r14305;
	ld.shared.f32 	%f1856, [%r14306];
	add.s32 	%r14307, %r3102, %r3070;
	mul.wide.s32 	%rd3715, %r14307, 4;
	add.s64 	%rd3716, %rd2, %rd3715;
	st.global.f32 	[%rd3716], %f1856;
$L__BB5_5683:
	add.s32 	%r3103, %r3068, %r2227;
	setp.gt.u32 	%p3830, %r3103, 31;
	@%p3830 bra 	$L__BB5_6270;
	ld.param.u32 	%r17997, [_Z24transposeSharedSwizzlingILi32ELi32EEvPfS0_ii_param_3];
	add.s32 	%r3104, %r3069, %r2227;
	setp.ge.s32 	%p3831, %r3104, %r17997;
	@%p3831 bra 	$L__BB5_6270;
	@%p2116 bra 	$L__BB5_5781;
	ld.param.u32 	%r16755, [_Z24transposeSharedSwizzlingILi32ELi32EEvPfS0_ii_param_2];
	mul.lo.s32 	%r3105, %r3104, %r16755;
	add.s32 	%r3106, %r2152, %r2151;
	setp.ge.s32 	%p3833, %r3106, %r16755;
	@%p3833 bra 	$L__BB5_5688;
	xor.b32  	%r14308, %r2152, %r3103;
	shl.b32 	%r14309, %r2152, 7;
	mov.u32 	%r14310, _ZZ24transposeSharedSwizzlingILi32ELi32EEvPfS0_iiE4tile;
	add.s32 	%r14311, %r14310, %r14309;
	shl.b32 	%r14312, %r14308, 2;
	add.s32 	%r14313, %r14311, %r14312;
	ld.shared.f32 	%f1857, [%r14313];
	add.s32 	%r14314, %r3106, %r3105;
	mul.wide.s32 	%rd3717, %r14314, 4;
	add.s64 	%rd3718, %rd2, %rd3717;
	st.global.f32 	[%rd3718], %f1857;
$L__BB5_5688:
	setp.gt.u32 	%p3834, %r2154, 31;
	@%p3834 bra 	$L__BB5_5781;
	ld.param.u32 	%r16756, [_Z24transposeSharedSwizzlingILi32ELi32EEvPfS0_ii_param_2];
	add.s32 	%r3107, %r3106, %r2153;
	setp.ge.s32 	%p3835, %r3107, %r16756;
	@%p3835 bra 	$L__BB5_5691;
	xor.b32  	%r14315, %r2154, %r3103;
	shl.b32 	%r14316, %r2152, 7;
	mov.u32 	%r14317, _ZZ24transposeSharedSwizzlingILi32ELi32EEvPfS0_iiE4tile;
	add.s32 	%r14318, %r14317, %r14316;
	shl.b32 	%r14319, %r2153, 7;
	add.s32 	%r14320, %r14318, %r14319;
	shl.b32 	%r14321, %r14315, 2;
	add.s32 	%r14322, %r14320, %r14321;
	ld.shared.f32 	%f1858, [%r14322];
	add.s32 	%r14323, %r3107, %r3105;
	mul.wide.s32 	%rd3719, %r14323, 4;
	add.s64 	%rd3720, %rd2, %rd3719;
	st.global.f32 	[%rd3720], %f1858;
$L__BB5_5691:
	setp.gt.u32 	%p3836, %r2155, 31;
	@%p3836 bra 	$L__BB5_5781;
	ld.param.u32 	%r16757, [_Z24transposeSharedSwizzlingILi32ELi32EEvPfS0_ii_param_2];
	add.s32 	%r3108, %r3107, %r2153;
	setp.ge.s32 	%p3837, %r3108, %r16757;
	@%p3837 bra 	$L__BB5_5694;
	xor.b32  	%r14324, %r2155, %r3103;
	shl.b32 	%r14325, %r2152, 7;
	mov.u32 	%r14326, _ZZ24transposeSharedSwizzlingILi32ELi32EEvPfS0_iiE4tile;
	add.s32 	%r14327, %r14326, %r14325;
	shl.b32 	%r14328, %r2153, 7;
	add.s32 	%r14329, %r14327, %r14328;
	add.s32 	%r14330, %r14329, %r14328;
	shl.b32 	%r14331, %r14324, 2;
	add.s32 	%r14332, %r14330, %r14331;
	ld.shared.f32 	%f1859, [%r14332];
	add.s32 	%r14333, %r3108, %r3105;
	mul.wide.s32 	%rd3721, %r14333, 4;
	add.s64 	%rd3722, %rd2, %rd3721;
	st.global.f32 	[%rd3722], %f1859;
$L__BB5_5694:
	setp.gt.u32 	%p3838, %r2156, 31;
	@%p3838 bra 	$L__BB5_5781;
	ld.param.u32 	%r16758, [_Z24transposeSharedSwizzlingILi32ELi32EEvPfS0_ii_param_2];
	add.s32 	%r3109, %r3108, %r2153;
	setp.ge.s32 	%p3839, %r3109, %r16758;
	@%p3839 bra 	$L__BB5_5697;
	xor.b32  	%r14334, %r2156, %r3103;
	shl.b32 	%r14335, %r2152, 7;
	mov.u32 	%r14336, _ZZ24transposeSharedSwizzlingILi32ELi32EEvPfS0_iiE4tile;
	add.s32 	%r14337, %r14336, %r14335;
	shl.b32 	%r14338, %r2153, 7;
	add.s32 	%r14339, %r14337, %r14338;
	add.s32 	%r14340, %r14339, %r14338;
	add.s32 	%r14341, %r14340, %r14338;
	shl.b32 	%r14342, %r14334, 2;
	add.s32 	%r14343, %r14341, %r14342;
	ld.shared.f32 	%f1860, [%r14343];
	add.s32 	%r14344, %r3109, %r3105;
	mul.wide.s32 	%rd3723, %r14344, 4;
	add.s64 	%rd3724, %rd2, %rd3723;
	st.global.f32 	[%rd3724], %f1860;
$L__BB5_5697:
	setp.gt.u32 	%p3840, %r2157, 31;
	@%p3840 bra 	$L__BB5_5781;
	ld.param.u32 	%r16759, [_Z24transposeSharedSwizzlingILi32ELi32EEvPfS0_ii_param_2];
	add.s32 	%r3110, %r3109, %r2153;
	setp.ge.s32 	%p3841, %r3110, %r16759;
	@%p3841 bra 	$L__BB5_5700;
	xor.b32  	%r14345, %r2157, %r3103;
	shl.b32 	%r14346, %r2152, 7;
	mov.u32 	%r14347, _ZZ24transposeSharedSwizzlingILi32ELi32EEvPfS0_iiE4tile;
	add.s32 	%r14348, %r14347, %r14346;
	shl.b32 	%r14349, %r2153, 7;
	add.s32 	%r14350, %r14348, %r14349;
	add.s32 	%r14351, %r14350, %r14349;
	add.s32 	%r14352, %r14351, %r14349;
	add.s32 	%r14353, %r14352, %r14349;
	shl.b32 	%r14354, %r14345, 2;
	add.s32 	%r14355, %r14353, %r14354;
	ld.shared.f32 	%f1861, [%r14355];
	add.s32 	%r14356, %r3110, %r3105;
	mul.wide.s32 	%rd3725, %r14356, 4;
	add.s64 	%rd3726, %rd2, %rd3725;
	st.global.f32 	[%rd3726], %f1861;
$L__BB5_5700:
	setp.gt.u32 	%p3842, %r2158, 31;
	@%p3842 bra 	$L__BB5_5781;
	ld.param.u32 	%r16760, [_Z24transposeSharedSwizzlingILi32ELi32EEvPfS0_ii_param_2];
	add.s32 	%r3111, %r3110, %r2153;
	setp.ge.s32 	%p3843, %r3111, %r16760;
	@%p3843 bra 	$L__BB5_5703;
	xor.b32  	%r14357, %r2158, %r3103;
	shl.b32 	%r14358, %r2152, 7;
	mov.u32 	%r14359, _ZZ24transposeSharedSwizzlingILi32ELi32EEvPfS0_iiE4tile;
	add.s32 	%r14360, %r14359, %r14358;
	shl.b32 	%r14361, %r2153, 7;
	add.s32 	%r14362, %r14360, %r14361;
	add.s32 	%r14363, %r14362, %r14361;
	add.s32 	%r14364, %r14363, %r14361;
	add.s32 	%r14365, %r14364, %r14361;
	add.s32 	%r14366, %r14365, %r14361;
	shl.b32 	%r14367, %r14357, 2;
	add.s32 	%r14368, %r14366, %r14367;
	ld.shared.f32 	%f1862, [%r14368];
	add.s32 	%r14369, %r3111, %r3105;
	mul.wide.s32 	%rd3727, %r14369, 4;
	add.s64 	%rd3728, %rd2, %rd3727;
	st.global.f32 	[%rd3728], %f1862;
$L__BB5_5703:
	setp.gt.u32 	%p3844, %r2159, 31;
	@%p3844 bra 	$L__BB5_5781;
	ld.param.u32 	%r16761, [_Z24transposeSharedSwizzlingILi32ELi32EEvPfS0_ii_param_2];
	add.s32 	%r3112, %r3111, %r2153;
	setp.ge.s32 	%p3845, %r3112, %r16761;
	@%p3845 bra 	$L__BB5_5706;
	xor.b32  	%r14370, %r2159, %r3103;
	shl.b32 	%r14371, %r2152, 7;
	mov.u32 	%r14372, _ZZ24transposeSharedSwizzlingILi32ELi32EEvPfS0_iiE4tile;
	add.s32 	%r14373, %r14372, %r14371;
	shl.b32 	%r14374, %r2153, 7;
	add.s32 	%r14375, %r14373, %r14374;
	add.s32 	%r14376, %r14375, %r14374;
	add.s32 	%r14377, %r14376, %r14374;
	add.s32 	%r14378, %r14377, %r14374;
	add.s32 	%r14379, %r14378, %r14374;
	add.s32 	%r14380, %r14379, %r14374;
	shl.b32 	%r14381, %r14370, 2;
	add.s32 	%r14382, %r14380, %r14381;
	ld.shared.f32 	%f1863, [%r14382];
	add.s32 	%r14383, %r3112, %r3105;
	mul.wide.s32 	%rd3729, %r14383, 4;
	add.s64 	%rd3730, %rd2, %rd3729;
	st.global.f32 	[%rd3730], %f1863;
$L__BB5_5706:
	setp.gt.u32 	%p3846, %r2160, 31;
	@%p3846 bra 	$L__BB5_5781;
	ld.param.u32 	%r16762, [_Z24transposeSharedSwizzlingILi32ELi32EEvPfS0_ii_param_2];
	add.s32 	%r3113, %r3112, %r2153;
	setp.ge.s32 	%p3847, %r3113, %r16762;
	@%p3847 bra 	$L__BB5_5709;
	xor.b32  	%r14384, %r2160, %r3103;
	shl.b32 	%r14385, %r2152, 7;
	mov.u32 	%r14386, _ZZ24transposeSharedSwizzlingILi32ELi32EEvPfS0_iiE4tile;
	add.s32 	%r14387, %r14386, %r14385;
	shl.b32 	%r14388, %r2153, 7;
	add.s32 	%r14389, %r14387, %r14388;
	add.s32 	%r14390, %r14389, %r14388;
	add.s32 	%r14391, %r14390, %r14388;
	add.s32 	%r14392, %r14391, %r14388;
	add.s32 	%r14393, %r14392, %r14388;
	add.s32 	%r14394, %r14393, %r14388;
	add.s32 	%r14395, %r14394, %r14388;
	shl.b32 	%r14396, %r14384, 2;
	add.s32 	%r14397, %r14395, %r14396;
	ld.shared.f32 	%f1864, [%r14397];
	add.s32 	%r14398, %r3113, %r3105;
	mul.wide.s32 	%rd3731, %r14398, 4;
	add.s64 	%rd3732, %rd2, %rd3731;
	st.global.f32 	[%rd3732], %f1864;
$L__BB5_5709:
	setp.gt.u32 	%p3848, %r2161, 31;
	@%p3848 bra 	$L__BB5_5781;
	ld.param.u32 	%r16763, [_Z24transposeSharedSwizzlingILi32ELi32EEvPfS0_ii_param_2];
	add.s32 	%r3114, %r3113, %r2153;
	setp.ge.s32 	%p3849, %r3114, %r16763;
	@%p3849 bra 	$L__BB5_5712;
	xor.b32  	%r14399, %r2161, %r3103;
	shl.b32 	%r14400, %r2152, 7;
	mov.u32 	%r14401, _ZZ24transposeSharedSwizzlingILi32ELi32EEvPfS0_iiE4tile;
	add.s32 	%r14402, %r14401, %r14400;
	shl.b32 	%r14403, %r2153, 7;
	add.s32 	%r14404, %r14402, %r14403;
	add.s32 	%r14405, %r14404, %r14403;
	add.s32 	%r14406, %r14405, %r14403;
	add.s32 	%r14407, %r14406, %r14403;
	add.s32 	%r14408, %r14407, %r14403;
	add.s32 	%r14409, %r14408, %r14403;
	add.s32 	%r14410, %r14409, %r14403;
	add.s32 	%r14411, %r14410, %r14403;
	shl.b32 	%r14412, %r14399, 2;
	add.s32 	%r14413, %r14411, %r14412;
	ld.shared.f32 	%f1865, [%r14413];
	add.s32 	%r14414, %r3114, %r3105;
	mul.wide.s32 	%rd3733, %r14414, 4;
	add.s64 	%rd3734, %rd2, %rd3733;
	st.global.f32 	[%rd3734], %f1865;
$L__BB5_5712:
	setp.gt.u32 	%p3850, %r2162, 31;
	@%p3850 bra 	$L__BB5_5781;
	ld.param.u32 	%r16764, [_Z24transposeSharedSwizzlingILi32ELi32EEvPfS0_ii_param_2];
	add.s32 	%r3115, %r3114, %r2153;
	setp.ge.s32 	%p3851, %r3115, %r16764;
	@%p3851 bra 	$L__BB5_5715;
	xor.b32  	%r14415, %r2162, %r3103;
	shl.b32 	%r14416, %r2152, 7;
	mov.u32 	%r14417, _ZZ24transposeSharedSwizzlingILi32ELi32EEvPfS0_iiE4tile;
	add.s32 	%r14418, %r14417, %r14416;
	shl.b32 	%r14419, %r2153, 7;
	add.s32 	%r14420, %r14418, %r14419;
	add.s32 	%r14421, %r14420, %r14419;
	add.s32 	%r14422, %r14421, %r14419;
	add.s32 	%r14423, %r14422, %r14419;
	add.s32 	%r14424, %r14423, %r14419;
	add.s32 	%r14425, %r14424, %r14419;
	add.s32 	%r14426, %r14425, %r14419;
	add.s32 	%r14427, %r14426, %r14419;
	add.s32 	%r14428, %r14427, %r14419;
	shl.b32 	%r14429, %r14415, 2;
	add.s32 	%r14430, %r14428, %r14429;
	ld.shared.f32 	%f1866, [%r14430];
	add.s32 	%r14431, %r3115, %r3105;
	mul.wide.s32 	%rd3735, %r14431, 4;
	add.s64 	%rd3736, %rd2, %rd3735;
	st.global.f32 	[%rd3736], %f1866;
$L__BB5_5715:
	setp.gt.u32 	%p3852, %r2163, 31;
	@%p3852 bra 	$L__BB5_5781;
	ld.param.u32 	%r16765, [_Z24transposeSharedSwizzlingILi32ELi32EEvPfS0_ii_param_2];
	add.s32 	%r3116, %r3115, %r2153;
	setp.ge.s32 	%p3853, %r3116, %r16765;
	@%p3853 bra 	$L__BB5_5718;
	xor.b32  	%r14432, %r2163, %r3103;
	shl.b32 	%r14433, %r2152, 7;
	mov.u32 	%r14434, _ZZ24transposeSharedSwizzlingILi32ELi32EEvPfS0_iiE4tile;
	add.s32 	%r14435, %r14434, %r14433;
	shl.b32 	%r14436, %r2153, 7;
	add.s32 	%r14437, %r14435, %r14436;
	add.s32 	%r14438, %r14437, %r14436;
	add.s32 	%r14439, %r14438, %r14436;
	add.s32 	%r14440, %r14439, %r14436;
	add.s32 	%r14441, %r14440, %r14436;
	add.s32 	%r14442, %r14441, %r14436;
	add.s32 	%r14443, %r14442, %r14436;
	add.s32 	%r14444, %r14443, %r14436;
	add.s32 	%r14445, %r14444, %r14436;
	add.s32 	%r14446, %r14445, %r14436;
	shl.b32 	%r14447, %r14432, 2;
	add.s32 	%r14448, %r14446, %r14447;
	ld.shared.f32 	%f1867, [%r14448];
	add.s32 	%r14449, %r3116, %r3105;
	mul.wide.s32 	%rd3737, %r14449, 4;
	add.s64 	%rd3738, %rd2, %rd3737;
	st.global.f32 	[%rd3738], %f1867;
$L__BB5_5718:
	setp.gt.u32 	%p3854, %r2164, 31;
	@%p3854 bra 	$L__BB5_5781;
	ld.param.u32 	%r16766, [_Z24transposeSharedSwizzlingILi32ELi32EEvPfS0_ii_param_2];
	add.s32 	%r3117, %r3116, %r2153;
	setp.ge.s32 	%p3855, %r3117, %r16766;
	@%p3855 bra 	$L__BB5_5721;
	xor.b32  	%r14450, %r2164, %r3103;
	shl.b32 	%r14451, %r14450, 2;
	add.s32 	%r14452, %r2165, %r14451;
	ld.shared.f32 	%f1868, [%r14452];
	add.s32 	%r14453, %r3117, %r3105;
	mul.wide.s32 	%rd3739, %r14453, 4;
	add.s64 	%rd3740, %rd2, %rd3739;
	st.global.f32 	[%rd3740], %f1868;
$L__BB5_5721:
	setp.gt.u32 	%p3856, %r2166, 31;
	@%p3856 bra 	$L__BB5_5781;
	ld.param.u32 	%r16767, [_Z24transposeSharedSwizzlingILi32ELi32EEvPfS0_ii_param_2];
	add.s32 	%r3118, %r3117, %r2153;
	setp.ge.s32 	%p3857, %r3118, %r16767;
	@%p3857 bra 	$L__BB5_5724;
	xor.b32  	%r14454, %r2166, %r3103;
	shl.b32 	%r14455, %r14454, 2;
	add.s32 	%r14456, %r2167, %r14455;
	ld.shared.f32 	%f1869, [%r14456];
	add.s32 	%r14457, %r3118, %r3105;
	mul.wide.s32 	%rd3741, %r14457, 4;
	add.s64 	%rd3742, %rd2, %rd3741;
	st.global.f32 	[%rd3742], %f1869;
$L__BB5_5724:
	setp.gt.u32 	%p3858, %r2168, 31;
	@%p3858 bra 	$L__BB5_5781;
	ld.param.u32 	%r16768, [_Z24transposeSharedSwizzlingILi32ELi32EEvPfS0_ii_param_2];
	add.s32 	%r3119, %r3118, %r2153;
	setp.ge.s32 	%p3859, %r3119, %r16768;
	@%p3859 bra 	$L__BB5_5727;
	xor.b32  	%r14458, %r2168, %r3103;
	shl.b32 	%r14459, %r14458, 2;
	add.s32 	%r14460, %r2169, %r14459;
	ld.shared.f32 	%f1870, [%r14460];
	add.s32 	%r14461, %r3119, %r3105;
	mul.wide.s32 	%rd3743, %r14461, 4;
	add.s64 	%rd3744, %rd2, %rd3743;
	st.global.f32 	[%rd3744], %f1870;
$L__BB5_5727:
	setp.gt.u32 	%p3860, %r2170, 31;
	@%p3860 bra 	$L__BB5_5781;
	ld.param.u32 	%r16769, [_Z24transposeSharedSwizzlingILi32ELi32EEvPfS0_ii_param_2];
	add.s32 	%r3120, %r3119, %r2153;
	setp.ge.s32 	%p3861, %r3120, %r16769;
	@%p3861 bra 	$L__BB5_5730;
	xor.b32  	%r14462, %r2170, %r3103;
	shl.b32 	%r14463, %r14462, 2;
	add.s32 	%r14464, %r2171, %r14463;
	ld.shared.f32 	%f1871, [%r14464];
	add.s32 	%r14465, %r3120, %r3105;
	mul.wide.s32 	%rd3745, %r14465, 4;
	add.s64 	%rd3746, %rd2, %rd3745;
	st.global.f32 	[%rd3746], %f1871;
$L__BB5_5730:
	setp.gt.u32 	%p3862, %r2172, 31;
	@%p3862 bra 	$L__BB5_5781;
	ld.param.u32 	%r16770, [_Z24transposeSharedSwizzlingILi32ELi32EEvPfS0_ii_param_2];
	add.s32 	%r3121, %r3120, %r2153;
	setp.ge.s32 	%p3863, %r3121, %r16770;
	@%p3863 bra 	$L__BB5_5733;
	xor.b32  	%r14466, %r2172, %r3103;
	shl.b32 	%r14467, %r14466, 2;
	add.s32 	%r14468, %r2173, %r14467;
	ld.shared.f32 	%f1872, [%r14468];
	add.s32 	%r14469, %r3121, %r3105;
	mul.wide.s32 	%rd3747, %r14469, 4;
	add.s64 	%rd3748, %rd2, %rd3747;
	st.global.f32 	[%rd3748], %f1872;
$L__BB5_5733:
	setp.gt.u32 	%p3864, %r2174, 31;
	@%p3864 bra 	$L__BB5_5781;
	ld.param.u32 	%r16771, [_Z24transposeSharedSwizzlingILi32ELi32EEvPfS0_ii_param_2];
	add.s32 	%r3122, %r3121, %r2153;
	setp.ge.s32 	%p3865, %r3122, %r16771;
	@%p3865 bra 	$L__BB5_5736;
	xor.b32  	%r14470, %r2174, %r3103;
	shl.b32 	%r14471, %r14470, 2;
	add.s32 	%r14472, %r2175, %r14471;
	ld.shared.f32 	%f1873, [%r14472];
	add.s32 	%r14473, %r3122, %r3105;
	mul.wide.s32 	%rd3749, %r14473, 4;
	add.s64 	%rd3750, %rd2, %rd3749;
	st.global.f32 	[%rd3750], %f1873;
$L__BB5_5736:
	setp.gt.u32 	%p3866, %r2176, 31;
	@%p3866 bra 	$L__BB5_5781;
	ld.param.u32 	%r16772, [_Z24transposeSharedSwizzlingILi32ELi32EEvPfS0_ii_param_2];
	add.s32 	%r3123, %r3122, %r2153;
	setp.ge.s32 	%p3867, %r3123, %r16772;
	@%p3867 bra 	$L__BB5_5739;
	xor.b32  	%r14474, %r2176, %r3103;
	shl.b32 	%r14475, %r14474, 2;
	add.s32 	%r14476, %r2177, %r14475;
	ld.shared.f32 	%f1874, [%r14476];
	add.s32 	%r14477, %r3123, %r3105;
	mul.wide.s32 	%rd3751, %r14477, 4;
	add.s64 	%rd3752, %rd2, %rd3751;
	st.global.f32 	[%rd3752], %f1874;
$L__BB5_5739:
	setp.gt.u32 	%p3868, %r2178, 31;
	@%p3868 bra 	$L__BB5_5781;
	ld.param.u32 	%r16773, [_Z24transposeSharedSwizzlingILi32ELi32EEvPfS0_ii_param_2];
	add.s32 	%r3124, %r3123, %r2153;
	setp.ge.s32 	%p3869, %r3124, %r16773;
	@%p3869 bra 	$L__BB5_5742;
	xor.b32  	%r14478, %r2178, %r3103;
	shl.b32 	%r14479, %r14478, 2;
	add.s32 	%r14480, %r2179, %r14479;
	ld.shared.f32 	%f1875, [%r14480];
	add.s32 	%r14481, %r3124, %r3105;
	mul.wide.s32 	%rd3753, %r14481, 4;
	add.s64 	%rd3754, %rd2, %rd3753;
	st.global.f32 	[%rd3754], %f1875;
$L__BB5_5742:
	setp.gt.u32 	%p3870, %r2180, 31;
	@%p3870 bra 	$L__BB5_5781;
	ld.param.u32 	%r16774, [_Z24transposeSharedSwizzlingILi32ELi32EEvPfS0_ii_param_2];
	add.s32 	%r3125, %r3124, %r2153;
	setp.ge.s32 	%p3871, %r3125, %r16774;
	@%p3871 bra 	$L__BB5_5745;
	xor.b32  	%r14482, %r2180, %r3103;
	shl.b32 	%r14483, %r14482, 2;
	add.s32 	%r14484, %r2181, %r14483;
	ld.shared.f32 	%f1876, [%r14484];
	add.s32 	%r14485, %r3125, %r3105;
	mul.wide.s32 	%rd3755, %r14485, 4;
	add.s64 	%rd3756, %rd2, %rd3755;
	st.global.f32 	[%rd3756], %f1876;
$L__BB5_5745:
	setp.gt.u32 	%p3872, %r2182, 31;
	@%p3872 bra 	$L__BB5_5781;
	ld.param.u32 	%r16775, [_Z24transposeSharedSwizzlingILi32ELi32EEvPfS0_ii_param_2];
	add.s32 	%r3126, %r3125, %r2153;
	setp.ge.s32 	%p3873, %r3126, %r16775;
	@%p3873 bra 	$L__BB5_5748;
	xor.b32  	%r14486, %r2182, %r3103;
	shl.b32 	%r14487, %r2182, 7;
	mov.u32 	%r14488, _ZZ24transposeSharedSwizzlingILi32ELi32EEvPfS0_iiE4tile;
	add.s32 	%r14489, %r14488, %r14487;
	shl.b32 	%r14490, %r14486, 2;
	add.s32 	%r14491, %r14489, %r14490;
	ld.shared.f32 	%f1877, [%r14491];
	add.s32 	%r14492, %r3126, %r3105;
	mul.wide.s32 	%rd3757, %r14492, 4;
	add.s64 	%rd3758, %rd2, %rd3757;
	st.global.f32 	[%rd3758], %f1877;
$L__BB5_5748:
	setp.gt.u32 	%p3874, %r2183, 31;
	@%p3874 bra 	$L__BB5_5781;
	ld.param.u32 	%r16776, [_Z24transposeSharedSwizzlingILi32ELi32EEvPfS0_ii_param_2];
	add.s32 	%r3127, %r3126, %r2153;
	setp.ge.s32 	%p3875, %r3127, %r16776;
	@%p3875 bra 	$L__BB5_5751;
	xor.b32  	%r14493, %r2183, %r3103;
	shl.b32 	%r14494, %r2183, 7;
	mov.u32 	%r14495, _ZZ24transposeSharedSwizzlingILi32ELi32EEvPfS0_iiE4tile;
	add.s32 	%r14496, %r14495, %r14494;
	shl.b32 	%r14497, %r14493, 2;
	add.s32 	%r14498, %r14496, %r14497;
	ld.shared.f32 	%f1878, [%r14498];
	add.s32 	%r14499, %r3127, %r3105;
	mul.wide.s32 	%rd3759, %r14499, 4;
	add.s64 	%rd3760, %rd2, %rd3759;
	st.global.f32 	[%rd3760], %f1878;
$L__BB5_5751:
	setp.gt.u32 	%p3876, %r2184, 31;
	@%p3876 bra 	$L__BB5_5781;
	ld.param.u32 	%r16777, [_Z24transposeSharedSwizzlingILi32ELi32EEvPfS0_ii_param_2];
	add.s32 	%r3128, %r3127, %r2153;
	setp.ge.s32 	%p3877, %r3128, %r16777;
	@%p3877 bra 	$L__BB5_5754;
	xor.b32  	%r14500, %r2184, %r3103;
	shl.b32 	%r14501, %r2184, 7;
	mov.u32 	%r14502, _ZZ24transposeSharedSwizzlingILi32ELi32EEvPfS0_iiE4tile;
	add.s32 	%r14503, %r14502, %r14501;
	shl.b32 	%r14504, %r14500, 2;
	add.s32 	%r14505, %r14503, %r14504;
	ld.shared.f32 	%f1879, [%r14505];
	add.s32 	%r14506, %r3128, %r3105;
	mul.wide.s32 	%rd3761, %r14506, 4;
	add.s64 	%rd3762, %rd2, %rd3761;
	st.global.f32 	[%rd3762], %f1879;
$L__BB5_5754:
	setp.gt.u32 	%p3878, %r2185, 31;
	@%p3878 bra 	$L__BB5_5781;
	ld.param.u32 	%r16778, [_Z24transposeSharedSwizzlingILi32ELi32EEvPfS0_ii_param_2];
	add.s32 	%r3129, %r3128, %r2153;
	setp.ge.s32 	%p3879, %r3129, %r16778;
	@%p3879 bra 	$L__BB5_5757;
	xor.b32  	%r14507, %r2185, %r3103;
	shl.b32 	%r14508, %r2185, 7;
	mov.u32 	%r14509, _ZZ24transposeSharedSwizzlingILi32ELi32EEvPfS0_iiE4tile;
	add.s32 	%r14510, %r14509, %r14508;
	shl.b32 	%r14511, %r14507, 2;
	add.s32 	%r14512, %r14510, %r14511;
	ld.shared.f32 	%f1880, [%r14512];
	add.s32 	%r14513, %r3129, %r3105;
	mul.wide.s32 	%rd3763, %r14513, 4;
	add.s64 	%rd3764, %rd2, %rd3763;
	st.global.f32 	[%rd3764], %f1880;
$L__BB5_5757:
	setp.gt.u32 	%p3880, %r2186, 31;
	@%p3880 bra 	$L__BB5_5781;
	ld.param.u32 	%r16779, [_Z24transposeSharedSwizzlingILi32ELi32EEvPfS0_ii_param_2];
	add.s32 	%r3130, %r3129, %r2153;
	setp.ge.s32 	%p3881, %r3130, %r16779;
	@%p3881 bra 	$L__BB5_5760;
	xor.b32  	%r14514, %r2186, %r3103;
	shl.b32 	%r14515, %r2186, 7;
	mov.u32 	%r14516, _ZZ24transposeSharedSwizzlingILi32ELi32EEvPfS0_iiE4tile;
	add.s32 	%r14517, %r14516, %r14515;
	shl.b32 	%r14518, %r14514, 2;
	add.s32 	%r14519, %r14517, %r14518;
	ld.shared.f32 	%f1881, [%r14519];
	add.s32 	%r14520, %r3130, %r3105;
	mul.wide.s32 	%rd3765, %r14520, 4;
	add.s64 	%rd3766, %rd2, %rd3765;
	st.global.f32 	[%rd3766], %f1881;
$L__BB5_5760:
	setp.gt.u32 	%p3882, %r2187, 31;
	@%p3882 bra 	$L__BB5_5781;
	ld.param.u32 	%r16780, [_Z24transposeSharedSwizzlingILi32ELi32EEvPfS0_ii_param_2];
	add.s32 	%r3131, %r3130, %r2153;
	setp.ge.s32 	%p3883, %r3131, %r16780;
	@%p3883 bra 	$L__BB5_5763;
	xor.b32  	%r14521, %r2187, %r3103;
	shl.b32 	%r14522, %r2187, 7;
	mov.u32 	%r14523, _ZZ24transposeSharedSwizzlingILi32ELi32EEvPfS0_iiE4tile;
	add.s32 	%r14524, %r14523, %r14522;
	shl.b32 	%r14525, %r14521, 2;
	add.s32 	%r14526, %r14524, %r14525;
	ld.shared.f32 	%f1882, [%r14526];
	add.s32 	%r14527, %r3131, %r3105;
	mul.wide.s32 	%rd3767, %r14527, 4;
	add.s64 	%rd3768, %rd2, %rd3767;
	st.global.f32 	[%rd3768], %f1882;
$L__BB5_5763:
	setp.gt.u32 	%p3884, %r2188, 31;
	@%p3884 bra 	$L__BB5_5781;
	ld.param.u32 	%r16781, [_Z24transposeSharedSwizzlingILi32ELi32EEvPfS0_ii_param_2];
	add.s32 	%r3132, %r3131, %r2153;
	setp.ge.s32 	%p3885, %r3132, %r16781;
	@%p3885 bra 	$L__BB5_5766;
	xor.b32  	%r14528, %r2188, %r3103;
	shl.b32 	%r14529, %r2188, 7;
	mov.u32 	%r14530, _ZZ24transposeSharedSwizzlingILi32ELi32EEvPfS0_iiE4tile;
	add.s32 	%r14531, %r14530, %r14529;
	shl.b32 	%r14532, %r14528, 2;
	add.s32 	%r14533, %r14531, %r14532;
	ld.shared.f32 	%f1883, [%r14533];
	add.s32 	%r14534, %r3132, %r3105;
	mul.wide.s32 	%rd3769, %r14534, 4;
	add.s64 	%rd3770, %rd2, %rd3769;
	st.global.f32 	[%rd3770], %f1883;
$L__BB5_5766:
	setp.gt.u32 	%p3886, %r2189, 31;
	@%p3886 bra 	$L__BB5_5781;
	ld.param.u32 	%r16782, [_Z24transposeSharedSwizzlingILi32ELi32EEvPfS0_ii_param_2];
	add.s32 	%r3133, %r3132, %r2153;
	setp.ge.s32 	%p3887, %r3133, %r16782;
	@%p3887 bra 	$L__BB5_5769;
	xor.b32  	%r14535, %r2189, %r3103;
	shl.b32 	%r14536, %r2189, 7;
	mov.u32 	%r14537, _ZZ24transposeSharedSwizzlingILi32ELi32EEvPfS0_iiE4tile;
	add.s32 	%r14538, %r14537, %r14536;
	shl.b32 	%r14539, %r14535, 2;
	add.s32 	%r14540, %r14538, %r14539;
	ld.shared.f32 	%f1884, [%r14540];
	add.s32 	%r14541, %r3133, %r3105;
	mul.wide.s32 	%rd3771, %r14541, 4;
	add.s64 	%rd3772, %rd2, %rd3771;
	st.global.f32 	[%rd3772], %f1884;
$L__BB5_5769:
	setp.gt.u32 	%p3888, %r2190, 31;
	@%p3888 bra 	$L__BB5_5781;
	ld.param.u32 	%r16783, [_Z24transposeSharedSwizzlingILi32ELi32EEvPfS0_ii_param_2];
	add.s32 	%r3134, %r3133, %r2153;
	setp.ge.s32 	%p3889, %r3134, %r16783;
	@%p3889 bra 	$L__BB5_5772;
	xor.b32  	%r14542, %r2190, %r3103;
	shl.b32 	%r14543, %r2190, 7;
	mov.u32 	%r14544, _ZZ24transposeSharedSwizzlingILi32ELi32EEvPfS0_iiE4tile;
	add.s32 	%r14545, %r14544, %r14543;
	shl.b32 	%r14546, %r14542, 2;
	add.s32 	%r14547, %r14545, %r14546;
	ld.shared.f32 	%f1885, [%r14547];
	add.s32 	%r14548, %r3134, %r3105;
	mul.wide.s32 	%rd3773, %r14548, 4;
	add.s64 	%rd3774, %rd2, %rd3773;
	st.global.f32 	[%rd3774], %f1885;
$L__BB5_5772:
	setp.gt.u32 	%p3890, %r2191, 31;
	@%p3890 bra 	$L__BB5_5781;
	ld.param.u32 	%r16784, [_Z24transposeSharedSwizzlingILi32ELi32EEvPfS0_ii_param_2];
	add.s32 	%r3135, %r3134, %r2153;
	setp.ge.s32 	%p3891, %r3135, %r16784;
	@%p3891 bra 	$L__BB5_5775;
	xor.b32  	%r14549, %r2191, %r3103;
	shl.b32 	%r14550, %r2191, 7;
	mov.u32 	%r14551, _ZZ24transposeSharedSwizzlingILi32ELi32EEvPfS0_iiE4tile;
	add.s32 	%r14552, %r14551, %r14550;
	shl.b32 	%r14553, %r14549, 2;
	add.s32 	%r14554, %r14552, %r14553;
	ld.shared.f32 	%f1886, [%r14554];
	add.s32 	%r14555, %r3135, %r3105;
	mul.wide.s32 	%rd3775, %r14555, 4;
	add.s64 	%rd3776, %rd2, %rd3775;
	st.global.f32 	[%rd3776], %f1886;
$L__BB5_5775:
	setp.gt.u32 	%p3892, %r2192, 31;
	@%p3892 bra 	$L__BB5_5781;
	ld.param.u32 	%r16785, [_Z24transposeSharedSwizzlingILi32ELi32EEvPfS0_ii_param_2];
	add.s32 	%r3136, %r3135, %r2153;
	setp.ge.s32 	%p3893, %r3136, %r16785;
	@%p3893 bra 	$L__BB5_5778;
	xor.b32  	%r14556, %r2192, %r3103;
	shl.b32 	%r14557, %r2192, 7;
	mov.u32 	%r14558, _ZZ24transposeSharedSwizzlingILi32ELi32EEvPfS0_iiE4tile;
	add.s32 	%r14559, %r14558, %r14557;
	shl.b32 	%r14560, %r14556, 2;
	add.s32 	%r14561, %r14559, %r14560;
	ld.shared.f32 	%f1887, [%r14561];
	add.s32 	%r14562, %r3136, %r3105;
	mul.wide.s32 	%rd3777, %r14562, 4;
	add.s64 	%rd3778, %rd2, %rd3777;
	st.global.f32 	[%rd3778], %f1887;
$L__BB5_5778:
	setp.gt.u32 	%p3894, %r2193, 31;
	@%p3894 bra 	$L__BB5_5781;
	ld.param.u32 	%r16786, [_Z24transposeSharedSwizzlingILi32ELi32EEvPfS0_ii_param_2];
	add.s32 	%r3137, %r3136, %r2153;
	setp.ge.s32 	%p3895, %r3137, %r16786;
	@%p3895 bra 	$L__BB5_5781;
	xor.b32  	%r14563, %r2193, %r3103;
	shl.b32 	%r14564, %r2193, 7;
	mov.u32 	%r14565, _ZZ24transposeSharedSwizzlingILi32ELi32EEvPfS0_iiE4tile;
	add.s32 	%r14566, %r14565, %r14564;
	shl.b32 	%r14567, %r14563, 2;
	add.s32 	%r14568, %r14566, %r14567;
	ld.shared.f32 	%f1888, [%r14568];
	add.s32 	%r14569, %r3137, %r3105;
	mul.wide.s32 	%rd3779, %r14569, 4;
	add.s64 	%rd3780, %rd2, %rd3779;
	st.global.f32 	[%rd3780], %f1888;
$L__BB5_5781:
	add.s32 	%r3138, %r3103, %r2227;
	setp.gt.u32 	%p3896, %r3138, 31;
	@%p3896 bra 	$L__BB5_6270;
	ld.param.u32 	%r17998, [_Z24transposeSharedSwizzlingILi32ELi32EEvPfS0_ii_param_3];
	add.s32 	%r3139, %r3104, %r2227;
	setp.ge.s32 	%p3897, %r3139, %r17998;
	@%p3897 bra 	$L__BB5_6270;
	@%p2116 bra 	$L__BB5_5879;
	ld.param.u32 	%r16787, [_Z24transposeSharedSwizzlingILi32ELi32EEvPfS0_ii_param_2];
	mul.lo.s32 	%r3140, %r3139, %r16787;
	add.s32 	%r3141, %r2152, %r2151;
	setp.ge.s32 	%p3899, %r3141, %r16787;
	@%p3899 bra 	$L__BB5_5786;
	xor.b32  	%r14570, %r2152, %r3138;
	shl.b32 	%r14571, %r2152, 7;
	mov.u32 	%r14572, _ZZ24transposeSharedSwizzlingILi32ELi32EEvPfS0_iiE4tile;
	add.s32 	%r14573, %r14572, %r14571;
	shl.b32 	%r14574, %r14570, 2;
	add.s32 	%r14575, %r14573, %r14574;
	ld.shared.f32 	%f1889, [%r14575];
	add.s32 	%r14576, %r3141, %r3140;
	mul.wide.s32 	%rd3781, %r14576, 4;
	add.s64 	%rd3782, %rd2, %rd3781;
	st.global.f32 	[%rd3782], %f1889;
$L__BB5_5786:
	setp.gt.u32 	%p3900, %r2154, 31;
	@%p3900 bra 	$L__BB5_5879;
	ld.param.u32 	%r16788, [_Z24transposeSharedSwizzlingILi32ELi32EEvPfS0_ii_param_2];
	add.s32 	%r3142, %r3141, %r2153;
	setp.ge.s32 	%p3901, %r3142, %r16788;
	@%p3901 bra 	$L__BB5_5789;
	xor.b32  	%r14577, %r2154, %r3138;
	shl.b32 	%r14578, %r2152, 7;
	mov.u32 	%r14579, _ZZ24transposeSharedSwizzlingILi32ELi32EEvPfS0_iiE4tile;
	add.s32 	%r14580, %r14579, %r14578;
	shl.b32 	%r14581, %r2153, 7;
	add.s32 	%r14582, %r14580, %r14581;
	shl.b32 	%r14583, %r14577, 2;
	add.s32 	%r14584, %r14582, %r14583;
	ld.shared.f32 	%f1890, [%r14584];
	add.s32 	%r14585, %r3142, %r3140;
	mul.wide.s32 	%rd3783, %r14585, 4;
	add.s64 	%rd3784, %rd2, %rd3783;
	st.global.f32 	[%rd3784], %f1890;
$L__BB5_5789:
	setp.gt.u32 	%p3902, %r2155, 31;
	@%p3902 bra 	$L__BB5_5879;
	ld.param.u32 	%r16789, [_Z24transposeSharedSwizzlingILi32ELi32EEvPfS0_ii_param_2];
	add.s32 	%r3143, %r3142, %r2153;
	setp.ge.s32 	%p3903, %r3143, %r16789;
	@%p3903 bra 	$L__BB5_5792;
	xor.b32  	%r14586, %r2155, %r3138;
	shl.b32 	%r14587, %r2152, 7;
	mov.u32 	%r14588, _ZZ24transposeSharedSwizzlingILi32ELi32EEvPfS0_iiE4tile;
	add.s32 	%r14589, %r14588, %r14587;
	shl.b32 	%r14590, %r2153, 7;
	add.s32 	%r14591, %r14589, %r14590;
	add.s32 	%r14592, %r14591, %r14590;
	shl.b32 	%r14593, %r14586, 2;
	add.s32 	%r14594, %r14592, %r14593;
	ld.shared.f32 	%f1891, [%r14594];
	add.s32 	%r14595, %r3143, %r3140;
	mul.wide.s32 	%rd3785, %r14595, 4;
	add.s64 	%rd3786, %rd2, %rd3785;
	st.global.f32 	[%rd3786], %f1891;
$L__BB5_5792:
	setp.gt.u32 	%p3904, %r2156, 31;
	@%p3904 bra 	$L__BB5_5879;
	ld.param.u32 	%r16790, [_Z24transposeSharedSwizzlingILi32ELi32EEvPfS0_ii_param_2];
	add.s32 	%r3144, %r3143, %r2153;
	setp.ge.s32 	%p3905, %r3144, %r16790;
	@%p3905 bra 	$L__BB5_5795;
	xor.b32  	%r14596, %r2156, %r3138;
	shl.b32 	%r14597, %r2152, 7;
	mov.u32 	%r14598, _ZZ24transposeSharedSwizzlingILi32ELi32EEvPfS0_iiE4tile;
	add.s32 	%r14599, %r14598, %r14597;
	shl.b32 	%r14600, %r2153, 7;
	add.s32 	%r14601, %r14599, %r14600;
	add.s32 	%r14602, %r14601, %r14600;
	add.s32 	%r14603, %r14602, %r14600;
	shl.b32 	%r14604, %r14596, 2;
	add.s32 	%r14605, %r14603, %r14604;
	ld.shared.f32 	%f1892, [%r14605];
	add.s32 	%r14606, %r3144, %r3140;
	mul.wide.s32 	%rd3787, %r14606, 4;
	add.s64 	%rd3788, %rd2, %rd3787;
	st.global.f32 	[%rd3788], %f1892;
$L__BB5_5795:
	setp.gt.u32 	%p3906, %r2157, 31;
	@%p3906 bra 	$L__BB5_5879;
	ld.param.u32 	%r16791, [_Z24transposeSharedSwizzlingILi32ELi32EEvPfS0_ii_param_2];
	add.s32 	%r3145, %r3144, %r2153;
	setp.ge.s32 	%p3907, %r3145, %r16791;
	@%p3907 bra 	$L__BB5_5798;
	xor.b32  	%r14607, %r2157, %r3138;
	shl.b32 	%r14608, %r2152, 7;
	mov.u32 	%r14609, _ZZ24transposeSharedSwizzlingILi32ELi32EEvPfS0_iiE4tile;
	add.s32 	%r14610, %r14609, %r14608;
	shl.b32 	%r14611, %r2153, 7;
	add.s32 	%r14612, %r14610, %r14611;
	add.s32 	%r14613, %r14612, %r14611;
	add.s32 	%r14614, %r14613, %r14611;
	add.s32 	%r14615, %r14614, %r14611;
	shl.b32 	%r14616, %r14607, 2;
	add.s32 	%r14617, %r14615, %r14616;
	ld.shared.f32 	%f1893, [%r14617];
	add.s32 	%r14618, %r3145, %r3140;
	mul.wide.s32 	%rd3789, %r14618, 4;
	add.s64 	%rd3790, %rd2, %rd3789;
	st.global.f32 	[%rd3790], %f1893;
$L__BB5_5798:
	setp.gt.u32 	%p3908, %r2158, 31;
	@%p3908 bra 	$L__BB5_5879;
	ld.param.u32 	%r16792, [_Z24transposeSharedSwizzlingILi32ELi32EEvPfS0_ii_param_2];
	add.s32 	%r3146, %r3145, %r2153;
	setp.ge.s32 	%p3909, %r3146, %r16792;
	@%p3909 bra 	$L__BB5_5801;
	xor.b32  	%r14619, %r2158, %r3138;
	shl.b32 	%r14620, %r2152, 7;
	mov.u32 	%r14621, _ZZ24transposeSharedSwizzlingILi32ELi32EEvPfS0_iiE4tile;
	add.s32 	%r14622, %r14621, %r14620;
	shl.b32 	%r14623, %r2153, 7;
	add.s32 	%r14624, %r14622, %r14623;
	add.s32 	%r14625, %r14624, %r14623;
	add.s32 	%r14626, %r14625, %r14623;
	add.s32 	%r14627, %r14626, %r14623;
	add.s32 	%r14628, %r14627, %r14623;
	shl.b32 	%r14629, %r14619, 2;
	add.s32 	%r14630, %r14628, %r14629;
	ld.shared.f32 	%f1894, [%r14630];
	add.s32 	%r14631, %r3146, %r3140;
	mul.wide.s32 	%rd3791, %r14631, 4;
	add.s64 	%rd3792, %rd2, %rd3791;
	st.global.f32 	[%rd3792], %f1894;
$L__BB5_5801:
	setp.gt.u32 	%p3910, %r2159, 31;
	@%p3910 bra 	$L__BB5_5879;
	ld.param.u32 	%r16793, [_Z24transposeSharedSwizzlingILi32ELi32EEvPfS0_ii_param_2];
	add.s32 	%r3147, %r3146, %r2153;
	setp.ge.s32 	%p3911, %r3147, %r16793;
	@%p3911 bra 	$L__BB5_5804;
	xor.b32  	%r14632, %r2159, %r3138;
	shl.b32 	%r14633, %r2152, 7;
	mov.u32 	%r14634, _ZZ24transposeSharedSwizzlingILi32ELi32EEvPfS0_iiE4tile;
	add.s32 	%r14635, %r14634, %r14633;
	shl.b32 	%r14636, %r2153, 7;
	add.s32 	%r14637, %r14635, %r14636;
	add.s32 	%r14638, %r14637, %r14636;
	add.s32 	%r14639, %r14638, %r14636;
	add.s32 	%r14640, %r14639, %r14636;
	add.s32 	%r14641, %r14640, %r14636;
	add.s32 	%r14642, %r14641, %r14636;
	shl.b32 	%r14643, %r14632, 2;
	add.s32 	%r14644, %r14642, %r14643;
	ld.shared.f32 	%f1895, [%r14644];
	add.s32 	%r14645, %r3147, %r3140;
	mul.wide.s32 	%rd3793, %r14645, 4;
	add.s64 	%rd3794, %rd2, %rd3793;
	st.global.f32 	[%rd3794], %f1895;
$L__BB5_5804:
	setp.gt.u32 	%p3912, %r2160, 31;
	@%p3912 bra 	$L__BB5_5879;
	ld.param.u32 	%r16794, [_Z24transposeSharedSwizzlingILi32ELi32EEvPfS0_ii_param_2];
	add.s32 	%r3148, %r3147, %r2153;
	setp.ge.s32 	%p3913, %r3148, %r16794;
	@%p3913 bra 	$L__BB5_5807;
	xor.b32  	%r14646, %r2160, %r3138;
	shl.b32 	%r14647, %r2152, 7;
	mov.u32 	%r14648, _ZZ24transposeSharedSwizzlingILi32ELi32EEvPfS0_iiE4tile;
	add.s32 	%r14649, %r14648, %r14647;
	shl.b32 	%r14650, %r2153, 7;
	add.s32 	%r14651, %r14649, %r14650;
	add.s32 	%r14652, %r14651, %r14650;
	add.s32 	%r14653, %r14652, %r14650;
	add.s32 	%r14654, %r14653, %r14650;
	add.s32 	%r14655, %r14654, %r14650;
	add.s32 	%r14656, %r14655, %r14650;
	add.s32 	%r14657, %r14656, %r14650;
	shl.b32 	%r14658, %r14646, 2;
	add.s32 	%r14659, %r14657, %r14658;
	ld.shared.f32 	%f1896, [%r14659];
	add.s32 	%r14660, %r3148, %r3140;
	mul.wide.s32 	%rd3795, %r14660, 4;
	add.s64 	%rd3796, %rd2, %rd3795;
	st.global.f32 	[%rd3796], %f1896;
$L__BB5_5807:
	setp.gt.u32 	%p3914, %r2161, 31;
	@%p3914 bra 	$L__BB5_5879;
	ld.param.u32 	%r16795, [_Z24transposeSharedSwizzlingILi32ELi32EEvPfS0_ii_param_2];
	add.s32 	%r3149, %r3148, %r2153;
	setp.ge.s32 	%p3915, %r3149, %r16795;
	@%p3915 bra 	$L__BB5_5810;
	xor.b32  	%r14661, %r2161, %r3138;
	shl.b32 	%r14662, %r2152, 7;
	mov.u32 	%r14663, _ZZ24transposeSharedSwizzlingILi32ELi32EEvPfS0_iiE4tile;
	add.s32 	%r14664, %r14663, %r14662;
	shl.b32 	%r14665, %r2153, 7;
	add.s32 	%r14666, %r14664, %r14665;
	add.s32 	%r14667, %r14666, %r14665;
	add.s32 	%r14668, %r14667, %r14665;
	add.s32 	%r14669, %r14668, %r14665;
	add.s32 	%r14670, %r14669, %r14665;
	add.s32 	%r14671, %r14670, %r14665;
	add.s32 	%r14672, %r14671, %r14665;
	add.s32 	%r14673, %r14672, %r14665;
	shl.b32 	%r14674, %r14661, 2;
	add.s32 	%r14675, %r14673, %r14674;
	ld.shared.f32 	%f1897, [%r14675];
	add.s32 	%r14676, %r3149, %r3140;
	mul.wide.s32 	%rd3797, %r14676, 4;
	add.s64 	%rd3798, %rd2, %rd3797;
	st.global.f32 	[%rd3798], %f1897;
$L__BB5_5810:
	setp.gt.u32 	%p3916, %r2162, 31;
	@%p3916 bra 	$L__BB5_5879;
	ld.param.u32 	%r16796, [_Z24transposeSharedSwizzlingILi32ELi32EEvPfS0_ii_param_2];
	add.s32 	%r3150, %r3149, %r2153;
	setp.ge.s32 	%p3917, %r3150, %r16796;
	@%p3917 bra 	$L__BB5_5813;
	xor.b32  	%r14677, %r2162, %r3138;
	shl.b32 	%r14678, %r2152, 7;
	mov.u32 	%r14679, _ZZ24transposeSharedSwizzlingILi32ELi32EEvPfS0_iiE4tile;
	add.s32 	%r14680, %r14679, %r14678;
	shl.b32 	%r14681, %r2153, 7;
	add.s32 	%r14682, %r14680, %r14681;
	add.s32 	%r14683, %r14682, %r14681;
	add.s32 	%r14684, %r14683, %r14681;
	add.s32 	%r14685, %r14684, %r14681;
	add.s32 	%r14686, %r14685, %r14681;
	add.s32 	%r14687, %r14686, %r14681;
	add.s32 	%r14688, %r14687, %r14681;
	add.s32 	%r14689, %r14688, %r14681;
	add.s32 	%r14690, %r14689, %r14681;
	shl.b32 	%r14691, %r14677, 2;
	add.s32 	%r14692, %r14690, %r14691;
	ld.shared.f32 	%f1898, [%r14692];
	add.s32 	%r14693, %r3150, %r3140;
	mul.wide.s32 	%rd3799, %r14693, 4;
	add.s64 	%rd3800, %rd2, %rd3799;
	st.global.f32 	[%rd3800], %f1898;
$L__BB5_5813:
	setp.gt.u32 	%p3918, %r2163, 31;
	@%p3918 bra 	$L__BB5_5879;
	ld.param.u32 	%r16797, [_Z24transposeSharedSwizzlingILi32ELi32EEvPfS0_ii_param_2];
	add.s32 	%r3151, %r3150, %r2153;
	setp.ge.s32 	%p3919, %r3151, %r16797;
	@%p3919 bra 	$L__BB5_5816;
	xor.b32  	%r14694, %r2163, %r3138;
	shl.b32 	%r14695, %r2152, 7;
	mov.u32 	%r14696, _ZZ24transposeSharedSwizzlingILi32ELi32EEvPfS0_iiE4tile;
	add.s32 	%r14697, %r14696, %r14695;
	shl.b32 	%r14698, %r2153, 7;
	add.s32 	%r14699, %r14697, %r14698;
	add.s32 	%r14700, %r14699, %r14698;
	add.s32 	%r14701, %r14700, %r14698;
	add.s32 	%r14702, %r14701, %r14698;
	add.s32 	%r14703, %r14702, %r14698;
	add.s32 	%r14704, %r14703, %r14698;
	add.s32 	%r14705, %r14704, %r14698;
	add.s32 	%r14706, %r14705, %r14698;
	add.s32 	%r14707, %r14706, %r14698;
	add.s32 	%r14708, %r14707, %r14698;
	shl.b32 	%r14709, %r14694, 2;
	add.s32 	%r14710, %r14708, %r14709;
	ld.shared.f32 	%f1899, [%r14710];
	add.s32 	%r14711, %r3151, %r3140;
	mul.wide.s32 	%rd3801, %r14711, 4;
	add.s64 	%rd3802, %rd2, %rd3801;
	st.global.f32 	[%rd3802], %f1899;
$L__BB5_5816:
	setp.gt.u32 	%p3920, %r2164, 31;
	@%p3920 bra 	$L__BB5_5879;
	ld.param.u32 	%r16798, [_Z24transposeSharedSwizzlingILi32ELi32EEvPfS0_ii_param_2];
	add.s32 	%r3152, %r3151, %r2153;
	setp.ge.s32 	%p3921, %r3152, %r16798;
	@%p3921 bra 	$L__BB5_5819;
	xor.b32  	%r14712, %r2164, %r3138;
	shl.b32 	%r14713, %r14712, 2;
	add.s32 	%r14714, %r2165, %r14713;
	ld.shared.f32 	%f1900, [%r14714];
	add.s32 	%r14715, %r3152, %r3140;
	mul.wide.s32 	%rd3803, %r14715, 4;
	add.s64 	%rd3804, %rd2, %rd3803;
	st.global.f32 	[%rd3804], %f1900;
$L__BB5_5819:
	setp.gt.u32 	%p3922, %r2166, 31;
	@%p3922 bra 	$L__BB5_5879;
	ld.param.u32 	%r16799, [_Z24transposeSharedSwizzlingILi32ELi32EEvPfS0_ii_param_2];
	add.s32 	%r3153, %r3152, %r2153;
	setp.ge.s32 	%p3923, %r3153, %r16799;
	@%p3923 bra 	$L__BB5_5822;
	xor.b32  	%r14716, %r2166, %r3138;
	shl.b32 	%r14717, %r14716, 2;
	add.s32 	%r14718, %r2167, %r14717;
	ld.shared.f32 	%f1901, [%r14718];
	add.s32 	%r14719, %r3153, %r3140;
	mul.wide.s32 	%rd3805, %r14719, 4;
	add.s64 	%rd3806, %rd2, %rd3805;
	st.global.f32 	[%rd3806], %f1901;
$L__BB5_5822:
	setp.gt.u32 	%p3924, %r2168, 31;
	@%p3924 bra 	$L__BB5_5879;
	ld.param.u32 	%r16800, [_Z24transposeSharedSwizzlingILi32ELi32EEvPfS0_ii_param_2];
	add.s32 	%r3154, %r3153, %r2153;
	setp.ge.s32 	%p3925, %r3154, %r16800;
	@%p3925 bra 	$L__BB5_5825;
	xor.b32  	%r14720, %r2168, %r3138;
	shl.b32 	%r14721, %r14720, 2;
	add.s32 	%r14722, %r2169, %r14721;
	ld.shared.f32 	%f1902, [%r14722];
	add.s32 	%r14723, %r3154, %r3140;
	mul.wide.s32 	%rd3807, %r14723, 4;
	add.s64 	%rd3808, %rd2, %rd3807;
	st.global.f32 	[%rd3808], %f1902;
$L__BB5_5825:
	setp.gt.u32 	%p3926, %r2170, 31;
	@%p3926 bra 	$L__BB5_5879;
	ld.param.u32 	%r16801, [_Z24transposeSharedSwizzlingILi32ELi32EEvPfS0_ii_param_2];
	add.s32 	%r3155, %r3154, %r2153;
	setp.ge.s32 	%p3927, %r3155, %r16801;
	@%p3927 bra 	$L__BB5_5828;
	xor.b32  	%r14724, %r2170, %r3138;
	shl.b32 	%r14725, %r14724, 2;
	add.s32 	%r14726, %r2171, %r14725;
	ld.shared.f32 	%f1903, [%r14726];
	add.s32 	%r14727, %r3155, %r3140;
	mul.wide.s32 	%rd3809, %r14727, 4;
	add.s64 	%rd3810, %rd2, %rd3809;
	st.global.f32 	[%rd3810], %f1903;
$L__BB5_5828:
	setp.gt.u32 	%p3928, %r2172, 31;
	@%p3928 bra 	$L__BB5_5879;
	ld.param.u32 	%r16802, [_Z24transposeSharedSwizzlingILi32ELi32EEvPfS0_ii_param_2];
	add.s32 	%r3156, %r3155, %r2153;
	setp.ge.s32 	%p3929, %r3156, %r16802;
	@%p3929 bra 	$L__BB5_5831;
	xor.b32  	%r14728, %r2172, %r3138;
	shl.b32 	%r14729, %r14728, 2;
	add.s32 	%r14730, %r2173, %r14729;
	ld.shared.f32 	%f1904, [%r14730];
	add.s32 	%r14731, %r3156, %r3140;
	mul.wide.s32 	%rd3811, %r14731, 4;
	add.s64 	%rd3812, %rd2, %rd3811;
	st.global.f32 	[%rd3812], %f1904;
$L__BB5_5831:
	setp.gt.u32 	%p3930, %r2174, 31;
	@%p3930 bra 	$L__BB5_5879;
	ld.param.u32 	%r16803, [_Z24transposeSharedSwizzlingILi32ELi32EEvPfS0_ii_param_2];
	add.s32 	%r3157, %r3156, %r2153;
	setp.ge.s32 	%p3931, %r3157, %r16803;
	@%p3931 bra 	$L__BB5_5834;
	xor.b32  	%r14732, %r2174, %r3138;
	shl.b32 	%r14733, %r14732, 2;
	add.s32 	%r14734, %r2175, %r14733;
	ld.shared.f32 	%f1905, [%r14734];
	add.s32 	%r14735, %r3157, %r3140;
	mul.wide.s32 	%rd3813, %r14735, 4;
	add.s64 	%rd3814, %rd2, %rd3813;
	st.global.f32 	[%rd3814], %f1905;
$L__BB5_5834:
	setp.gt.u32 	%p3932, %r2176, 31;
	@%p3932 bra 	$L__BB5_5879;
	ld.param.u32 	%r16804, [_Z24transposeSharedSwizzlingILi32ELi32EEvPfS0_ii_param_2];
	add.s32 	%r3158, %r3157, %r2153;
	setp.ge.s32 	%p3933, %r3158, %r16804;
	@%p3933 bra 	$L__BB5_5837;
	xor.b32  	%r14736, %r2176, %r3138;
	shl.b32 	%r14737, %r14736, 2;
	add.s32 	%r14738, %r2177, %r14737;
	ld.shared.f32 	%f1906, [%r14738];
	add.s32 	%r14739, %r3158, %r3140;
	mul.wide.s32 	%rd3815, %r14739, 4;
	add.s64 	%rd3816, %rd2, %rd3815;
	st.global.f32 	[%rd3816], %f1906;
$L__BB5_5837:
	setp.gt.u32 	%p3934, %r2178, 31;
	@%p3934 bra 	$L__BB5_5879;
	ld.param.u32 	%r16805, [_Z24transposeSharedSwizzlingILi32ELi32EEvPfS0_ii_param_2];
	add.s32 	%r3159, %r3158, %r2153;
	setp.ge.s32 	%p3935, %r3159, %r16805;
	@%p3935 bra 	$L__BB5_5840;
	xor.b32  	%r14740, %r2178, %r3138;
	shl.b32 	%r14741, %r14740, 2;
	add.s32 	%r14742, %r2179, %r14741;
	ld.shared.f32 	%f1907, [%r14742];
	add.s32 	%r14743, %r3159, %r3140;
	mul.wide.s32 	%rd3817, %r14743, 4;
	add.s64 	%rd3818, %rd2, %rd3817;
	st.global.f32 	[%rd3818], %f1907;
$L__BB5_5840:
	setp.gt.u32 	%p3936, %r2180, 31;
	@%p3936 bra 	$L__BB5_5879;
	ld.param.u32 	%r16806, [_Z24transposeSharedSwizzlingILi32ELi32EEvPfS0_ii_param_2];
	add.s32 	%r3160, %r3159, %r2153;
	setp.ge.s32 	%p3937, %r3160, %r16806;
	@%p3937 bra 	$L__BB5_5843;
	xor.b32  	%r14744, %r2180, %r3138;
	shl.b32 	%r14745, %r14744, 2;
	add.s32 	%r14746, %r2181, %r14745;
	ld.shared.f32 	%f1908, [%r14746];
	add.s32 	%r14747, %r3160, %r3140;
	mul.wide.s32 	%rd3819, %r14747, 4;
	add.s64 	%rd3820, %rd2, %rd3819;
	st.global.f32 	[%rd3820], %f1908;
$L__BB5_5843:
	setp.gt.u32 	%p3938, %r2182, 31;
	@%p3938 bra 	$L__BB5_5879;
	ld.param.u32 	%r16807, [_Z24transposeSharedSwizzlingILi32ELi32EEvPfS0_ii_param_2];
	add.s32 	%r3161, %r3160, %r2153;
	setp.ge.s32 	%p3939, %r3161, %r16807;
	@%p3939 bra 	$L__BB5_5846;
	xor.b32  	%r14748, %r2182, %r3138;
	shl.b32 	%r14749, %r2182, 7;
	mov.u32 	%r14750, _ZZ24transposeSharedSwizzlingILi32ELi32EEvPfS0_iiE4tile;
	add.s32 	%r14751, %r14750, %r14749;
	shl.b32 	%r14752, %r14748, 2;
	add.s32 	%r14753, %r14751, %r14752;
	ld.shared.f32 	%f1909, [%r14753];
	add.s32 	%r14754, %r3161, %r3140;
	mul.wide.s32 	%rd3821, %r14754, 4;
	add.s64 	%rd3822, %rd2, %rd3821;
	st.global.f32 	[%rd3822], %f1909;
$L__BB5_5846:
	setp.gt.u32 	%p3940, %r2183, 31;
	@%p3940 bra 	$L__BB5_5879;
	ld.param.u32 	%r16808, [_Z24transposeSharedSwizzlingILi32ELi32EEvPfS0_ii_param_2];
	add.s32 	%r3162, %r3161, %r2153;
	setp.ge.s32 	%p3941, %r3162, %r16808;
	@%p3941 bra 	$L__BB5_5849;
	xor.b32  	%r14755, %r2183, %r3138;
	shl.b32 	%r14756, %r2183, 7;
	mov.u32 	%r14757, _ZZ24transposeSharedSwizzlingILi32ELi32EEvPfS0_iiE4tile;
	add.s32 	%r14758, %r14757, %r14756;
	shl.b32 	%r14759, %r14755, 2;
	add.s32 	%r14760, %r14758, %r14759;
	ld.shared.f32 	%f1910, [%r14760];
	add.s32 	%r14761, %r3162, %r3140;
	mul.wide.s32 	%rd3823, %r14761, 4;
	add.s64 	%rd3824, %rd2, %rd3823;
	st.global.f32 	[%rd3824], %f1910;
$L__BB5_5849:
	setp.gt.u32 	%p3942, %r2184, 31;
	@%p3942 bra 	$L__BB5_5879;
	ld.param.u32 	%r16809, [_Z24transposeSharedSwizzlingILi32ELi32EEvPfS0_ii_param_2];
	add.s32 	%r3163, %r3162, %r2153;
	setp.ge.s32 	%p3943, %r3163, %r16809;
	@%p3943 bra 	$L__BB5_5852;
	xor.b32  	%r14762, %r2184, %r3138;
	shl.b32 	%r14763, %r2184, 7;
	mov.u32 	%r14764, _ZZ24transposeSharedSwizzlingILi32ELi32EEvPfS0_iiE4tile;
	add.s32 	%r14765, %r14764, %r14763;
	shl.b32 	%r14766, %r14762, 2;
	add.s32 	%r14767, %r14765, %r14766;
	ld.shared.f32 	%f1911, [%r14767];
	add.s32 	%r14768, %r3163, %r3140;
	mul.wide.s32 	%rd3825, %r14768, 4;
	add.s64 	%rd3826, %rd2, %rd3825;
	st.global.f32 	[%rd3826], %f1911;
$L__BB5_5852:
	setp.gt.u32 	%p3944, %r2185, 31;
	@%p3944 bra 	$L__BB5_5879;
	ld.param.u32 	%r16810, [_Z24transposeSharedSwizzlingILi32ELi32EEvPfS0_ii_param_2];
	add.s32 	%r3164, %r3163, %r2153;
	setp.ge.s32 	%p3945, %r3164, %r16810;
	@%p3945 bra 	$L__BB5_5855;
	xor.b32  	%r14769, %r2185, %r3138;
	shl.b32 	%r14770, %r2185, 7;
	mov.u32 	%r14771, _ZZ24transposeSharedSwizzlingILi32ELi32EEvPfS0_iiE4tile;
	add.s32 	%r14772, %r14771, %r14770;
	shl.b32 	%r14773, %r14769, 2;
	add.s32 	%r14774, %r14772, %r14773;
	ld.shared.f32 	%f1912, [%r14774];
	add.s32 	%r14775, %r3164, %r3140;
	mul.wide.s32 	%rd3827, %r14775, 4;
	add.s64 	%rd3828, %rd2, %rd3827;
	st.global.f32 	[%rd3828], %f1912;
$L__BB5_5855:
	setp.gt.u32 	%p3946, %r2186, 31;
	@%p3946 bra 	$L__BB5_5879;
	ld.param.u32 	%r16811, [_Z24transposeSharedSwizzlingILi32ELi32EEvPfS0_ii_param_2];
	add.s32 	%r3165, %r3164, %r2153;
	setp.ge.s32 	%p3947, %r3165, %r16811;
	@%p3947 bra 	$L__BB5_5858;
	xor.b32  	%r14776, %r2186, %r3138;
	shl.b32 	%r14777, %r2186, 7;
	mov.u32 	%r14778, _ZZ24transposeSharedSwizzlingILi32ELi32EEvPfS0_iiE4tile;
	add.s32 	%r14779, %r14778, %r14777;
	shl.b32 	%r14780, %r14776, 2;
	add.s32 	%r14781, %r14779, %r14780;
	ld.shared.f32 	%f1913, [%r14781];
	add.s32 	%r14782, %r3165, %r3140;
	mul.wide.s32 	%rd3829, %r14782, 4;
	add.s64 	%rd3830, %rd2, %rd3829;
	st.global.f32 	[%rd3830], %f1913;
$L__BB5_5858:
	setp.gt.u32 	%p3948, %r2187, 31;
	@%p3948 bra 	$L__BB5_5879;
	ld.param.u32 	%r16812, [_Z24transposeSharedSwizzlingILi32ELi32EEvPfS0_ii_param_2];
	add.s32 	%r3166, %r3165, %r2153;
	setp.ge.s32 	%p3949, %r3166, %r16812;
	@%p3949 bra 	$L__BB5_5861;
	xor.b32  	%r14783, %r2187, %r3138;
	shl.b32 	%r14784, %r2187, 7;
	mov.u32 	%r14785, _ZZ24transposeSharedSwizzlingILi32ELi32EEvPfS0_iiE4tile;
	add.s32 	%r14786, %r14785, %r14784;
	shl.b32 	%r14787, %r14783, 2;
	add.s32 	%r14788, %r14786, %r14787;
	ld.shared.f32 	%f1914, [%r14788];
	add.s32 	%r14789, %r3166, %r3140;
	mul.wide.s32 	%rd3831, %r14789, 4;
	add.s64 	%rd3832, %rd2, %rd3831;
	st.global.f32 	[%rd3832], %f1914;
$L__BB5_5861:
	setp.gt.u32 	%p3950, %r2188, 31;
	@%p3950 bra 	$L__BB5_5879;
	ld.param.u32 	%r16813, [_Z24transposeSharedSwizzlingILi32ELi32EEvPfS0_ii_param_2];
	add.s32 	%r3167, %r3166, %r2153;
	setp.ge.s32 	%p3951, %r3167, %r16813;
	@%p3951 bra 	$L__BB5_5864;
	xor.b32  	%r14790, %r2188, %r3138;
	shl.b32 	%r14791, %r2188, 7;
	mov.u32 	%r14792, _ZZ24transposeSharedSwizzlingILi32ELi32EEvPfS0_iiE4tile;
	add.s32 	%r14793, %r14792, %r14791;
	shl.b32 	%r14794, %r14790, 2;
	add.s32 	%r14795, %r14793, %r14794;
	ld.shared.f32 	%f1915, [%r14795];
	add.s32 	%r14796, %r3167, %r3140;
	mul.wide.s32 	%rd3833, %r14796, 4;
	add.s64 	%rd3834, %rd2, %rd3833;
	st.global.f32 	[%rd3834], %f1915;
$L__BB5_5864:
	setp.gt.u32 	%p3952, %r2189, 31;
	@%p3952 bra 	$L__BB5_5879;
	ld.param.u32 	%r16814, [_Z24transposeSharedSwizzlingILi32ELi32EEvPfS0_ii_param_2];
	add.s32 	%r3168, %r3167, %r2153;
	setp.ge.s32 	%p3953, %r3168, %r16814;
	@%p3953 bra 	$L__BB5_5867;
	xor.b32  	%r14797, %r2189, %r3138;
	shl.b32 	%r14798, %r2189, 7;
	mov.u32 	%r14799, _ZZ24transposeSharedSwizzlingILi32ELi32EEvPfS0_iiE4tile;
	add.s32 	%r14800, %r14799, %r14798;
	shl.b32 	%r14801, %r14797, 2;
	add.s32 	%r14802, %r14800, %r14801;
	ld.shared.f32 	%f1916, [%r14802];
	add.s32 	%r14803, %r3168, %r3140;
	mul.wide.s32 	%rd3835, %r14803, 4;
	add.s64 	%rd3836, %rd2, %rd3835;
	st.global.f32 	[%rd3836], %f1916;
$L__BB5_5867:
	setp.gt.u32 	%p3954, %r2190, 31;
	@%p3954 bra 	$L__BB5_5879;
	ld.param.u32 	%r16815, [_Z24transposeSharedSwizzlingILi32ELi32EEvPfS0_ii_param_2];
	add.s32 	%r3169, %r3168, %r2153;
	setp.ge.s32 	%p3955, %r3169, %r16815;
	@%p3955 bra 	$L__BB5_5870;
	xor.b32  	%r14804, %r2190, %r3138;
	shl.b32 	%r14805, %r2190, 7;
	mov.u32 	%r14806, _ZZ24transposeSharedSwizzlingILi32ELi32EEvPfS0_iiE4tile;
	add.s32 	%r14807, %r14806, %r14805;
	shl.b32 	%r14808, %r14804, 2;
	add.s32 	%r14809, %r14807, %r14808;
	ld.shared.f32 	%f1917, [%r14809];
	add.s32 	%r14810, %r3169, %r3140;
	mul.wide.s32 	%rd3837, %r14810, 4;
	add.s64 	%rd3838, %rd2, %rd3837;
	st.global.f32 	[%rd3838], %f1917;
$L__BB5_5870:
	setp.gt.u32 	%p3956, %r2191, 31;
	@%p3956 bra 	$L__BB5_5879;
	ld.param.u32 	%r16816, [_Z24transposeSharedSwizzlingILi32ELi32EEvPfS0_ii_param_2];
	add.s32 	%r3170, %r3169, %r2153;
	setp.ge.s32 	%p3957, %r3170, %r16816;
	@%p3957 bra 	$L__BB5_5873;
	xor.b32  	%r14811, %r2191, %r3138;
	shl.b32 	%r14812, %r2191, 7;
	mov.u32 	%r14813, _ZZ24transposeSharedSwizzlingILi32ELi32EEvPfS0_iiE4tile;
	add.s32 	%r14814, %r14813, %r14812;
	shl.b32 	%r14815, %r14811, 2;
	add.s32 	%r14816, %r14814, %r14815;
	ld.shared.f32 	%f1918, [%r14816];
	add.s32 	%r14817, %r3170, %r3140;
	mul.wide.s32 	%rd3839, %r14817, 4;
	add.s64 	%rd3840, %rd2, %rd3839;
	st.global.f32 	[%rd3840], %f1918;
$L__BB5_5873:
	setp.gt.u32 	%p3958, %r2192, 31;
	@%p3958 bra 	$L__BB5_5879;
	ld.param.u32 	%r16817, [_Z24transposeSharedSwizzlingILi32ELi32EEvPfS0_ii_param_2];
	add.s32 	%r3171, %r3170, %r2153;
	setp.ge.s32 	%p3959, %r3171, %r16817;
	@%p3959 bra 	$L__BB5_5876;
	xor.b32  	%r14818, %r2192, %r3138;
	shl.b32 	%r14819, %r2192, 7;
	mov.u32 	%r14820, _ZZ24transposeSharedSwizzlingILi32ELi32EEvPfS0_iiE4tile;
	add.s32 	%r14821, %r14820, %r14819;
	shl.b32 	%r14822, %r14818, 2;
	add.s32 	%r14823, %r14821, %r14822;
	ld.shared.f32 	%f1919, [%r14823];
	add.s32 	%r14824, %r3171, %r3140;
	mul.wide.s32 	%rd3841, %r14824, 4;
	add.s64 	%rd3842, %rd2, %rd3841;
	st.global.f32 	[%rd3842], %f1919;
$L__BB5_5876:
	setp.gt.u32 	%p3960, %r2193, 31;
	@%p3960 bra 	$L__BB5_5879;
	ld.param.u32 	%r16818, [_Z24transposeSharedSwizzlingILi32ELi32EEvPfS0_ii_param_2];
	add.s32 	%r3172, %r3171, %r2153;
	setp.ge.s32 	%p3961, %r3172, %r16818;
	@%p3961 bra 	$L__BB5_5879;
	xor.b32  	%r14825, %r2193, %r3138;
	shl.b32 	%r14826, %r2193, 7;
	mov.u32 	%r14827, _ZZ24transposeSharedSwizzlingILi32ELi32EEvPfS0_iiE4tile;
	add.s32 	%r14828, %r14827, %r14826;
	shl.b32 	%r14829, %r14825, 2;
	add.s32 	%r14830, %r14828, %r14829;
	ld.shared.f32 	%f1920, [%r14830];
	add.s32 	%r14831, %r3172, %r3140;
	mul.wide.s32 	%rd3843, %r14831, 4;
	add.s64 	%rd3844, %rd2, %rd3843;
	st.global.f32 	[%rd3844], %f1920;
$L__BB5_5879:
	add.s32 	%r3173, %r3138, %r2227;
	setp.gt.u32 	%p3962, %r3173, 31;
	@%p3962 bra 	$L__BB5_6270;
	ld.param.u32 	%r17999, [_Z24transposeSharedSwizzlingILi32ELi32EEvPfS0_ii_param_3];
	add.s32 	%r3174, %r3139, %r2227;
	setp.ge.s32 	%p3963, %r3174, %r17999;
	@%p3963 bra 	$L__BB5_6270;
	@%p2116 bra 	$L__BB5_5977;
	ld.param.u32 	%r16819, [_Z24transposeSharedSwizzlingILi32ELi32EEvPfS0_ii_param_2];
	mul.lo.s32 	%r3175, %r3174, %r16819;
	add.s32 	%r3176, %r2152, %r2151;
	setp.ge.s32 	%p3965, %r3176, %r16819;
	@%p3965 bra 	$L__BB5_5884;
	xor.b32  	%r14832, %r2152, %r3173;
	shl.b32 	%r14833, %r2152, 7;
	mov.u32 	%r14834, _ZZ24transposeSharedSwizzlingILi32ELi32EEvPfS0_iiE4tile;
	add.s32 	%r14835, %r14834, %r14833;
	shl.b32 	%r14836, %r14832, 2;
	add.s32 	%r14837, %r14835, %r14836;
	ld.shared.f32 	%f1921, [%r14837];
	add.s32 	%r14838, %r3176, %r3175;
	mul.wide.s32 	%rd3845, %r14838, 4;
	add.s64 	%rd3846, %rd2, %rd3845;
	st.global.f32 	[%rd3846], %f1921;
$L__BB5_5884:
	setp.gt.u32 	%p3966, %r2154, 31;
	@%p3966 bra 	$L__BB5_5977;
	ld.param.u32 	%r16820, [_Z24transposeSharedSwizzlingILi32ELi32EEvPfS0_ii_param_2];
	add.s32 	%r3177, %r3176, %r2153;
	setp.ge.s32 	%p3967, %r3177, %r16820;
	@%p3967 bra 	$L__BB5_5887;
	xor.b32  	%r14839, %r2154, %r3173;
	shl.b32 	%r14840, %r2152, 7;
	mov.u32 	%r14841, _ZZ24transposeSharedSwizzlingILi32ELi32EEvPfS0_iiE4tile;
	add.s32 	%r14842, %r14841, %r14840;
	shl.b32 	%r14843, %r2153, 7;
	add.s32 	%r14844, %r14842, %r14843;
	shl.b32 	%r14845, %r14839, 2;
	add.s32 	%r14846, %r14844, %r14845;
	ld.shared.f32 	%f1922, [%r14846];
	add.s32 	%r14847, %r3177, %r3175;
	mul.wide.s32 	%rd3847, %r14847, 4;
	add.s64 	%rd3848, %rd2, %rd3847;
	st.global.f32 	[%rd3848], %f1922;
$L__BB5_5887:
	setp.gt.u32 	%p3968, %r2155, 31;
	@%p3968 bra 	$L__BB5_5977;
	ld.param.u32 	%r16821, [_Z24transposeSharedSwizzlingILi32ELi32EEvPfS0_ii_param_2];
	add.s32 	%r3178, %r3177, %r2153;
	setp.ge.s32 	%p3969, %r3178, %r16821;
	@%p3969 bra 	$L__BB5_5890;
	xor.b32  	%r14848, %r2155, %r3173;
	shl.b32 	%r14849, %r2152, 7;
	mov.u32 	%r14850, _ZZ24transposeSharedSwizzlingILi32ELi32EEvPfS0_iiE4tile;
	add.s32 	%r14851, %r14850, %r14849;
	shl.b32 	%r14852, %r2153, 7;
	add.s32 	%r14853, %r14851, %r14852;
	add.s32 	%r14854, %r14853, %r14852;
	shl.b32 	%r14855, %r14848, 2;
	add.s32 	%r14856, %r14854, %r14855;
	ld.shared.f32 	%f1923, [%r14856];
	add.s32 	%r14857, %r3178, %r3175;
	mul.wide.s32 	%rd3849, %r14857, 4;
	add.s64 	%rd3850, %rd2, %rd3849;
	st.global.f32 	[%rd3850], %f1923;
$L__BB5_5890:
	setp.gt.u32 	%p3970, %r2156, 31;
	@%p3970 bra 	$L__BB5_5977;
	ld.param.u32 	%r16822, [_Z24transposeSharedSwizzlingILi32ELi32EEvPfS0_ii_param_2];
	add.s32 	%r3179, %r3178, %r2153;
	setp.ge.s32 	%p3971, %r3179, %r16822;
	@%p3971 bra 	$L__BB5_5893;
	xor.b32  	%r14858, %r2156, %r3173;
	shl.b32 	%r14859, %r2152, 7;
	mov.u32 	%r14860, _ZZ24transposeSharedSwizzlingILi32ELi32EEvPfS0_iiE4tile;
	add.s32 	%r14861, %r14860, %r14859;
	shl.b32 	%r14862, %r2153, 7;
	add.s32 	%r14863, %r14861, %r14862;
	add.s32 	%r14864, %r14863, %r14862;
	add.s32 	%r14865, %r14864, %r14862;
	shl.b32 	%r14866, %r14858, 2;
	add.s32 	%r14867, %r14865, %r14866;
	ld.shared.f32 	%f1924, [%r14867];
	add.s32 	%r14868, %r3179, %r3175;
	mul.wide.s32 	%rd3851, %r14868, 4;
	add.s64 	%rd3852, %rd2, %rd3851;
	st.global.f32 	[%rd3852], %f1924;
$L__BB5_5893:
	setp.gt.u32 	%p3972, %r2157, 31;
	@%p3972 bra 	$L__BB5_5977;
	ld.param.u32 	%r16823, [_Z24transposeSharedSwizzlingILi32ELi32EEvPfS0_ii_param_2];
	add.s32 	%r3180, %r3179, %r2153;
	setp.ge.s32 	%p3973, %r3180, %r16823;
	@%p3973 bra 	$L__BB5_5896;
	xor.b32  	%r14869, %r2157, %r3173;
	shl.b32 	%r14870, %r2152, 7;
	mov.u32 	%r14871, _ZZ24transposeSharedSwizzlingILi32ELi32EEvPfS0_iiE4tile;
	add.s32 	%r14872, %r14871, %r14870;
	shl.b32 	%r14873, %r2153, 7;
	add.s32 	%r14874, %r14872, %r14873;
	add.s32 	%r14875, %r14874, %r14873;
	add.s32 	%r14876, %r14875, %r14873;
	add.s32 	%r14877, %r14876, %r14873;
	shl.b32 	%r14878, %r14869, 2;
	add.s32 	%r14879, %r14877, %r14878;
	ld.shared.f32 	%f1925, [%r14879];
	add.s32 	%r14880, %r3180, %r3175;
	mul.wide.s32 	%rd3853, %r14880, 4;
	add.s64 	%rd3854, %rd2, %rd3853;
	st.global.f32 	[%rd3854], %f1925;
$L__BB5_5896:
	setp.gt.u32 	%p3974, %r2158, 31;
	@%p3974 bra 	$L__BB5_5977;
	ld.param.u32 	%r16824, [_Z24transposeSharedSwizzlingILi32ELi32EEvPfS0_ii_param_2];
	add.s32 	%r3181, %r3180, %r2153;
	setp.ge.s32 	%p3975, %r3181, %r16824;
	@%p3975 bra 	$L__BB5_5899;
	xor.b32  	%r14881, %r2158, %r3173;
	shl.b32 	%r14882, %r2152, 7;
	mov.u32 	%r14883, _ZZ24transposeSharedSwizzlingILi32ELi32EEvPfS0_iiE4tile;
	add.s32 	%r14884, %r14883, %r14882;
	shl.b32 	%r14885, %r2153, 7;
	add.s32 	%r14886, %r14884, %r14885;
	add.s32 	%r14887, %r14886, %r14885;
	add.s32 	%r14888, %r14887, %r14885;
	add.s32 	%r14889, %r14888, %r14885;
	add.s32 	%r14890, %r14889, %r14885;
	shl.b32 	%r14891, %r14881, 2;
	add.s32 	%r14892, %r14890, %r14891;
	ld.shared.f32 	%f1926, [%r14892];
	add.s32 	%r14893, %r3181, %r3175;
	mul.wide.s32 	%rd3855, %r14893, 4;
	add.s64 	%rd3856, %rd2, %rd3855;
	st.global.f32 	[%rd3856], %f1926;
$L__BB5_5899:
	setp.gt.u32 	%p3976, %r2159, 31;
	@%p3976 bra 	$L__BB5_5977;
	ld.param.u32 	%r16825, [_Z24transposeSharedSwizzlingILi32ELi32EEvPfS0_ii_param_2];
	add.s32 	%r3182, %r3181, %r2153;
	setp.ge.s32 	%p3977, %r3182, %r16825;
	@%p3977 bra 	$L__BB5_5902;
	xor.b32  	%r14894, %r2159, %r3173;
	shl.b32 	%r14895, %r2152, 7;
	mov.u32 	%r14896, _ZZ24transposeSharedSwizzlingILi32ELi32EEvPfS0_iiE4tile;
	add.s32 	%r14897, %r14896, %r14895;
	shl.b32 	%r14898, %r2153, 7;
	add.s32 	%r14899, %r14897, %r14898;
	add.s32 	%r14900, %r14899, %r14898;
	add.s32 	%r14901, %r14900, %r14898;
	add.s32 	%r14902, %r14901, %r14898;
	add.s32 	%r14903, %r14902, %r14898;
	add.s32 	%r14904, %r14903, %r14898;
	shl.b32 	%r14905, %r14894, 2;
	add.s32 	%r14906, %r14904, %r14905;
	ld.shared.f32 	%f1927, [%r14906];
	add.s32 	%r14907, %r3182, %r3175;
	mul.wide.s32 	%rd3857, %r14907, 4;
	add.s64 	%rd3858, %rd2, %rd3857;
	st.global.f32 	[%rd3858], %f1927;
$L__BB5_5902:
	setp.gt.u32 	%p3978, %r2160, 31;
	@%p3978 bra 	$L__BB5_5977;
	ld.param.u32 	%r16826, [_Z24transposeSharedSwizzlingILi32ELi32EEvPfS0_ii_param_2];
	add.s32 	%r3183, %r3182, %r2153;
	setp.ge.s32 	%p3979, %r3183, %r16826;
	@%p3979 bra 	$L__BB5_5905;
	xor.b32  	%r14908, %r2160, %r3173;
	shl.b32 	%r14909, %r2152, 7;
	mov.u32 	%r14910, _ZZ24transposeSharedSwizzlingILi32ELi32EEvPfS0_iiE4tile;
	add.s32 	%r14911, %r14910, %r14909;
	shl.b32 	%r14912, %r2153, 7;
	add.s32 	%r14913, %r14911, %r14912;
	add.s32 	%r14914, %r14913, %r14912;
	add.s32 	%r14915, %r14914, %r14912;
	add.s32 	%r14916, %r14915, %r14912;
	add.s32 	%r14917, %r14916, %r14912;
	add.s32 	%r14918, %r14917, %r14912;
	add.s32 	%r14919, %r14918, %r14912;
	shl.b32 	%r14920, %r14908, 2;
	add.s32 	%r14921, %r14919, %r14920;
	ld.shared.f32 	%f1928, [%r14921];
	add.s32 	%r14922, %r3183, %r3175;
	mul.wide.s32 	%rd3859, %r14922, 4;
	add.s64 	%rd3860, %rd2, %rd3859;
	st.global.f32 	[%rd3860], %f1928;
$L__BB5_5905:
	setp.gt.u32 	%p3980, %r2161, 31;
	@%p3980 bra 	$L__BB5_5977;
	ld.param.u32 	%r16827, [_Z24transposeSharedSwizzlingILi32ELi32EEvPfS0_ii_param_2];
	add.s32 	%r3184, %r3183, %r2153;
	setp.ge.s32 	%p3981, %r3184, %r16827;
	@%p3981 bra 	$L__BB5_5908;
	xor.b32  	%r14923, %r2161, %r3173;
	shl.b32 	%r14924, %r2152, 7;
	mov.u32 	%r14925, _ZZ24transposeSharedSwizzlingILi32ELi32EEvPfS0_iiE4tile;
	add.s32 	%r14926, %r14925, %r14924;
	shl.b32 	%r14927, %r2153, 7;
	add.s32 	%r14928, %r14926, %r14927;
	add.s32 	%r14929, %r14928, %r14927;
	add.s32 	%r14930, %r14929, %r14927;
	add.s32 	%r14931, %r14930, %r14927;
	add.s32 	%r14932, %r14931, %r14927;
	add.s32 	%r14933, %r14932, %r14927;
	add.s32 	%r14934, %r14933, %r14927;
	add.s32 	%r14935, %r14934, %r14927;
	shl.b32 	%r14936, %r14923, 2;
	add.s32 	%r14937, %r14935, %r14936;
	ld.shared.f32 	%f1929, [%r14937];
	add.s32 	%r14938, %r3184, %r3175;
	mul.wide.s32 	%rd3861, %r14938, 4;
	add.s64 	%rd3862, %rd2, %rd3861;
	st.global.f32 	[%rd3862], %f1929;
$L__BB5_5908:
	setp.gt.u32 	%p3982, %r2162, 31;
	@%p3982 bra 	$L__BB5_5977;
	ld.param.u32 	%r16828, [_Z24transposeSharedSwizzlingILi32ELi32EEvPfS0_ii_param_2];
	add.s32 	%r3185, %r3184, %r2153;
	setp.ge.s32 	%p3983, %r3185, %r16828;
	@%p3983 bra 	$L__BB5_5911;
	xor.b32  	%r14939, %r2162, %r3173;
	shl.b32 	%r14940, %r2152, 7;
	mov.u32 	%r14941, _ZZ24transposeSharedSwizzlingILi32ELi32EEvPfS0_iiE4tile;
	add.s32 	%r14942, %r14941, %r14940;
	shl.b32 	%r14943, %r2153, 7;
	add.s32 	%r14944, %r14942, %r14943;
	add.s32 	%r14945, %r14944, %r14943;
	add.s32 	%r14946, %r14945, %r14943;
	add.s32 	%r14947, %r14946, %r14943;
	add.s32 	%r14948, %r14947, %r14943;
	add.s32 	%r14949, %r14948, %r14943;
	add.s32 	%r14950, %r14949, %r14943;
	add.s32 	%r14951, %r14950, %r14943;
	add.s32 	%r14952, %r14951, %r14943;
	shl.b32 	%r14953, %r14939, 2;
	add.s32 	%r14954, %r14952, %r14953;
	ld.shared.f32 	%f1930, [%r14954];
	add.s32 	%r14955, %r3185, %r3175;
	mul.wide.s32 	%rd3863, %r14955, 4;
	add.s64 	%rd3864, %rd2, %rd3863;
	st.global.f32 	[%rd3864], %f1930;
$L__BB5_5911:
	setp.gt.u32 	%p3984, %r2163, 31;
	@%p3984 bra 	$L__BB5_5977;
	ld.param.u32 	%r16829, [_Z24transposeSharedSwizzlingILi32ELi32EEvPfS0_ii_param_2];
	add.s32 	%r3186, %r3185, %r2153;
	setp.ge.s32 	%p3985, %r3186, %r16829;
	@%p3985 bra 	$L__BB5_5914;
	xor.b32  	%r14956, %r2163, %r3173;
	shl.b32 	%r14957, %r2152, 7;
	mov.u32 	%r14958, _ZZ24transposeSharedSwizzlingILi32ELi32EEvPfS0_iiE4tile;
	add.s32 	%r14959, %r14958, %r14957;
	shl.b32 	%r14960, %r2153, 7;
	add.s32 	%r14961, %r14959, %r14960;
	add.s32 	%r14962, %r14961, %r14960;
	add.s32 	%r14963, %r14962, %r14960;
	add.s32 	%r14964, %r14963, %r14960;
	add.s32 	%r14965, %r14964, %r14960;
	add.s32 	%r14966, %r14965, %r14960;
	add.s32 	%r14967, %r14966, %r14960;
	add.s32 	%r14968, %r14967, %r14960;
	add.s32 	%r14969, %r14968, %r14960;
	add.s32 	%r14970, %r14969, %r14960;
	shl.b32 	%r14971, %r14956, 2;
	add.s32 	%r14972, %r14970, %r14971;
	ld.shared.f32 	%f1931, [%r14972];
	add.s32 	%r14973, %r3186, %r3175;
	mul.wide.s32 	%rd3865, %r14973, 4;
	add.s64 	%rd3866, %rd2, %rd3865;
	st.global.f32 	[%rd3866], %f1931;
$L__BB5_5914:
	setp.gt.u32 	%p3986, %r2164, 31;
	@%p3986 bra 	$L__BB5_5977;
	ld.param.u32 	%r16830, [_Z24transposeSharedSwizzlingILi32ELi32EEvPfS0_ii_param_2];
	add.s32 	%r3187, %r3186, %r2153;
	setp.ge.s32 	%p3987, %r3187, %r16830;
	@%p3987 bra 	$L__BB5_5917;
	xor.b32  	%r14974, %r2164, %r3173;
	shl.b32 	%r14975, %r14974, 2;
	add.s32 	%r14976, %r2165, %r14975;
	ld.shared.f32 	%f1932, [%r14976];
	add.s32 	%r14977, %r3187, %r3175;
	mul.wide.s32 	%rd3867, %r14977, 4;
	add.s64 	%rd3868, %rd2, %rd3867;
	st.global.f32 	[%rd3868], %f1932;
$L__BB5_5917:
	setp.gt.u32 	%p3988, %r2166, 31;
	@%p3988 bra 	$L__BB5_5977;
	ld.param.u32 	%r16831, [_Z24transposeSharedSwizzlingILi32ELi32EEvPfS0_ii_param_2];
	add.s32 	%r3188, %r3187, %r2153;
	setp.ge.s32 	%p3989, %r3188, %r16831;
	@%p3989 bra 	$L__BB5_5920;
	xor.b32  	%r14978, %r2166, %r3173;
	shl.b32 	%r14979, %r14978, 2;
	add.s32 	%r14980, %r2167, %r14979;
	ld.shared.f32 	%f1933, [%r14980];
	add.s32 	%r14981, %r3188, %r3175;
	mul.wide.s32 	%rd3869, %r14981, 4;
	add.s64 	%rd3870, %rd2, %rd3869;
	st.global.f32 	[%rd3870], %f1933;
$L__BB5_5920:
	setp.gt.u32 	%p3990, %r2168, 31;
	@%p3990 bra 	$L__BB5_5977;
	ld.param.u32 	%r16832, [_Z24transposeSharedSwizzlingILi32ELi32EEvPfS0_ii_param_2];
	add.s32 	%r3189, %r3188, %r2153;
	setp.ge.s32 	%p3991, %r3189, %r16832;
	@%p3991 bra 	$L__BB5_5923;
	xor.b32  	%r14982, %r2168, %r3173;
	shl.b32 	%r14983, %r14982, 2;
	add.s32 	%r14984, %r2169, %r14983;
	ld.shared.f32 	%f1934, [%r14984];
	add.s32 	%r14985, %r3189, %r3175;
	mul.wide.s32 	%rd3871, %r14985, 4;
	add.s64 	%rd3872, %rd2, %rd3871;
	st.global.f32 	[%rd3872], %f1934;
$L__BB5_5923:
	setp.gt.u32 	%p3992, %r2170, 31;
	@%p3992 bra 	$L__BB5_5977;
	ld.param.u32 	%r16833, [_Z24transposeSharedSwizzlingILi32ELi32EEvPfS0_ii_param_2];
	add.s32 	%r3190, %r3189, %r2153;
	setp.ge.s32 	%p3993, %r3190, %r16833;
	@%p3993 bra 	$L__BB5_5926;
	xor.b32  	%r14986, %r2170, %r3173;
	shl.b32 	%r14987, %r14986, 2;
	add.s32 	%r14988, %r2171, %r14987;
	ld.shared.f32 	%f1935, [%r14988];
	add.s32 	%r14989, %r3190, %r3175;
	mul.wide.s32 	%rd3873, %r14989, 4;
	add.s64 	%rd3874, %rd2, %rd3873;
	st.global.f32 	[%rd3874], %f1935;
$L__BB5_5926:
	setp.gt.u32 	%p3994, %r2172, 31;
	@%p3994 bra 	$L__BB5_5977;
	ld.param.u32 	%r16834, [_Z24transposeSharedSwizzlingILi32ELi32EEvPfS0_ii_param_2];
	add.s32 	%r3191, %r3190, %r2153;
	setp.ge.s32 	%p3995, %r3191, %r16834;
	@%p3995 bra 	$L__BB5_5929;
	xor.b32  	%r14990, %r2172, %r3173;
	shl.b32 	%r14991, %r14990, 2;
	add.s32 	%r14992, %r2173, %r14991;
	ld.shared.f32 	%f1936, [%r14992];
	add.s32 	%r14993, %r3191, %r3175;
	mul.wide.s32 	%rd3875, %r14993, 4;
	add.s64 	%rd3876, %rd2, %rd3875;
	st.global.f32 	[%rd3876], %f1936;
$L__BB5_5929:
	setp.gt.u32 	%p3996, %r2174, 31;
	@%p3996 bra 	$L__BB5_5977;
	ld.param.u32 	%r16835, [_Z24transposeSharedSwizzlingILi32ELi32EEvPfS0_ii_param_2];
	add.s32 	%r3192, %r3191, %r2153;
	setp.ge.s32 	%p3997, %r3192, %r16835;
	@%p3997 bra 	$L__BB5_5932;
	xor.b32  	%r14994, %r2174, %r3173;
	shl.b32 	%r14995, %r14994, 2;
	add.s32 	%r14996, %r2175, %r14995;
	ld.shared.f32 	%f1937, [%r14996];
	add.s32 	%r14997, %r3192, %r3175;
	mul.wide.s32 	%rd3877, %r14997, 4;
	add.s64 	%rd3878, %rd2, %rd3877;
	st.global.f32 	[%rd3878], %f1937;
$L__BB5_5932:
	setp.gt.u32 	%p3998, %r2176, 31;
	@%p3998 bra 	$L__BB5_5977;
	ld.param.u32 	%r16836, [_Z24transposeSharedSwizzlingILi32ELi32EEvPfS0_ii_param_2];
	add.s32 	%r3193, %r3192, %r2153;
	setp.ge.s32 	%p3999, %r3193, %r16836;
	@%p3999 bra 	$L__BB5_5935;
	xor.b32  	%r14998, %r2176, %r3173;
	shl.b32 	%r14999, %r14998, 2;
	add.s32 	%r15000, %r2177, %r14999;
	ld.shared.f32 	%f1938, [%r15000];
	add.s32 	%r15001, %r3193, %r3175;
	mul.wide.s32 	%rd3879, %r15001, 4;
	add.s64 	%rd3880, %rd2, %rd3879;
	st.global.f32 	[%rd3880], %f1938;
$L__BB5_5935:
	setp.gt.u32 	%p4000, %r2178, 31;
	@%p4000 bra 	$L__BB5_5977;
	ld.param.u32 	%r16837, [_Z24transposeSharedSwizzlingILi32ELi32EEvPfS0_ii_param_2];
	add.s32 	%r3194, %r3193, %r2153;
	setp.ge.s32 	%p4001, %r3194, %r16837;
	@%p4001 bra 	$L__BB5_5938;
	xor.b32  	%r15002, %r2178, %r3173;
	shl.b32 	%r15003, %r15002, 2;
	add.s32 	%r15004, %r2179, %r15003;
	ld.shared.f32 	%f1939, [%r15004];
	add.s32 	%r15005, %r3194, %r3175;
	mul.wide.s32 	%rd3881, %r15005, 4;
	add.s64 	%rd3882, %rd2, %rd3881;
	st.global.f32 	[%rd3882], %f1939;
$L__BB5_5938:
	setp.gt.u32 	%p4002, %r2180, 31;
	@%p4002 bra 	$L__BB5_5977;
	ld.param.u32 	%r16838, [_Z24transposeSharedSwizzlingILi32ELi32EEvPfS0_ii_param_2];
	add.s32 	%r3195, %r3194, %r2153;
	setp.ge.s32 	%p4003, %r3195, %r16838;
	@%p4003 bra 	$L__BB5_5941;
	xor.b32  	%r15006, %r2180, %r3173;
	shl.b32 	%r15007, %r15006, 2;
	add.s32 	%r15008, %r2181, %r15007;
	ld.shared.f32 	%f1940, [%r15008];
	add.s32 	%r15009, %r3195, %r3175;
	mul.wide.s32 	%rd3883, %r15009, 4;
	add.s64 	%rd3884, %rd2, %rd3883;
	st.global.f32 	[%rd3884], %f1940;
$L__BB5_5941:
	setp.gt.u32 	%p4004, %r2182, 31;
	@%p4004 bra 	$L__BB5_5977;
	ld.param.u32 	%r16839, [_Z24transposeSharedSwizzlingILi32ELi32EEvPfS0_ii_param_2];
	add.s32 	%r3196, %r3195, %r2153;
	setp.ge.s32 	%p4005, %r3196, %r16839;
	@%p4005 bra 	$L__BB5_5944;
	xor.b32  	%r15010, %r2182, %r3173;
	shl.b32 	%r15011, %r2182, 7;
	mov.u32 	%r15012, _ZZ24transposeSharedSwizzlingILi32ELi32EEvPfS0_iiE4tile;
	add.s32 	%r15013, %r15012, %r15011;
	shl.b32 	%r15014, %r15010, 2;
	add.s32 	%r15015, %r15013, %r15014;
	ld.shared.f32 	%f1941, [%r15015];
	add.s32 	%r15016, %r3196, %r3175;
	mul.wide.s32 	%rd3885, %r15016, 4;
	add.s64 	%rd3886, %rd2, %rd3885;
	st.global.f32 	[%rd3886], %f1941;
$L__BB5_5944:
	setp.gt.u32 	%p4006, %r2183, 31;
	@%p4006 bra 	$L__BB5_5977;
	ld.param.u32 	%r16840, [_Z24transposeSharedSwizzlingILi32ELi32EEvPfS0_ii_param_2];
	add.s32 	%r3197, %r3196, %r2153;
	setp.ge.s32 	%p4007, %r3197, %r16840;
	@%p4007 bra 	$L__BB5_5947;
	xor.b32  	%r15017, %r2183, %r3173;
	shl.b32 	%r15018, %r2183, 7;
	mov.u32 	%r15019, _ZZ24transposeSharedSwizzlingILi32ELi32EEvPfS0_iiE4tile;
	add.s32 	%r15020, %r15019, %r15018;
	shl.b32 	%r15021, %r15017, 2;
	add.s32 	%r15022, %r15020, %r15021;
	ld.shared.f32 	%f1942, [%r15022];
	add.s32 	%r15023, %r3197, %r3175;
	mul.wide.s32 	%rd3887, %r15023, 4;
	add.s64 	%rd3888, %rd2, %rd3887;
	st.global.f32 	[%rd3888], %f1942;
$L__BB5_5947:
	setp.gt.u32 	%p4008, %r2184, 31;
	@%p4008 bra 	$L__BB5_5977;
	ld.param.u32 	%r16841, [_Z24transposeSharedSwizzlingILi32ELi32EEvPfS0_ii_param_2];
	add.s32 	%r3198, %r3197, %r2153;
	setp.ge.s32 	%p4009, %r3198, %r16841;
	@%p4009 bra 	$L__BB5_5950;
	xor.b32  	%r15024, %r2184, %r3173;
	shl.b32 	%r15025, %r2184, 7;
	mov.u32 	%r15026, _ZZ24transposeSharedSwizzlingILi32ELi32EEvPfS0_iiE4tile;
	add.s32 	%r15027, %r15026, %r15025;
	shl.b32 	%r15028, %r15024, 2;
	add.s32 	%r15029, %r15027, %r15028;
	ld.shared.f32 	%f1943, [%r15029];
	add.s32 	%r15030, %r3198, %r3175;
	mul.wide.s32 	%rd3889, %r15030, 4;
	add.s64 	%rd3890, %rd2, %rd3889;
	st.global.f32 	[%rd3890], %f1943;
$L__BB5_5950:
	setp.gt.u32 	%p4010, %r2185, 31;
	@%p4010 bra 	$L__BB5_5977;
	ld.param.u32 	%r16842, [_Z24transposeSharedSwizzlingILi32ELi32EEvPfS0_ii_param_2];
	add.s32 	%r3199, %r3198, %r2153;
	setp.ge.s32 	%p4011, %r3199, %r16842;
	@%p4011 bra 	$L__BB5_5953;
	xor.b32  	%r15031, %r2185, %r3173;
	shl.b32 	%r15032, %r2185, 7;
	mov.u32 	%r15033, _ZZ24transposeSharedSwizzlingILi32ELi32EEvPfS0_iiE4tile;
	add.s32 	%r15034, %r15033, %r15032;
	shl.b32 	%r15035, %r15031, 2;
	add.s32 	%r15036, %r15034, %r15035;
	ld.shared.f32 	%f1944, [%r15036];
	add.s32 	%r15037, %r3199, %r3175;
	mul.wide.s32 	%rd3891, %r15037, 4;
	add.s64 	%rd3892, %rd2, %rd3891;
	st.global.f32 	[%rd3892], %f1944;
$L__BB5_5953:
	setp.gt.u32 	%p4012, %r2186, 31;
	@%p4012 bra 	$L__BB5_5977;
	ld.param.u32 	%r16843, [_Z24transposeSharedSwizzlingILi32ELi32EEvPfS0_ii_param_2];
	add.s32 	%r3200, %r3199, %r2153;
	setp.ge.s32 	%p4013, %r3200, %r16843;
	@%p4013 bra 	$L__BB5_5956;
	xor.b32  	%r15038, %r2186, %r3173;
	shl.b32 	%r15039, %r2186, 7;
	mov.u32 	%r15040, _ZZ24transposeSharedSwizzlingILi32ELi32EEvPfS0_iiE4tile;
	add.s32 	%r15041, %r15040, %r15039;
	shl.b32 	%r15042, %r15038, 2;
	add.s32 	%r15043, %r15041, %r15042;
	ld.shared.f32 	%f1945, [%r15043];
	add.s32 	%r15044, %r3200, %r3175;
	mul.wide.s32 	%rd3893, %r15044, 4;
	add.s64 	%rd3894, %rd2, %rd3893;
	st.global.f32 	[%rd3894], %f1945;
$L__BB5_5956:
	setp.gt.u32 	%p4014, %r2187, 31;
	@%p4014 bra 	$L__BB5_5977;
	ld.param.u32 	%r16844, [_Z24transposeSharedSwizzlingILi32ELi32EEvPfS0_ii_param_2];
	add.s32 	%r3201, %r3200, %r2153;
	setp.ge.s32 	%p4015, %r3201, %r16844;
	@%p4015 bra 	$L__BB5_5959;
	xor.b32  	%r15045, %r2187, %r3173;
	shl.b32 	%r15046, %r2187, 7;
	mov.u32 	%r15047, _ZZ24transposeSharedSwizzlingILi32ELi32EEvPfS0_iiE4tile;
	add.s32 	%r15048, %r15047, %r15046;
	shl.b32 	%r15049, %r15045, 2;
	add.s32 	%r15050, %r15048, %r15049;
	ld.shared.f32 	%f1946, [%r15050];
	add.s32 	%r15051, %r3201, %r3175;
	mul.wide.s32 	%rd3895, %r15051, 4;
	add.s64 	%rd3896, %rd2, %rd3895;
	st.global.f32 	[%rd3896], %f1946;
$L__BB5_5959:
	setp.gt.u32 	%p4016, %r2188, 31;
	@%p4016 bra 	$L__BB5_5977;
	ld.param.u32 	%r16845, [_Z24transposeSharedSwizzlingILi32ELi32EEvPfS0_ii_param_2];
	add.s32 	%r3202, %r3201, %r2153;
	setp.ge.s32 	%p4017, %r3202, %r16845;
	@%p4017 bra 	$L__BB5_5962;
	xor.b32  	%r15052, %r2188, %r3173;
	shl.b32 	%r15053, %r2188, 7;
	mov.u32 	%r15054, _ZZ24transposeSharedSwizzlingILi32ELi32EEvPfS0_iiE4tile;
	add.s32 	%r15055, %r15054, %r15053;
	shl.b32 	%r15056, %r15052, 2;
	add.s32 	%r15057, %r15055, %r15056;
	ld.shared.f32 	%f1947, [%r15057];
	add.s32 	%r15058, %r3202, %r3175;
	mul.wide.s32 	%rd3897, %r15058, 4;
	add.s64 	%rd3898, %rd2, %rd3897;
	st.global.f32 	[%rd3898], %f1947;
$L__BB5_5962:
	setp.gt.u32 	%p4018, %r2189, 31;
	@%p4018 bra 	$L__BB5_5977;
	ld.param.u32 	%r16846, [_Z24transposeSharedSwizzlingILi32ELi32EEvPfS0_ii_param_2];
	add.s32 	%r3203, %r3202, %r2153;
	setp.ge.s32 	%p4019, %r3203, %r16846;
	@%p4019 bra 	$L__BB5_5965;
	xor.b32  	%r15059, %r2189, %r3173;
	shl.b32 	%r15060, %r2189, 7;
	mov.u32 	%r15061, _ZZ24transposeSharedSwizzlingILi32ELi32EEvPfS0_iiE4tile;
	add.s32 	%r15062, %r15061, %r15060;
	shl.b32 	%r15063, %r15059, 2;
	add.s32 	%r15064, %r15062, %r15063;
	ld.shared.f32 	%f1948, [%r15064];
	add.s32 	%r15065, %r3203, %r3175;
	mul.wide.s32 	%rd3899, %r15065, 4;
	add.s64 	%rd3900, %rd2, %rd3899;
	st.global.f32 	[%rd3900], %f1948;
$L__BB5_5965:
	setp.gt.u32 	%p4020, %r2190, 31;
	@%p4020 bra 	$L__BB5_5977;
	ld.param.u32 	%r16847, [_Z24transposeSharedSwizzlingILi32ELi32EEvPfS0_ii_param_2];
	add.s32 	%r3204, %r3203, %r2153;
	setp.ge.s32 	%p4021, %r3204, %r16847;
	@%p4021 bra 	$L__BB5_5968;
	xor.b32  	%r15066, %r2190, %r3173;
	shl.b32 	%r15067, %r2190, 7;
	mov.u32 	%r15068, _ZZ24transposeSharedSwizzlingILi32ELi32EEvPfS0_iiE4tile;
	add.s32 	%r15069, %r15068, %r15067;
	shl.b32 	%r15070, %r15066, 2;
	add.s32 	%r15071, %r15069, %r15070;
	ld.shared.f32 	%f1949, [%r15071];
	add.s32 	%r15072, %r3204, %r3175;
	mul.wide.s32 	%rd3901, %r15072, 4;
	add.s64 	%rd3902, %rd2, %rd3901;
	st.global.f32 	[%rd3902], %f1949;
$L__BB5_5968:
	setp.gt.u32 	%p4022, %r2191, 31;
	@%p4022 bra 	$L__BB5_5977;
	ld.param.u32 	%r16848, [_Z24transposeSharedSwizzlingILi32ELi32EEvPfS0_ii_param_2];
	add.s32 	%r3205, %r3204, %r2153;
	setp.ge.s32 	%p4023, %r3205, %r16848;
	@%p4023 bra 	$L__BB5_5971;
	xor.b32  	%r15073, %r2191, %r3173;
	shl.b32 	%r15074, %r2191, 7;
	mov.u32 	%r15075, _ZZ24transposeSharedSwizzlingILi32ELi32EEvPfS0_iiE4tile;
	add.s32 	%r15076, %r15075, %r15074;
	shl.b32 	%r15077, %r15073, 2;
	add.s32 	%r15078, %r15076, %r15077;
	ld.shared.f32 	%f1950, [%r15078];
	add.s32 	%r15079, %r3205, %r3175;
	mul.wide.s32 	%rd3903, %r15079, 4;
	add.s64 	%rd3904, %rd2, %rd3903;
	st.global.f32 	[%rd3904], %f1950;
$L__BB5_5971:
	setp.gt.u32 	%p4024, %r2192, 31;
	@%p4024 bra 	$L__BB5_5977;
	ld.param.u32 	%r16849, [_Z24transposeSharedSwizzlingILi32ELi32EEvPfS0_ii_param_2];
	add.s32 	%r3206, %r3205, %r2153;
	setp.ge.s32 	%p4025, %r3206, %r16849;
	@%p4025 bra 	$L__BB5_5974;
	xor.b32  	%r15080, %r2192, %r3173;
	shl.b32 	%r15081, %r2192, 7;
	mov.u32 	%r15082, _ZZ24transposeSharedSwizzlingILi32ELi32EEvPfS0_iiE4tile;
	add.s32 	%r15083, %r15082, %r15081;
	shl.b32 	%r15084, %r15080, 2;
	add.s32 	%r15085, %r15083, %r15084;
	ld.shared.f32 	%f1951, [%r15085];
	add.s32 	%r15086, %r3206, %r3175;
	mul.wide.s32 	%rd3905, %r15086, 4;
	add.s64 	%rd3906, %rd2, %rd3905;
	st.global.f32 	[%rd3906], %f1951;
$L__BB5_5974:
	setp.gt.u32 	%p4026, %r2193, 31;
	@%p4026 bra 	$L__BB5_5977;
	ld.param.u32 	%r16850, [_Z24transposeSharedSwizzlingILi32ELi32EEvPfS0_ii_param_2];
	add.s32 	%r3207, %r3206, %r2153;
	setp.ge.s32 	%p4027, %r3207, %r16850;
	@%p4027 bra 	$L__BB5_5977;
	xor.b32  	%r15087, %r2193, %r3173;
	shl.b32 	%r15088, %r2193, 7;
	mov.u32 	%r15089, _ZZ24transposeSharedSwizzlingILi32ELi32EEvPfS0_iiE4tile;
	add.s32 	%r15090, %r15089, %r15088;
	shl.b32 	%r15091, %r15087, 2;
	add.s32 	%r15092, %r15090, %r15091;
	ld.shared.f32 	%f1952, [%r15092];
	add.s32 	%r15093, %r3207, %r3175;
	mul.wide.s32 	%rd3907, %r15093, 4;
	add.s64 	%rd3908, %rd2, %rd3907;
	st.global.f32 	[%rd3908], %f1952;
$L__BB5_5977:
	add.s32 	%r3208, %r3173, %r2227;
	setp.gt.u32 	%p4028, %r3208, 31;
	@%p4028 bra 	$L__BB5_6270;
	ld.param.u32 	%r18000, [_Z24transposeSharedSwizzlingILi32ELi32EEvPfS0_ii_param_3];
	add.s32 	%r3209, %r3174, %r2227;
	setp.ge.s32 	%p4029, %r3209, %r18000;
	@%p4029 bra 	$L__BB5_6270;
	@%p2116 bra 	$L__BB5_6075;
	ld.param.u32 	%r16851, [_Z24transposeSharedSwizzlingILi32ELi32EEvPfS0_ii_param_2];
	mul.lo.s32 	%r3210, %r3209, %r16851;
	add.s32 	%r3211, %r2152, %r2151;
	setp.ge.s32 	%p4031, %r3211, %r16851;
	@%p4031 bra 	$L__BB5_5982;
	xor.b32  	%r15094, %r2152, %r3208;
	shl.b32 	%r15095, %r2152, 7;
	mov.u32 	%r15096, _ZZ24transposeSharedSwizzlingILi32ELi32EEvPfS0_iiE4tile;
	add.s32 	%r15097, %r15096, %r15095;
	shl.b32 	%r15098, %r15094, 2;
	add.s32 	%r15099, %r15097, %r15098;
	ld.shared.f32 	%f1953, [%r15099];
	add.s32 	%r15100, %r3211, %r3210;
	mul.wide.s32 	%rd3909, %r15100, 4;
	add.s64 	%rd3910, %rd2, %rd3909;
	st.global.f32 	[%rd3910], %f1953;
$L__BB5_5982:
	setp.gt.u32 	%p4032, %r2154, 31;
	@%p4032 bra 	$L__BB5_6075;
	ld.param.u32 	%r16852, [_Z24transposeSharedSwizzlingILi32ELi32EEvPfS0_ii_param_2];
	add.s32 	%r3212, %r3211, %r2153;
	setp.ge.s32 	%p4033, %r3212, %r16852;
	@%p4033 bra 	$L__BB5_5985;
	xor.b32  	%r15101, %r2154, %r3208;
	shl.b32 	%r15102, %r2152, 7;
	mov.u32 	%r15103, _ZZ24transposeSharedSwizzlingILi32ELi32EEvPfS0_iiE4tile;
	add.s32 	%r15104, %r15103, %r15102;
	shl.b32 	%r15105, %r2153, 7;
	add.s32 	%r15106, %r15104, %r15105;
	shl.b32 	%r15107, %r15101, 2;
	add.s32 	%r15108, %r15106, %r15107;
	ld.shared.f32 	%f1954, [%r15108];
	add.s32 	%r15109, %r3212, %r3210;
	mul.wide.s32 	%rd3911, %r15109, 4;
	add.s64 	%rd3912, %rd2, %rd3911;
	st.global.f32 	[%rd3912], %f1954;
$L__BB5_5985:
	setp.gt.u32 	%p4034, %r2155, 31;
	@%p4034 bra 	$L__BB5_6075;
	ld.param.u32 	%r16853, [_Z24transposeSharedSwizzlingILi32ELi32EEvPfS0_ii_param_2];
	add.s32 	%r3213, %r3212, %r2153;
	setp.ge.s32 	%p4035, %r3213, %r16853;
	@%p4035 bra 	$L__BB5_5988;
	xor.b32  	%r15110, %r2155, %r3208;
	shl.b32 	%r15111, %r2152, 7;
	mov.u32 	%r15112, _ZZ24transposeSharedSwizzlingILi32ELi32EEvPfS0_iiE4tile;
	add.s32 	%r15113, %r15112, %r15111;
	shl.b32 	%r15114, %r2153, 7;
	add.s32 	%r15115, %r15113, %r15114;
	add.s32 	%r15116, %r15115, %r15114;
	shl.b32 	%r15117, %r15110, 2;
	add.s32 	%r15118, %r15116, %r15117;
	ld.shared.f32 	%f1955, [%r15118];
	add.s32 	%r15119, %r3213, %r3210;
	mul.wide.s32 	%rd3913, %r15119, 4;
	add.s64 	%rd3914, %rd2, %rd3913;
	st.global.f32 	[%rd3914], %f1955;
$L__BB5_5988:
	setp.gt.u32 	%p4036, %r2156, 31;
	@%p4036 bra 	$L__BB5_6075;
	ld.param.u32 	%r16854, [_Z24transposeSharedSwizzlingILi32ELi32EEvPfS0_ii_param_2];
	add.s32 	%r3214, %r3213, %r2153;
	setp.ge.s32 	%p4037, %r3214, %r16854;
	@%p4037 bra 	$L__BB5_5991;
	xor.b32  	%r15120, %r2156, %r3208;
	shl.b32 	%r15121, %r2152, 7;
	mov.u32 	%r15122, _ZZ24transposeSharedSwizzlingILi32ELi32EEvPfS0_iiE4tile;
	add.s32 	%r15123, %r15122, %r15121;
	shl.b32 	%r15124, %r2153, 7;
	add.s32 	%r15125, %r15123, %r15124;
	add.s32 	%r15126, %r15125, %r15124;
	add.s32 	%r15127, %r15126, %r15124;
	shl.b32 	%r15128, %r15120, 2;
	add.s32 	%r15129, %r15127, %r15128;
	ld.shared.f32 	%f1956, [%r15129];
	add.s32 	%r15130, %r3214, %r3210;
	mul.wide.s32 	%rd3915, %r15130, 4;
	add.s64 	%rd3916, %rd2, %rd3915;
	st.global.f32 	[%rd3916], %f1956;
$L__BB5_5991:
	setp.gt.u32 	%p4038, %r2157, 31;
	@%p4038 bra 	$L__BB5_6075;
	ld.param.u32 	%r16855, [_Z24transposeSharedSwizzlingILi32ELi32EEvPfS0_ii_param_2];
	add.s32 	%r3215, %r3214, %r2153;
	setp.ge.s32 	%p4039, %r3215, %r16855;
	@%p4039 bra 	$L__BB5_5994;
	xor.b32  	%r15131, %r2157, %r3208;
	shl.b32 	%r15132, %r2152, 7;
	mov.u32 	%r15133, _ZZ24transposeSharedSwizzlingILi32ELi32EEvPfS0_iiE4tile;
	add.s32 	%r15134, %r15133, %r15132;
	shl.b32 	%r15135, %r2153, 7;
	add.s32 	%r15136, %r15134, %r15135;
	add.s32 	%r15137, %r15136, %r15135;
	add.s32 	%r15138, %r15137, %r15135;
	add.s32 	%r15139, %r15138, %r15135;
	shl.b32 	%r15140, %r15131, 2;
	add.s32 	%r15141, %r15139, %r15140;
	ld.shared.f32 	%f1957, [%r15141];
	add.s32 	%r15142, %r3215, %r3210;
	mul.wide.s32 	%rd3917, %r15142, 4;
	add.s64 	%rd3918, %rd2, %rd3917;
	st.global.f32 	[%rd3918], %f1957;
$L__BB5_5994:
	setp.gt.u32 	%p4040, %r2158, 31;
	@%p4040 bra 	$L__BB5_6075;
	ld.param.u32 	%r16856, [_Z24transposeSharedSwizzlingILi32ELi32EEvPfS0_ii_param_2];
	add.s32 	%r3216, %r3215, %r2153;
	setp.ge.s32 	%p4041, %r3216, %r16856;
	@%p4041 bra 	$L__BB5_5997;
	xor.b32  	%r15143, %r2158, %r3208;
	shl.b32 	%r15144, %r2152, 7;
	mov.u32 	%r15145, _ZZ24transposeSharedSwizzlingILi32ELi32EEvPfS0_iiE4tile;
	add.s32 	%r15146, %r15145, %r15144;
	shl.b32 	%r15147, %r2153, 7;
	add.s32 	%r15148, %r15146, %r15147;
	add.s32 	%r15149, %r15148, %r15147;
	add.s32 	%r15150, %r15149, %r15147;
	add.s32 	%r15151, %r15150, %r15147;
	add.s32 	%r15152, %r15151, %r15147;
	shl.b32 	%r15153, %r15143, 2;
	add.s32 	%r15154, %r15152, %r15153;
	ld.shared.f32 	%f1958, [%r15154];
	add.s32 	%r15155, %r3216, %r3210;
	mul.wide.s32 	%rd3919, %r15155, 4;
	add.s64 	%rd3920, %rd2, %rd3919;
	st.global.f32 	[%rd3920], %f1958;
$L__BB5_5997:
	setp.gt.u32 	%p4042, %r2159, 31;
	@%p4042 bra 	$L__BB5_6075;
	ld.param.u32 	%r16857, [_Z24transposeSharedSwizzlingILi32ELi32EEvPfS0_ii_param_2];
	add.s32 	%r3217, %r3216, %r2153;
	setp.ge.s32 	%p4043, %r3217, %r16857;
	@%p4043 bra 	$L__BB5_6000;
	xor.b32  	%r15156, %r2159, %r3208;
	shl.b32 	%r15157, %r2152, 7;
	mov.u32 	%r15158, _ZZ24transposeSharedSwizzlingILi32ELi32EEvPfS0_iiE4tile;
	add.s32 	%r15159, %r15158, %r15157;
	shl.b32 	%r15160, %r2153, 7;
	add.s32 	%r15161, %r15159, %r15160;
	add.s32 	%r15162, %r15161, %r15160;
	add.s32 	%r15163, %r15162, %r15160;
	add.s32 	%r15164, %r15163, %r15160;
	add.s32 	%r15165, %r15164, %r15160;
	add.s32 	%r15166, %r15165, %r15160;
	shl.b32 	%r15167, %r15156, 2;
	add.s32 	%r15168, %r15166, %r15167;
	ld.shared.f32 	%f1959, [%r15168];
	add.s32 	%r15169, %r3217, %r3210;
	mul.wide.s32 	%rd3921, %r15169, 4;
	add.s64 	%rd3922, %rd2, %rd3921;
	st.global.f32 	[%rd3922], %f1959;
$L__BB5_6000:
	setp.gt.u32 	%p4044, %r2160, 31;
	@%p4044 bra 	$L__BB5_6075;
	ld.param.u32 	%r16858, [_Z24transposeSharedSwizzlingILi32ELi32EEvPfS0_ii_param_2];
	add.s32 	%r3218, %r3217, %r2153;
	setp.ge.s32 	%p4045, %r3218, %r16858;
	@%p4045 bra 	$L__BB5_6003;
	xor.b32  	%r15170, %r2160, %r3208;
	shl.b32 	%r15171, %r2152, 7;
	mov.u32 	%r15172, _ZZ24transposeSharedSwizzlingILi32ELi32EEvPfS0_iiE4tile;
	add.s32 	%r15173, %r15172, %r15171;
	shl.b32 	%r15174, %r2153, 7;
	add.s32 	%r15175, %r15173, %r15174;
	add.s32 	%r15176, %r15175, %r15174;
	add.s32 	%r15177, %r15176, %r15174;
	add.s32 	%r15178, %r15177, %r15174;
	add.s32 	%r15179, %r15178, %r15174;
	add.s32 	%r15180, %r15179, %r15174;
	add.s32 	%r15181, %r15180, %r15174;
	shl.b32 	%r15182, %r15170, 2;
	add.s32 	%r15183, %r15181, %r15182;
	ld.shared.f32 	%f1960, [%r15183];
	add.s32 	%r15184, %r3218, %r3210;
	mul.wide.s32 	%rd3923, %r15184, 4;
	add.s64 	%rd3924, %rd2, %rd3923;
	st.global.f32 	[%rd3924], %f1960;
$L__BB5_6003:
	setp.gt.u32 	%p4046, %r2161, 31;
	@%p4046 bra 	$L__BB5_6075;
	ld.param.u32 	%r16859, [_Z24transposeSharedSwizzlingILi32ELi32EEvPfS0_ii_param_2];
	add.s32 	%r3219, %r3218, %r2153;
	setp.ge.s32 	%p4047, %r3219, %r16859;
	@%p4047 bra 	$L__BB5_6006;
	xor.b32  	%r15185, %r2161, %r3208;
	shl.b32 	%r15186, %r2152, 7;
	mov.u32 	%r15187, _ZZ24transposeSharedSwizzlingILi32ELi32EEvPfS0_iiE4tile;
	add.s32 	%r15188, %r15187, %r15186;
	shl.b32 	%r15189, %r2153, 7;
	add.s32 	%r15190, %r15188, %r15189;
	add.s32 	%r15191, %r15190, %r15189;
	add.s32 	%r15192, %r15191, %r15189;
	add.s32 	%r15193, %r15192, %r15189;
	add.s32 	%r15194, %r15193, %r15189;
	add.s32 	%r15195, %r15194, %r15189;
	add.s32 	%r15196, %r15195, %r15189;
	add.s32 	%r15197, %r15196, %r15189;
	shl.b32 	%r15198, %r15185, 2;
	add.s32 	%r15199, %r15197, %r15198;
	ld.shared.f32 	%f1961, [%r15199];
	add.s32 	%r15200, %r3219, %r3210;
	mul.wide.s32 	%rd3925, %r15200, 4;
	add.s64 	%rd3926, %rd2, %rd3925;
	st.global.f32 	[%rd3926], %f1961;
$L__BB5_6006:
	setp.gt.u32 	%p4048, %r2162, 31;
	@%p4048 bra 	$L__BB5_6075;
	ld.param.u32 	%r16860, [_Z24transposeSharedSwizzlingILi32ELi32EEvPfS0_ii_param_2];
	add.s32 	%r3220, %r3219, %r2153;
	setp.ge.s32 	%p4049, %r3220, %r16860;
	@%p4049 bra 	$L__BB5_6009;
	xor.b32  	%r15201, %r2162, %r3208;
	shl.b32 	%r15202, %r2152, 7;
	mov.u32 	%r15203, _ZZ24transposeSharedSwizzlingILi32ELi32EEvPfS0_iiE4tile;
	add.s32 	%r15204, %r15203, %r15202;
	shl.b32 	%r15205, %r2153, 7;
	add.s32 	%r15206, %r15204, %r15205;
	add.s32 	%r15207, %r15206, %r15205;
	add.s32 	%r15208, %r15207, %r15205;
	add.s32 	%r15209, %r15208, %r15205;
	add.s32 	%r15210, %r15209, %r15205;
	add.s32 	%r15211, %r15210, %r15205;
	add.s32 	%r15212, %r15211, %r15205;
	add.s32 	%r15213, %r15212, %r15205;
	add.s32 	%r15214, %r15213, %r15205;
	shl.b32 	%r15215, %r15201, 2;
	add.s32 	%r15216, %r15214, %r15215;
	ld.shared.f32 	%f1962, [%r15216];
	add.s32 	%r15217, %r3220, %r3210;
	mul.wide.s32 	%rd3927, %r15217, 4;
	add.s64 	%rd3928, %rd2, %rd3927;
	st.global.f32 	[%rd3928], %f1962;
$L__BB5_6009:
	setp.gt.u32 	%p4050, %r2163, 31;
	@%p4050 bra 	$L__BB5_6075;
	ld.param.u32 	%r16861, [_Z24transposeSharedSwizzlingILi32ELi32EEvPfS0_ii_param_2];
	add.s32 	%r3221, %r3220, %r2153;
	setp.ge.s32 	%p4051, %r3221, %r16861;
	@%p4051 bra 	$L__BB5_6012;
	xor.b32  	%r15218, %r2163, %r3208;
	shl.b32 	%r15219, %r2152, 7;
	mov.u32 	%r15220, _ZZ24transposeSharedSwizzlingILi32ELi32EEvPfS0_iiE4tile;
	add.s32 	%r15221, %r15220, %r15219;
	shl.b32 	%r15222, %r2153, 7;
	add.s32 	%r15223, %r15221, %r15222;
	add.s32 	%r15224, %r15223, %r15222;
	add.s32 	%r15225, %r15224, %r15222;
	add.s32 	%r15226, %r15225, %r15222;
	add.s32 	%r15227, %r15226, %r15222;
	add.s32 	%r15228, %r15227, %r15222;
	add.s32 	%r15229, %r15228, %r15222;
	add.s32 	%r15230, %r15229, %r15222;
	add.s32 	%r15231, %r15230, %r15222;
	add.s32 	%r15232, %r15231, %r15222;
	shl.b32 	%r15233, %r15218, 2;
	add.s32 	%r15234, %r15232, %r15233;
	ld.shared.f32 	%f1963, [%r15234];
	add.s32 	%r15235, %r3221, %r3210;
	mul.wide.s32 	%rd3929, %r15235, 4;
	add.s64 	%rd3930, %rd2, %rd3929;
	st.global.f32 	[%rd3930], %f1963;
$L__BB5_6012:
	setp.gt.u32 	%p4052, %r2164, 31;
	@%p4052 bra 	$L__BB5_6075;
	ld.param.u32 	%r16862, [_Z24transposeSharedSwizzlingILi32ELi32EEvPfS0_ii_param_2];
	add.s32 	%r3222, %r3221, %r2153;
	setp.ge.s32 	%p4053, %r3222, %r16862;
	@%p4053 bra 	$L__BB5_6015;
	xor.b32  	%r15236, %r2164, %r3208;
	shl.b32 	%r15237, %r15236, 2;
	add.s32 	%r15238, %r2165, %r15237;
	ld.shared.f32 	%f1964, [%r15238];
	add.s32 	%r15239, %r3222, %r3210;
	mul.wide.s32 	%rd3931, %r15239, 4;
	add.s64 	%rd3932, %rd2, %rd3931;
	st.global.f32 	[%rd3932], %f1964;
$L__BB5_6015:
	setp.gt.u32 	%p4054, %r2166, 31;
	@%p4054 bra 	$L__BB5_6075;
	ld.param.u32 	%r16863, [_Z24transposeSharedSwizzlingILi32ELi32EEvPfS0_ii_param_2];
	add.s32 	%r3223, %r3222, %r2153;
	setp.ge.s32 	%p4055, %r3223, %r16863;
	@%p4055 bra 	$L__BB5_6018;
	xor.b32  	%r15240, %r2166, %r3208;
	shl.b32 	%r15241, %r15240, 2;
	add.s32 	%r15242, %r2167, %r15241;
	ld.shared.f32 	%f1965, [%r15242];
	add.s32 	%r15243, %r3223, %r3210;
	mul.wide.s32 	%rd3933, %r15243, 4;
	add.s64 	%rd3934, %rd2, %rd3933;
	st.global.f32 	[%rd3934], %f1965;
$L__BB5_6018:
	setp.gt.u32 	%p4056, %r2168, 31;
	@%p4056 bra 	$L__BB5_6075;
	ld.param.u32 	%r16864, [_Z24transposeSharedSwizzlingILi32ELi32EEvPfS0_ii_param_2];
	add.s32 	%r3224, %r3223, %r2153;
	setp.ge.s32 	%p4057, %r3224, %r16864;
	@%p4057 bra 	$L__BB5_6021;
	xor.b32  	%r15244, %r2168, %r3208;
	shl.b32 	%r15245, %r15244, 2;
	add.s32 	%r15246, %r2169, %r15245;
	ld.shared.f32 	%f1966, [%r15246];
	add.s32 	%r15247, %r3224, %r3210;
	mul.wide.s32 	%rd3935, %r15247, 4;
	add.s64 	%rd3936, %rd2, %rd3935;
	st.global.f32 	[%rd3936], %f1966;
$L__BB5_6021:
	setp.gt.u32 	%p4058, %r2170, 31;
	@%p4058 bra 	$L__BB5_6075;
	ld.param.u32 	%r16865, [_Z24transposeSharedSwizzlingILi32ELi32EEvPfS0_ii_param_2];
	add.s32 	%r3225, %r3224, %r2153;
	setp.ge.s32 	%p4059, %r3225, %r16865;
	@%p4059 bra 	$L__BB5_6024;
	xor.b32  	%r15248, %r2170, %r3208;
	shl.b32 	%r15249, %r15248, 2;
	add.s32 	%r15250, %r2171, %r15249;
	ld.shared.f32 	%f1967, [%r15250];
	add.s32 	%r15251, %r3225, %r3210;
	mul.wide.s32 	%rd3937, %r15251, 4;
	add.s64 	%rd3938, %rd2, %rd3937;
	st.global.f32 	[%rd3938], %f1967;
$L__BB5_6024:
	setp.gt.u32 	%p4060, %r2172, 31;
	@%p4060 bra 	$L__BB5_6075;
	ld.param.u32 	%r16866, [_Z24transposeSharedSwizzlingILi32ELi32EEvPfS0_ii_param_2];
	add.s32 	%r3226, %r3225, %r2153;
	setp.ge.s32 	%p4061, %r3226, %r16866;
	@%p4061 bra 	$L__BB5_6027;
	xor.b32  	%r15252, %r2172, %r3208;
	shl.b32 	%r15253, %r15252, 2;
	add.s32 	%r15254, %r2173, %r15253;
	ld.shared.f32 	%f1968, [%r15254];
	add.s32 	%r15255, %r3226, %r3210;
	mul.wide.s32 	%rd3939, %r15255, 4;
	add.s64 	%rd3940, %rd2, %rd3939;
	st.global.f32 	[%rd3940], %f1968;
$L__BB5_6027:
	setp.gt.u32 	%p4062, %r2174, 31;
	@%p4062 bra 	$L__BB5_6075;
	ld.param.u32 	%r16867, [_Z24transposeSharedSwizzlingILi32ELi32EEvPfS0_ii_param_2];
	add.s32 	%r3227, %r3226, %r2153;
	setp.ge.s32 	%p4063, %r3227, %r16867;
	@%p4063 bra 	$L__BB5_6030;
	xor.b32  	%r15256, %r2174, %r3208;
	shl.b32 	%r15257, %r15256, 2;
	add.s32 	%r15258, %r2175, %r15257;
	ld.shared.f32 	%f1969, [%r15258];
	add.s32 	%r15259, %r3227, %r3210;
	mul.wide.s32 	%rd3941, %r15259, 4;
	add.s64 	%rd3942, %rd2, %rd3941;
	st.global.f32 	[%rd3942], %f1969;
$L__BB5_6030:
	setp.gt.u32 	%p4064, %r2176, 31;
	@%p4064 bra 	$L__BB5_6075;
	ld.param.u32 	%r16868, [_Z24transposeSharedSwizzlingILi32ELi32EEvPfS0_ii_param_2];
	add.s32 	%r3228, %r3227, %r2153;
	setp.ge.s32 	%p4065, %r3228, %r16868;
	@%p4065 bra 	$L__BB5_6033;
	xor.b32  	%r15260, %r2176, %r3208;
	shl.b32 	%r15261, %r15260, 2;
	add.s32 	%r15262, %r2177, %r15261;
	ld.shared.f32 	%f1970, [%r15262];
	add.s32 	%r15263, %r3228, %r3210;
	mul.wide.s32 	%rd3943, %r15263, 4;
	add.s64 	%rd3944, %rd2, %rd3943;
	st.global.f32 	[%rd3944], %f1970;
$L__BB5_6033:
	setp.gt.u32 	%p4066, %r2178, 31;
	@%p4066 bra 	$L__BB5_6075;
	ld.param.u32 	%r16869, [_Z24transposeSharedSwizzlingILi32ELi32EEvPfS0_ii_param_2];
	add.s32 	%r3229, %r3228, %r2153;
	setp.ge.s32 	%p4067, %r3229, %r16869;
	@%p4067 bra 	$L__BB5_6036;
	xor.b32  	%r15264, %r2178, %r3208;
	shl.b32 	%r15265, %r15264, 2;
	add.s32 	%r15266, %r2179, %r15265;
	ld.shared.f32 	%f1971, [%r15266];
	add.s32 	%r15267, %r3229, %r3210;
	mul.wide.s32 	%rd3945, %r15267, 4;
	add.s64 	%rd3946, %rd2, %rd3945;
	st.global.f32 	[%rd3946], %f1971;
$L__BB5_6036:
	setp.gt.u32 	%p4068, %r2180, 31;
	@%p4068 bra 	$L__BB5_6075;
	ld.param.u32 	%r16870, [_Z24transposeSharedSwizzlingILi32ELi32EEvPfS0_ii_param_2];
	add.s32 	%r3230, %r3229, %r2153;
	setp.ge.s32 	%p4069, %r3230, %r16870;
	@%p4069 bra 	$L__BB5_6039;
	xor.b32  	%r15268, %r2180, %r3208;
	shl.b32 	%r15269, %r15268, 2;
	add.s32 	%r15270, %r2181, %r15269;
	ld.shared.f32 	%f1972, [%r15270];
	add.s32 	%r15271, %r3230, %r3210;
	mul.wide.s32 	%rd3947, %r15271, 4;
	add.s64 	%rd3948, %rd2, %rd3947;
	st.global.f32 	[%rd3948], %f1972;
$L__BB5_6039:
	setp.gt.u32 	%p4070, %r2182, 31;
	@%p4070 bra 	$L__BB5_6075;
	ld.param.u32 	%r16871, [_Z24transposeSharedSwizzlingILi32ELi32EEvPfS0_ii_param_2];
	add.s32 	%r3231, %r3230, %r2153;
	setp.ge.s32 	%p4071, %r3231, %r16871;
	@%p4071 bra 	$L__BB5_6042;
	xor.b32  	%r15272, %r2182, %r3208;
	shl.b32 	%r15273, %r2182, 7;
	mov.u32 	%r15274, _ZZ24transposeSharedSwizzlingILi32ELi32EEvPfS0_iiE4tile;
	add.s32 	%r15275, %r15274, %r15273;
	shl.b32 	%r15276, %r15272, 2;
	add.s32 	%r15277, %r15275, %r15276;
	ld.shared.f32 	%f1973, [%r15277];
	add.s32 	%r15278, %r3231, %r3210;
	mul.wide.s32 	%rd3949, %r15278, 4;
	add.s64 	%rd3950, %rd2, %rd3949;
	st.global.f32 	[%rd3950], %f1973;
$L__BB5_6042:
	setp.gt.u32 	%p4072, %r2183, 31;
	@%p4072 bra 	$L__BB5_6075;
	ld.param.u32 	%r16872, [_Z24transposeSharedSwizzlingILi32ELi32EEvPfS0_ii_param_2];
	add.s32 	%r3232, %r3231, %r2153;
	setp.ge.s32 	%p4073, %r3232, %r16872;
	@%p4073 bra 	$L__BB5_6045;
	xor.b32  	%r15279, %r2183, %r3208;
	shl.b32 	%r15280, %r2183, 7;
	mov.u32 	%r15281, _ZZ24transposeSharedSwizzlingILi32ELi32EEvPfS0_iiE4tile;
	add.s32 	%r15282, %r15281, %r15280;
	shl.b32 	%r15283, %r15279, 2;
	add.s32 	%r15284, %r15282, %r15283;
	ld.shared.f32 	%f1974, [%r15284];
	add.s32 	%r15285, %r3232, %r3210;
	mul.wide.s32 	%rd3951, %r15285, 4;
	add.s64 	%rd3952, %rd2, %rd3951;
	st.global.f32 	[%rd3952], %f1974;
$L__BB5_6045:
	setp.gt.u32 	%p4074, %r2184, 31;
	@%p4074 bra 	$L__BB5_6075;
	ld.param.u32 	%r16873, [_Z24transposeSharedSwizzlingILi32ELi32EEvPfS0_ii_param_2];
	add.s32 	%r3233, %r3232, %r2153;
	setp.ge.s32 	%p4075, %r3233, %r16873;
	@%p4075 bra 	$L__BB5_6048;
	xor.b32  	%r15286, %r2184, %r3208;
	shl.b32 	%r15287, %r2184, 7;
	mov.u32 	%r15288, _ZZ24transposeSharedSwizzlingILi32ELi32EEvPfS0_iiE4tile;
	add.s32 	%r15289, %r15288, %r15287;
	shl.b32 	%r15290, %r15286, 2;
	add.s32 	%r15291, %r15289, %r15290;
	ld.shared.f32 	%f1975, [%r15291];
	add.s32 	%r15292, %r3233, %r3210;
	mul.wide.s32 	%rd3953, %r15292, 4;
	add.s64 	%rd3954, %rd2, %rd3953;
	st.global.f32 	[%rd3954], %f1975;
$L__BB5_6048:
	setp.gt.u32 	%p4076, %r2185, 31;
	@%p4076 bra 	$L__BB5_6075;
	ld.param.u32 	%r16874, [_Z24transposeSharedSwizzlingILi32ELi32EEvPfS0_ii_param_2];
	add.s32 	%r3234, %r3233, %r2153;
	setp.ge.s32 	%p4077, %r3234, %r16874;
	@%p4077 bra 	$L__BB5_6051;
	xor.b32  	%r15293, %r2185, %r3208;
	shl.b32 	%r15294, %r2185, 7;
	mov.u32 	%r15295, _ZZ24transposeSharedSwizzlingILi32ELi32EEvPfS0_iiE4tile;
	add.s32 	%r15296, %r15295, %r15294;
	shl.b32 	%r15297, %r15293, 2;
	add.s32 	%r15298, %r15296, %r15297;
	ld.shared.f32 	%f1976, [%r15298];
	add.s32 	%r15299, %r3234, %r3210;
	mul.wide.s32 	%rd3955, %r15299, 4;
	add.s64 	%rd3956, %rd2, %rd3955;
	st.global.f32 	[%rd3956], %f1976;
$L__BB5_6051:
	setp.gt.u32 	%p4078, %r2186, 31;
	@%p4078 bra 	$L__BB5_6075;
	ld.param.u32 	%r16875, [_Z24transposeSharedSwizzlingILi32ELi32EEvPfS0_ii_param_2];
	add.s32 	%r3235, %r3234, %r2153;
	setp.ge.s32 	%p4079, %r3235, %r16875;
	@%p4079 bra 	$L__BB5_6054;
	xor.b32  	%r15300, %r2186, %r3208;
	shl.b32 	%r15301, %r2186, 7;
	mov.u32 	%r15302, _ZZ24transposeSharedSwizzlingILi32ELi32EEvPfS0_iiE4tile;
	add.s32 	%r15303, %r15302, %r15301;
	shl.b32 	%r15304, %r15300, 2;
	add.s32 	%r15305, %r15303, %r15304;
	ld.shared.f32 	%f1977, [%r15305];
	add.s32 	%r15306, %r3235, %r3210;
	mul.wide.s32 	%rd3957, %r15306, 4;
	add.s64 	%rd3958, %rd2, %rd3957;
	st.global.f32 	[%rd3958], %f1977;
$L__BB5_6054:
	setp.gt.u32 	%p4080, %r2187, 31;
	@%p4080 bra 	$L__BB5_6075;
	ld.param.u32 	%r16876, [_Z24transposeSharedSwizzlingILi32ELi32EEvPfS0_ii_param_2];
	add.s32 	%r3236, %r3235, %r2153;
	setp.ge.s32 	%p4081, %r3236, %r16876;
	@%p4081 bra 	$L__BB5_6057;
	xor.b32  	%r15307, %r2187, %r3208;
	shl.b32 	%r15308, %r2187, 7;
	mov.u32 	%r15309, _ZZ24transposeSharedSwizzlingILi32ELi32EEvPfS0_iiE4tile;
	add.s32 	%r15310, %r15309, %r15308;
	shl.b32 	%r15311, %r15307, 2;
	add.s32 	%r15312, %r15310, %r15311;
	ld.shared.f32 	%f1978, [%r15312];
	add.s32 	%r15313, %r3236, %r3210;
	mul.wide.s32 	%rd3959, %r15313, 4;
	add.s64 	%rd3960, %rd2, %rd3959;
	st.global.f32 	[%rd3960], %f1978;
$L__BB5_6057:
	setp.gt.u32 	%p4082, %r2188, 31;
	@%p4082 bra 	$L__BB5_6075;
	ld.param.u32 	%r16877, [_Z24transposeSharedSwizzlingILi32ELi32EEvPfS0_ii_param_2];
	add.s32 	%r3237, %r3236, %r2153;
	setp.ge.s32 	%p4083, %r3237, %r16877;
	@%p4083 bra 	$L__BB5_6060;
	xor.b32  	%r15314, %r2188, %r3208;
	shl.b32 	%r15315, %r2188, 7;
	mov.u32 	%r15316, _ZZ24transposeSharedSwizzlingILi32ELi32EEvPfS0_iiE4tile;
	add.s32 	%r15317, %r15316, %r15315;
	shl.b32 	%r15318, %r15314, 2;
	add.s32 	%r15319, %r15317, %r15318;
	ld.shared.f32 	%f1979, [%r15319];
	add.s32 	%r15320, %r3237, %r3210;
	mul.wide.s32 	%rd3961, %r15320, 4;
	add.s64 	%rd3962, %rd2, %rd3961;
	st.global.f32 	[%rd3962], %f1979;
$L__BB5_6060:
	setp.gt.u32 	%p4084, %r2189, 31;
	@%p4084 bra 	$L__BB5_6075;
	ld.param.u32 	%r16878, [_Z24transposeSharedSwizzlingILi32ELi32EEvPfS0_ii_param_2];
	add.s32 	%r3238, %r3237, %r2153;
	setp.ge.s32 	%p4085, %r3238, %r16878;
	@%p4085 bra 	$L__BB5_6063;
	xor.b32  	%r15321, %r2189, %r3208;
	shl.b32 	%r15322, %r2189, 7;
	mov.u32 	%r15323, _ZZ24transposeSharedSwizzlingILi32ELi32EEvPfS0_iiE4tile;
	add.s32 	%r15324, %r15323, %r15322;
	shl.b32 	%r15325, %r15321, 2;
	add.s32 	%r15326, %r15324, %r15325;
	ld.shared.f32 	%f1980, [%r15326];
	add.s32 	%r15327, %r3238, %r3210;
	mul.wide.s32 	%rd3963, %r15327, 4;
	add.s64 	%rd3964, %rd2, %rd3963;
	st.global.f32 	[%rd3964], %f1980;
$L__BB5_6063:
	setp.gt.u32 	%p4086, %r2190, 31;
	@%p4086 bra 	$L__BB5_6075;
	ld.param.u32 	%r16879, [_Z24transposeSharedSwizzlingILi32ELi32EEvPfS0_ii_param_2];
	add.s32 	%r3239, %r3238, %r2153;
	setp.ge.s32 	%p4087, %r3239, %r16879;
	@%p4087 bra 	$L__BB5_6066;
	xor.b32  	%r15328, %r2190, %r3208;
	shl.b32 	%r15329, %r2190, 7;
	mov.u32 	%r15330, _ZZ24transposeSharedSwizzlingILi32ELi32EEvPfS0_iiE4tile;
	add.s32 	%r15331, %r15330, %r15329;
	shl.b32 	%r15332, %r15328, 2;
	add.s32 	%r15333, %r15331, %r15332;
	ld.shared.f32 	%f1981, [%r15333];
	add.s32 	%r15334, %r3239, %r3210;
	mul.wide.s32 	%rd3965, %r15334, 4;
	add.s64 	%rd3966, %rd2, %rd3965;
	st.global.f32 	[%rd3966], %f1981;
$L__BB5_6066:
	setp.gt.u32 	%p4088, %r2191, 31;
	@%p4088 bra 	$L__BB5_6075;
	ld.param.u32 	%r16880, [_Z24transposeSharedSwizzlingILi32ELi32EEvPfS0_ii_param_2];
	add.s32 	%r3240, %r3239, %r2153;
	setp.ge.s32 	%p4089, %r3240, %r16880;
	@%p4089 bra 	$L__BB5_6069;
	xor.b32  	%r15335, %r2191, %r3208;
	shl.b32 	%r15336, %r2191, 7;
	mov.u32 	%r15337, _ZZ24transposeSharedSwizzlingILi32ELi32EEvPfS0_iiE4tile;
	add.s32 	%r15338, %r15337, %r15336;
	shl.b32 	%r15339, %r15335, 2;
	add.s32 	%r15340, %r15338, %r15339;
	ld.shared.f32 	%f1982, [%r15340];
	add.s32 	%r15341, %r3240, %r3210;
	mul.wide.s32 	%rd3967, %r15341, 4;
	add.s64 	%rd3968, %rd2, %rd3967;
	st.global.f32 	[%rd3968], %f1982;
$L__BB5_6069:
	setp.gt.u32 	%p4090, %r2192, 31;
	@%p4090 bra 	$L__BB5_6075;
	ld.param.u32 	%r16881, [_Z24transposeSharedSwizzlingILi32ELi32EEvPfS0_ii_param_2];
	add.s32 	%r3241, %r3240, %r2153;
	setp.ge.s32 	%p4091, %r3241, %r16881;
	@%p4091 bra 	$L__BB5_6072;
	xor.b32  	%r15342, %r2192, %r3208;
	shl.b32 	%r15343, %r2192, 7;
	mov.u32 	%r15344, _ZZ24transposeSharedSwizzlingILi32ELi32EEvPfS0_iiE4tile;
	add.s32 	%r15345, %r15344, %r15343;
	shl.b32 	%r15346, %r15342, 2;
	add.s32 	%r15347, %r15345, %r15346;
	ld.shared.f32 	%f1983, [%r15347];
	add.s32 	%r15348, %r3241, %r3210;
	mul.wide.s32 	%rd3969, %r15348, 4;
	add.s64 	%rd3970, %rd2, %rd3969;
	st.global.f32 	[%rd3970], %f1983;
$L__BB5_6072:
	setp.gt.u32 	%p4092, %r2193, 31;
	@%p4092 bra 	$L__BB5_6075;
	ld.param.u32 	%r16882, [_Z24transposeSharedSwizzlingILi32ELi32EEvPfS0_ii_param_2];
	add.s32 	%r3242, %r3241, %r2153;
	setp.ge.s32 	%p4093, %r3242, %r16882;
	@%p4093 bra 	$L__BB5_6075;
	xor.b32  	%r15349, %r2193, %r3208;
	shl.b32 	%r15350, %r2193, 7;
	mov.u32 	%r15351, _ZZ24transposeSharedSwizzlingILi32ELi32EEvPfS0_iiE4tile;
	add.s32 	%r15352, %r15351, %r15350;
	shl.b32 	%r15353, %r15349, 2;
	add.s32 	%r15354, %r15352, %r15353;
	ld.shared.f32 	%f1984, [%r15354];
	add.s32 	%r15355, %r3242, %r3210;
	mul.wide.s32 	%rd3971, %r15355, 4;
	add.s64 	%rd3972, %rd2, %rd3971;
	st.global.f32 	[%rd3972], %f1984;
$L__BB5_6075:
	add.s32 	%r3243, %r3208, %r2227;
	setp.gt.u32 	%p4094, %r3243, 31;
	@%p4094 bra 	$L__BB5_6270;
	ld.param.u32 	%r18001, [_Z24transposeSharedSwizzlingILi32ELi32EEvPfS0_ii_param_3];
	add.s32 	%r3244, %r3209, %r2227;
	setp.ge.s32 	%p4095, %r3244, %r18001;
	@%p4095 bra 	$L__BB5_6270;
	@%p2116 bra 	$L__BB5_6173;
	ld.param.u32 	%r16883, [_Z24transposeSharedSwizzlingILi32ELi32EEvPfS0_ii_param_2];
	mul.lo.s32 	%r3245, %r3244, %r16883;
	add.s32 	%r3246, %r2152, %r2151;
	setp.ge.s32 	%p4097, %r3246, %r16883;
	@%p4097 bra 	$L__BB5_6080;
	xor.b32  	%r15356, %r2152, %r3243;
	shl.b32 	%r15357, %r2152, 7;
	mov.u32 	%r15358, _ZZ24transposeSharedSwizzlingILi32ELi32EEvPfS0_iiE4tile;
	add.s32 	%r15359, %r15358, %r15357;
	shl.b32 	%r15360, %r15356, 2;
	add.s32 	%r15361, %r15359, %r15360;
	ld.shared.f32 	%f1985, [%r15361];
	add.s32 	%r15362, %r3246, %r3245;
	mul.wide.s32 	%rd3973, %r15362, 4;
	add.s64 	%rd3974, %rd2, %rd3973;
	st.global.f32 	[%rd3974], %f1985;
$L__BB5_6080:
	setp.gt.u32 	%p4098, %r2154, 31;
	@%p4098 bra 	$L__BB5_6173;
	ld.param.u32 	%r16884, [_Z24transposeSharedSwizzlingILi32ELi32EEvPfS0_ii_param_2];
	add.s32 	%r3247, %r3246, %r2153;
	setp.ge.s32 	%p4099, %r3247, %r16884;
	@%p4099 bra 	$L__BB5_6083;
	xor.b32  	%r15363, %r2154, %r3243;
	shl.b32 	%r15364, %r2152, 7;
	mov.u32 	%r15365, _ZZ24transposeSharedSwizzlingILi32ELi32EEvPfS0_iiE4tile;
	add.s32 	%r15366, %r15365, %r15364;
	shl.b32 	%r15367, %r2153, 7;
	add.s32 	%r15368, %r15366, %r15367;
	shl.b32 	%r15369, %r15363, 2;
	add.s32 	%r15370, %r15368, %r15369;
	ld.shared.f32 	%f1986, [%r15370];
	add.s32 	%r15371, %r3247, %r3245;
	mul.wide.s32 	%rd3975, %r15371, 4;
	add.s64 	%rd3976, %rd2, %rd3975;
	st.global.f32 	[%rd3976], %f1986;
$L__BB5_6083:
	setp.gt.u32 	%p4100, %r2155, 31;
	@%p4100 bra 	$L__BB5_6173;
	ld.param.u32 	%r16885, [_Z24transposeSharedSwizzlingILi32ELi32EEvPfS0_ii_param_2];
	add.s32 	%r3248, %r3247, %r2153;
	setp.ge.s32 	%p4101, %r3248, %r16885;
	@%p4101 bra 	$L__BB5_6086;
	xor.b32  	%r15372, %r2155, %r3243;
	shl.b32 	%r15373, %r2152, 7;
	mov.u32 	%r15374, _ZZ24transposeSharedSwizzlingILi32ELi32EEvPfS0_iiE4tile;
	add.s32 	%r15375, %r15374, %r15373;
	shl.b32 	%r15376, %r2153, 7;
	add.s32 	%r15377, %r15375, %r15376;
	add.s32 	%r15378, %r15377, %r15376;
	shl.b32 	%r15379, %r15372, 2;
	add.s32 	%r15380, %r15378, %r15379;
	ld.shared.f32 	%f1987, [%r15380];
	add.s32 	%r15381, %r3248, %r3245;
	mul.wide.s32 	%rd3977, %r15381, 4;
	add.s64 	%rd3978, %rd2, %rd3977;
	st.global.f32 	[%rd3978], %f1987;
$L__BB5_6086:
	setp.gt.u32 	%p4102, %r2156, 31;
	@%p4102 bra 	$L__BB5_6173;
	ld.param.u32 	%r16886, [_Z24transposeSharedSwizzlingILi32ELi32EEvPfS0_ii_param_2];
	add.s32 	%r3249, %r3248, %r2153;
	setp.ge.s32 	%p4103, %r3249, %r16886;
	@%p4103 bra 	$L__BB5_6089;
	xor.b32  	%r15382, %r2156, %r3243;
	shl.b32 	%r15383, %r2152, 7;
	mov.u32 	%r15384, _ZZ24transposeSharedSwizzlingILi32ELi32EEvPfS0_iiE4tile;
	add.s32 	%r15385, %r15384, %r15383;
	shl.b32 	%r15386, %r2153, 7;
	add.s32 	%r15387, %r15385, %r15386;
	add.s32 	%r15388, %r15387, %r15386;
	add.s32 	%r15389, %r15388, %r15386;
	shl.b32 	%r15390, %r15382, 2;
	add.s32 	%r15391, %r15389, %r15390;
	ld.shared.f32 	%f1988, [%r15391];
	add.s32 	%r15392, %r3249, %r3245;
	mul.wide.s32 	%rd3979, %r15392, 4;
	add.s64 	%rd3980, %rd2, %rd3979;
	st.global.f32 	[%rd3980], %f1988;
$L__BB5_6089:
	setp.gt.u32 	%p4104, %r2157, 31;
	@%p4104 bra 	$L__BB5_6173;
	ld.param.u32 	%r16887, [_Z24transposeSharedSwizzlingILi32ELi32EEvPfS0_ii_param_2];
	add.s32 	%r3250, %r3249, %r2153;
	setp.ge.s32 	%p4105, %r3250, %r16887;
	@%p4105 bra 	$L__BB5_6092;
	xor.b32  	%r15393, %r2157, %r3243;
	shl.b32 	%r15394, %r2152, 7;
	mov.u32 	%r15395, _ZZ24transposeSharedSwizzlingILi32ELi32EEvPfS0_iiE4tile;
	add.s32 	%r15396, %r15395, %r15394;
	shl.b32 	%r15397, %r2153, 7;
	add.s32 	%r15398, %r15396, %r15397;
	add.s32 	%r15399, %r15398, %r15397;
	add.s32 	%r15400, %r15399, %r15397;
	add.s32 	%r15401, %r15400, %r15397;
	shl.b32 	%r15402, %r15393, 2;
	add.s32 	%r15403, %r15401, %r15402;
	ld.shared.f32 	%f1989, [%r15403];
	add.s32 	%r15404, %r3250, %r3245;
	mul.wide.s32 	%rd3981, %r15404, 4;
	add.s64 	%rd3982, %rd2, %rd3981;
	st.global.f32 	[%rd3982], %f1989;
$L__BB5_6092:
	setp.gt.u32 	%p4106, %r2158, 31;
	@%p4106 bra 	$L__BB5_6173;
	ld.param.u32 	%r16888, [_Z24transposeSharedSwizzlingILi32ELi32EEvPfS0_ii_param_2];
	add.s32 	%r3251, %r3250, %r2153;
	setp.ge.s32 	%p4107, %r3251, %r16888;
	@%p4107 bra 	$L__BB5_6095;
	xor.b32  	%r15405, %r2158, %r3243;
	shl.b32 	%r15406, %r2152, 7;
	mov.u32 	%r15407, _ZZ24transposeSharedSwizzlingILi32ELi32EEvPfS0_iiE4tile;
	add.s32 	%r15408, %r15407, %r15406;
	shl.b32 	%r15409, %r2153, 7;
	add.s32 	%r15410, %r15408, %r15409;
	add.s32 	%r15411, %r15410, %r15409;
	add.s32 	%r15412, %r15411, %r15409;
	add.s32 	%r15413, %r15412, %r15409;
	add.s32 	%r15414, %r15413, %r15409;
	shl.b32 	%r15415, %r15405, 2;
	add.s32 	%r15416, %r15414, %r15415;
	ld.shared.f32 	%f1990, [%r15416];
	add.s32 	%r15417, %r3251, %r3245;
	mul.wide.s32 	%rd3983, %r15417, 4;
	add.s64 	%rd3984, %rd2, %rd3983;
	st.global.f32 	[%rd3984], %f1990;
$L__BB5_6095:
	setp.gt.u32 	%p4108, %r2159, 31;
	@%p4108 bra 	$L__BB5_6173;
	ld.param.u32 	%r16889, [_Z24transposeSharedSwizzlingILi32ELi32EEvPfS0_ii_param_2];
	add.s32 	%r3252, %r3251, %r2153;
	setp.ge.s32 	%p4109, %r3252, %r16889;
	@%p4109 bra 	$L__BB5_6098;
	xor.b32  	%r15418, %r2159, %r3243;
	shl.b32 	%r15419, %r2152, 7;
	mov.u32 	%r15420, _ZZ24transposeSharedSwizzlingILi32ELi32EEvPfS0_iiE4tile;
	add.s32 	%r15421, %r15420, %r15419;
	shl.b32 	%r15422, %r2153, 7;
	add.s32 	%r15423, %r15421, %r15422;
	add.s32 	%r15424, %r15423, %r15422;
	add.s32 	%r15425, %r15424, %r15422;
	add.s32 	%r15426, %r15425, %r15422;
	add.s32 	%r15427, %r15426, %r15422;
	add.s32 	%r15428, %r15427, %r15422;
	shl.b32 	%r15429, %r15418, 2;
	add.s32 	%r15430, %r15428, %r15429;
	ld.shared.f32 	%f1991, [%r15430];
	add.s32 	%r15431, %r3252, %r3245;
	mul.wide.s32 	%rd3985, %r15431, 4;
	add.s64 	%rd3986, %rd2, %rd3985;
	st.global.f32 	[%rd3986], %f1991;
$L__BB5_6098:
	setp.gt.u32 	%p4110, %r2160, 31;
	@%p4110 bra 	$L__BB5_6173;
	ld.param.u32 	%r16890, [_Z24transposeSharedSwizzlingILi32ELi32EEvPfS0_ii_param_2];
	add.s32 	%r3253, %r3252, %r2153;
	setp.ge.s32 	%p4111, %r3253, %r16890;
	@%p4111 bra 	$L__BB5_6101;
	xor.b32  	%r15432, %r2160, %r3243;
	shl.b32 	%r15433, %r2152, 7;
	mov.u32 	%r15434, _ZZ24transposeSharedSwizzlingILi32ELi32EEvPfS0_iiE4tile;
	add.s32 	%r15435, %r15434, %r15433;
	shl.b32 	%r15436, %r2153, 7;
	add.s32 	%r15437, %r15435, %r15436;
	add.s32 	%r15438, %r15437, %r15436;
	add.s32 	%r15439, %r15438, %r15436;
	add.s32 	%r15440, %r15439, %r15436;
	add.s32 	%r15441, %r15440, %r15436;
	add.s32 	%r15442, %r15441, %r15436;
	add.s32 	%r15443, %r15442, %r15436;
	shl.b32 	%r15444, %r15432, 2;
	add.s32 	%r15445, %r15443, %r15444;
	ld.shared.f32 	%f1992, [%r15445];
	add.s32 	%r15446, %r3253, %r3245;
	mul.wide.s32 	%rd3987, %r15446, 4;
	add.s64 	%rd3988, %rd2, %rd3987;
	st.global.f32 	[%rd3988], %f1992;
$L__BB5_6101:
	setp.gt.u32 	%p4112, %r2161, 31;
	@%p4112 bra 	$L__BB5_6173;
	ld.param.u32 	%r16891, [_Z24transposeSharedSwizzlingILi32ELi32EEvPfS0_ii_param_2];
	add.s32 	%r3254, %r3253, %r2153;
	setp.ge.s32 	%p4113, %r3254, %r16891;
	@%p4113 bra 	$L__BB5_6104;
	xor.b32  	%r15447, %r2161, %r3243;
	shl.b32 	%r15448, %r2152, 7;
	mov.u32 	%r15449, _ZZ24transposeSharedSwizzlingILi32ELi32EEvPfS0_iiE4tile;
	add.s32 	%r15450, %r15449, %r15448;
	shl.b32 	%r15451, %r2153, 7;
	add.s32 	%r15452, %r15450, %r15451;
	add.s32 	%r15453, %r15452, %r15451;
	add.s32 	%r15454, %r15453, %r15451;
	add.s32 	%r15455, %r15454, %r15451;
	add.s32 	%r15456, %r15455, %r15451;
	add.s32 	%r15457, %r15456, %r15451;
	add.s32 	%r15458, %r15457, %r15451;
	add.s32 	%r15459, %r15458, %r15451;
	shl.b32 	%r15460, %r15447, 2;
	add.s32 	%r15461, %r15459, %r15460;
	ld.shared.f32 	%f1993, [%r15461];
	add.s32 	%r15462, %r3254, %r3245;
	mul.wide.s32 	%rd3989, %r15462, 4;
	add.s64 	%rd3990, %rd2, %rd3989;
	st.global.f32 	[%rd3990], %f1993;
$L__BB5_6104:
	setp.gt.u32 	%p4114, %r2162, 31;
	@%p4114 bra 	$L__BB5_6173;
	ld.param.u32 	%r16892, [_Z24transposeSharedSwizzlingILi32ELi32EEvPfS0_ii_param_2];
	add.s32 	%r3255, %r3254, %r2153;
	setp.ge.s32 	%p4115, %r3255, %r16892;
	@%p4115 bra 	$L__BB5_6107;
	xor.b32  	%r15463, %r2162, %r3243;
	shl.b32 	%r15464, %r2152, 7;
	mov.u32 	%r15465, _ZZ24transposeSharedSwizzlingILi32ELi32EEvPfS0_iiE4tile;
	add.s32 	%r15466, %r15465, %r15464;
	shl.b32 	%r15467, %r2153, 7;
	add.s32 	%r15468, %r15466, %r15467;
	add.s32 	%r15469, %r15468, %r15467;
	add.s32 	%r15470, %r15469, %r15467;
	add.s32 	%r15471, %r15470, %r15467;
	add.s32 	%r15472, %r15471, %r15467;
	add.s32 	%r15473, %r15472, %r15467;
	add.s32 	%r15474, %r15473, %r15467;
	add.s32 	%r15475, %r15474, %r15467;
	add.s32 	%r15476, %r15475, %r15467;
	shl.b32 	%r15477, %r15463, 2;
	add.s32 	%r15478, %r15476, %r15477;
	ld.shared.f32 	%f1994, [%r15478];
	add.s32 	%r15479, %r3255, %r3245;
	mul.wide.s32 	%rd3991, %r15479, 4;
	add.s64 	%rd3992, %rd2, %rd3991;
	st.global.f32 	[%rd3992], %f1994;
$L__BB5_6107:
	setp.gt.u32 	%p4116, %r2163, 31;
	@%p4116 bra 	$L__BB5_6173;
	ld.param.u32 	%r16893, [_Z24transposeSharedSwizzlingILi32ELi32EEvPfS0_ii_param_2];
	add.s32 	%r3256, %r3255, %r2153;
	setp.ge.s32 	%p4117, %r3256, %r16893;
	@%p4117 bra 	$L__BB5_6110;
	xor.b32  	%r15480, %r2163, %r3243;
	shl.b32 	%r15481, %r2152, 7;
	mov.u32 	%r15482, _ZZ24transposeSharedSwizzlingILi32ELi32EEvPfS0_iiE4tile;
	add.s32 	%r15483, %r15482, %r15481;
	shl.b32 	%r15484, %r2153, 7;
	add.s32 	%r15485, %r15483, %r15484;
	add.s32 	%r15486, %r15485, %r15484;
	add.s32 	%r15487, %r15486, %r15484;
	add.s32 	%r15488, %r15487, %r15484;
	add.s32 	%r15489, %r15488, %r15484;
	add.s32 	%r15490, %r15489, %r15484;
	add.s32 	%r15491, %r15490, %r15484;
	add.s32 	%r15492, %r15491, %r15484;
	add.s32 	%r15493, %r15492, %r15484;
	add.s32 	%r15494, %r15493, %r15484;
	shl.b32 	%r15495, %r15480, 2;
	add.s32 	%r15496, %r15494, %r15495;
	ld.shared.f32 	%f1995, [%r15496];
	add.s32 	%r15497, %r3256, %r3245;
	mul.wide.s32 	%rd3993, %r15497, 4;
	add.s64 	%rd3994, %rd2, %rd3993;
	st.global.f32 	[%rd3994], %f1995;
$L__BB5_6110:
	setp.gt.u32 	%p4118, %r2164, 31;
	@%p4118 bra 	$L__BB5_6173;
	ld.param.u32 	%r16894, [_Z24transposeSharedSwizzlingILi32ELi32EEvPfS0_ii_param_2];
	add.s32 	%r3257, %r3256, %r2153;
	setp.ge.s32 	%p4119, %r3257, %r16894;
	@%p4119 bra 	$L__BB5_6113;
	xor.b32  	%r15498, %r2164, %r3243;
	shl.b32 	%r15499, %r15498, 2;
	add.s32 	%r15500, %r2165, %r15499;
	ld.shared.f32 	%f1996, [%r15500];
	add.s32 	%r15501, %r3257, %r3245;
	mul.wide.s32 	%rd3995, %r15501, 4;
	add.s64 	%rd3996, %rd2, %rd3995;
	st.global.f32 	[%rd3996], %f1996;
$L__BB5_6113:
	setp.gt.u32 	%p4120, %r2166, 31;
	@%p4120 bra 	$L__BB5_6173;
	ld.param.u32 	%r16895, [_Z24transposeSharedSwizzlingILi32ELi32EEvPfS0_ii_param_2];
	add.s32 	%r3258, %r3257, %r2153;
	setp.ge.s32 	%p4121, %r3258, %r16895;
	@%p4121 bra 	$L__BB5_6116;
	xor.b32  	%r15502, %r2166, %r3243;
	shl.b32 	%r15503, %r15502, 2;
	add.s32 	%r15504, %r2167, %r15503;
	ld.shared.f32 	%f1997, [%r15504];
	add.s32 	%r15505, %r3258, %r3245;
	mul.wide.s32 	%rd3997, %r15505, 4;
	add.s64 	%rd3998, %rd2, %rd3997;
	st.global.f32 	[%rd3998], %f1997;
$L__BB5_6116:
	setp.gt.u32 	%p4122, %r2168, 31;
	@%p4122 bra 	$L__BB5_6173;
	ld.param.u32 	%r16896, [_Z24transposeSharedSwizzlingILi32ELi32EEvPfS0_ii_param_2];
	add.s32 	%r3259, %r3258, %r2153;
	setp.ge.s32 	%p4123, %r3259, %r16896;
	@%p4123 bra 	$L__BB5_6119;
	xor.b32  	%r15506, %r2168, %r3243;
	shl.b32 	%r15507, %r15506, 2;
	add.s32 	%r15508, %r2169, %r15507;
	ld.shared.f32 	%f1998, [%r15508];
	add.s32 	%r15509, %r3259, %r3245;
	mul.wide.s32 	%rd3999, %r15509, 4;
	add.s64 	%rd4000, %rd2, %rd3999;
	st.global.f32 	[%rd4000], %f1998;
$L__BB5_6119:
	setp.gt.u32 	%p4124, %r2170, 31;
	@%p4124 bra 	$L__BB5_6173;
	ld.param.u32 	%r16897, [_Z24transposeSharedSwizzlingILi32ELi32EEvPfS0_ii_param_2];
	add.s32 	%r3260, %r3259, %r2153;
	setp.ge.s32 	%p4125, %r3260, %r16897;
	@%p4125 bra 	$L__BB5_6122;
	xor.b32  	%r15510, %r2170, %r3243;
	shl.b32 	%r15511, %r15510, 2;
	add.s32 	%r15512, %r2171, %r15511;
	ld.shared.f32 	%f1999, [%r15512];
	add.s32 	%r15513, %r3260, %r3245;
	mul.wide.s32 	%rd4001, %r15513, 4;
	add.s64 	%rd4002, %rd2, %rd4001;
	st.global.f32 	[%rd4002], %f1999;
$L__BB5_6122:
	setp.gt.u32 	%p4126, %r2172, 31;
	@%p4126 bra 	$L__BB5_6173;
	ld.param.u32 	%r16898, [_Z24transposeSharedSwizzlingILi32ELi32EEvPfS0_ii_param_2];
	add.s32 	%r3261, %r3260, %r2153;
	setp.ge.s32 	%p4127, %r3261, %r16898;
	@%p4127 bra 	$L__BB5_6125;
	xor.b32  	%r15514, %r2172, %r3243;
	shl.b32 	%r15515, %r15514, 2;
	add.s32 	%r15516, %r2173, %r15515;
	ld.shared.f32 	%f2000, [%r15516];
	add.s32 	%r15517, %r3261, %r3245;
	mul.wide.s32 	%rd4003, %r15517, 4;
	add.s64 	%rd4004, %rd2, %rd4003;
	st.global.f32 	[%rd4004], %f2000;
$L__BB5_6125:
	setp.gt.u32 	%p4128, %r2174, 31;
	@%p4128 bra 	$L__BB5_6173;
	ld.param.u32 	%r16899, [_Z24transposeSharedSwizzlingILi32ELi32EEvPfS0_ii_param_2];
	add.s32 	%r3262, %r3261, %r2153;
	setp.ge.s32 	%p4129, %r3262, %r16899;
	@%p4129 bra 	$L__BB5_6128;
	xor.b32  	%r15518, %r2174, %r3243;
	shl.b32 	%r15519, %r15518, 2;
	add.s32 	%r15520, %r2175, %r15519;
	ld.shared.f32 	%f2001, [%r15520];
	add.s32 	%r15521, %r3262, %r3245;
	mul.wide.s32 	%rd4005, %r15521, 4;
	add.s64 	%rd4006, %rd2, %rd4005;
	st.global.f32 	[%rd4006], %f2001;
$L__BB5_6128:
	setp.gt.u32 	%p4130, %r2176, 31;
	@%p4130 bra 	$L__BB5_6173;
	ld.param.u32 	%r16900, [_Z24transposeSharedSwizzlingILi32ELi32EEvPfS0_ii_param_2];
	add.s32 	%r3263, %r3262, %r2153;
	setp.ge.s32 	%p4131, %r3263, %r16900;
	@%p4131 bra 	$L__BB5_6131;
	xor.b32  	%r15522, %r2176, %r3243;
	shl.b32 	%r15523, %r15522, 2;
	add.s32 	%r15524, %r2177, %r15523;
	ld.shared.f32 	%f2002, [%r15524];
	add.s32 	%r15525, %r3263, %r3245;
	mul.wide.s32 	%rd4007, %r15525, 4;
	add.s64 	%rd4008, %rd2, %rd4007;
	st.global.f32 	[%rd4008], %f2002;
$L__BB5_6131:
	setp.gt.u32 	%p4132, %r2178, 31;
	@%p4132 bra 	$L__BB5_6173;
	ld.param.u32 	%r16901, [_Z24transposeSharedSwizzlingILi32ELi32EEvPfS0_ii_param_2];
	add.s32 	%r3264, %r3263, %r2153;
	setp.ge.s32 	%p4133, %r3264, %r16901;
	@%p4133 bra 	$L__BB5_6134;
	xor.b32  	%r15526, %r2178, %r3243;
	shl.b32 	%r15527, %r15526, 2;
	add.s32 	%r15528, %r2179, %r15527;
	ld.shared.f32 	%f2003, [%r15528];
	add.s32 	%r15529, %r3264, %r3245;
	mul.wide.s32 	%rd4009, %r15529, 4;
	add.s64 	%rd4010, %rd2, %rd4009;
	st.global.f32 	[%rd4010], %f2003;
$L__BB5_6134:
	setp.gt.u32 	%p4134, %r2180, 31;
	@%p4134 bra 	$L__BB5_6173;
	ld.param.u32 	%r16902, [_Z24transposeSharedSwizzlingILi32ELi32EEvPfS0_ii_param_2];
	add.s32 	%r3265, %r3264, %r2153;
	setp.ge.s32 	%p4135, %r3265, %r16902;
	@%p4135 bra 	$L__BB5_6137;
	xor.b32  	%r15530, %r2180, %r3243;
	shl.b32 	%r15531, %r15530, 2;
	add.s32 	%r15532, %r2181, %r15531;
	ld.shared.f32 	%f2004, [%r15532];
	add.s32 	%r15533, %r3265, %r3245;
	mul.wide.s32 	%rd4011, %r15533, 4;
	add.s64 	%rd4012, %rd2, %rd4011;
	st.global.f32 	[%rd4012], %f2004;
$L__BB5_6137:
	setp.gt.u32 	%p4136, %r2182, 31;
	@%p4136 bra 	$L__BB5_6173;
	ld.param.u32 	%r16903, [_Z24transposeSharedSwizzlingILi32ELi32EEvPfS0_ii_param_2];
	add.s32 	%r3266, %r3265, %r2153;
	setp.ge.s32 	%p4137, %r3266, %r16903;
	@%p4137 bra 	$L__BB5_6140;
	xor.b32  	%r15534, %r2182, %r3243;
	shl.b32 	%r15535, %r2182, 7;
	mov.u32 	%r15536, _ZZ24transposeSharedSwizzlingILi32ELi32EEvPfS0_iiE4tile;
	add.s32 	%r15537, %r15536, %r15535;
	shl.b32 	%r15538, %r15534, 2;
	add.s32 	%r15539, %r15537, %r15538;
	ld.shared.f32 	%f2005, [%r15539];
	add.s32 	%r15540, %r3266, %r3245;
	mul.wide.s32 	%rd4013, %r15540, 4;
	add.s64 	%rd4014, %rd2, %rd4013;
	st.global.f32 	[%rd4014], %f2005;
$L__BB5_6140:
	setp.gt.u32 	%p4138, %r2183, 31;
	@%p4138 bra 	$L__BB5_6173;
	ld.param.u32 	%r16904, [_Z24transposeSharedSwizzlingILi32ELi32EEvPfS0_ii_param_2];
	add.s32 	%r3267, %r3266, %r2153;
	setp.ge.s32 	%p4139, %r3267, %r16904;
	@%p4139 bra 	$L__BB5_6143;
	xor.b32  	%r15541, %r2183, %r3243;
	shl.b32 	%r15542, %r2183, 7;
	mov.u32 	%r15543, _ZZ24transposeSharedSwizzlingILi32ELi32EEvPfS0_iiE4tile;
	add.s32 	%r15544, %r15543, %r15542;
	shl.b32 	%r15545, %r15541, 2;
	add.s32 	%r15546, %r15544, %r15545;
	ld.shared.f32 	%f2006, [%r15546];
	add.s32 	%r15547, %r3267, %r3245;
	mul.wide.s32 	%rd4015, %r15547, 4;
	add.s64 	%rd4016, %rd2, %rd4015;
	st.global.f32 	[%rd4016], %f2006;
$L__BB5_6143:
	setp.gt.u32 	%p4140, %r2184, 31;
	@%p4140 bra 	$L__BB5_6173;
	ld.param.u32 	%r16905, [_Z24transposeSharedSwizzlingILi32ELi32EEvPfS0_ii_param_2];
	add.s32 	%r3268, %r3267, %r2153;
	setp.ge.s32 	%p4141, %r3268, %r16905;
	@%p4141 bra 	$L__BB5_6146;
	xor.b32  	%r15548, %r2184, %r3243;
	shl.b32 	%r15549, %r2184, 7;
	mov.u32 	%r15550, _ZZ24transposeSharedSwizzlingILi32ELi32EEvPfS0_iiE4tile;
	add.s32 	%r15551, %r15550, %r15549;
	shl.b32 	%r15552, %r15548, 2;
	add.s32 	%r15553, %r15551, %r15552;
	ld.shared.f32 	%f2007, [%r15553];
	add.s32 	%r15554, %r3268, %r3245;
	mul.wide.s32 	%rd4017, %r15554, 4;
	add.s64 	%rd4018, %rd2, %rd4017;
	st.global.f32 	[%rd4018], %f2007;
$L__BB5_6146:
	setp.gt.u32 	%p4142, %r2185, 31;
	@%p4142 bra 	$L__BB5_6173;
	ld.param.u32 	%r16906, [_Z24transposeSharedSwizzlingILi32ELi32EEvPfS0_ii_param_2];
	add.s32 	%r3269, %r3268, %r2153;
	setp.ge.s32 	%p4143, %r3269, %r16906;
	@%p4143 bra 	$L__BB5_6149;
	xor.b32  	%r15555, %r2185, %r3243;
	shl.b32 	%r15556, %r2185, 7;
	mov.u32 	%r15557, _ZZ24transposeSharedSwizzlingILi32ELi32EEvPfS0_iiE4tile;
	add.s32 	%r15558, %r15557, %r15556;
	shl.b32 	%r15559, %r15555, 2;
	add.s32 	%r15560, %r15558, %r15559;
	ld.shared.f32 	%f2008, [%r15560];
	add.s32 	%r15561, %r3269, %r3245;
	mul.wide.s32 	%rd4019, %r15561, 4;
	add.s64 	%rd4020, %rd2, %rd4019;
	st.global.f32 	[%rd4020], %f2008;
$L__BB5_6149:
	setp.gt.u32 	%p4144, %r2186, 31;
	@%p4144 bra 	$L__BB5_6173;
	ld.param.u32 	%r16907, [_Z24transposeSharedSwizzlingILi32ELi32EEvPfS0_ii_param_2];
	add.s32 	%r3270, %r3269, %r2153;
	setp.ge.s32 	%p4145, %r3270, %r16907;
	@%p4145 bra 	$L__BB5_6152;
	xor.b32  	%r15562, %r2186, %r3243;
	shl.b32 	%r15563, %r2186, 7;
	mov.u32 	%r15564, _ZZ24transposeSharedSwizzlingILi32ELi32EEvPfS0_iiE4tile;
	add.s32 	%r15565, %r15564, %r15563;
	shl.b32 	%r15566, %r15562, 2;
	add.s32 	%r15567, %r15565, %r15566;
	ld.shared.f32 	%f2009, [%r15567];
	add.s32 	%r15568, %r3270, %r3245;
	mul.wide.s32 	%rd4021, %r15568, 4;
	add.s64 	%rd4022, %rd2, %rd4021;
	st.global.f32 	[%rd4022], %f2009;
$L__BB5_6152:
	setp.gt.u32 	%p4146, %r2187, 31;
	@%p4146 bra 	$L__BB5_6173;
	ld.param.u32 	%r16908, [_Z24transposeSharedSwizzlingILi32ELi32EEvPfS0_ii_param_2];
	add.s32 	%r3271, %r3270, %r2153;
	setp.ge.s32 	%p4147, %r3271, %r16908;
	@%p4147 bra 	$L__BB5_6155;
	xor.b32  	%r15569, %r2187, %r3243;
	shl.b32 	%r15570, %r2187, 7;
	mov.u32 	%r15571, _ZZ24transposeSharedSwizzlingILi32ELi32EEvPfS0_iiE4tile;
	add.s32 	%r15572, %r15571, %r15570;
	shl.b32 	%r15573, %r15569, 2;
	add.s32 	%r15574, %r15572, %r15573;
	ld.shared.f32 	%f2010, [%r15574];
	add.s32 	%r15575, %r3271, %r3245;
	mul.wide.s32 	%rd4023, %r15575, 4;
	add.s64 	%rd4024, %rd2, %rd4023;
	st.global.f32 	[%rd4024], %f2010;
$L__BB5_6155:
	setp.gt.u32 	%p4148, %r2188, 31;
	@%p4148 bra 	$L__BB5_6173;
	ld.param.u32 	%r16909, [_Z24transposeSharedSwizzlingILi32ELi32EEvPfS0_ii_param_2];
	add.s32 	%r3272, %r3271, %r2153;
	setp.ge.s32 	%p4149, %r3272, %r16909;
	@%p4149 bra 	$L__BB5_6158;
	xor.b32  	%r15576, %r2188, %r3243;
	shl.b32 	%r15577, %r2188, 7;
	mov.u32 	%r15578, _ZZ24transposeSharedSwizzlingILi32ELi32EEvPfS0_iiE4tile;
	add.s32 	%r15579, %r15578, %r15577;
	shl.b32 	%r15580, %r15576, 2;
	add.s32 	%r15581, %r15579, %r15580;
	ld.shared.f32 	%f2011, [%r15581];
	add.s32 	%r15582, %r3272, %r3245;
	mul.wide.s32 	%rd4025, %r15582, 4;
	add.s64 	%rd4026, %rd2, %rd4025;
	st.global.f32 	[%rd4026], %f2011;
$L__BB5_6158:
	setp.gt.u32 	%p4150, %r2189, 31;
	@%p4150 bra 	$L__BB5_6173;
	ld.param.u32 	%r16910, [_Z24transposeSharedSwizzlingILi32ELi32EEvPfS0_ii_param_2];
	add.s32 	%r3273, %r3272, %r2153;
	setp.ge.s32 	%p4151, %r3273, %r16910;
	@%p4151 bra 	$L__BB5_6161;
	xor.b32  	%r15583, %r2189, %r3243;
	shl.b32 	%r15584, %r2189, 7;
	mov.u32 	%r15585, _ZZ24transposeSharedSwizzlingILi32ELi32EEvPfS0_iiE4tile;
	add.s32 	%r15586, %r15585, %r15584;
	shl.b32 	%r15587, %r15583, 2;
	add.s32 	%r15588, %r15586, %r15587;
	ld.shared.f32 	%f2012, [%r15588];
	add.s32 	%r15589, %r3273, %r3245;
	mul.wide.s32 	%rd4027, %r15589, 4;
	add.s64 	%rd4028, %rd2, %rd4027;
	st.global.f32 	[%rd4028], %f2012;
$L__BB5_6161:
	setp.gt.u32 	%p4152, %r2190, 31;
	@%p4152 bra 	$L__BB5_6173;
	ld.param.u32 	%r16911, [_Z24transposeSharedSwizzlingILi32ELi32EEvPfS0_ii_param_2];
	add.s32 	%r3274, %r3273, %r2153;
	setp.ge.s32 	%p4153, %r3274, %r16911;
	@%p4153 bra 	$L__BB5_6164;
	xor.b32  	%r15590, %r2190, %r3243;
	shl.b32 	%r15591, %r2190, 7;
	mov.u32 	%r15592, _ZZ24transposeSharedSwizzlingILi32ELi32EEvPfS0_iiE4tile;
	add.s32 	%r15593, %r15592, %r15591;
	shl.b32 	%r15594, %r15590, 2;
	add.s32 	%r15595, %r15593, %r15594;
	ld.shared.f32 	%f2013, [%r15595];
	add.s32 	%r15596, %r3274, %r3245;
	mul.wide.s32 	%rd4029, %r15596, 4;
	add.s64 	%rd4030, %rd2, %rd4029;
	st.global.f32 	[%rd4030], %f2013;
$L__BB5_6164:
	setp.gt.u32 	%p4154, %r2191, 31;
	@%p4154 bra 	$L__BB5_6173;
	ld.param.u32 	%r16912, [_Z24transposeSharedSwizzlingILi32ELi32EEvPfS0_ii_param_2];
	add.s32 	%r3275, %r3274, %r2153;
	setp.ge.s32 	%p4155, %r3275, %r16912;
	@%p4155 bra 	$L__BB5_6167;
	xor.b32  	%r15597, %r2191, %r3243;
	shl.b32 	%r15598, %r2191, 7;
	mov.u32 	%r15599, _ZZ24transposeSharedSwizzlingILi32ELi32EEvPfS0_iiE4tile;
	add.s32 	%r15600, %r15599, %r15598;
	shl.b32 	%r15601, %r15597, 2;
	add.s32 	%r15602, %r15600, %r15601;
	ld.shared.f32 	%f2014, [%r15602];
	add.s32 	%r15603, %r3275, %r3245;
	mul.wide.s32 	%rd4031, %r15603, 4;
	add.s64 	%rd4032, %rd2, %rd4031;
	st.global.f32 	[%rd4032], %f2014;
$L__BB5_6167:
	setp.gt.u32 	%p4156, %r2192, 31;
	@%p4156 bra 	$L__BB5_6173;
	ld.param.u32 	%r16913, [_Z24transposeSharedSwizzlingILi32ELi32EEvPfS0_ii_param_2];
	add.s32 	%r3276, %r3275, %r2153;
	setp.ge.s32 	%p4157, %r3276, %r16913;
	@%p4157 bra 	$L__BB5_6170;
	xor.b32  	%r15604, %r2192, %r3243;
	shl.b32 	%r15605, %r2192, 7;
	mov.u32 	%r15606, _ZZ24transposeSharedSwizzlingILi32ELi32EEvPfS0_iiE4tile;
	add.s32 	%r15607, %r15606, %r15605;
	shl.b32 	%r15608, %r15604, 2;
	add.s32 	%r15609, %r15607, %r15608;
	ld.shared.f32 	%f2015, [%r15609];
	add.s32 	%r15610, %r3276, %r3245;
	mul.wide.s32 	%rd4033, %r15610, 4;
	add.s64 	%rd4034, %rd2, %rd4033;
	st.global.f32 	[%rd4034], %f2015;
$L__BB5_6170:
	setp.gt.u32 	%p4158, %r2193, 31;
	@%p4158 bra 	$L__BB5_6173;
	ld.param.u32 	%r16914, [_Z24transposeSharedSwizzlingILi32ELi32EEvPfS0_ii_param_2];
	add.s32 	%r3277, %r3276, %r2153;
	setp.ge.s32 	%p4159, %r3277, %r16914;
	@%p4159 bra 	$L__BB5_6173;
	xor.b32  	%r15611, %r2193, %r3243;
	shl.b32 	%r15612, %r2193, 7;
	mov.u32 	%r15613, _ZZ24transposeSharedSwizzlingILi32ELi32EEvPfS0_iiE4tile;
	add.s32 	%r15614, %r15613, %r15612;
	shl.b32 	%r15615, %r15611, 2;
	add.s32 	%r15616, %r15614, %r15615;
	ld.shared.f32 	%f2016, [%r15616];
	add.s32 	%r15617, %r3277, %r3245;
	mul.wide.s32 	%rd4035, %r15617, 4;
	add.s64 	%rd4036, %rd2, %rd4035;
	st.global.f32 	[%rd4036], %f2016;
$L__BB5_6173:
	add.s32 	%r3278, %r3243, %r2227;
	setp.gt.u32 	%p4160, %r3278, 31;
	@%p4160 bra 	$L__BB5_6270;
	ld.param.u32 	%r18002, [_Z24transposeSharedSwizzlingILi32ELi32EEvPfS0_ii_param_3];
	add.s32 	%r3279, %r3244, %r2227;
	setp.ge.s32 	%p4162, %r3279, %r18002;
	or.pred  	%p4163, %p4162, %p2116;
	@%p4163 bra 	$L__BB5_6270;
	ld.param.u32 	%r16915, [_Z24transposeSharedSwizzlingILi32ELi32EEvPfS0_ii_param_2];
	mul.lo.s32 	%r3280, %r3279, %r16915;
	add.s32 	%r3281, %r2152, %r2151;
	setp.ge.s32 	%p4164, %r3281, %r16915;
	@%p4164 bra 	$L__BB5_6177;
	xor.b32  	%r15619, %r2152, %r3278;
	shl.b32 	%r15620, %r2152, 7;
	mov.u32 	%r15621, _ZZ24transposeSharedSwizzlingILi32ELi32EEvPfS0_iiE4tile;
	add.s32 	%r15622, %r15621, %r15620;
	shl.b32 	%r15623, %r15619, 2;
	add.s32 	%r15624, %r15622, %r15623;
	ld.shared.f32 	%f2017, [%r15624];
	add.s32 	%r15625, %r3281, %r3280;
	mul.wide.s32 	%rd4037, %r15625, 4;
	add.s64 	%rd4038, %rd2, %rd4037;
	st.global.f32 	[%rd4038], %f2017;
$L__BB5_6177:
	setp.gt.u32 	%p4165, %r2154, 31;
	@%p4165 bra 	$L__BB5_6270;
	ld.param.u32 	%r16916, [_Z24transposeSharedSwizzlingILi32ELi32EEvPfS0_ii_param_2];
	add.s32 	%r3282, %r3281, %r2153;
	setp.ge.s32 	%p4166, %r3282, %r16916;
	@%p4166 bra 	$L__BB5_6180;
	xor.b32  	%r15626, %r2154, %r3278;
	mov.u32 	%r15627, %tid.x;
	shl.b32 	%r15628, %r15627, 7;
	mov.u32 	%r15629, _ZZ24transposeSharedSwizzlingILi32ELi32EEvPfS0_iiE4tile;
	add.s32 	%r15630, %r15629, %r15628;
	shl.b32 	%r15631, %r2153, 7;
	add.s32 	%r15632, %r15630, %r15631;
	shl.b32 	%r15633, %r15626, 2;
	add.s32 	%r15634, %r15632, %r15633;
	ld.shared.f32 	%f2018, [%r15634];
	add.s32 	%r15635, %r3282, %r3280;
	mul.wide.s32 	%rd4039, %r15635, 4;
	add.s64 	%rd4040, %rd2, %rd4039;
	st.global.f32 	[%rd4040], %f2018;
$L__BB5_6180:
	setp.gt.u32 	%p4167, %r2155, 31;
	@%p4167 bra 	$L__BB5_6270;
	ld.param.u32 	%r16917, [_Z24transposeSharedSwizzlingILi32ELi32EEvPfS0_ii_param_2];
	add.s32 	%r3283, %r3282, %r2153;
	setp.ge.s32 	%p4168, %r3283, %r16917;
	@%p4168 bra 	$L__BB5_6183;
	xor.b32  	%r15636, %r2155, %r3278;
	mov.u32 	%r15637, %tid.x;
	shl.b32 	%r15638, %r15637, 7;
	mov.u32 	%r15639, _ZZ24transposeSharedSwizzlingILi32ELi32EEvPfS0_iiE4tile;
	add.s32 	%r15640, %r15639, %r15638;
	shl.b32 	%r15641, %r2153, 7;
	add.s32 	%r15642, %r15640, %r15641;
	add.s32 	%r15643, %r15642, %r15641;
	shl.b32 	%r15644, %r15636, 2;
	add.s32 	%r15645, %r15643, %r15644;
	ld.shared.f32 	%f2019, [%r15645];
	add.s32 	%r15646, %r3283, %r3280;
	mul.wide.s32 	%rd4041, %r15646, 4;
	add.s64 	%rd4042, %rd2, %rd4041;
	st.global.f32 	[%rd4042], %f2019;
$L__BB5_6183:
	setp.gt.u32 	%p4169, %r2156, 31;
	@%p4169 bra 	$L__BB5_6270;
	ld.param.u32 	%r16918, [_Z24transposeSharedSwizzlingILi32ELi32EEvPfS0_ii_param_2];
	add.s32 	%r3284, %r3283, %r2153;
	setp.ge.s32 	%p4170, %r3284, %r16918;
	@%p4170 bra 	$L__BB5_6186;
	xor.b32  	%r15647, %r2156, %r3278;
	mov.u32 	%r15648, %tid.x;
	shl.b32 	%r15649, %r15648, 7;
	mov.u32 	%r15650, _ZZ24transposeSharedSwizzlingILi32ELi32EEvPfS0_iiE4tile;
	add.s32 	%r15651, %r15650, %r15649;
	shl.b32 	%r15652, %r2153, 7;
	add.s32 	%r15653, %r15651, %r15652;
	add.s32 	%r15654, %r15653, %r15652;
	add.s32 	%r15655, %r15654, %r15652;
	shl.b32 	%r15656, %r15647, 2;
	add.s32 	%r15657, %r15655, %r15656;
	ld.shared.f32 	%f2020, [%r15657];
	add.s32 	%r15658, %r3284, %r3280;
	mul.wide.s32 	%rd4043, %r15658, 4;
	add.s64 	%rd4044, %rd2, %rd4043;
	st.global.f32 	[%rd4044], %f2020;
$L__BB5_6186:
	setp.gt.u32 	%p4171, %r2157, 31;
	@%p4171 bra 	$L__BB5_6270;
	ld.param.u32 	%r16919, [_Z24transposeSharedSwizzlingILi32ELi32EEvPfS0_ii_param_2];
	add.s32 	%r3285, %r3284, %r2153;
	setp.ge.s32 	%p4172, %r3285, %r16919;
	@%p4172 bra 	$L__BB5_6189;
	xor.b32  	%r15659, %r2157, %r3278;
	mov.u32 	%r15660, %tid.x;
	shl.b32 	%r15661, %r15660, 7;
	mov.u32 	%r15662, _ZZ24transposeSharedSwizzlingILi32ELi32EEvPfS0_iiE4tile;
	add.s32 	%r15663, %r15662, %r15661;
	shl.b32 	%r15664, %r2153, 7;
	add.s32 	%r15665, %r15663, %r15664;
	add.s32 	%r15666, %r15665, %r15664;
	add.s32 	%r15667, %r15666, %r15664;
	add.s32 	%r15668, %r15667, %r15664;
	shl.b32 	%r15669, %r15659, 2;
	add.s32 	%r15670, %r15668, %r15669;
	ld.shared.f32 	%f2021, [%r15670];
	add.s32 	%r15671, %r3285, %r3280;
	mul.wide.s32 	%rd4045, %r15671, 4;
	add.s64 	%rd4046, %rd2, %rd4045;
	st.global.f32 	[%rd4046], %f2021;
$L__BB5_6189:
	setp.gt.u32 	%p4173, %r2158, 31;
	@%p4173 bra 	$L__BB5_6270;
	ld.param.u32 	%r16920, [_Z24transposeSharedSwizzlingILi32ELi32EEvPfS0_ii_param_2];
	add.s32 	%r3286, %r3285, %r2153;
	setp.ge.s32 	%p4174, %r3286, %r16920;
	@%p4174 bra 	$L__BB5_6192;
	xor.b32  	%r15672, %r2158, %r3278;
	mov.u32 	%r15673, %tid.x;
	shl.b32 	%r15674, %r15673, 7;
	mov.u32 	%r15675, _ZZ24transposeSharedSwizzlingILi32ELi32EEvPfS0_iiE4tile;
	add.s32 	%r15676, %r15675, %r15674;
	shl.b32 	%r15677, %r2153, 7;
	add.s32 	%r15678, %r15676, %r15677;
	add.s32 	%r15679, %r15678, %r15677;
	add.s32 	%r15680, %r15679, %r15677;
	add.s32 	%r15681, %r15680, %r15677;
	add.s32 	%r15682, %r15681, %r15677;
	shl.b32 	%r15683, %r15672, 2;
	add.s32 	%r15684, %r15682, %r15683;
	ld.shared.f32 	%f2022, [%r15684];
	add.s32 	%r15685, %r3286, %r3280;
	mul.wide.s32 	%rd4047, %r15685, 4;
	add.s64 	%rd4048, %rd2, %rd4047;
	st.global.f32 	[%rd4048], %f2022;
$L__BB5_6192:
	setp.gt.u32 	%p4175, %r2159, 31;
	@%p4175 bra 	$L__BB5_6270;
	ld.param.u32 	%r16921, [_Z24transposeSharedSwizzlingILi32ELi32EEvPfS0_ii_param_2];
	add.s32 	%r3287, %r3286, %r2153;
	setp.ge.s32 	%p4176, %r3287, %r16921;
	@%p4176 bra 	$L__BB5_6195;
	xor.b32  	%r15686, %r2159, %r3278;
	mov.u32 	%r15687, %tid.x;
	shl.b32 	%r15688, %r15687, 7;
	mov.u32 	%r15689, _ZZ24transposeSharedSwizzlingILi32ELi32EEvPfS0_iiE4tile;
	add.s32 	%r15690, %r15689, %r15688;
	shl.b32 	%r15691, %r2153, 7;
	add.s32 	%r15692, %r15690, %r15691;
	add.s32 	%r15693, %r15692, %r15691;
	add.s32 	%r15694, %r15693, %r15691;
	add.s32 	%r15695, %r15694, %r15691;
	add.s32 	%r15696, %r15695, %r15691;
	add.s32 	%r15697, %r15696, %r15691;
	shl.b32 	%r15698, %r15686, 2;
	add.s32 	%r15699, %r15697, %r15698;
	ld.shared.f32 	%f2023, [%r15699];
	add.s32 	%r15700, %r3287, %r3280;
	mul.wide.s32 	%rd4049, %r15700, 4;
	add.s64 	%rd4050, %rd2, %rd4049;
	st.global.f32 	[%rd4050], %f2023;
$L__BB5_6195:
	setp.gt.u32 	%p4177, %r2160, 31;
	@%p4177 bra 	$L__BB5_6270;
	ld.param.u32 	%r16922, [_Z24transposeSharedSwizzlingILi32ELi32EEvPfS0_ii_param_2];
	add.s32 	%r3288, %r3287, %r2153;
	setp.ge.s32 	%p4178, %r3288, %r16922;
	@%p4178 bra 	$L__BB5_6198;
	xor.b32  	%r15701, %r2160, %r3278;
	mov.u32 	%r15702, %tid.x;
	shl.b32 	%r15703, %r15702, 7;
	mov.u32 	%r15704, _ZZ24transposeSharedSwizzlingILi32ELi32EEvPfS0_iiE4tile;
	add.s32 	%r15705, %r15704, %r15703;
	shl.b32 	%r15706, %r2153, 7;
	add.s32 	%r15707, %r15705, %r15706;
	add.s32 	%r15708, %r15707, %r15706;
	add.s32 	%r15709, %r15708, %r15706;
	add.s32 	%r15710, %r15709, %r15706;
	add.s32 	%r15711, %r15710, %r15706;
	add.s32 	%r15712, %r15711, %r15706;
	add.s32 	%r15713, %r15712, %r15706;
	shl.b32 	%r15714, %r15701, 2;
	add.s32 	%r15715, %r15713, %r15714;
	ld.shared.f32 	%f2024, [%r15715];
	add.s32 	%r15716, %r3288, %r3280;
	mul.wide.s32 	%rd4051, %r15716, 4;
	add.s64 	%rd4052, %rd2, %rd4051;
	st.global.f32 	[%rd4052], %f2024;
$L__BB5_6198:
	setp.gt.u32 	%p4179, %r2161, 31;
	@%p4179 bra 	$L__BB5_6270;
	ld.param.u32 	%r16923, [_Z24transposeSharedSwizzlingILi32ELi32EEvPfS0_ii_param_2];
	add.s32 	%r3289, %r3288, %r2153;
	setp.ge.s32 	%p4180, %r3289, %r16923;
	@%p4180 bra 	$L__BB5_6201;
	xor.b32  	%r15717, %r2161, %r3278;
	mov.u32 	%r15718, %tid.x;
	shl.b32 	%r15719, %r15718, 7;
	mov.u32 	%r15720, _ZZ24transposeSharedSwizzlingILi32ELi32EEvPfS0_iiE4tile;
	add.s32 	%r15721, %r15720, %r15719;
	shl.b32 	%r15722, %r2153, 7;
	add.s32 	%r15723, %r15721, %r15722;
	add.s32 	%r15724, %r15723, %r15722;
	add.s32 	%r15725, %r15724, %r15722;
	add.s32 	%r15726, %r15725, %r15722;
	add.s32 	%r15727, %r15726, %r15722;
	add.s32 	%r15728, %r15727, %r15722;
	add.s32 	%r15729, %r15728, %r15722;
	add.s32 	%r15730, %r15729, %r15722;
	shl.b32 	%r15731, %r15717, 2;
	add.s32 	%r15732, %r15730, %r15731;
	ld.shared.f32 	%f2025, [%r15732];
	add.s32 	%r15733, %r3289, %r3280;
	mul.wide.s32 	%rd4053, %r15733, 4;
	add.s64 	%rd4054, %rd2, %rd4053;
	st.global.f32 	[%rd4054], %f2025;
$L__BB5_6201:
	setp.gt.u32 	%p4181, %r2162, 31;
	@%p4181 bra 	$L__BB5_6270;
	ld.param.u32 	%r16924, [_Z24transposeSharedSwizzlingILi32ELi32EEvPfS0_ii_param_2];
	add.s32 	%r3290, %r3289, %r2153;
	setp.ge.s32 	%p4182, %r3290, %r16924;
	@%p4182 bra 	$L__BB5_6204;
	xor.b32  	%r15734, %r2162, %r3278;
	mov.u32 	%r15735, %tid.x;
	shl.b32 	%r15736, %r15735, 7;
	mov.u32 	%r15737, _ZZ24transposeSharedSwizzlingILi32ELi32EEvPfS0_iiE4tile;
	add.s32 	%r15738, %r15737, %r15736;
	shl.b32 	%r15739, %r2153, 7;
	add.s32 	%r15740, %r15738, %r15739;
	add.s32 	%r15741, %r15740, %r15739;
	add.s32 	%r15742, %r15741, %r15739;
	add.s32 	%r15743, %r15742, %r15739;
	add.s32 	%r15744, %r15743, %r15739;
	add.s32 	%r15745, %r15744, %r15739;
	add.s32 	%r15746, %r15745, %r15739;
	add.s32 	%r15747, %r15746, %r15739;
	add.s32 	%r15748, %r15747, %r15739;
	shl.b32 	%r15749, %r15734, 2;
	add.s32 	%r15750, %r15748, %r15749;
	ld.shared.f32 	%f2026, [%r15750];
	add.s32 	%r15751, %r3290, %r3280;
	mul.wide.s32 	%rd4055, %r15751, 4;
	add.s64 	%rd4056, %rd2, %rd4055;
	st.global.f32 	[%rd4056], %f2026;
$L__BB5_6204:
	setp.gt.u32 	%p4183, %r2163, 31;
	@%p4183 bra 	$L__BB5_6270;
	ld.param.u32 	%r16925, [_Z24transposeSharedSwizzlingILi32ELi32EEvPfS0_ii_param_2];
	add.s32 	%r3291, %r3290, %r2153;
	setp.ge.s32 	%p4184, %r3291, %r16925;
	@%p4184 bra 	$L__BB5_6207;
	xor.b32  	%r15752, %r2163, %r3278;
	mov.u32 	%r15753, %tid.x;
	shl.b32 	%r15754, %r15753, 7;
	mov.u32 	%r15755, _ZZ24transposeSharedSwizzlingILi32ELi32EEvPfS0_iiE4tile;
	add.s32 	%r15756, %r15755, %r15754;
	shl.b32 	%r15757, %r2153, 7;
	add.s32 	%r15758, %r15756, %r15757;
	add.s32 	%r15759, %r15758, %r15757;
	add.s32 	%r15760, %r15759, %r15757;
	add.s32 	%r15761, %r15760, %r15757;
	add.s32 	%r15762, %r15761, %r15757;
	add.s32 	%r15763, %r15762, %r15757;
	add.s32 	%r15764, %r15763, %r15757;
	add.s32 	%r15765, %r15764, %r15757;
	add.s32 	%r15766, %r15765, %r15757;
	add.s32 	%r15767, %r15766, %r15757;
	shl.b32 	%r15768, %r15752, 2;
	add.s32 	%r15769, %r15767, %r15768;
	ld.shared.f32 	%f2027, [%r15769];
	add.s32 	%r15770, %r3291, %r3280;
	mul.wide.s32 	%rd4057, %r15770, 4;
	add.s64 	%rd4058, %rd2, %rd4057;
	st.global.f32 	[%rd4058], %f2027;
$L__BB5_6207:
	setp.gt.u32 	%p4185, %r2164, 31;
	@%p4185 bra 	$L__BB5_6270;
	ld.param.u32 	%r16926, [_Z24transposeSharedSwizzlingILi32ELi32EEvPfS0_ii_param_2];
	add.s32 	%r3292, %r3291, %r2153;
	setp.ge.s32 	%p4186, %r3292, %r16926;
	@%p4186 bra 	$L__BB5_6210;
	xor.b32  	%r15771, %r2164, %r3278;
	shl.b32 	%r15772, %r15771, 2;
	add.s32 	%r15773, %r2165, %r15772;
	ld.shared.f32 	%f2028, [%r15773];
	add.s32 	%r15774, %r3292, %r3280;
	mul.wide.s32 	%rd4059, %r15774, 4;
	add.s64 	%rd4060, %rd2, %rd4059;
	st.global.f32 	[%rd4060], %f2028;
$L__BB5_6210:
	setp.gt.u32 	%p4187, %r2166, 31;
	@%p4187 bra 	$L__BB5_6270;
	ld.param.u32 	%r16927, [_Z24transposeSharedSwizzlingILi32ELi32EEvPfS0_ii_param_2];
	add.s32 	%r3293, %r3292, %r2153;
	setp.ge.s32 	%p4188, %r3293, %r16927;
	@%p4188 bra 	$L__BB5_6213;
	xor.b32  	%r15775, %r2166, %r3278;
	shl.b32 	%r15776, %r15775, 2;
	add.s32 	%r15777, %r2167, %r15776;
	ld.shared.f32 	%f2029, [%r15777];
	add.s32 	%r15778, %r3293, %r3280;
	mul.wide.s32 	%rd4061, %r15778, 4;
	add.s64 	%rd4062, %rd2, %rd4061;
	st.global.f32 	[%rd4062], %f2029;
$L__BB5_6213:
	setp.gt.u32 	%p4189, %r2168, 31;
	@%p4189 bra 	$L__BB5_6270;
	ld.param.u32 	%r16928, [_Z24transposeSharedSwizzlingILi32ELi32EEvPfS0_ii_param_2];
	add.s32 	%r3294, %r3293, %r2153;
	setp.ge.s32 	%p4190, %r3294, %r16928;
	@%p4190 bra 	$L__BB5_6216;
	xor.b32  	%r15779, %r2168, %r3278;
	shl.b32 	%r15780, %r15779, 2;
	add.s32 	%r15781, %r2169, %r15780;
	ld.shared.f32 	%f2030, [%r15781];
	add.s32 	%r15782, %r3294, %r3280;
	mul.wide.s32 	%rd4063, %r15782, 4;
	add.s64 	%rd4064, %rd2, %rd4063;
	st.global.f32 	[%rd4064], %f2030;
$L__BB5_6216:
	setp.gt.u32 	%p4191, %r2170, 31;
	@%p4191 bra 	$L__BB5_6270;
	ld.param.u32 	%r16929, [_Z24transposeSharedSwizzlingILi32ELi32EEvPfS0_ii_param_2];
	add.s32 	%r3295, %r3294, %r2153;
	setp.ge.s32 	%p4192, %r3295, %r16929;
	@%p4192 bra 	$L__BB5_6219;
	xor.b32  	%r15783, %r2170, %r3278;
	shl.b32 	%r15784, %r15783, 2;
	add.s32 	%r15785, %r2171, %r15784;
	ld.shared.f32 	%f2031, [%r15785];
	add.s32 	%r15786, %r3295, %r3280;
	mul.wide.s32 	%rd4065, %r15786, 4;
	add.s64 	%rd4066, %rd2, %rd4065;
	st.global.f32 	[%rd4066], %f2031;
$L__BB5_6219:
	setp.gt.u32 	%p4193, %r2172, 31;
	@%p4193 bra 	$L__BB5_6270;
	ld.param.u32 	%r16930, [_Z24transposeSharedSwizzlingILi32ELi32EEvPfS0_ii_param_2];
	add.s32 	%r3296, %r3295, %r2153;
	setp.ge.s32 	%p4194, %r3296, %r16930;
	@%p4194 bra 	$L__BB5_6222;
	xor.b32  	%r15787, %r2172, %r3278;
	shl.b32 	%r15788, %r15787, 2;
	add.s32 	%r15789, %r2173, %r15788;
	ld.shared.f32 	%f2032, [%r15789];
	add.s32 	%r15790, %r3296, %r3280;
	mul.wide.s32 	%rd4067, %r15790, 4;
	add.s64 	%rd4068, %rd2, %rd4067;
	st.global.f32 	[%rd4068], %f2032;
$L__BB5_6222:
	setp.gt.u32 	%p4195, %r2174, 31;
	@%p4195 bra 	$L__BB5_6270;
	ld.param.u32 	%r16931, [_Z24transposeSharedSwizzlingILi32ELi32EEvPfS0_ii_param_2];
	add.s32 	%r3297, %r3296, %r2153;
	setp.ge.s32 	%p4196, %r3297, %r16931;
	@%p4196 bra 	$L__BB5_6225;
	xor.b32  	%r15791, %r2174, %r3278;
	shl.b32 	%r15792, %r15791, 2;
	add.s32 	%r15793, %r2175, %r15792;
	ld.shared.f32 	%f2033, [%r15793];
	add.s32 	%r15794, %r3297, %r3280;
	mul.wide.s32 	%rd4069, %r15794, 4;
	add.s64 	%rd4070, %rd2, %rd4069;
	st.global.f32 	[%rd4070], %f2033;
$L__BB5_6225:
	setp.gt.u32 	%p4197, %r2176, 31;
	@%p4197 bra 	$L__BB5_6270;
	ld.param.u32 	%r16932, [_Z24transposeSharedSwizzlingILi32ELi32EEvPfS0_ii_param_2];
	add.s32 	%r3298, %r3297, %r2153;
	setp.ge.s32 	%p4198, %r3298, %r16932;
	@%p4198 bra 	$L__BB5_6228;
	xor.b32  	%r15795, %r2176, %r3278;
	shl.b32 	%r15796, %r15795, 2;
	add.s32 	%r15797, %r2177, %r15796;
	ld.shared.f32 	%f2034, [%r15797];
	add.s32 	%r15798, %r3298, %r3280;
	mul.wide.s32 	%rd4071, %r15798, 4;
	add.s64 	%rd4072, %rd2, %rd4071;
	st.global.f32 	[%rd4072], %f2034;
$L__BB5_6228:
	setp.gt.u32 	%p4199, %r2178, 31;
	@%p4199 bra 	$L__BB5_6270;
	ld.param.u32 	%r16933, [_Z24transposeSharedSwizzlingILi32ELi32EEvPfS0_ii_param_2];
	add.s32 	%r3299, %r3298, %r2153;
	setp.ge.s32 	%p4200, %r3299, %r16933;
	@%p4200 bra 	$L__BB5_6231;
	xor.b32  	%r15799, %r2178, %r3278;
	shl.b32 	%r15800, %r15799, 2;
	add.s32 	%r15801, %r2179, %r15800;
	ld.shared.f32 	%f2035, [%r15801];
	add.s32 	%r15802, %r3299, %r3280;
	mul.wide.s32 	%rd4073, %r15802, 4;
	add.s64 	%rd4074, %rd2, %rd4073;
	st.global.f32 	[%rd4074], %f2035;
$L__BB5_6231:
	setp.gt.u32 	%p4201, %r2180, 31;
	@%p4201 bra 	$L__BB5_6270;
	ld.param.u32 	%r16934, [_Z24transposeSharedSwizzlingILi32ELi32EEvPfS0_ii_param_2];
	add.s32 	%r3300, %r3299, %r2153;
	setp.ge.s32 	%p4202, %r3300, %r16934;
	@%p4202 bra 	$L__BB5_6234;
	xor.b32  	%r15803, %r2180, %r3278;
	shl.b32 	%r15804, %r15803, 2;
	add.s32 	%r15805, %r2181, %r15804;
	ld.shared.f32 	%f2036, [%r15805];
	add.s32 	%r15806, %r3300, %r3280;
	mul.wide.s32 	%rd4075, %r15806, 4;
	add.s64 	%rd4076, %rd2, %rd4075;
	st.global.f32 	[%rd4076], %f2036;
$L__BB5_6234:
	setp.gt.u32 	%p4203, %r2182, 31;
	@%p4203 bra 	$L__BB5_6270;
	ld.param.u32 	%r16935, [_Z24transposeSharedSwizzlingILi32ELi32EEvPfS0_ii_param_2];
	add.s32 	%r3301, %r3300, %r2153;
	setp.ge.s32 	%p4204, %r3301, %r16935;
	@%p4204 bra 	$L__BB5_6237;
	xor.b32  	%r15807, %r2182, %r3278;
	shl.b32 	%r15808, %r2182, 7;
	mov.u32 	%r15809, _ZZ24transposeSharedSwizzlingILi32ELi32EEvPfS0_iiE4tile;
	add.s32 	%r15810, %r15809, %r15808;
	shl.b32 	%r15811, %r15807, 2;
	add.s32 	%r15812, %r15810, %r15811;
	ld.shared.f32 	%f2037, [%r15812];
	add.s32 	%r15813, %r3301, %r3280;
	mul.wide.s32 	%rd4077, %r15813, 4;
	add.s64 	%rd4078, %rd2, %rd4077;
	st.global.f32 	[%rd4078], %f2037;
$L__BB5_6237:
	setp.gt.u32 	%p4205, %r2183, 31;
	@%p4205 bra 	$L__BB5_6270;
	ld.param.u32 	%r16936, [_Z24transposeSharedSwizzlingILi32ELi32EEvPfS0_ii_param_2];
	add.s32 	%r3302, %r3301, %r2153;
	setp.ge.s32 	%p4206, %r3302, %r16936;
	@%p4206 bra 	$L__BB5_6240;
	xor.b32  	%r15814, %r2183, %r3278;
	shl.b32 	%r15815, %r2183, 7;
	mov.u32 	%r15816, _ZZ24transposeSharedSwizzlingILi32ELi32EEvPfS0_iiE4tile;
	add.s32 	%r15817, %r15816, %r15815;
	shl.b32 	%r15818, %r15814, 2;
	add.s32 	%r15819, %r15817, %r15818;
	ld.shared.f32 	%f2038, [%r15819];
	add.s32 	%r15820, %r3302, %r3280;
	mul.wide.s32 	%rd4079, %r15820, 4;
	add.s64 	%rd4080, %rd2, %rd4079;
	st.global.f32 	[%rd4080], %f2038;
$L__BB5_6240:
	setp.gt.u32 	%p4207, %r2184, 31;
	@%p4207 bra 	$L__BB5_6270;
	ld.param.u32 	%r16937, [_Z24transposeSharedSwizzlingILi32ELi32EEvPfS0_ii_param_2];
	add.s32 	%r3303, %r3302, %r2153;
	setp.ge.s32 	%p4208, %r3303, %r16937;
	@%p4208 bra 	$L__BB5_6243;
	xor.b32  	%r15821, %r2184, %r3278;
	shl.b32 	%r15822, %r2184, 7;
	mov.u32 	%r15823, _ZZ24transposeSharedSwizzlingILi32ELi32EEvPfS0_iiE4tile;
	add.s32 	%r15824, %r15823, %r15822;
	shl.b32 	%r15825, %r15821, 2;
	add.s32 	%r15826, %r15824, %r15825;
	ld.shared.f32 	%f2039, [%r15826];
	add.s32 	%r15827, %r3303, %r3280;
	mul.wide.s32 	%rd4081, %r15827, 4;
	add.s64 	%rd4082, %rd2, %rd4081;
	st.global.f32 	[%rd4082], %f2039;
$L__BB5_6243:
	setp.gt.u32 	%p4209, %r2185, 31;
	@%p4209 bra 	$L__BB5_6270;
	ld.param.u32 	%r16938, [_Z24transposeSharedSwizzlingILi32ELi32EEvPfS0_ii_param_2];
	add.s32 	%r3304, %r3303, %r2153;
	setp.ge.s32 	%p4210, %r3304, %r16938;
	@%p4210 bra 	$L__BB5_6246;
	xor.b32  	%r15828, %r2185, %r3278;
	shl.b32 	%r15829, %r2185, 7;
	mov.u32 	%r15830, _ZZ24transposeSharedSwizzlingILi32ELi32EEvPfS0_iiE4tile;
	add.s32 	%r15831, %r15830, %r15829;
	shl.b32 	%r15832, %r15828, 2;
	add.s32 	%r15833, %r15831, %r15832;
	ld.shared.f32 	%f2040, [%r15833];
	add.s32 	%r15834, %r3304, %r3280;
	mul.wide.s32 	%rd4083, %r15834, 4;
	add.s64 	%rd4084, %rd2, %rd4083;
	st.global.f32 	[%rd4084], %f2040;
$L__BB5_6246:
	setp.gt.u32 	%p4211, %r2186, 31;
	@%p4211 bra 	$L__BB5_6270;
	ld.param.u32 	%r16939, [_Z24transposeSharedSwizzlingILi32ELi32EEvPfS0_ii_param_2];
	add.s32 	%r3305, %r3304, %r2153;
	setp.ge.s32 	%p4212, %r3305, %r16939;
	@%p4212 bra 	$L__BB5_6249;
	xor.b32  	%r15835, %r2186, %r3278;
	shl.b32 	%r15836, %r2186, 7;
	mov.u32 	%r15837, _ZZ24transposeSharedSwizzlingILi32ELi32EEvPfS0_iiE4tile;
	add.s32 	%r15838, %r15837, %r15836;
	shl.b32 	%r15839, %r15835, 2;
	add.s32 	%r15840, %r15838, %r15839;
	ld.shared.f32 	%f2041, [%r15840];
	add.s32 	%r15841, %r3305, %r3280;
	mul.wide.s32 	%rd4085, %r15841, 4;
	add.s64 	%rd4086, %rd2, %rd4085;
	st.global.f32 	[%rd4086], %f2041;
$L__BB5_6249:
	setp.gt.u32 	%p4213, %r2187, 31;
	@%p4213 bra 	$L__BB5_6270;
	ld.param.u32 	%r16940, [_Z24transposeSharedSwizzlingILi32ELi32EEvPfS0_ii_param_2];
	add.s32 	%r3306, %r3305, %r2153;
	setp.ge.s32 	%p4214, %r3306, %r16940;
	@%p4214 bra 	$L__BB5_6252;
	xor.b32  	%r15842, %r2187, %r3278;
	shl.b32 	%r15843, %r2187, 7;
	mov.u32 	%r15844, _ZZ24transposeSharedSwizzlingILi32ELi32EEvPfS0_iiE4tile;
	add.s32 	%r15845, %r15844, %r15843;
	shl.b32 	%r15846, %r15842, 2;
	add.s32 	%r15847, %r15845, %r15846;
	ld.shared.f32 	%f2042, [%r15847];
	add.s32 	%r15848, %r3306, %r3280;
	mul.wide.s32 	%rd4087, %r15848, 4;
	add.s64 	%rd4088, %rd2, %rd4087;
	st.global.f32 	[%rd4088], %f2042;
$L__BB5_6252:
	setp.gt.u32 	%p4215, %r2188, 31;
	@%p4215 bra 	$L__BB5_6270;
	ld.param.u32 	%r16941, [_Z24transposeSharedSwizzlingILi32ELi32EEvPfS0_ii_param_2];
	add.s32 	%r3307, %r3306, %r2153;
	setp.ge.s32 	%p4216, %r3307, %r16941;
	@%p4216 bra 	$L__BB5_6255;
	xor.b32  	%r15849, %r2188, %r3278;
	shl.b32 	%r15850, %r2188, 7;
	mov.u32 	%r15851, _ZZ24transposeSharedSwizzlingILi32ELi32EEvPfS0_iiE4tile;
	add.s32 	%r15852, %r15851, %r15850;
	shl.b32 	%r15853, %r15849, 2;
	add.s32 	%r15854, %r15852, %r15853;
	ld.shared.f32 	%f2043, [%r15854];
	add.s32 	%r15855, %r3307, %r3280;
	mul.wide.s32 	%rd4089, %r15855, 4;
	add.s64 	%rd4090, %rd2, %rd4089;
	st.global.f32 	[%rd4090], %f2043;
$L__BB5_6255:
	setp.gt.u32 	%p4217, %r2189, 31;
	@%p4217 bra 	$L__BB5_6270;
	ld.param.u32 	%r16942, [_Z24transposeSharedSwizzlingILi32ELi32EEvPfS0_ii_param_2];
	add.s32 	%r3308, %r3307, %r2153;
	setp.ge.s32 	%p4218, %r3308, %r16942;
	@%p4218 bra 	$L__BB5_6258;
	xor.b32  	%r15856, %r2189, %r3278;
	shl.b32 	%r15857, %r2189, 7;
	mov.u32 	%r15858, _ZZ24transposeSharedSwizzlingILi32ELi32EEvPfS0_iiE4tile;
	add.s32 	%r15859, %r15858, %r15857;
	shl.b32 	%r15860, %r15856, 2;
	add.s32 	%r15861, %r15859, %r15860;
	ld.shared.f32 	%f2044, [%r15861];
	add.s32 	%r15862, %r3308, %r3280;
	mul.wide.s32 	%rd4091, %r15862, 4;
	add.s64 	%rd4092, %rd2, %rd4091;
	st.global.f32 	[%rd4092], %f2044;
$L__BB5_6258:
	setp.gt.u32 	%p4219, %r2190, 31;
	@%p4219 bra 	$L__BB5_6270;
	ld.param.u32 	%r16943, [_Z24transposeSharedSwizzlingILi32ELi32EEvPfS0_ii_param_2];
	add.s32 	%r3309, %r3308, %r2153;
	setp.ge.s32 	%p4220, %r3309, %r16943;
	@%p4220 bra 	$L__BB5_6261;
	xor.b32  	%r15863, %r2190, %r3278;
	shl.b32 	%r15864, %r2190, 7;
	mov.u32 	%r15865, _ZZ24transposeSharedSwizzlingILi32ELi32EEvPfS0_iiE4tile;
	add.s32 	%r15866, %r15865, %r15864;
	shl.b32 	%r15867, %r15863, 2;
	add.s32 	%r15868, %r15866, %r15867;
	ld.shared.f32 	%f2045, [%r15868];
	add.s32 	%r15869, %r3309, %r3280;
	mul.wide.s32 	%rd4093, %r15869, 4;
	add.s64 	%rd4094, %rd2, %rd4093;
	st.global.f32 	[%rd4094], %f2045;
$L__BB5_6261:
	setp.gt.u32 	%p4221, %r2191, 31;
	@%p4221 bra 	$L__BB5_6270;
	ld.param.u32 	%r16944, [_Z24transposeSharedSwizzlingILi32ELi32EEvPfS0_ii_param_2];
	add.s32 	%r3310, %r3309, %r2153;
	setp.ge.s32 	%p4222, %r3310, %r16944;
	@%p4222 bra 	$L__BB5_6264;
	xor.b32  	%r15870, %r2191, %r3278;
	shl.b32 	%r15871, %r2191, 7;
	mov.u32 	%r15872, _ZZ24transposeSharedSwizzlingILi32ELi32EEvPfS0_iiE4tile;
	add.s32 	%r15873, %r15872, %r15871;
	shl.b32 	%r15874, %r15870, 2;
	add.s32 	%r15875, %r15873, %r15874;
	ld.shared.f32 	%f2046, [%r15875];
	add.s32 	%r15876, %r3310, %r3280;
	mul.wide.s32 	%rd4095, %r15876, 4;
	add.s64 	%rd4096, %rd2, %rd4095;
	st.global.f32 	[%rd4096], %f2046;
$L__BB5_6264:
	setp.gt.u32 	%p4223, %r2192, 31;
	@%p4223 bra 	$L__BB5_6270;
	ld.param.u32 	%r16945, [_Z24transposeSharedSwizzlingILi32ELi32EEvPfS0_ii_param_2];
	add.s32 	%r3311, %r3310, %r2153;
	setp.ge.s32 	%p4224, %r3311, %r16945;
	@%p4224 bra 	$L__BB5_6267;
	xor.b32  	%r15877, %r2192, %r3278;
	shl.b32 	%r15878, %r2192, 7;
	mov.u32 	%r15879, _ZZ24transposeSharedSwizzlingILi32ELi32EEvPfS0_iiE4tile;
	add.s32 	%r15880, %r15879, %r15878;
	shl.b32 	%r15881, %r15877, 2;
	add.s32 	%r15882, %r15880, %r15881;
	ld.shared.f32 	%f2047, [%r15882];
	add.s32 	%r15883, %r3311, %r3280;
	mul.wide.s32 	%rd4097, %r15883, 4;
	add.s64 	%rd4098, %rd2, %rd4097;
	st.global.f32 	[%rd4098], %f2047;
$L__BB5_6267:
	setp.gt.u32 	%p4225, %r2193, 31;
	@%p4225 bra 	$L__BB5_6270;
	ld.param.u32 	%r16946, [_Z24transposeSharedSwizzlingILi32ELi32EEvPfS0_ii_param_2];
	add.s32 	%r3312, %r3311, %r2153;
	setp.ge.s32 	%p4226, %r3312, %r16946;
	@%p4226 bra 	$L__BB5_6270;
	xor.b32  	%r15884, %r2193, %r3278;
	shl.b32 	%r15885, %r2193, 7;
	mov.u32 	%r15886, _ZZ24transposeSharedSwizzlingILi32ELi32EEvPfS0_iiE4tile;
	add.s32 	%r15887, %r15886, %r15885;
	shl.b32 	%r15888, %r15884, 2;
	add.s32 	%r15889, %r15887, %r15888;
	ld.shared.f32 	%f2048, [%r15889];
	add.s32 	%r15890, %r3312, %r3280;
	mul.wide.s32 	%rd4099, %r15890, 4;
	add.s64 	%rd4100, %rd2, %rd4099;
	st.global.f32 	[%rd4100], %f2048;
$L__BB5_6270:
	ret;

}


// ===== COMPILED SASS (sm_100) =====

	.target	sm_100

	.elftype	@"ET_EXEC"


//--------------------- .note.nv.tkinfo           --------------------------
	.section	.note.nv.tkinfo,"",@"SHT_NOTE"
	.sectionflags	@"SHF_NOTE_NV_TKINFO"
	.tkinfo
        /*0018*/ 	.word	0x00000002
        /*0030*/ 	.string	""
        /*0030*/ 	.string	"ptxas"
        /*0030*/ 	.string	"Cuda compilation tools, release 13.0, V13.0.88"
        /*0030*/ 	.string	"Build cuda_13.0.r13.0/compiler.36424714_0"
        /*0030*/ 	.string	"-arch sm_100 -m 64 "



//--------------------- .note.nv.cuinfo           --------------------------
	.section	.note.nv.cuinfo,"",@"SHT_NOTE"
	.sectionflags	@"SHF_NOTE_NV_CUINFO"
        /*0018*/ 	.short	0x0002
        /*001a*/ 	.short	0x0064
        /*001c*/ 	.short	0x0082
	.zero		2


//--------------------- .nv.info                  --------------------------
	.section	.nv.info,"",@"SHT_CUDA_INFO"
	.align	4


	//----- nvinfo : EIATTR_REGCOUNT
	.align		4
        /*0000*/ 	.byte	0x04, 0x2f
        /*0002*/ 	.short	(.L_1 - .L_0)
	.align		4
.L_0:
        /*0004*/ 	.word	index@(_Z17transposeNaiveRowPfS_ii)
        /*0008*/ 	.word	0x0000000a


	//----- nvinfo : EIATTR_FRAME_SIZE
	.align		4
.L_1:
        /*000c*/ 	.byte	0x04, 0x11
        /*000e*/ 	.short	(.L_3 - .L_2)
	.align		4
.L_2:
        /*0010*/ 	.word	index@(_Z17transposeNaiveRowPfS_ii)
        /*0014*/ 	.word	0x00000000


	//----- nvinfo : EIATTR_REGCOUNT
	.align		4
.L_3:
        /*0018*/ 	.byte	0x04, 0x2f
        /*001a*/ 	.short	(.L_5 - .L_4)
	.align		4
.L_4:
        /*001c*/ 	.word	index@(_Z17transposeNaiveColPfS_ii)
        /*0020*/ 	.word	0x0000000a


	//----- nvinfo : EIATTR_FRAME_SIZE
	.align		4
.L_5:
        /*0024*/ 	.byte	0x04, 0x11
        /*0026*/ 	.short	(.L_7 - .L_6)
	.align		4
.L_6:
        /*0028*/ 	.word	index@(_Z17transposeNaiveColPfS_ii)
        /*002c*/ 	.word	0x00000000


	//----- nvinfo : EIATTR_REGCOUNT
	.align		4
.L_7:
        /*0030*/ 	.byte	0x04, 0x2f
        /*0032*/ 	.short	(.L_9 - .L_8)
	.align		4
.L_8:
        /*0034*/ 	.word	index@(_Z26transposeNaiveColNelementsILi32ELi32EEvPfS0_ii)
        /*0038*/ 	.word	0x0000000f


	//----- nvinfo : EIATTR_FRAME_SIZE
	.align		4
.L_9:
        /*003c*/ 	.byte	0x04, 0x11
        /*003e*/ 	.short	(.L_11 - .L_10)
	.align		4
.L_10:
        /*0040*/ 	.word	index@(_Z26transposeNaiveColNelementsILi32ELi32EEvPfS0_ii)
        /*0044*/ 	.word	0x00000000


	//----- nvinfo : EIATTR_REGCOUNT
	.align		4
.L_11:
        /*0048*/ 	.byte	0x04, 0x2f
        /*004a*/ 	.short	(.L_13 - .L_12)
	.align		4
.L_12:
        /*004c*/ 	.word	index@(_Z15transposeSharedILi32ELi32EEvPfS0_ii)
        /*0050*/ 	.word	0x00000015


	//----- nvinfo : EIATTR_FRAME_SIZE
	.align		4
.L_13:
        /*0054*/ 	.byte	0x04, 0x11
        /*0056*/ 	.short	(.L_15 - .L_14)
	.align		4
.L_14:
        /*0058*/ 	.word	index@(_Z15transposeSharedILi32ELi32EEvPfS0_ii)
        /*005c*/ 	.word	0x00000000


	//----- nvinfo : EIATTR_REGCOUNT
	.align		4
.L_15:
        /*0060*/ 	.byte	0x04, 0x2f
        /*0062*/ 	.short	(.L_17 - .L_16)
	.align		4
.L_16:
        /*0064*/ 	.word	index@(_Z22transposeSharedPaddingILi32ELi32EEvPfS0_ii)
        /*0068*/ 	.word	0x00000016


	//----- nvinfo : EIATTR_FRAME_SIZE
	.align		4
.L_17:
        /*006c*/ 	.byte	0x04, 0x11
        /*006e*/ 	.short	(.L_19 - .L_18)
	.align		4
.L_18:
        /*0070*/ 	.word	index@(_Z22transposeSharedPaddingILi32ELi32EEvPfS0_ii)
        /*0074*/ 	.word	0x00000000


	//----- nvinfo : EIATTR_REGCOUNT
	.align		4
.L_19:
        /*0078*/ 	.byte	0x04, 0x2f
        /*007a*/ 	.short	(.L_21 - .L_20)
	.align		4
.L_20:
        /*007c*/ 	.word	index@(_Z24transposeSharedSwizzlingILi32ELi32EEvPfS0_ii)
        /*0080*/ 	.word	0x00000048


	//----- nvinfo : EIATTR_FRAME_SIZE
	.align		4
.L_21:
        /*0084*/ 	.byte	0x04, 0x11
        /*0086*/ 	.short	(.L_23 - .L_22)
	.align		4
.L_22:
        /*0088*/ 	.word	index@(_Z24transposeSharedSwizzlingILi32ELi32EEvPfS0_ii)
        /*008c*/ 	.word	0x00000000


	//----- nvinfo : EIATTR_MIN_STACK_SIZE
	.align		4
.L_23:
        /*0090*/ 	.byte	0x04, 0x12
        /*0092*/ 	.short	(.L_25 - .L_24)
	.align		4
.L_24:
        /*0094*/ 	.word	index@(_Z24transposeSharedSwizzlingILi32ELi32EEvPfS0_ii)
        /*0098*/ 	.word	0x00000000


	//----- nvinfo : EIATTR_MIN_STACK_SIZE
	.align		4
.L_25:
        /*009c*/ 	.byte	0x04, 0x12
        /*009e*/ 	.short	(.L_27 - .L_26)
	.align		4
.L_26:
        /*00a0*/ 	.word	index@(_Z22transposeSharedPaddingILi32ELi32EEvPfS0_ii)
        /*00a4*/ 	.word	0x00000000


	//----- nvinfo : EIATTR_MIN_STACK_SIZE
	.align		4
.L_27:
        /*00a8*/ 	.byte	0x04, 0x12
        /*00aa*/ 	.short	(.L_29 - .L_28)
	.align		4
.L_28:
        /*00ac*/ 	.word	index@(_Z15transposeSharedILi32ELi32EEvPfS0_ii)
        /*00b0*/ 	.word	0x00000000


	//----- nvinfo : EIATTR_MIN_STACK_SIZE
	.align		4
.L_29:
        /*00b4*/ 	.byte	0x04, 0x12
        /*00b6*/ 	.short	(.L_31 - .L_30)
	.align		4
.L_30:
        /*00b8*/ 	.word	index@(_Z26transposeNaiveColNelementsILi32ELi32EEvPfS0_ii)
        /*00bc*/ 	.word	0x00000000


	//----- nvinfo : EIATTR_MIN_STACK_SIZE
	.align		4
.L_31:
        /*00c0*/ 	.byte	0x04, 0x12
        /*00c2*/ 	.short	(.L_33 - .L_32)
	.align		4
.L_32:
        /*00c4*/ 	.word	index@(_Z17transposeNaiveColPfS_ii)
        /*00c8*/ 	.word	0x00000000


	//----- nvinfo : EIATTR_MIN_STACK_SIZE
	.align		4
.L_33:
        /*00cc*/ 	.byte	0x04, 0x12
        /*00ce*/ 	.short	(.L_35 - .L_34)
	.align		4
.L_34:
        /*00d0*/ 	.word	index@(_Z17transposeNaiveRowPfS_ii)
        /*00d4*/ 	.word	0x00000000
.L_35:


//--------------------- .nv.compat                --------------------------
	.section	.nv.compat,"",@"SHT_CUDA_COMPAT_INFO"
	.align	4
        /*0000*/ 	.byte	0x02, 0x09, 0x00, 0x00, 0x02, 0x02, 0x01, 0x00, 0x02, 0x05, 0x05, 0x00, 0x03, 0x07, 0x01, 0x01
        /*0010*/ 	.byte	0x02, 0x03, 0x00, 0x00, 0x02, 0x06, 0x01, 0x00, 0x04, 0x0b, 0x08, 0x00, 0x09, 0x00, 0x00, 0x00
        /*0020*/ 	.byte	0x00, 0x00, 0x00, 0x00


//--------------------- .nv.info._Z24transposeSharedSwizzlingILi32ELi32EEvPfS0_ii --------------------------
	.section	.nv.info._Z24transposeSharedSwizzlingILi32ELi32EEvPfS0_ii,"",@"SHT_CUDA_INFO"
	.sectionflags	@""
	.align	4


	//----- nvinfo : EIATTR_CUDA_API_VERSION
	.align		4
        /*0000*/ 	.byte	0x04, 0x37
        /*0002*/ 	.short	(.L_37 - .L_36)
.L_36:
        /*0004*/ 	.word	0x00000082


	//----- nvinfo : EIATTR_KPARAM_INFO
	.align		4
.L_37:
        /*0008*/ 	.byte	0x04, 0x17
        /*000a*/ 	.short	(.L_39 - .L_38)
.L_38:
        /*000c*/ 	.word	0x00000000
        /*0010*/ 	.short	0x0003
        /*0012*/ 	.short	0x0014
        /*0014*/ 	.byte	0x00, 0xf0, 0x11, 0x00


	//----- nvinfo : EIATTR_KPARAM_INFO
	.align		4
.L_39:
        /*0018*/ 	.byte	0x04, 0x17
        /*001a*/ 	.short	(.L_41 - .L_40)
.L_40:
        /*001c*/ 	.word	0x00000000
        /*0020*/ 	.short	0x0002
        /*0022*/ 	.short	0x0010
        /*0024*/ 	.byte	0x00, 0xf0, 0x11, 0x00


	//----- nvinfo : EIATTR_KPARAM_INFO
	.align		4
.L_41:
        /*0028*/ 	.byte	0x04, 0x17
        /*002a*/ 	.short	(.L_43 - .L_42)
.L_42:
        /*002c*/ 	.word	0x00000000
        /*0030*/ 	.short	0x0001
        /*0032*/ 	.short	0x0008
        /*0034*/ 	.byte	0x00, 0xf5, 0x21, 0x00


	//----- nvinfo : EIATTR_KPARAM_INFO
	.align		4
.L_43:
        /*0038*/ 	.byte	0x04, 0x17
        /*003a*/ 	.short	(.L_45 - .L_44)
.L_44:
        /*003c*/ 	.word	0x00000000
        /*0040*/ 	.short	0x0000
        /*0042*/ 	.short	0x0000
        /*0044*/ 	.byte	0x00, 0xf5, 0x21, 0x00


	//----- nvinfo : EIATTR_SPARSE_MMA_MASK
	.align		4
.L_45:
        /*0048*/ 	.byte	0x03, 0x50
        /*004a*/ 	.short	0x0000


	//----- nvinfo : EIATTR_MAXREG_COUNT
	.align		4
        /*004c*/ 	.byte	0x03, 0x1b
        /*004e*/ 	.short	0x00ff


	//----- nvinfo : EIATTR_NUM_BARRIERS
	.align		4
        /*0050*/ 	.byte	0x02, 0x4c
        /*0052*/ 	.byte	0x01
	.zero		1


	//----- nvinfo : EIATTR_MERCURY_ISA_VERSION
	.align		4
        /*0054*/ 	.byte	0x03, 0x5f
        /*0056*/ 	.short	0x0101


	//----- nvinfo : EIATTR_VRC_CTA_INIT_COUNT
	.align		4
        /*0058*/ 	.byte	0x02, 0x4a
	.zero		1
	.zero		1


	//----- nvinfo : EIATTR_EXIT_INSTR_OFFSETS
	.align		4
        /*005c*/ 	.byte	0x04, 0x1c
        /*005e*/ 	.short	(.L_47 - .L_46)


	//   ....[0]....
.L_46:
        /*0060*/ 	.word	0x0003cc90


	//   ....[1]....
        /*0064*/ 	.word	0x0003ccd0


	//   ....[2]....
        /*0068*/ 	.word	0x0003e780


	//   ....[3]....
        /*006c*/ 	.word	0x0003e7b0


	//   ....[4]....
        /*0070*/ 	.word	0x0003fec0


	//   ....[5]....
        /*0074*/ 	.word	0x0003fef0


	//   ....[6]....
        /*0078*/ 	.word	0x00041600


	//   ....[7]....
        /*007c*/ 	.word	0x00041630


	//   ....[8]....
        /*0080*/ 	.word	0x00042d40


	//   ....[9]....
        /*0084*/ 	.word	0x00042d70


	//   ....[10]....
        /*0088*/ 	.word	0x00044480


	//   ....[11]....
        /*008c*/ 	.word	0x000444b0


	//   ....[12]....
        /*0090*/ 	.word	0x00045bc0


	//   ....[13]....
        /*0094*/ 	.word	0x00045bf0


	//   ....[14]....
        /*0098*/ 	.word	0x00047300


	//   ....[15]....
        /*009c*/ 	.word	0x00047330


	//   ....[16]....
        /*00a0*/ 	.word	0x00048a40


	//   ....[17]....
        /*00a4*/ 	.word	0x00048a70


	//   ....[18]....
        /*00a8*/ 	.word	0x0004a180


	//   ....[19]....
        /*00ac*/ 	.word	0x0004a1b0


	//   ....[20]....
        /*00b0*/ 	.word	0x0004b8c0


	//   ....[21]....
        /*00b4*/ 	.word	0x0004b8f0


	//   ....[22]....
        /*00b8*/ 	.word	0x0004d000


	//   ....[23]....
        /*00bc*/ 	.word	0x0004d030


	//   ....[24]....
        /*00c0*/ 	.word	0x0004e740


	//   ....[25]....
        /*00c4*/ 	.word	0x0004e770


	//   ....[26]....
        /*00c8*/ 	.word	0x0004fe80


	//   ....[27]....
        /*00cc*/ 	.word	0x0004feb0


	//   ....[28]....
        /*00d0*/ 	.word	0x000515c0


	//   ....[29]....
        /*00d4*/ 	.word	0x000515f0


	//   ....[30]....
        /*00d8*/ 	.word	0x00052d00


	//   ....[31]....
        /*00dc*/ 	.word	0x00052d30


	//   ....[32]....
        /*00e0*/ 	.word	0x00054440


	//   ....[33]....
        /*00e4*/ 	.word	0x00054470


	//   ....[34]....
        /*00e8*/ 	.word	0x00055b80


	//   ....[35]....
        /*00ec*/ 	.word	0x00055bb0


	//   ....[36]....
        /*00f0*/ 	.word	0x000572c0


	//   ....[37]....
        /*00f4*/ 	.word	0x000572f0


	//   ....[38]....
        /*00f8*/ 	.word	0x00058a00


	//   ....[39]....
        /*00fc*/ 	.word	0x00058a30


	//   ....[40]....
        /*0100*/ 	.word	0x0005a140


	//   ....[41]....
        /*0104*/ 	.word	0x0005a170


	//   ....[42]....
        /*0108*/ 	.word	0x0005b880


	//   ....[43]....
        /*010c*/ 	.word	0x0005b8b0


	//   ....[44]....
        /*0110*/ 	.word	0x0005cfc0


	//   ....[45]....
        /*0114*/ 	.word	0x0005cff0


	//   ....[46]....
        /*0118*/ 	.word	0x0005e700


	//   ....[47]....
        /*011c*/ 	.word	0x0005e730


	//   ....[48]....
        /*0120*/ 	.word	0x0005fe40


	//   ....[49]....
        /*0124*/ 	.word	0x0005fe70


	//   ....[50]....
        /*0128*/ 	.word	0x00061580


	//   ....[51]....
        /*012c*/ 	.word	0x000615b0


	//   ....[52]....
        /*0130*/ 	.word	0x00062cc0


	//   ....[53]....
        /*0134*/ 	.word	0x00062cf0


	//   ....[54]....
        /*0138*/ 	.word	0x00064400


	//   ....[55]....
        /*013c*/ 	.word	0x00064430


	//   ....[56]....
        /*0140*/ 	.word	0x00065b40


	//   ....[57]....
        /*0144*/ 	.word	0x00065b70


	//   ....[58]....
        /*0148*/ 	.word	0x00067280


	//   ....[59]....
        /*014c*/ 	.word	0x000672b0


	//   ....[60]....
        /*0150*/ 	.word	0x000689c0


	//   ....[61]....
        /*0154*/ 	.word	0x000689f0


	//   ....[62]....
        /*0158*/ 	.word	0x0006a100


	//   ....[63]....
        /*015c*/ 	.word	0x0006a130


	//   ....[64]....
        /*0160*/ 	.word	0x0006a1f0


	//   ....[65]....
        /*0164*/ 	.word	0x0006a2a0


	//   ....[66]....
        /*0168*/ 	.word	0x0006a350


	//   ....[67]....
        /*016c*/ 	.word	0x0006a400


	//   ....[68]....
        /*0170*/ 	.word	0x0006a4b0


	//   ....[69]....
        /*0174*/ 	.word	0x0006a560


	//   ....[70]....
        /*0178*/ 	.word	0x0006a610


	//   ....[71]....
        /*017c*/ 	.word	0x0006a6c0


	//   ....[72]....
        /*0180*/ 	.word	0x0006a770


	//   ....[73]....
        /*0184*/ 	.word	0x0006a820


	//   ....[74]....
        /*0188*/ 	.word	0x0006a8d0


	//   ....[75]....
        /*018c*/ 	.word	0x0006a980


	//   ....[76]....
        /*0190*/ 	.word	0x0006aa30


	//   ....[77]....
        /*0194*/ 	.word	0x0006aae0


	//   ....[78]....
        /*0198*/ 	.word	0x0006ab90


	//   ....[79]....
        /*019c*/ 	.word	0x0006ac40


	//   ....[80]....
        /*01a0*/ 	.word	0x0006acf0


	//   ....[81]....
        /*01a4*/ 	.word	0x0006ada0


	//   ....[82]....
        /*01a8*/ 	.word	0x0006ae50


	//   ....[83]....
        /*01ac*/ 	.word	0x0006af00


	//   ....[84]....
        /*01b0*/ 	.word	0x0006afc0


	//   ....[85]....
        /*01b4*/ 	.word	0x0006b080


	//   ....[86]....
        /*01b8*/ 	.word	0x0006b140


	//   ....[87]....
        /*01bc*/ 	.word	0x0006b200


	//   ....[88]....
        /*01c0*/ 	.word	0x0006b2c0


	//   ....[89]....
        /*01c4*/ 	.word	0x0006b380


	//   ....[90]....
        /*01c8*/ 	.word	0x0006b440


	//   ....[91]....
        /*01cc*/ 	.word	0x0006b500


	//   ....[92]....
        /*01d0*/ 	.word	0x0006b5c0


	//   ....[93]....
        /*01d4*/ 	.word	0x0006b680


	//   ....[94]....
        /*01d8*/ 	.word	0x0006b740


	//   ....[95]....
        /*01dc*/ 	.word	0x0006b770


	//   ....[96]....
        /*01e0*/ 	.word	0x0006b800


	//----- nvinfo : EIATTR_CRS_STACK_SIZE
	.align		4
.L_47:
        /*01e4*/ 	.byte	0x04, 0x1e
        /*01e6*/ 	.short	(.L_49 - .L_48)
.L_48:
        /*01e8*/ 	.word	0x00000000


	//----- nvinfo : EIATTR_CBANK_PARAM_SIZE
	.align		4
.L_49:
        /*01ec*/ 	.byte	0x03, 0x19
        /*01ee*/ 	.short	0x0018


	//----- nvinfo : EIATTR_PARAM_CBANK
	.align		4
        /*01f0*/ 	.byte	0x04, 0x0a
        /*01f2*/ 	.short	(.L_51 - .L_50)
	.align		4
.L_50:
        /*01f4*/ 	.word	index@(.nv.constant0._Z24transposeSharedSwizzlingILi32ELi32EEvPfS0_ii)
        /*01f8*/ 	.short	0x0380
        /*01fa*/ 	.short	0x0018


	//----- nvinfo : EIATTR_SW_WAR
	.align		4
.L_51:
        /*01fc*/ 	.byte	0x04, 0x36
        /*01fe*/ 	.short	(.L_53 - .L_52)
.L_52:
        /*0200*/ 	.word	0x00000008
.L_53:


//--------------------- .nv.info._Z22transposeSharedPaddingILi32ELi32EEvPfS0_ii --------------------------
	.section	.nv.info._Z22transposeSharedPaddingILi32ELi32EEvPfS0_ii,"",@"SHT_CUDA_INFO"
	.sectionflags	@""
	.align	4


	//----- nvinfo : EIATTR_CUDA_API_VERSION
	.align		4
        /*0000*/ 	.byte	0x04, 0x37
        /*0002*/ 	.short	(.L_55 - .L_54)
.L_54:
        /*0004*/ 	.word	0x00000082


	//----- nvinfo : EIATTR_KPARAM_INFO
	.align		4
.L_55:
        /*0008*/ 	.byte	0x04, 0x17
        /*000a*/ 	.short	(.L_57 - .L_56)
.L_56:
        /*000c*/ 	.word	0x00000000
        /*0010*/ 	.short	0x0003
        /*0012*/ 	.short	0x0014
        /*0014*/ 	.byte	0x00, 0xf0, 0x11, 0x00


	//----- nvinfo : EIATTR_KPARAM_INFO
	.align		4
.L_57:
        /*0018*/ 	.byte	0x04, 0x17
        /*001a*/ 	.short	(.L_59 - .L_58)
.L_58:
        /*001c*/ 	.word	0x00000000
        /*0020*/ 	.short	0x0002
        /*0022*/ 	.short	0x0010
        /*0024*/ 	.byte	0x00, 0xf0, 0x11, 0x00


	//----- nvinfo : EIATTR_KPARAM_INFO
	.align		4
.L_59:
        /*0028*/ 	.byte	0x04, 0x17
        /*002a*/ 	.short	(.L_61 - .L_60)
.L_60:
        /*002c*/ 	.word	0x00000000
        /*0030*/ 	.short	0x0001
        /*0032*/ 	.short	0x0008
        /*0034*/ 	.byte	0x00, 0xf5, 0x21, 0x00


	//----- nvinfo : EIATTR_KPARAM_INFO
	.align		4
.L_61:
        /*0038*/ 	.byte	0x04, 0x17
        /*003a*/ 	.short	(.L_63 - .L_62)
.L_62:
        /*003c*/ 	.word	0x00000000
        /*0040*/ 	.short	0x0000
        /*0042*/ 	.short	0x0000
        /*0044*/ 	.byte	0x00, 0xf5, 0x21, 0x00


	//----- nvinfo : EIATTR_SPARSE_MMA_MASK
	.align		4
.L_63:
        /*0048*/ 	.byte	0x03, 0x50
        /*004a*/ 	.short	0x0000


	//----- nvinfo : EIATTR_MAXREG_COUNT
	.align		4
        /*004c*/ 	.byte	0x03, 0x1b
        /*004e*/ 	.short	0x00ff


	//----- nvinfo : EIATTR_NUM_BARRIERS
	.align		4
        /*0050*/ 	.byte	0x02, 0x4c
        /*0052*/ 	.byte	0x01
	.zero		1


	//----- nvinfo : EIATTR_MERCURY_ISA_VERSION
	.align		4
        /*0054*/ 	.byte	0x03, 0x5f
        /*0056*/ 	.short	0x0101


	//----- nvinfo : EIATTR_VRC_CTA_INIT_COUNT
	.align		4
        /*0058*/ 	.byte	0x02, 0x4a
	.zero		1
	.zero		1


	//----- nvinfo : EIATTR_EXIT_INSTR_OFFSETS
	.align		4
        /*005c*/ 	.byte	0x04, 0x1c
        /*005e*/ 	.short	(.L_65 - .L_64)


	//   ....[0]....
.L_64:
        /*0060*/ 	.word	0x00038cc0


	//   ....[1]....
        /*0064*/ 	.word	0x00038d20


	//   ....[2]....
        /*0068*/ 	.word	0x0003a390


	//   ....[3]....
        /*006c*/ 	.word	0x0003a3c0


	//   ....[4]....
        /*0070*/ 	.word	0x0003ba10


	//   ....[5]....
        /*0074*/ 	.word	0x0003ba40


	//   ....[6]....
        /*0078*/ 	.word	0x0003d090


	//   ....[7]....
        /*007c*/ 	.word	0x0003d0c0


	//   ....[8]....
        /*0080*/ 	.word	0x0003e710


	//   ....[9]....
        /*0084*/ 	.word	0x0003e740


	//   ....[10]....
        /*0088*/ 	.word	0x0003fd90


	//   ....[11]....
        /*008c*/ 	.word	0x0003fdc0


	//   ....[12]....
        /*0090*/ 	.word	0x00041410


	//   ....[13]....
        /*0094*/ 	.word	0x00041440


	//   ....[14]....
        /*0098*/ 	.word	0x00042a90


	//   ....[15]....
        /*009c*/ 	.word	0x00042ac0


	//   ....[16]....
        /*00a0*/ 	.word	0x00044110


	//   ....[17]....
        /*00a4*/ 	.word	0x00044140


	//   ....[18]....
        /*00a8*/ 	.word	0x00045790


	//   ....[19]....
        /*00ac*/ 	.word	0x000457c0


	//   ....[20]....
        /*00b0*/ 	.word	0x00046e10


	//   ....[21]....
        /*00b4*/ 	.word	0x00046e40


	//   ....[22]....
        /*00b8*/ 	.word	0x00048490


	//   ....[23]....
        /*00bc*/ 	.word	0x000484c0


	//   ....[24]....
        /*00c0*/ 	.word	0x00049b10


	//   ....[25]....
        /*00c4*/ 	.word	0x00049b40


	//   ....[26]....
        /*00c8*/ 	.word	0x0004b190


	//   ....[27]....
        /*00cc*/ 	.word	0x0004b1c0


	//   ....[28]....
        /*00d0*/ 	.word	0x0004c810


	//   ....[29]....
        /*00d4*/ 	.word	0x0004c840


	//   ....[30]....
        /*00d8*/ 	.word	0x0004de90


	//   ....[31]....
        /*00dc*/ 	.word	0x0004dec0


	//   ....[32]....
        /*00e0*/ 	.word	0x0004f510


	//   ....[33]....
        /*00e4*/ 	.word	0x0004f540


	//   ....[34]....
        /*00e8*/ 	.word	0x00050b90


	//   ....[35]....
        /*00ec*/ 	.word	0x00050bc0


	//   ....[36]....
        /*00f0*/ 	.word	0x00052210


	//   ....[37]....
        /*00f4*/ 	.word	0x00052240


	//   ....[38]....
        /*00f8*/ 	.word	0x00053890


	//   ....[39]....
        /*00fc*/ 	.word	0x000538c0


	//   ....[40]....
        /*0100*/ 	.word	0x00054f10


	//   ....[41]....
        /*0104*/ 	.word	0x00054f40


	//   ....[42]....
        /*0108*/ 	.word	0x00056590


	//   ....[43]....
        /*010c*/ 	.word	0x000565c0


	//   ....[44]....
        /*0110*/ 	.word	0x00057c10


	//   ....[45]....
        /*0114*/ 	.word	0x00057c40


	//   ....[46]....
        /*0118*/ 	.word	0x00059290


	//   ....[47]....
        /*011c*/ 	.word	0x000592c0


	//   ....[48]....
        /*0120*/ 	.word	0x0005a910


	//   ....[49]....
        /*0124*/ 	.word	0x0005a940


	//   ....[50]....
        /*0128*/ 	.word	0x0005bf90


	//   ....[51]....
        /*012c*/ 	.word	0x0005bfc0


	//   ....[52]....
        /*0130*/ 	.word	0x0005d610


	//   ....[53]....
        /*0134*/ 	.word	0x0005d640


	//   ....[54]....
        /*0138*/ 	.word	0x0005ec90


	//   ....[55]....
        /*013c*/ 	.word	0x0005ecc0


	//   ....[56]....
        /*0140*/ 	.word	0x00060310


	//   ....[57]....
        /*0144*/ 	.word	0x00060340


	//   ....[58]....
        /*0148*/ 	.word	0x00061990


	//   ....[59]....
        /*014c*/ 	.word	0x000619c0


	//   ....[60]....
        /*0150*/ 	.word	0x00063010


	//   ....[61]....
        /*0154*/ 	.word	0x00063040


	//   ....[62]....
        /*0158*/ 	.word	0x00064690


	//   ....[63]....
        /*015c*/ 	.word	0x000646c0


	//   ....[64]....
        /*0160*/ 	.word	0x00064790


	//   ....[65]....
        /*0164*/ 	.word	0x00064840


	//   ....[66]....
        /*0168*/ 	.word	0x000648f0


	//   ....[67]....
        /*016c*/ 	.word	0x000649a0


	//   ....[68]....
        /*0170*/ 	.word	0x00064a50


	//   ....[69]....
        /*0174*/ 	.word	0x00064b00


	//   ....[70]....
        /*0178*/ 	.word	0x00064bb0


	//   ....[71]....
        /*017c*/ 	.word	0x00064c60


	//   ....[72]....
        /*0180*/ 	.word	0x00064d10


	//   ....[73]....
        /*0184*/ 	.word	0x00064dc0


	//   ....[74]....
        /*0188*/ 	.word	0x00064e70


	//   ....[75]....
        /*018c*/ 	.word	0x00064f20


	//   ....[76]....
        /*0190*/ 	.word	0x00064fd0


	//   ....[77]....
        /*0194*/ 	.word	0x00065080


	//   ....[78]....
        /*0198*/ 	.word	0x00065130


	//   ....[79]....
        /*019c*/ 	.word	0x000651e0


	//   ....[80]....
        /*01a0*/ 	.word	0x00065290


	//   ....[81]....
        /*01a4*/ 	.word	0x00065340


	//   ....[82]....
        /*01a8*/ 	.word	0x000653f0


	//   ....[83]....
        /*01ac*/ 	.word	0x000654a0


	//   ....[84]....
        /*01b0*/ 	.word	0x00065550


	//   ....[85]....
        /*01b4*/ 	.word	0x00065600


	//   ....[86]....
        /*01b8*/ 	.word	0x000656b0


	//   ....[87]....
        /*01bc*/ 	.word	0x00065760


	//   ....[88]....
        /*01c0*/ 	.word	0x00065810


	//   ....[89]....
        /*01c4*/ 	.word	0x000658c0


	//   ....[90]....
        /*01c8*/ 	.word	0x00065970


	//   ....[91]....
        /*01cc*/ 	.word	0x00065a20


	//   ....[92]....
        /*01d0*/ 	.word	0x00065ad0


	//   ....[93]....
        /*01d4*/ 	.word	0x00065b80


	//   ....[94]....
        /*01d8*/ 	.word	0x00065c30


	//   ....[95]....
        /*01dc*/ 	.word	0x00065c60


	//   ....[96]....
        /*01e0*/ 	.word	0x00065cd0


	//----- nvinfo : EIATTR_CRS_STACK_SIZE
	.align		4
.L_65:
        /*01e4*/ 	.byte	0x04, 0x1e
        /*01e6*/ 	.short	(.L_67 - .L_66)
.L_66:
        /*01e8*/ 	.word	0x00000000


	//----- nvinfo : EIATTR_CBANK_PARAM_SIZE
	.align		4
.L_67:
        /*01ec*/ 	.byte	0x03, 0x19
        /*01ee*/ 	.short	0x0018


	//----- nvinfo : EIATTR_PARAM_CBANK
	.align		4
        /*01f0*/ 	.byte	0x04, 0x0a
        /*01f2*/ 	.short	(.L_69 - .L_68)
	.align		4
.L_68:
        /*01f4*/ 	.word	index@(.nv.constant0._Z22transposeSharedPaddingILi32ELi32EEvPfS0_ii)
        /*01f8*/ 	.short	0x0380
        /*01fa*/ 	.short	0x0018


	//----- nvinfo : EIATTR_SW_WAR
	.align		4
.L_69:
        /*01fc*/ 	.byte	0x04, 0x36
        /*01fe*/ 	.short	(.L_71 - .L_70)
.L_70:
        /*0200*/ 	.word	0x00000008
.L_71:


//--------------------- .nv.info._Z15transposeSharedILi32ELi32EEvPfS0_ii --------------------------
	.section	.nv.info._Z15transposeSharedILi32ELi32EEvPfS0_ii,"",@"SHT_CUDA_INFO"
	.sectionflags	@""
	.align	4


	//----- nvinfo : EIATTR_CUDA_API_VERSION
	.align		4
        /*0000*/ 	.byte	0x04, 0x37
        /*0002*/ 	.short	(.L_73 - .L_72)
.L_72:
        /*0004*/ 	.word	0x00000082


	//----- nvinfo : EIATTR_KPARAM_INFO
	.align		4
.L_73:
        /*0008*/ 	.byte	0x04, 0x17
        /*000a*/ 	.short	(.L_75 - .L_74)
.L_74:
        /*000c*/ 	.word	0x00000000
        /*0010*/ 	.short	0x0003
        /*0012*/ 	.short	0x0014
        /*0014*/ 	.byte	0x00, 0xf0, 0x11, 0x00


	//----- nvinfo : EIATTR_KPARAM_INFO
	.align		4
.L_75:
        /*0018*/ 	.byte	0x04, 0x17
        /*001a*/ 	.short	(.L_77 - .L_76)
.L_76:
        /*001c*/ 	.word	0x00000000
        /*0020*/ 	.short	0x0002
        /*0022*/ 	.short	0x0010
        /*0024*/ 	.byte	0x00, 0xf0, 0x11, 0x00


	//----- nvinfo : EIATTR_KPARAM_INFO
	.align		4
.L_77:
        /*0028*/ 	.byte	0x04, 0x17
        /*002a*/ 	.short	(.L_79 - .L_78)
.L_78:
        /*002c*/ 	.word	0x00000000
        /*0030*/ 	.short	0x0001
        /*0032*/ 	.short	0x0008
        /*0034*/ 	.byte	0x00, 0xf5, 0x21, 0x00


	//----- nvinfo : EIATTR_KPARAM_INFO
	.align		4
.L_79:
        /*0038*/ 	.byte	0x04, 0x17
        /*003a*/ 	.short	(.L_81 - .L_80)
.L_80:
        /*003c*/ 	.word	0x00000000
        /*0040*/ 	.short	0x0000
        /*0042*/ 	.short	0x0000
        /*0044*/ 	.byte	0x00, 0xf5, 0x21, 0x00


	//----- nvinfo : EIATTR_SPARSE_MMA_MASK
	.align		4
.L_81:
        /*0048*/ 	.byte	0x03, 0x50
        /*004a*/ 	.short	0x0000


	//----- nvinfo : EIATTR_MAXREG_COUNT
	.align		4
        /*004c*/ 	.byte	0x03, 0x1b
        /*004e*/ 	.short	0x00ff


	//----- nvinfo : EIATTR_NUM_BARRIERS
	.align		4
        /*0050*/ 	.byte	0x02, 0x4c
        /*0052*/ 	.byte	0x01
	.zero		1


	//----- nvinfo : EIATTR_MERCURY_ISA_VERSION
	.align		4
        /*0054*/ 	.byte	0x03, 0x5f
        /*0056*/ 	.short	0x0101


	//----- nvinfo : EIATTR_VRC_CTA_INIT_COUNT
	.align		4
        /*0058*/ 	.byte	0x02, 0x4a
	.zero		1
	.zero		1


	//----- nvinfo : EIATTR_EXIT_INSTR_OFFSETS
	.align		4
        /*005c*/ 	.byte	0x04, 0x1c
        /*005e*/ 	.short	(.L_83 - .L_82)


	//   ....[0]....
.L_82:
        /*0060*/ 	.word	0x00038cc0


	//   ....[1]....
        /*0064*/ 	.word	0x00038d20


	//   ....[2]....
        /*0068*/ 	.word	0x0003a390


	//   ....[3]....
        /*006c*/ 	.word	0x0003a3c0


	//   ....[4]....
        /*0070*/ 	.word	0x0003ba10


	//   ....[5]....
        /*0074*/ 	.word	0x0003ba40


	//   ....[6]....
        /*0078*/ 	.word	0x0003d090


	//   ....[7]....
        /*007c*/ 	.word	0x0003d0c0


	//   ....[8]....
        /*0080*/ 	.word	0x0003e710


	//   ....[9]....
        /*0084*/ 	.word	0x0003e740


	//   ....[10]....
        /*0088*/ 	.word	0x0003fd90


	//   ....[11]....
        /*008c*/ 	.word	0x0003fdc0


	//   ....[12]....
        /*0090*/ 	.word	0x00041410


	//   ....[13]....
        /*0094*/ 	.word	0x00041440


	//   ....[14]....
        /*0098*/ 	.word	0x00042a90


	//   ....[15]....
        /*009c*/ 	.word	0x00042ac0


	//   ....[16]....
        /*00a0*/ 	.word	0x00044110


	//   ....[17]....
        /*00a4*/ 	.word	0x00044140


	//   ....[18]....
        /*00a8*/ 	.word	0x00045790


	//   ....[19]....
        /*00ac*/ 	.word	0x000457c0


	//   ....[20]....
        /*00b0*/ 	.word	0x00046e10


	//   ....[21]....
        /*00b4*/ 	.word	0x00046e40


	//   ....[22]....
        /*00b8*/ 	.word	0x00048490


	//   ....[23]....
        /*00bc*/ 	.word	0x000484c0


	//   ....[24]....
        /*00c0*/ 	.word	0x00049b10


	//   ....[25]....
        /*00c4*/ 	.word	0x00049b40


	//   ....[26]....
        /*00c8*/ 	.word	0x0004b190


	//   ....[27]....
        /*00cc*/ 	.word	0x0004b1c0


	//   ....[28]....
        /*00d0*/ 	.word	0x0004c810


	//   ....[29]....
        /*00d4*/ 	.word	0x0004c840


	//   ....[30]....
        /*00d8*/ 	.word	0x0004de90


	//   ....[31]....
        /*00dc*/ 	.word	0x0004dec0


	//   ....[32]....
        /*00e0*/ 	.word	0x0004f510


	//   ....[33]....
        /*00e4*/ 	.word	0x0004f540


	//   ....[34]....
        /*00e8*/ 	.word	0x00050b90


	//   ....[35]....
        /*00ec*/ 	.word	0x00050bc0


	//   ....[36]....
        /*00f0*/ 	.word	0x00052210


	//   ....[37]....
        /*00f4*/ 	.word	0x00052240


	//   ....[38]....
        /*00f8*/ 	.word	0x00053890


	//   ....[39]....
        /*00fc*/ 	.word	0x000538c0


	//   ....[40]....
        /*0100*/ 	.word	0x00054f10


	//   ....[41]....
        /*0104*/ 	.word	0x00054f40


	//   ....[42]....
        /*0108*/ 	.word	0x00056590


	//   ....[43]....
        /*010c*/ 	.word	0x000565c0


	//   ....[44]....
        /*0110*/ 	.word	0x00057c10


	//   ....[45]....
        /*0114*/ 	.word	0x00057c40


	//   ....[46]....
        /*0118*/ 	.word	0x00059290


	//   ....[47]....
        /*011c*/ 	.word	0x000592c0


	//   ....[48]....
        /*0120*/ 	.word	0x0005a910


	//   ....[49]....
        /*0124*/ 	.word	0x0005a940


	//   ....[50]....
        /*0128*/ 	.word	0x0005bf90


	//   ....[51]....
        /*012c*/ 	.word	0x0005bfc0


	//   ....[52]....
        /*0130*/ 	.word	0x0005d610


	//   ....[53]....
        /*0134*/ 	.word	0x0005d640


	//   ....[54]....
        /*0138*/ 	.word	0x0005ec90


	//   ....[55]....
        /*013c*/ 	.word	0x0005ecc0


	//   ....[56]....
        /*0140*/ 	.word	0x00060310


	//   ....[57]....
        /*0144*/ 	.word	0x00060340


	//   ....[58]....
        /*0148*/ 	.word	0x00061990


	//   ....[59]....
        /*014c*/ 	.word	0x000619c0


	//   ....[60]....
        /*0150*/ 	.word	0x00063010


	//   ....[61]....
        /*0154*/ 	.word	0x00063040


	//   ....[62]....
        /*0158*/ 	.word	0x00064690


	//   ....[63]....
        /*015c*/ 	.word	0x000646c0


	//   ....[64]....
        /*0160*/ 	.word	0x00064790


	//   ....[65]....
        /*0164*/ 	.word	0x00064840


	//   ....[66]....
        /*0168*/ 	.word	0x000648f0


	//   ....[67]....
        /*016c*/ 	.word	0x000649a0


	//   ....[68]....
        /*0170*/ 	.word	0x00064a50


	//   ....[69]....
        /*0174*/ 	.word	0x00064b00


	//   ....[70]....
        /*0178*/ 	.word	0x00064bb0


	//   ....[71]....
        /*017c*/ 	.word	0x00064c60


	//   ....[72]....
        /*0180*/ 	.word	0x00064d10


	//   ....[73]....
        /*0184*/ 	.word	0x00064dc0


	//   ....[74]....
        /*0188*/ 	.word	0x00064e70


	//   ....[75]....
        /*018c*/ 	.word	0x00064f20


	//   ....[76]....
        /*0190*/ 	.word	0x00064fd0


	//   ....[77]....
        /*0194*/ 	.word	0x00065080


	//   ....[78]....
        /*0198*/ 	.word	0x00065130


	//   ....[79]....
        /*019c*/ 	.word	0x000651e0


	//   ....[80]....
        /*01a0*/ 	.word	0x00065290


	//   ....[81]....
        /*01a4*/ 	.word	0x00065340


	//   ....[82]....
        /*01a8*/ 	.word	0x000653f0


	//   ....[83]....
        /*01ac*/ 	.word	0x000654a0


	//   ....[84]....
        /*01b0*/ 	.word	0x00065550


	//   ....[85]....
        /*01b4*/ 	.word	0x00065600


	//   ....[86]....
        /*01b8*/ 	.word	0x000656b0


	//   ....[87]....
        /*01bc*/ 	.word	0x00065760


	//   ....[88]....
        /*01c0*/ 	.word	0x00065810


	//   ....[89]....
        /*01c4*/ 	.word	0x000658c0


	//   ....[90]....
        /*01c8*/ 	.word	0x00065970


	//   ....[91]....
        /*01cc*/ 	.word	0x00065a20


	//   ....[92]....
        /*01d0*/ 	.word	0x00065ad0


	//   ....[93]....
        /*01d4*/ 	.word	0x00065b80


	//   ....[94]....
        /*01d8*/ 	.word	0x00065c30


	//   ....[95]....
        /*01dc*/ 	.word	0x00065c60


	//   ....[96]....
        /*01e0*/ 	.word	0x00065cd0


	//----- nvinfo : EIATTR_CRS_STACK_SIZE
	.align		4
.L_83:
        /*01e4*/ 	.byte	0x04, 0x1e
        /*01e6*/ 	.short	(.L_85 - .L_84)
.L_84:
        /*01e8*/ 	.word	0x00000000


	//----- nvinfo : EIATTR_CBANK_PARAM_SIZE
	.align		4
.L_85:
        /*01ec*/ 	.byte	0x03, 0x19
        /*01ee*/ 	.short	0x0018


	//----- nvinfo : EIATTR_PARAM_CBANK
	.align		4
        /*01f0*/ 	.byte	0x04, 0x0a
        /*01f2*/ 	.short	(.L_87 - .L_86)
	.align		4
.L_86:
        /*01f4*/ 	.word	index@(.nv.constant0._Z15transposeSharedILi32ELi32EEvPfS0_ii)
        /*01f8*/ 	.short	0x0380
        /*01fa*/ 	.short	0x0018


	//----- nvinfo : EIATTR_SW_WAR
	.align		4
.L_87:
        /*01fc*/ 	.byte	0x04, 0x36
        /*01fe*/ 	.short	(.L_89 - .L_88)
.L_88:
        /*0200*/ 	.word	0x00000008
.L_89:


//--------------------- .nv.info._Z26transposeNaiveColNelementsILi32ELi32EEvPfS0_ii --------------------------
	.section	.nv.info._Z26transposeNaiveColNelementsILi32ELi32EEvPfS0_ii,"",@"SHT_CUDA_INFO"
	.sectionflags	@""
	.align	4


	//----- nvinfo : EIATTR_CUDA_API_VERSION
	.align		4
        /*0000*/ 	.byte	0x04, 0x37
        /*0002*/ 	.short	(.L_91 - .L_90)
.L_90:
        /*0004*/ 	.word	0x00000082


	//----- nvinfo : EIATTR_KPARAM_INFO
	.align		4
.L_91:
        /*0008*/ 	.byte	0x04, 0x17
        /*000a*/ 	.short	(.L_93 - .L_92)
.L_92:
        /*000c*/ 	.word	0x00000000
        /*0010*/ 	.short	0x0003
        /*0012*/ 	.short	0x0014
        /*0014*/ 	.byte	0x00, 0xf0, 0x11, 0x00


	//----- nvinfo : EIATTR_KPARAM_INFO
	.align		4
.L_93:
        /*0018*/ 	.byte	0x04, 0x17
        /*001a*/ 	.short	(.L_95 - .L_94)
.L_94:
        /*001c*/ 	.word	0x00000000
        /*0020*/ 	.short	0x0002
        /*0022*/ 	.short	0x0010
        /*0024*/ 	.byte	0x00, 0xf0, 0x11, 0x00


	//----- nvinfo : EIATTR_KPARAM_INFO
	.align		4
.L_95:
        /*0028*/ 	.byte	0x04, 0x17
        /*002a*/ 	.short	(.L_97 - .L_96)
.L_96:
        /*002c*/ 	.word	0x00000000
        /*0030*/ 	.short	0x0001
        /*0032*/ 	.short	0x0008
        /*0034*/ 	.byte	0x00, 0xf5, 0x21, 0x00


	//----- nvinfo : EIATTR_KPARAM_INFO
	.align		4
.L_97:
        /*0038*/ 	.byte	0x04, 0x17
        /*003a*/ 	.short	(.L_99 - .L_98)
.L_98:
        /*003c*/ 	.word	0x00000000
        /*0040*/ 	.short	0x0000
        /*0042*/ 	.short	0x0000
        /*0044*/ 	.byte	0x00, 0xf5, 0x21, 0x00


	//----- nvinfo : EIATTR_SPARSE_MMA_MASK
	.align		4
.L_99:
        /*0048*/ 	.byte	0x03, 0x50
        /*004a*/ 	.short	0x0000


	//----- nvinfo : EIATTR_MAXREG_COUNT
	.align		4
        /*004c*/ 	.byte	0x03, 0x1b
        /*004e*/ 	.short	0x00ff


	//----- nvinfo : EIATTR_MERCURY_ISA_VERSION
	.align		4
        /*0050*/ 	.byte	0x03, 0x5f
        /*0052*/ 	.short	0x0101


	//----- nvinfo : EIATTR_VRC_CTA_INIT_COUNT
	.align		4
        /*0054*/ 	.byte	0x02, 0x4a
	.zero		1
	.zero		1


	//----- nvinfo : EIATTR_EXIT_INSTR_OFFSETS
	.align		4
        /*0058*/ 	.byte	0x04, 0x1c
        /*005a*/ 	.short	(.L_101 - .L_100)


	//   ....[0]....
.L_100:
        /*005c*/ 	.word	0x00000030


	//   ....[1]....
        /*0060*/ 	.word	0x000000a0


	//   ....[2]....
        /*0064*/ 	.word	0x00002100


	//   ....[3]....
        /*0068*/ 	.word	0x00002130


	//   ....[4]....
        /*006c*/ 	.word	0x00004150


	//   ....[5]....
        /*0070*/ 	.word	0x00004180


	//   ....[6]....
        /*0074*/ 	.word	0x000061a0


	//   ....[7]....
        /*0078*/ 	.word	0x000061d0


	//   ....[8]....
        /*007c*/ 	.word	0x000081f0


	//   ....[9]....
        /*0080*/ 	.word	0x00008220


	//   ....[10]....
        /*0084*/ 	.word	0x0000a240


	//   ....[11]....
        /*0088*/ 	.word	0x0000a270


	//   ....[12]....
        /*008c*/ 	.word	0x0000c290


	//   ....[13]....
        /*0090*/ 	.word	0x0000c2c0


	//   ....[14]....
        /*0094*/ 	.word	0x0000e2e0


	//   ....[15]....
        /*0098*/ 	.word	0x0000e310


	//   ....[16]....
        /*009c*/ 	.word	0x00010330


	//   ....[17]....
        /*00a0*/ 	.word	0x00010360


	//   ....[18]....
        /*00a4*/ 	.word	0x00012380


	//   ....[19]....
        /*00a8*/ 	.word	0x000123b0


	//   ....[20]....
        /*00ac*/ 	.word	0x000143d0


	//   ....[21]....
        /*00b0*/ 	.word	0x00014400


	//   ....[22]....
        /*00b4*/ 	.word	0x00016420


	//   ....[23]....
        /*00b8*/ 	.word	0x00016450


	//   ....[24]....
        /*00bc*/ 	.word	0x00018470


	//   ....[25]....
        /*00c0*/ 	.word	0x000184a0


	//   ....[26]....
        /*00c4*/ 	.word	0x0001a4c0


	//   ....[27]....
        /*00c8*/ 	.word	0x0001a4f0


	//   ....[28]....
        /*00cc*/ 	.word	0x0001c510


	//   ....[29]....
        /*00d0*/ 	.word	0x0001c540


	//   ....[30]....
        /*00d4*/ 	.word	0x0001e560


	//   ....[31]....
        /*00d8*/ 	.word	0x0001e590


	//   ....[32]....
        /*00dc*/ 	.word	0x000205b0


	//   ....[33]....
        /*00e0*/ 	.word	0x000205e0


	//   ....[34]....
        /*00e4*/ 	.word	0x00022600


	//   ....[35]....
        /*00e8*/ 	.word	0x00022630


	//   ....[36]....
        /*00ec*/ 	.word	0x00024650


	//   ....[37]....
        /*00f0*/ 	.word	0x00024680


	//   ....[38]....
        /*00f4*/ 	.word	0x000266a0


	//   ....[39]....
        /*00f8*/ 	.word	0x000266d0


	//   ....[40]....
        /*00fc*/ 	.word	0x000286f0


	//   ....[41]....
        /*0100*/ 	.word	0x00028720


	//   ....[42]....
        /*0104*/ 	.word	0x0002a740


	//   ....[43]....
        /*0108*/ 	.word	0x0002a770


	//   ....[44]....
        /*010c*/ 	.word	0x0002c790


	//   ....[45]....
        /*0110*/ 	.word	0x0002c7c0


	//   ....[46]....
        /*0114*/ 	.word	0x0002e7e0


	//   ....[47]....
        /*0118*/ 	.word	0x0002e810


	//   ....[48]....
        /*011c*/ 	.word	0x00030830


	//   ....[49]....
        /*0120*/ 	.word	0x00030860


	//   ....[50]....
        /*0124*/ 	.word	0x00032880


	//   ....[51]....
        /*0128*/ 	.word	0x000328b0


	//   ....[52]....
        /*012c*/ 	.word	0x000348d0


	//   ....[53]....
        /*0130*/ 	.word	0x00034900


	//   ....[54]....
        /*0134*/ 	.word	0x00036920


	//   ....[55]....
        /*0138*/ 	.word	0x00036950


	//   ....[56]....
        /*013c*/ 	.word	0x00038970


	//   ....[57]....
        /*0140*/ 	.word	0x000389a0


	//   ....[58]....
        /*0144*/ 	.word	0x0003a9c0


	//   ....[59]....
        /*0148*/ 	.word	0x0003a9f0


	//   ....[60]....
        /*014c*/ 	.word	0x0003ca10


	//   ....[61]....
        /*0150*/ 	.word	0x0003ca40


	//   ....[62]....
        /*0154*/ 	.word	0x0003ea60


	//   ....[63]....
        /*0158*/ 	.word	0x0003ea90


	//   ....[64]....
        /*015c*/ 	.word	0x0003eba0


	//   ....[65]....
        /*0160*/ 	.word	0x0003eca0


	//   ....[66]....
        /*0164*/ 	.word	0x0003eda0


	//   ....[67]....
        /*0168*/ 	.word	0x0003eea0


	//   ....[68]....
        /*016c*/ 	.word	0x0003efa0


	//   ....[69]....
        /*0170*/ 	.word	0x0003f0a0


	//   ....[70]....
        /*0174*/ 	.word	0x0003f1a0


	//   ....[71]....
        /*0178*/ 	.word	0x0003f2a0


	//   ....[72]....
        /*017c*/ 	.word	0x0003f3a0


	//   ....[73]....
        /*0180*/ 	.word	0x0003f4a0


	//   ....[74]....
        /*0184*/ 	.word	0x0003f5a0


	//   ....[75]....
        /*0188*/ 	.word	0x0003f6a0


	//   ....[76]....
        /*018c*/ 	.word	0x0003f7a0


	//   ....[77]....
        /*0190*/ 	.word	0x0003f8a0


	//   ....[78]....
        /*0194*/ 	.word	0x0003f9a0


	//   ....[79]....
        /*0198*/ 	.word	0x0003faa0


	//   ....[80]....
        /*019c*/ 	.word	0x0003fba0


	//   ....[81]....
        /*01a0*/ 	.word	0x0003fca0


	//   ....[82]....
        /*01a4*/ 	.word	0x0003fda0


	//   ....[83]....
        /*01a8*/ 	.word	0x0003fea0


	//   ....[84]....
        /*01ac*/ 	.word	0x0003ffa0


	//   ....[85]....
        /*01b0*/ 	.word	0x000400a0


	//   ....[86]....
        /*01b4*/ 	.word	0x000401a0


	//   ....[87]....
        /*01b8*/ 	.word	0x000402a0


	//   ....[88]....
        /*01bc*/ 	.word	0x000403a0


	//   ....[89]....
        /*01c0*/ 	.word	0x000404a0


	//   ....[90]....
        /*01c4*/ 	.word	0x000405a0


	//   ....[91]....
        /*01c8*/ 	.word	0x000406a0


	//   ....[92]....
        /*01cc*/ 	.word	0x000407a0


	//   ....[93]....
        /*01d0*/ 	.word	0x000408a0


	//   ....[94]....
        /*01d4*/ 	.word	0x000409a0


	//   ....[95]....
        /*01d8*/ 	.word	0x000409d0


	//   ....[96]....
        /*01dc*/ 	.word	0x00040a60


	//----- nvinfo : EIATTR_CRS_STACK_SIZE
	.align		4
.L_101:
        /*01e0*/ 	.byte	0x04, 0x1e
        /*01e2*/ 	.short	(.L_103 - .L_102)
.L_102:
        /*01e4*/ 	.word	0x00000000


	//----- nvinfo : EIATTR_CBANK_PARAM_SIZE
	.align		4
.L_103:
        /*01e8*/ 	.byte	0x03, 0x19
        /*01ea*/ 	.short	0x0018


	//----- nvinfo : EIATTR_PARAM_CBANK
	.align		4
        /*01ec*/ 	.byte	0x04, 0x0a
        /*01ee*/ 	.short	(.L_105 - .L_104)
	.align		4
.L_104:
        /*01f0*/ 	.word	index@(.nv.constant0._Z26transposeNaiveColNelementsILi32ELi32EEvPfS0_ii)
        /*01f4*/ 	.short	0x0380
        /*01f6*/ 	.short	0x0018


	//----- nvinfo : EIATTR_SW_WAR
	.align		4
.L_105:
        /*01f8*/ 	.byte	0x04, 0x36
        /*01fa*/ 	.short	(.L_107 - .L_106)
.L_106:
        /*01fc*/ 	.word	0x00000008
.L_107:


//--------------------- .nv.info._Z17transposeNaiveColPfS_ii --------------------------
	.section	.nv.info._Z17transposeNaiveColPfS_ii,"",@"SHT_CUDA_INFO"
	.sectionflags	@""
	.align	4


	//----- nvinfo : EIATTR_CUDA_API_VERSION
	.align		4
        /*0000*/ 	.byte	0x04, 0x37
        /*0002*/ 	.short	(.L_109 - .L_108)
.L_108:
        /*0004*/ 	.word	0x00000082


	//----- nvinfo : EIATTR_KPARAM_INFO
	.align		4
.L_109:
        /*0008*/ 	.byte	0x04, 0x17
        /*000a*/ 	.short	(.L_111 - .L_110)
.L_110:
        /*000c*/ 	.word	0x00000000
        /*0010*/ 	.short	0x0003
        /*0012*/ 	.short	0x0014
        /*0014*/ 	.byte	0x00, 0xf0, 0x11, 0x00


	//----- nvinfo : EIATTR_KPARAM_INFO
	.align		4
.L_111:
        /*0018*/ 	.byte	0x04, 0x17
        /*001a*/ 	.short	(.L_113 - .L_112)
.L_112:
        /*001c*/ 	.word	0x00000000
        /*0020*/ 	.short	0x0002
        /*0022*/ 	.short	0x0010
        /*0024*/ 	.byte	0x00, 0xf0, 0x11, 0x00


	//----- nvinfo : EIATTR_KPARAM_INFO
	.align		4
.L_113:
        /*0028*/ 	.byte	0x04, 0x17
        /*002a*/ 	.short	(.L_115 - .L_114)
.L_114:
        /*002c*/ 	.word	0x00000000
        /*0030*/ 	.short	0x0001
        /*0032*/ 	.short	0x0008
        /*0034*/ 	.byte	0x00, 0xf5, 0x21, 0x00


	//----- nvinfo : EIATTR_KPARAM_INFO
	.align		4
.L_115:
        /*0038*/ 	.byte	0x04, 0x17
        /*003a*/ 	.short	(.L_117 - .L_116)
.L_116:
        /*003c*/ 	.word	0x00000000
        /*0040*/ 	.short	0x0000
        /*0042*/ 	.short	0x0000
        /*0044*/ 	.byte	0x00, 0xf5, 0x21, 0x00


	//----- nvinfo : EIATTR_SPARSE_MMA_MASK
	.align		4
.L_117:
        /*0048*/ 	.byte	0x03, 0x50
        /*004a*/ 	.short	0x0000


	//----- nvinfo : EIATTR_MAXREG_COUNT
	.align		4
        /*004c*/ 	.byte	0x03, 0x1b
        /*004e*/ 	.short	0x00ff


	//----- nvinfo : EIATTR_MERCURY_ISA_VERSION
	.align		4
        /*0050*/ 	.byte	0x03, 0x5f
        /*0052*/ 	.short	0x0101


	//----- nvinfo : EIATTR_VRC_CTA_INIT_COUNT
	.align		4
        /*0054*/ 	.byte	0x02, 0x4a
	.zero		1
	.zero		1


	//----- nvinfo : EIATTR_EXIT_INSTR_OFFSETS
	.align		4
        /*0058*/ 	.byte	0x04, 0x1c
        /*005a*/ 	.short	(.L_119 - .L_118)


	//   ....[0]....
.L_118:
        /*005c*/ 	.word	0x000000c0


	//   ....[1]....
        /*0060*/ 	.word	0x00000160


	//----- nvinfo : EIATTR_CBANK_PARAM_SIZE
	.align		4
.L_119:
        /*0064*/ 	.byte	0x03, 0x19
        /*0066*/ 	.short	0x0018


	//----- nvinfo : EIATTR_PARAM_CBANK
	.align		4
        /*0068*/ 	.byte	0x04, 0x0a
        /*006a*/ 	.short	(.L_121 - .L_120)
	.align		4
.L_120:
        /*006c*/ 	.word	index@(.nv.constant0._Z17transposeNaiveColPfS_ii)
        /*0070*/ 	.short	0x0380
        /*0072*/ 	.short	0x0018


	//----- nvinfo : EIATTR_SW_WAR
	.align		4
.L_121:
        /*0074*/ 	.byte	0x04, 0x36
        /*0076*/ 	.short	(.L_123 - .L_122)
.L_122:
        /*0078*/ 	.word	0x00000008
.L_123:


//--------------------- .nv.info._Z17transposeNaiveRowPfS_ii --------------------------
	.section	.nv.info._Z17transposeNaiveRowPfS_ii,"",@"SHT_CUDA_INFO"
	.sectionflags	@""
	.align	4


	//----- nvinfo : EIATTR_CUDA_API_VERSION
	.align		4
        /*0000*/ 	.byte	0x04, 0x37
        /*0002*/ 	.short	(.L_125 - .L_124)
.L_124:
        /*0004*/ 	.word	0x00000082


	//----- nvinfo : EIATTR_KPARAM_INFO
	.align		4
.L_125:
        /*0008*/ 	.byte	0x04, 0x17
        /*000a*/ 	.short	(.L_127 - .L_126)
.L_126:
        /*000c*/ 	.word	0x00000000
        /*0010*/ 	.short	0x0003
        /*0012*/ 	.short	0x0014
        /*0014*/ 	.byte	0x00, 0xf0, 0x11, 0x00


	//----- nvinfo : EIATTR_KPARAM_INFO
	.align		4
.L_127:
        /*0018*/ 	.byte	0x04, 0x17
        /*001a*/ 	.short	(.L_129 - .L_128)
.L_128:
        /*001c*/ 	.word	0x00000000
        /*0020*/ 	.short	0x0002
        /*0022*/ 	.short	0x0010
        /*0024*/ 	.byte	0x00, 0xf0, 0x11, 0x00


	//----- nvinfo : EIATTR_KPARAM_INFO
	.align		4
.L_129:
        /*0028*/ 	.byte	0x04, 0x17
        /*002a*/ 	.short	(.L_131 - .L_130)
.L_130:
        /*002c*/ 	.word	0x00000000
        /*0030*/ 	.short	0x0001
        /*0032*/ 	.short	0x0008
        /*0034*/ 	.byte	0x00, 0xf5, 0x21, 0x00


	//----- nvinfo : EIATTR_KPARAM_INFO
	.align		4
.L_131:
        /*0038*/ 	.byte	0x04, 0x17
        /*003a*/ 	.short	(.L_133 - .L_132)
.L_132:
        /*003c*/ 	.word	0x00000000
        /*0040*/ 	.short	0x0000
        /*0042*/ 	.short	0x0000
        /*0044*/ 	.byte	0x00, 0xf5, 0x21, 0x00


	//----- nvinfo : EIATTR_SPARSE_MMA_MASK
	.align		4
.L_133:
        /*0048*/ 	.byte	0x03, 0x50
        /*004a*/ 	.short	0x0000


	//----- nvinfo : EIATTR_MAXREG_COUNT
	.align		4
        /*004c*/ 	.byte	0x03, 0x1b
        /*004e*/ 	.short	0x00ff


	//----- nvinfo : EIATTR_MERCURY_ISA_VERSION
	.align		4
        /*0050*/ 	.byte	0x03, 0x5f
        /*0052*/ 	.short	0x0101


	//----- nvinfo : EIATTR_VRC_CTA_INIT_COUNT
	.align		4
        /*0054*/ 	.byte	0x02, 0x4a
	.zero		1
	.zero		1


	//----- nvinfo : EIATTR_EXIT_INSTR_OFFSETS
	.align		4
        /*0058*/ 	.byte	0x04, 0x1c
        /*005a*/ 	.short	(.L_135 - .L_134)


	//   ....[0]....
.L_134:
        /*005c*/ 	.word	0x000000c0


	//   ....[1]....
        /*0060*/ 	.word	0x00000160


	//----- nvinfo : EIATTR_CBANK_PARAM_SIZE
	.align		4
.L_135:
        /*0064*/ 	.byte	0x03, 0x19
        /*0066*/ 	.short	0x0018


	//----- nvinfo : EIATTR_PARAM_CBANK
	.align		4
        /*0068*/ 	.byte	0x04, 0x0a
        /*006a*/ 	.short	(.L_137 - .L_136)
	.align		4
.L_136:
        /*006c*/ 	.word	index@(.nv.constant0._Z17transposeNaiveRowPfS_ii)
        /*0070*/ 	.short	0x0380
        /*0072*/ 	.short	0x0018


	//----- nvinfo : EIATTR_SW_WAR
	.align		4
.L_137:
        /*0074*/ 	.byte	0x04, 0x36
        /*0076*/ 	.short	(.L_139 - .L_138)
.L_138:
        /*0078*/ 	.word	0x00000008
.L_139:


//--------------------- .nv.callgraph             --------------------------
	.section	.nv.callgraph,"",@"SHT_CUDA_CALLGRAPH"
	.align	4
	.sectionentsize	8
	.align		4
        /*0000*/ 	.word	0x00000000
	.align		4
        /*0004*/ 	.word	0xffffffff
	.align		4
        /*0008*/ 	.word	0x00000000
	.align		4
        /*000c*/ 	.word	0xfffffffe
	.align		4
        /*0010*/ 	.word	0x00000000
	.align		4
        /*0014*/ 	.word	0xfffffffd
	.align		4
        /*0018*/ 	.word	0x00000000
	.align		4
        /*001c*/ 	.word	0xfffffffc


//--------------------- .text._Z24transposeSharedSwizzlingILi32ELi32EEvPfS0_ii --------------------------
	.section	.text._Z24transposeSharedSwizzlingILi32ELi32EEvPfS0_ii,"ax",@progbits
	.align	128
        .global         _Z24transposeSharedSwizzlingILi32ELi32EEvPfS0_ii
        .type           _Z24transposeSharedSwizzlingILi32ELi32EEvPfS0_ii,@function
        .size           _Z24transposeSharedSwizzlingILi32ELi32EEvPfS0_ii,(.L_x_8318 - _Z24transposeSharedSwizzlingILi32ELi32EEvPfS0_ii)
        .other          _Z24transposeSharedSwizzlingILi32ELi32EEvPfS0_ii,@"STO_CUDA_ENTRY STV_DEFAULT"
_Z24transposeSharedSwizzlingILi32ELi32EEvPfS0_ii:
.text._Z24transposeSharedSwizzlingILi32ELi32EEvPfS0_ii:
[----:B------:R-:W-:Y:S01]  /*0000*/  LDC R1, c[0x0][0x37c] ;  /* 0x0000df00ff017b82 */ /* 0x000fe20000000800 */
[----:B------:R-:W0:Y:S01]  /*0010*/  S2R R42, SR_TID.Y ;  /* 0x00000000002a7919 */ /* 0x000e220000002200 */
[----:B------:R-:W1:Y:S01]  /*0020*/  LDCU.64 UR6, c[0x0][0x358] ;  /* 0x00006b00ff0677ac */ /* 0x000e620008000a00 */
[----:B------:R-:W-:Y:S01]  /*0030*/  BSSY.RECONVERGENT B0, `(.L_x_0) ;  /* 0x0003cc4000007945 */ /* 0x000fe20003800200 */
[----:B------:R-:W2:Y:S01]  /*0040*/  S2R R0, SR_CTAID.Y ;  /* 0x0000000000007919 */ /* 0x000ea20000002600 */
[----:B------:R-:W3:Y:S01]  /*0050*/  S2R R44, SR_CTAID.X ;  /* 0x00000000002c7919 */ /* 0x000ee20000002500 */
[----:B0-----:R-:W-:-:S13]  /*0060*/  ISETP.GT.U32.AND P1, PT, R42, 0x1f, PT ;  /* 0x0000001f2a00780c */ /* 0x001fda0003f24070 */
[----:B-123--:R-:W-:Y:S05]  /*0070*/  @P1 BRA `(.L_x_1) ;  /* 0x000003c800fc1947 */ /* 0x00efea0003800000 */
[----:B------:R-:W0:Y:S01]  /*0080*/  LDC R4, c[0x0][0x390] ;  /* 0x0000e400ff047b82 */ /* 0x000e220000000800 */
[----:B------:R-:W-:-:S07]  /*0090*/  IMAD R6, R0, 0x20, R42 ;  /* 0x0000002000067824 */ /* 0x000fce00078e022a */
[----:B------:R-:W1:Y:S08]  /*00a0*/  LDC R2, c[0x0][0x360] ;  /* 0x0000d800ff027b82 */ /* 0x000e700000000800 */
[----:B------:R-:W2:Y:S01]  /*00b0*/  LDC R5, c[0x0][0x364] ;  /* 0x0000d900ff057b82 */ /* 0x000ea20000000800 */
[----:B0-----:R-:W-:-:S13]  /*00c0*/  ISETP.GE.AND P0, PT, R6, R4, PT ;  /* 0x000000040600720c */ /* 0x001fda0003f06270 */
[----:B-1----:R-:W-:Y:S05]  /*00d0*/  @P0 BRA `(.L_x_1) ;  /* 0x000003c800e40947 */ /* 0x002fea0003800000 */
[----:B------:R-:W0:Y:S01]  /*00e0*/  S2R R3, SR_TID.X ;  /* 0x0000000000037919 */ /* 0x000e220000002100 */
[----:B------:R-:W-:Y:S01]  /*00f0*/  BSSY.RECONVERGENT B1, `(.L_x_2) ;  /* 0x00001e0000017945 */ /* 0x000fe20003800200 */
[----:B0-----:R-:W-:-:S13]  /*0100*/  ISETP.GT.U32.AND P0, PT, R3, 0x1f, PT ;  /* 0x0000001f0300780c */ /* 0x001fda0003f04070 */
[----:B------:R-:W-:Y:S05]  /*0110*/  @P0 BRA `(.L_x_3) ;  /* 0x0000001c00740947 */ /* 0x000fea0003800000 */
[----:B------:R-:W0:Y:S01]  /*0120*/  LDC R7, c[0x0][0x394] ;  /* 0x0000e500ff077b82 */ /* 0x000e220000000800 */
[----:B------:R-:W-:-:S05]  /*0130*/  IMAD R9, R44, 0x20, R3 ;  /* 0x000000202c097824 */ /* 0x000fca00078e0203 */
[----:B0-----:R-:W-:-:S13]  /*0140*/  ISETP.GE.AND P2, PT, R9, R7, PT ;  /* 0x000000070900720c */ /* 0x001fda0003f46270 */
[----:B------:R-:W0:Y:S01]  /*0150*/  @!P2 LDC.64 R10, c[0x0][0x380] ;  /* 0x0000e000ff0aab82 */ /* 0x000e220000000a00 */
[----:B------:R-:W-:-:S04]  /*0160*/  @!P2 IMAD R13, R6, R7, R9 ;  /* 0x00000007060da224 */ /* 0x000fc800078e0209 */
[----:B0-----:R-:W-:-:S06]  /*0170*/  @!P2 IMAD.WIDE R10, R13, 0x4, R10 ;  /* 0x000000040d0aa825 */ /* 0x001fcc00078e020a */
[----:B------:R-:W3:Y:S01]  /*0180*/  @!P2 LDG.E R10, desc[UR6][R10.64] ;  /* 0x000000060a0aa981 */ /* 0x000ee2000c1e1900 */
[----:B------:R-:W0:Y:S01]  /*0190*/  S2UR UR5, SR_CgaCtaId ;  /* 0x00000000000579c3 */ /* 0x000e220000008800 */
[----:B------:R-:W-:Y:S01]  /*01a0*/  UMOV UR4, 0x400 ;  /* 0x0000040000047882 */ /* 0x000fe20000000000 */
[C---:B------:R-:W-:Y:S02]  /*01b0*/  @!P2 LOP3.LUT R13, R3.reuse, R42, RZ, 0x3c, !PT ;  /* 0x0000002a030da212 */ /* 0x040fe400078e3cff */
[----:B------:R-:W-:Y:S01]  /*01c0*/  IADD3 R15, PT, PT, R3, R2, RZ ;  /* 0x00000002030f7210 */ /* 0x000fe20007ffe0ff */
[----:B0-----:R-:W-:-:S06]  /*01d0*/  ULEA UR4, UR5, UR4, 0x18 ;  /* 0x0000000405047291 */ /* 0x001fcc000f8ec0ff */
[----:B------:R-:W-:-:S05]  /*01e0*/  LEA R8, R42, UR4, 0x7 ;  /* 0x000000042a087c11 */ /* 0x000fca000f8e38ff */
[----:B------:R-:W-:-:S05]  /*01f0*/  @!P2 IMAD R13, R13, 0x4, R8 ;  /* 0x000000040d0da824 */ /* 0x000fca00078e0208 */
[----:B---3--:R0:W-:Y:S01]  /*0200*/  @!P2 STS [R13], R10 ;  /* 0x0000000a0d00a388 */ /* 0x0081e20000000800 */
[----:B------:R-:W-:-:S13]  /*0210*/  ISETP.GT.U32.AND P2, PT, R15, 0x1f, PT ;  /* 0x0000001f0f00780c */ /* 0x000fda0003f44070 */
[----:B0-----:R-:W-:Y:S05]  /*0220*/  @P2 BRA `(.L_x_3) ;  /* 0x0000001c00302947 */ /* 0x001fea0003800000 */
[--C-:B------:R-:W-:Y:S01]  /*0230*/  IMAD.IADD R9, R9, 0x1, R2.reuse ;  /* 0x0000000109097824 */ /* 0x100fe200078e0202 */
[----:B------:R-:W-:Y:S01]  /*0240*/  BSSY.RECONVERGENT B2, `(.L_x_4) ;  /* 0x000000c000027945 */ /* 0x000fe20003800200 */
[----:B------:R-:W-:-:S03]  /*0250*/  IMAD.IADD R17, R15, 0x1, R2 ;  /* 0x000000010f117824 */ /* 0x000fc600078e0202 */
[----:B------:R-:W-:Y:S02]  /*0260*/  ISETP.GE.AND P2, PT, R9, R7, PT ;  /* 0x000000070900720c */ /* 0x000fe40003f46270 */
[----:B------:R-:W-:-:S11]  /*0270*/  ISETP.GT.U32.AND P3, PT, R17, 0x1f, PT ;  /* 0x0000001f1100780c */ /* 0x000fd60003f64070 */
[----:B------:R-:W-:Y:S05]  /*0280*/  @P2 BRA `(.L_x_5) ;  /* 0x00000000001c2947 */ /* 0x000fea0003800000 */
[----:B------:R-:W0:Y:S01]  /*0290*/  LDC.64 R10, c[0x0][0x380] ;  /* 0x0000e000ff0a7b82 */ /* 0x000e220000000a00 */
[----:B------:R-:W-:-:S04]  /*02a0*/  IMAD R13, R6, R7, R9 ;  /* 0x00000007060d7224 */ /* 0x000fc800078e0209 */
[----:B0-----:R-:W-:-:S06]  /*02b0*/  IMAD.WIDE R10, R13, 0x4, R10 ;  /* 0x000000040d0a7825 */ /* 0x001fcc00078e020a */
[----:B------:R-:W3:Y:S01]  /*02c0*/  LDG.E R10, desc[UR6][R10.64] ;  /* 0x000000060a0a7981 */ /* 0x000ee2000c1e1900 */
[----:B------:R-:W-:-:S05]  /*02d0*/  LOP3.LUT R15, R15, R42, RZ, 0x3c, !PT ;  /* 0x0000002a0f0f7212 */ /* 0x000fca00078e3cff */
[----:B------:R-:W-:-:S05]  /*02e0*/  IMAD R15, R15, 0x4, R8 ;  /* 0x000000040f0f7824 */ /* 0x000fca00078e0208 */
[----:B---3--:R0:W-:Y:S02]  /*02f0*/  STS [R15], R10 ;  /* 0x0000000a0f007388 */ /* 0x0081e40000000800 */
.L_x_5:
[----:B------:R-:W-:Y:S05]  /*0300*/  BSYNC.RECONVERGENT B2 ;  /* 0x0000000000027941 */ /* 0x000fea0003800200 */
.L_x_4:
[----:B------:R-:W-:Y:S05]  /*0310*/  @P3 BRA `(.L_x_3) ;  /* 0x0000001800f43947 */ /* 0x000fea0003800000 */
[----:B------:R-:W-:Y:S01]  /*0320*/  IADD3 R9, PT, PT, R9, R2, RZ ;  /* 0x0000000209097210 */ /* 0x000fe20007ffe0ff */
[----:B0-----:R-:W-:Y:S01]  /*0330*/  IMAD.IADD R15, R17, 0x1, R2 ;  /* 0x00000001110f7824 */ /* 0x001fe200078e0202 */
[----:B------:R-:W-:Y:S02]  /*0340*/  BSSY.RECONVERGENT B2, `(.L_x_6) ;  /* 0x000000b000027945 */ /* 0x000fe40003800200 */
        /* <DEDUP_REMOVED lines=10> */
.L_x_7:
[----:B------:R-:W-:Y:S05]  /*03f0*/  BSYNC.RECONVERGENT B2 ;  /* 0x0000000000027941 */ /* 0x000fea0003800200 */
.L_x_6:
[----:B------:R-:W-:Y:S05]  /*0400*/  @P3 BRA `(.L_x_3) ;  /* 0x0000001800b83947 */ /* 0x000fea0003800000 */
[----:B------:R-:W-:Y:S01]  /*0410*/  IMAD.IADD R9, R9, 0x1, R2 ;  /* 0x0000000109097824 */ /* 0x000fe200078e0202 */
[----:B0-----:R-:W-:Y:S01]  /*0420*/  IADD3 R17, PT, PT, R15, R2, RZ ;  /* 0x000000020f117210 */ /* 0x001fe20007ffe0ff */
[----:B------:R-:W-:Y:S03]  /*0430*/  BSSY.RECONVERGENT B2, `(.L_x_8) ;  /* 0x000000b000027945 */ /* 0x000fe60003800200 */
        /* <DEDUP_REMOVED lines=10> */
.L_x_9:
[----:B------:R-:W-:Y:S05]  /*04e0*/  BSYNC.RECONVERGENT B2 ;  /* 0x0000000000027941 */ /* 0x000fea0003800200 */
.L_x_8:
[----:B------:R-:W-:Y:S05]  /*04f0*/  @P3 BRA `(.L_x_3) ;  /* 0x00000018007c3947 */ /* 0x000fea0003800000 */
[--C-:B------:R-:W-:Y:S01]  /*0500*/  IMAD.IADD R9, R9, 0x1, R2.reuse ;  /* 0x0000000109097824 */ /* 0x100fe200078e0202 */
[----:B------:R-:W-:Y:S01]  /*0510*/  BSSY.RECONVERGENT B2, `(.L_x_10) ;  /* 0x000000c000027945 */ /* 0x000fe20003800200 */
[----:B0-----:R-:W-:-:S03]  /*0520*/  IMAD.IADD R15, R17, 0x1, R2 ;  /* 0x00000001110f7824 */ /* 0x001fc600078e0202 */
[----:B------:R-:W-:Y:S02]  /*0530*/  ISETP.GE.AND P2, PT, R9, R7, PT ;  /* 0x000000070900720c */ /* 0x000fe40003f46270 */
[----:B------:R-:W-:-:S11]  /*0540*/  ISETP.GT.U32.AND P3, PT, R15, 0x1f, PT ;  /* 0x0000001f0f00780c */ /* 0x000fd60003f64070 */
[----:B------:R-:W-:Y:S05]  /*0550*/  @P2 BRA `(.L_x_11) ;  /* 0x00000000001c2947 */ /* 0x000fea0003800000 */
[----:B------:R-:W0:Y:S01]  /*0560*/  LDC.64 R10, c[0x0][0x380] ;  /* 0x0000e000ff0a7b82 */ /* 0x000e220000000a00 */
[----:B------:R-:W-:-:S04]  /*0570*/  IMAD R13, R6, R7, R9 ;  /* 0x00000007060d7224 */ /* 0x000fc800078e0209 */
[----:B0-----:R-:W-:-:S06]  /*0580*/  IMAD.WIDE R10, R13, 0x4, R10 ;  /* 0x000000040d0a7825 */ /* 0x001fcc00078e020a */
[----:B------:R-:W3:Y:S01]  /*0590*/  LDG.E R10, desc[UR6][R10.64] ;  /* 0x000000060a0a7981 */ /* 0x000ee2000c1e1900 */
[----:B------:R-:W-:-:S04]  /*05a0*/  LOP3.LUT R17, R17, R42, RZ, 0x3c, !PT ;  /* 0x0000002a11117212 */ /* 0x000fc800078e3cff */
[----:B------:R-:W-:-:S05]  /*05b0*/  LEA R17, R17, R8, 0x2 ;  /* 0x0000000811117211 */ /* 0x000fca00078e10ff */
[----:B---3--:R0:W-:Y:S02]  /*05c0*/  STS [R17], R10 ;  /* 0x0000000a11007388 */ /* 0x0081e40000000800 */
.L_x_11:
[----:B------:R-:W-:Y:S05]  /*05d0*/  BSYNC.RECONVERGENT B2 ;  /* 0x0000000000027941 */ /* 0x000fea0003800200 */
.L_x_10:
        /* <DEDUP_REMOVED lines=14> */
.L_x_13:
[----:B------:R-:W-:Y:S05]  /*06c0*/  BSYNC.RECONVERGENT B2 ;  /* 0x0000000000027941 */ /* 0x000fea0003800200 */
.L_x_12:
        /* <DEDUP_REMOVED lines=14> */
.L_x_15:
[----:B------:R-:W-:Y:S05]  /*07b0*/  BSYNC.RECONVERGENT B2 ;  /* 0x0000000000027941 */ /* 0x000fea0003800200 */
.L_x_14:
        /* <DEDUP_REMOVED lines=14> */
.L_x_17:
[----:B------:R-:W-:Y:S05]  /*08a0*/  BSYNC.RECONVERGENT B2 ;  /* 0x0000000000027941 */ /* 0x000fea0003800200 */
.L_x_16:
        /* <DEDUP_REMOVED lines=14> */
.L_x_19:
[----:B------:R-:W-:Y:S05]  /*0990*/  BSYNC.RECONVERGENT B2 ;  /* 0x0000000000027941 */ /* 0x000fea0003800200 */
.L_x_18:
        /* <DEDUP_REMOVED lines=14> */
.L_x_21:
[----:B------:R-:W-:Y:S05]  /*0a80*/  BSYNC.RECONVERGENT B2 ;  /* 0x0000000000027941 */ /* 0x000fea0003800200 */
.L_x_20:
        /* <DEDUP_REMOVED lines=14> */
.L_x_23:
[----:B------:R-:W-:Y:S05]  /*0b70*/  BSYNC.RECONVERGENT B2 ;  /* 0x0000000000027941 */ /* 0x000fea0003800200 */
.L_x_22:
        /* <DEDUP_REMOVED lines=14> */
.L_x_25:
[----:B------:R-:W-:Y:S05]  /*0c60*/  BSYNC.RECONVERGENT B2 ;  /* 0x0000000000027941 */ /* 0x000fea0003800200 */
.L_x_24:
        /* <DEDUP_REMOVED lines=14> */
.L_x_27:
[----:B------:R-:W-:Y:S05]  /*0d50*/  BSYNC.RECONVERGENT B2 ;  /* 0x0000000000027941 */ /* 0x000fea0003800200 */
.L_x_26:
        /* <DEDUP_REMOVED lines=14> */
.L_x_29:
[----:B------:R-:W-:Y:S05]  /*0e40*/  BSYNC.RECONVERGENT B2 ;  /* 0x0000000000027941 */ /* 0x000fea0003800200 */
.L_x_28:
        /* <DEDUP_REMOVED lines=14> */
.L_x_31:
[----:B------:R-:W-:Y:S05]  /*0f30*/  BSYNC.RECONVERGENT B2 ;  /* 0x0000000000027941 */ /* 0x000fea0003800200 */
.L_x_30:
        /* <DEDUP_REMOVED lines=14> */
.L_x_33:
[----:B------:R-:W-:Y:S05]  /*1020*/  BSYNC.RECONVERGENT B2 ;  /* 0x0000000000027941 */ /* 0x000fea0003800200 */
.L_x_32:
        /* <DEDUP_REMOVED lines=14> */
.L_x_35:
[----:B------:R-:W-:Y:S05]  /*1110*/  BSYNC.RECONVERGENT B2 ;  /* 0x0000000000027941 */ /* 0x000fea0003800200 */
.L_x_34:
        /* <DEDUP_REMOVED lines=14> */
.L_x_37:
[----:B------:R-:W-:Y:S05]  /*1200*/  BSYNC.RECONVERGENT B2 ;  /* 0x0000000000027941 */ /* 0x000fea0003800200 */
.L_x_36:
        /* <DEDUP_REMOVED lines=14> */
.L_x_39:
[----:B------:R-:W-:Y:S05]  /*12f0*/  BSYNC.RECONVERGENT B2 ;  /* 0x0000000000027941 */ /* 0x000fea0003800200 */
.L_x_38:
        /* <DEDUP_REMOVED lines=14> */
.L_x_41:
[----:B------:R-:W-:Y:S05]  /*13e0*/  BSYNC.RECONVERGENT B2 ;  /* 0x0000000000027941 */ /* 0x000fea0003800200 */
.L_x_40:
        /* <DEDUP_REMOVED lines=14> */
.L_x_43:
[----:B------:R-:W-:Y:S05]  /*14d0*/  BSYNC.RECONVERGENT B2 ;  /* 0x0000000000027941 */ /* 0x000fea0003800200 */
.L_x_42:
        /* <DEDUP_REMOVED lines=14> */
.L_x_45:
[----:B------:R-:W-:Y:S05]  /*15c0*/  BSYNC.RECONVERGENT B2 ;  /* 0x0000000000027941 */ /* 0x000fea0003800200 */
.L_x_44:
        /* <DEDUP_REMOVED lines=14> */
.L_x_47:
[----:B------:R-:W-:Y:S05]  /*16b0*/  BSYNC.RECONVERGENT B2 ;  /* 0x0000000000027941 */ /* 0x000fea0003800200 */
.L_x_46:
        /* <DEDUP_REMOVED lines=14> */
.L_x_49:
[----:B------:R-:W-:Y:S05]  /*17a0*/  BSYNC.RECONVERGENT B2 ;  /* 0x0000000000027941 */ /* 0x000fea0003800200 */
.L_x_48:
        /* <DEDUP_REMOVED lines=14> */
.L_x_51:
[----:B------:R-:W-:Y:S05]  /*1890*/  BSYNC.RECONVERGENT B2 ;  /* 0x0000000000027941 */ /* 0x000fea0003800200 */
.L_x_50:
        /* <DEDUP_REMOVED lines=14> */
.L_x_53:
[----:B------:R-:W-:Y:S05]  /*1980*/  BSYNC.RECONVERGENT B2 ;  /* 0x0000000000027941 */ /* 0x000fea0003800200 */
.L_x_52:
        /* <DEDUP_REMOVED lines=14> */
.L_x_55:
[----:B------:R-:W-:Y:S05]  /*1a70*/  BSYNC.RECONVERGENT B2 ;  /* 0x0000000000027941 */ /* 0x000fea0003800200 */
.L_x_54:
        /* <DEDUP_REMOVED lines=14> */
.L_x_57:
[----:B------:R-:W-:Y:S05]  /*1b60*/  BSYNC.RECONVERGENT B2 ;  /* 0x0000000000027941 */ /* 0x000fea0003800200 */
.L_x_56:
        /* <DEDUP_REMOVED lines=14> */
.L_x_59:
[----:B------:R-:W-:Y:S05]  /*1c50*/  BSYNC.RECONVERGENT B2 ;  /* 0x0000000000027941 */ /* 0x000fea0003800200 */
.L_x_58:
        /* <DEDUP_REMOVED lines=14> */
.L_x_61:
[----:B------:R-:W-:Y:S05]  /*1d40*/  BSYNC.RECONVERGENT B2 ;  /* 0x0000000000027941 */ /* 0x000fea0003800200 */
.L_x_60:
        /* <DEDUP_REMOVED lines=14> */
.L_x_63:
[----:B------:R-:W-:Y:S05]  /*1e30*/  BSYNC.RECONVERGENT B2 ;  /* 0x0000000000027941 */ /* 0x000fea0003800200 */
.L_x_62:
[----:B------:R-:W-:Y:S05]  /*1e40*/  @P3 BRA `(.L_x_3) ;  /* 0x0000000000283947 */ /* 0x000fea0003800000 */
[----:B------:R-:W-:-:S05]  /*1e50*/  IMAD.IADD R12, R9, 0x1, R2 ;  /* 0x00000001090c7824 */ /* 0x000fca00078e0202 */
[----:B------:R-:W-:-:S13]  /*1e60*/  ISETP.GE.AND P2, PT, R12, R7, PT ;  /* 0x000000070c00720c */ /* 0x000fda0003f46270 */
[----:B------:R-:W-:Y:S05]  /*1e70*/  @P2 BRA `(.L_x_3) ;  /* 0x00000000001c2947 */ /* 0x000fea0003800000 */
[----:B0-----:R-:W0:Y:S01]  /*1e80*/  LDC.64 R10, c[0x0][0x380] ;  /* 0x0000e000ff0a7b82 */ /* 0x001e220000000a00 */
[----:B------:R-:W-:-:S04]  /*1e90*/  IMAD R7, R6, R7, R12 ;  /* 0x0000000706077224 */ /* 0x000fc800078e020c */
[----:B0-----:R-:W-:-:S06]  /*1ea0*/  IMAD.WIDE R10, R7, 0x4, R10 ;  /* 0x00000004070a7825 */ /* 0x001fcc00078e020a */
[----:B------:R-:W3:Y:S01]  /*1eb0*/  LDG.E R10, desc[UR6][R10.64] ;  /* 0x000000060a0a7981 */ /* 0x000ee2000c1e1900 */
[----:B------:R-:W-:-:S04]  /*1ec0*/  LOP3.LUT R15, R15, R42, RZ, 0x3c, !PT ;  /* 0x0000002a0f0f7212 */ /* 0x000fc800078e3cff */
[----:B------:R-:W-:-:S05]  /*1ed0*/  LEA R15, R15, R8, 0x2 ;  /* 0x000000080f0f7211 */ /* 0x000fca00078e10ff */
[----:B---3--:R1:W-:Y:S02]  /*1ee0*/  STS [R15], R10 ;  /* 0x0000000a0f007388 */ /* 0x0083e40000000800 */
.L_x_3:
[----:B------:R-:W-:Y:S05]  /*1ef0*/  BSYNC.RECONVERGENT B1 ;  /* 0x0000000000017941 */ /* 0x000fea0003800200 */
.L_x_2:
[----:B--2---:R-:W-:-:S05]  /*1f00*/  IMAD.IADD R8, R42, 0x1, R5 ;  /* 0x000000012a087824 */ /* 0x004fca00078e0205 */
[----:B------:R-:W-:-:S13]  /*1f10*/  ISETP.GT.U32.AND P2, PT, R8, 0x1f, PT ;  /* 0x0000001f0800780c */ /* 0x000fda0003f44070 */
[----:B------:R-:W-:Y:S05]  /*1f20*/  @P2 BRA `(.L_x_1) ;  /* 0x000003ac00502947 */ /* 0x000fea0003800000 */
[----:B------:R-:W-:-:S05]  /*1f30*/  IMAD.IADD R6, R6, 0x1, R5 ;  /* 0x0000000106067824 */ /* 0x000fca00078e0205 */
[----:B------:R-:W-:-:S13]  /*1f40*/  ISETP.GE.U32.AND P2, PT, R6, R4, PT ;  /* 0x000000040600720c */ /* 0x000fda0003f46070 */
[----:B------:R-:W-:Y:S05]  /*1f50*/  @P2 BRA `(.L_x_1) ;  /* 0x000003ac00442947 */ /* 0x000fea0003800000 */
[----:B------:R-:W-:Y:S04]  /*1f60*/  BSSY.RECONVERGENT B1, `(.L_x_64) ;  /* 0x00001df000017945 */ /* 0x000fe80003800200 */
[----:B------:R-:W-:Y:S05]  /*1f70*/  @P0 BRA `(.L_x_65) ;  /* 0x0000001c00740947 */ /* 0x000fea0003800000 */
[----:B------:R-:W2:Y:S01]  /*1f80*/  LDC R7, c[0x0][0x394] ;  /* 0x0000e500ff077b82 */ /* 0x000ea20000000800 */
[----:B------:R-:W-:-:S05]  /*1f90*/  IMAD R14, R44, 0x20, R3 ;  /* 0x000000202c0e7824 */ /* 0x000fca00078e0203 */
[----:B--2---:R-:W-:-:S13]  /*1fa0*/  ISETP.GE.AND P2, PT, R14, R7, PT ;  /* 0x000000070e00720c */ /* 0x004fda0003f46270 */
[----:B01----:R-:W0:Y:S01]  /*1fb0*/  @!P2 LDC.64 R10, c[0x0][0x380] ;  /* 0x0000e000ff0aab82 */ /* 0x003e220000000a00 */
[----:B------:R-:W-:-:S04]  /*1fc0*/  @!P2 IMAD R9, R6, R7, R14 ;  /* 0x000000070609a224 */ /* 0x000fc800078e020e */
[----:B0-----:R-:W-:-:S06]  /*1fd0*/  @!P2 IMAD.WIDE R10, R9, 0x4, R10 ;  /* 0x00000004090aa825 */ /* 0x001fcc00078e020a */
[----:B------:R-:W2:Y:S01]  /*1fe0*/  @!P2 LDG.E R10, desc[UR6][R10.64] ;  /* 0x000000060a0aa981 */ /* 0x000ea2000c1e1900 */
[----:B------:R-:W0:Y:S01]  /*1ff0*/  S2UR UR5, SR_CgaCtaId ;  /* 0x00000000000579c3 */ /* 0x000e220000008800 */
[----:B------:R-:W-:Y:S01]  /*2000*/  UMOV UR4, 0x400 ;  /* 0x0000040000047882 */ /* 0x000fe20000000000 */
[C---:B------:R-:W-:Y:S01]  /*2010*/  @!P2 LOP3.LUT R12, R3.reuse, R8, RZ, 0x3c, !PT ;  /* 0x00000008030ca212 */ /* 0x040fe200078e3cff */
[----:B------:R-:W-:Y:S01]  /*2020*/  IMAD.IADD R15, R3, 0x1, R2 ;  /* 0x00000001030f7824 */ /* 0x000fe200078e0202 */
[----:B0-----:R-:W-:-:S06]  /*2030*/  ULEA UR4, UR5, UR4, 0x18 ;  /* 0x0000000405047291 */ /* 0x001fcc000f8ec0ff */
[----:B------:R-:W-:-:S04]  /*2040*/  LEA R9, R8, UR4, 0x7 ;  /* 0x0000000408097c11 */ /* 0x000fc8000f8e38ff */
[----:B------:R-:W-:-:S05]  /*2050*/  @!P2 LEA R13, R12, R9, 0x2 ;  /* 0x000000090c0da211 */ /* 0x000fca00078e10ff */
[----:B--2---:R2:W-:Y:S01]  /*2060*/  @!P2 STS [R13], R10 ;  /* 0x0000000a0d00a388 */ /* 0x0045e20000000800 */
[----:B------:R-:W-:-:S13]  /*2070*/  ISETP.GT.U32.AND P2, PT, R15, 0x1f, PT ;  /* 0x0000001f0f00780c */ /* 0x000fda0003f44070 */
[----:B--2---:R-:W-:Y:S05]  /*2080*/  @P2 BRA `(.L_x_65) ;  /* 0x0000001c00302947 */ /* 0x004fea0003800000 */
        /* <DEDUP_REMOVED lines=9> */
[----:B------:R-:W2:Y:S01]  /*2120*/  LDG.E R10, desc[UR6][R10.64] ;  /* 0x000000060a0a7981 */ /* 0x000ea2000c1e1900 */
[----:B------:R-:W-:-:S04]  /*2130*/  LOP3.LUT R12, R15, R8, RZ, 0x3c, !PT ;  /* 0x000000080f0c7212 */ /* 0x000fc800078e3cff */
[----:B------:R-:W-:-:S05]  /*2140*/  LEA R13, R12, R9, 0x2 ;  /* 0x000000090c0d7211 */ /* 0x000fca00078e10ff */
[----:B--2---:R0:W-:Y:S02]  /*2150*/  STS [R13], R10 ;  /* 0x0000000a0d007388 */ /* 0x0041e40000000800 */
.L_x_67:
[----:B------:R-:W-:Y:S05]  /*2160*/  BSYNC.RECONVERGENT B2 ;  /* 0x0000000000027941 */ /* 0x000fea0003800200 */
.L_x_66:
[----:B------:R-:W-:Y:S05]  /*2170*/  @P3 BRA `(.L_x_65) ;  /* 0x0000001800f43947 */ /* 0x000fea0003800000 */
[--C-:B------:R-:W-:Y:S01]  /*2180*/  IMAD.IADD R14, R14, 0x1, R2.reuse ;  /* 0x000000010e0e7824 */ /* 0x100fe200078e0202 */
[----:B------:R-:W-:Y:S01]  /*2190*/  BSSY.RECONVERGENT B2, `(.L_x_68) ;  /* 0x000000c000027945 */ /* 0x000fe20003800200 */
[----:B------:R-:W-:-:S03]  /*21a0*/  IMAD.IADD R15, R17, 0x1, R2 ;  /* 0x00000001110f7824 */ /* 0x000fc600078e0202 */
[----:B------:R-:W-:Y:S02]  /*21b0*/  ISETP.GE.AND P2, PT, R14, R7, PT ;  /* 0x000000070e00720c */ /* 0x000fe40003f46270 */
[----:B------:R-:W-:-:S11]  /*21c0*/  ISETP.GT.U32.AND P3, PT, R15, 0x1f, PT ;  /* 0x0000001f0f00780c */ /* 0x000fd60003f64070 */
[----:B------:R-:W-:Y:S05]  /*21d0*/  @P2 BRA `(.L_x_69) ;  /* 0x00000000001c2947 */ /* 0x000fea0003800000 */
[----:B0-----:R-:W0:Y:S01]  /*21e0*/  LDC.64 R10, c[0x0][0x380] ;  /* 0x0000e000ff0a7b82 */ /* 0x001e220000000a00 */
[----:B------:R-:W-:-:S04]  /*21f0*/  IMAD R13, R6, R7, R14 ;  /* 0x00000007060d7224 */ /* 0x000fc800078e020e */
[----:B0-----:R-:W-:-:S06]  /*2200*/  IMAD.WIDE R10, R13, 0x4, R10 ;  /* 0x000000040d0a7825 */ /* 0x001fcc00078e020a */
[----:B------:R-:W2:Y:S01]  /*2210*/  LDG.E R10, desc[UR6][R10.64] ;  /* 0x000000060a0a7981 */ /* 0x000ea2000c1e1900 */
[----:B------:R-:W-:-:S05]  /*2220*/  LOP3.LUT R12, R17, R8, RZ, 0x3c, !PT ;  /* 0x00000008110c7212 */ /* 0x000fca00078e3cff */
[----:B------:R-:W-:-:S05]  /*2230*/  IMAD R13, R12, 0x4, R9 ;  /* 0x000000040c0d7824 */ /* 0x000fca00078e0209 */
[----:B--2---:R1:W-:Y:S02]  /*2240*/  STS [R13], R10 ;  /* 0x0000000a0d007388 */ /* 0x0043e40000000800 */
.L_x_69:
[----:B------:R-:W-:Y:S05]  /*2250*/  BSYNC.RECONVERGENT B2 ;  /* 0x0000000000027941 */ /* 0x000fea0003800200 */
.L_x_68:
[----:B------:R-:W-:Y:S05]  /*2260*/  @P3 BRA `(.L_x_65) ;  /* 0x0000001800b83947 */ /* 0x000fea0003800000 */
[----:B------:R-:W-:Y:S01]  /*2270*/  IADD3 R14, PT, PT, R14, R2, RZ ;  /* 0x000000020e0e7210 */ /* 0x000fe20007ffe0ff */
[----:B------:R-:W-:Y:S01]  /*2280*/  IMAD.IADD R17, R15, 0x1, R2 ;  /* 0x000000010f117824 */ /* 0x000fe200078e0202 */
[----:B------:R-:W-:Y:S02]  /*2290*/  BSSY.RECONVERGENT B2, `(.L_x_70) ;  /* 0x000000b000027945 */ /* 0x000fe40003800200 */
[----:B------:R-:W-:Y:S02]  /*22a0*/  ISETP.GE.AND P2, PT, R14, R7, PT ;  /* 0x000000070e00720c */ /* 0x000fe40003f46270 */
[----:B------:R-:W-:-:S11]  /*22b0*/  ISETP.GT.U32.AND P3, PT, R17, 0x1f, PT ;  /* 0x0000001f1100780c */ /* 0x000fd60003f64070 */
[----:B------:R-:W-:Y:S05]  /*22c0*/  @P2 BRA `(.L_x_71) ;  /* 0x00000000001c2947 */ /* 0x000fea0003800000 */
[----:B01----:R-:W0:Y:S01]  /*22d0*/  LDC.64 R10, c[0x0][0x380] ;  /* 0x0000e000ff0a7b82 */ /* 0x003e220000000a00 */
[----:B------:R-:W-:-:S04]  /*22e0*/  IMAD R13, R6, R7, R14 ;  /* 0x00000007060d7224 */ /* 0x000fc800078e020e */
[----:B0-----:R-:W-:-:S06]  /*22f0*/  IMAD.WIDE R10, R13, 0x4, R10 ;  /* 0x000000040d0a7825 */ /* 0x001fcc00078e020a */
[----:B------:R-:W2:Y:S01]  /*2300*/  LDG.E R10, desc[UR6][R10.64] ;  /* 0x000000060a0a7981 */ /* 0x000ea2000c1e1900 */
[----:B------:R-:W-:-:S05]  /*2310*/  LOP3.LUT R12, R15, R8, RZ, 0x3c, !PT ;  /* 0x000000080f0c7212 */ /* 0x000fca00078e3cff */
[----:B------:R-:W-:-:S05]  /*2320*/  IMAD R13, R12, 0x4, R9 ;  /* 0x000000040c0d7824 */ /* 0x000fca00078e0209 */
[----:B--2---:R2:W-:Y:S02]  /*2330*/  STS [R13], R10 ;  /* 0x0000000a0d007388 */ /* 0x0045e40000000800 */
.L_x_71:
[----:B------:R-:W-:Y:S05]  /*2340*/  BSYNC.RECONVERGENT B2 ;  /* 0x0000000000027941 */ /* 0x000fea0003800200 */
.L_x_70:
[----:B------:R-:W-:Y:S05]  /*2350*/  @P3 BRA `(.L_x_65) ;  /* 0x00000018007c3947 */ /* 0x000fea0003800000 */
[----:B------:R-:W-:Y:S01]  /*2360*/  IMAD.IADD R14, R14, 0x1, R2 ;  /* 0x000000010e0e7824 */ /* 0x000fe200078e0202 */
[----:B------:R-:W-:Y:S01]  /*2370*/  IADD3 R15, PT, PT, R17, R2, RZ ;  /* 0x00000002110f7210 */ /* 0x000fe20007ffe0ff */
[----:B------:R-:W-:Y:S03]  /*2380*/  BSSY.RECONVERGENT B2, `(.L_x_72) ;  /* 0x000000b000027945 */ /* 0x000fe60003800200 */
[----:B------:R-:W-:Y:S02]  /*2390*/  ISETP.GE.AND P2, PT, R14, R7, PT ;  /* 0x000000070e00720c */ /* 0x000fe40003f46270 */
[----:B------:R-:W-:-:S11]  /*23a0*/  ISETP.GT.U32.AND P3, PT, R15, 0x1f, PT ;  /* 0x0000001f0f00780c */ /* 0x000fd60003f64070 */
[----:B------:R-:W-:Y:S05]  /*23b0*/  @P2 BRA `(.L_x_73) ;  /* 0x00000000001c2947 */ /* 0x000fea0003800000 */
[----:B012---:R-:W0:Y:S01]  /*23c0*/  LDC.64 R10, c[0x0][0x380] ;  /* 0x0000e000ff0a7b82 */ /* 0x007e220000000a00 */
[----:B------:R-:W-:-:S04]  /*23d0*/  IMAD R13, R6, R7, R14 ;  /* 0x00000007060d7224 */ /* 0x000fc800078e020e */
[----:B0-----:R-:W-:-:S06]  /*23e0*/  IMAD.WIDE R10, R13, 0x4, R10 ;  /* 0x000000040d0a7825 */ /* 0x001fcc00078e020a */
[----:B------:R-:W2:Y:S01]  /*23f0*/  LDG.E R10, desc[UR6][R10.64] ;  /* 0x000000060a0a7981 */ /* 0x000ea2000c1e1900 */
[----:B------:R-:W-:-:S05]  /*2400*/  LOP3.LUT R12, R17, R8, RZ, 0x3c, !PT ;  /* 0x00000008110c7212 */ /* 0x000fca00078e3cff */
[----:B------:R-:W-:-:S05]  /*2410*/  IMAD R13, R12, 0x4, R9 ;  /* 0x000000040c0d7824 */ /* 0x000fca00078e0209 */
[----:B--2---:R3:W-:Y:S02]  /*2420*/  STS [R13], R10 ;  /* 0x0000000a0d007388 */ /* 0x0047e40000000800 */
.L_x_73:
[----:B------:R-:W-:Y:S05]  /*2430*/  BSYNC.RECONVERGENT B2 ;  /* 0x0000000000027941 */ /* 0x000fea0003800200 */
.L_x_72:
[----:B------:R-:W-:Y:S05]  /*2440*/  @P3 BRA `(.L_x_65) ;  /* 0x0000001800403947 */ /* 0x000fea0003800000 */
[--C-:B------:R-:W-:Y:S01]  /*2450*/  IMAD.IADD R14, R14, 0x1, R2.reuse ;  /* 0x000000010e0e7824 */ /* 0x100fe200078e0202 */
[----:B------:R-:W-:Y:S01]  /*2460*/  BSSY.RECONVERGENT B2, `(.L_x_74) ;  /* 0x000000c000027945 */ /* 0x000fe20003800200 */
[----:B------:R-:W-:-:S03]  /*2470*/  IMAD.IADD R17, R15, 0x1, R2 ;  /* 0x000000010f117824 */ /* 0x000fc600078e0202 */
[----:B------:R-:W-:Y:S02]  /*2480*/  ISETP.GE.AND P2, PT, R14, R7, PT ;  /* 0x000000070e00720c */ /* 0x000fe40003f46270 */
[----:B------:R-:W-:-:S11]  /*2490*/  ISETP.GT.U32.AND P3, PT, R17, 0x1f, PT ;  /* 0x0000001f1100780c */ /* 0x000fd60003f64070 */
[----:B------:R-:W-:Y:S05]  /*24a0*/  @P2 BRA `(.L_x_75) ;  /* 0x00000000001c2947 */ /* 0x000fea0003800000 */
[----:B0123--:R-:W0:Y:S01]  /*24b0*/  LDC.64 R10, c[0x0][0x380] ;  /* 0x0000e000ff0a7b82 */ /* 0x00fe220000000a00 */
[----:B------:R-:W-:-:S04]  /*24c0*/  IMAD R13, R6, R7, R14 ;  /* 0x00000007060d7224 */ /* 0x000fc800078e020e */
[----:B0-----:R-:W-:-:S06]  /*24d0*/  IMAD.WIDE R10, R13, 0x4, R10 ;  /* 0x000000040d0a7825 */ /* 0x001fcc00078e020a */
[----:B------:R-:W2:Y:S01]  /*24e0*/  LDG.E R10, desc[UR6][R10.64] ;  /* 0x000000060a0a7981 */ /* 0x000ea2000c1e1900 */
[----:B------:R-:W-:-:S04]  /*24f0*/  LOP3.LUT R12, R15, R8, RZ, 0x3c, !PT ;  /* 0x000000080f0c7212 */ /* 0x000fc800078e3cff */
[----:B------:R-:W-:-:S05]  /*2500*/  LEA R13, R12, R9, 0x2 ;  /* 0x000000090c0d7211 */ /* 0x000fca00078e10ff */
[----:B--2---:R4:W-:Y:S02]  /*2510*/  STS [R13], R10 ;  /* 0x0000000a0d007388 */ /* 0x0049e40000000800 */
.L_x_75:
[----:B------:R-:W-:Y:S05]  /*2520*/  BSYNC.RECONVERGENT B2 ;  /* 0x0000000000027941 */ /* 0x000fea0003800200 */
.L_x_74:
[----:B------:R-:W-:Y:S05]  /*2530*/  @P3 BRA `(.L_x_65) ;  /* 0x0000001800043947 */ /* 0x000fea0003800000 */
[--C-:B------:R-:W-:Y:S01]  /*2540*/  IMAD.IADD R14, R14, 0x1, R2.reuse ;  /* 0x000000010e0e7824 */ /* 0x100fe200078e0202 */
[----:B------:R-:W-:Y:S01]  /*2550*/  BSSY.RECONVERGENT B2, `(.L_x_76) ;  /* 0x000000c000027945 */ /* 0x000fe20003800200 */
[----:B------:R-:W-:-:S03]  /*2560*/  IMAD.IADD R15, R17, 0x1, R2 ;  /* 0x00000001110f7824 */ /* 0x000fc600078e0202 */
[----:B------:R-:W-:Y:S02]  /*2570*/  ISETP.GE.AND P2, PT, R14, R7, PT ;  /* 0x000000070e00720c */ /* 0x000fe40003f46270 */
[----:B------:R-:W-:-:S11]  /*2580*/  ISETP.GT.U32.AND P3, PT, R15, 0x1f, PT ;  /* 0x0000001f0f00780c */ /* 0x000fd60003f64070 */
[----:B------:R-:W-:Y:S05]  /*2590*/  @P2 BRA `(.L_x_77) ;  /* 0x00000000001c2947 */ /* 0x000fea0003800000 */
[----:B01234-:R-:W0:Y:S01]  /*25a0*/  LDC.64 R10, c[0x0][0x380] ;  /* 0x0000e000ff0a7b82 */ /* 0x01fe220000000a00 */
[----:B------:R-:W-:-:S04]  /*25b0*/  IMAD R13, R6, R7, R14 ;  /* 0x00000007060d7224 */ /* 0x000fc800078e020e */
[----:B0-----:R-:W-:-:S06]  /*25c0*/  IMAD.WIDE R10, R13, 0x4, R10 ;  /* 0x000000040d0a7825 */ /* 0x001fcc00078e020a */
[----:B------:R-:W2:Y:S01]  /*25d0*/  LDG.E R10, desc[UR6][R10.64] ;  /* 0x000000060a0a7981 */ /* 0x000ea2000c1e1900 */
[----:B------:R-:W-:-:S05]  /*25e0*/  LOP3.LUT R12, R17, R8, RZ, 0x3c, !PT ;  /* 0x00000008110c7212 */ /* 0x000fca00078e3cff */
[----:B------:R-:W-:-:S05]  /*25f0*/  IMAD R13, R12, 0x4, R9 ;  /* 0x000000040c0d7824 */ /* 0x000fca00078e0209 */
[----:B--2---:R0:W-:Y:S02]  /*2600*/  STS [R13], R10 ;  /* 0x0000000a0d007388 */ /* 0x0041e40000000800 */
.L_x_77:
[----:B------:R-:W-:Y:S05]  /*2610*/  BSYNC.RECONVERGENT B2 ;  /* 0x0000000000027941 */ /* 0x000fea0003800200 */
.L_x_76:
[----:B------:R-:W-:Y:S05]  /*2620*/  @P3 BRA `(.L_x_65) ;  /* 0x0000001400c83947 */ /* 0x000fea0003800000 */
[----:B------:R-:W-:Y:S01]  /*2630*/  IADD3 R14, PT, PT, R14, R2, RZ ;  /* 0x000000020e0e7210 */ /* 0x000fe20007ffe0ff */
[----:B------:R-:W-:Y:S01]  /*2640*/  IMAD.IADD R17, R15, 0x1, R2 ;  /* 0x000000010f117824 */ /* 0x000fe200078e0202 */
[----:B------:R-:W-:Y:S02]  /*2650*/  BSSY.RECONVERGENT B2, `(.L_x_78) ;  /* 0x000000b000027945 */ /* 0x000fe40003800200 */
        /* <DEDUP_REMOVED lines=10> */
.L_x_79:
[----:B------:R-:W-:Y:S05]  /*2700*/  BSYNC.RECONVERGENT B2 ;  /* 0x0000000000027941 */ /* 0x000fea0003800200 */
.L_x_78:
[----:B------:R-:W-:Y:S05]  /*2710*/  @P3 BRA `(.L_x_65) ;  /* 0x00000014008c3947 */ /* 0x000fea0003800000 */
[----:B------:R-:W-:Y:S01]  /*2720*/  IMAD.IADD R14, R14, 0x1, R2 ;  /* 0x000000010e0e7824 */ /* 0x000fe200078e0202 */
[----:B------:R-:W-:Y:S01]  /*2730*/  IADD3 R15, PT, PT, R17, R2, RZ ;  /* 0x00000002110f7210 */ /* 0x000fe20007ffe0ff */
[----:B------:R-:W-:Y:S03]  /*2740*/  BSSY.RECONVERGENT B2, `(.L_x_80) ;  /* 0x000000b000027945 */ /* 0x000fe60003800200 */
        /* <DEDUP_REMOVED lines=10> */
.L_x_81:
[----:B------:R-:W-:Y:S05]  /*27f0*/  BSYNC.RECONVERGENT B2 ;  /* 0x0000000000027941 */ /* 0x000fea0003800200 */
.L_x_80:
        /* <DEDUP_REMOVED lines=11> */
[----:B------:R-:W-:-:S04]  /*28b0*/  LOP3.LUT R12, R15, R8, RZ, 0x3c, !PT ;  /* 0x000000080f0c7212 */ /* 0x000fc800078e3cff */
[----:B------:R-:W-:-:S05]  /*28c0*/  LEA R13, R12, R9, 0x2 ;  /* 0x000000090c0d7211 */ /* 0x000fca00078e10ff */
[----:B--2---:R0:W-:Y:S02]  /*28d0*/  STS [R13], R10 ;  /* 0x0000000a0d007388 */ /* 0x0041e40000000800 */
.L_x_83:
[----:B------:R-:W-:Y:S05]  /*28e0*/  BSYNC.RECONVERGENT B2 ;  /* 0x0000000000027941 */ /* 0x000fea0003800200 */
.L_x_82:
        /* <DEDUP_REMOVED lines=14> */
.L_x_85:
[----:B------:R-:W-:Y:S05]  /*29d0*/  BSYNC.RECONVERGENT B2 ;  /* 0x0000000000027941 */ /* 0x000fea0003800200 */
.L_x_84:
        /* <DEDUP_REMOVED lines=14> */
.L_x_87:
[----:B------:R-:W-:Y:S05]  /*2ac0*/  BSYNC.RECONVERGENT B2 ;  /* 0x0000000000027941 */ /* 0x000fea0003800200 */
.L_x_86:
        /* <DEDUP_REMOVED lines=14> */
.L_x_89:
[----:B------:R-:W-:Y:S05]  /*2bb0*/  BSYNC.RECONVERGENT B2 ;  /* 0x0000000000027941 */ /* 0x000fea0003800200 */
.L_x_88:
        /* <DEDUP_REMOVED lines=14> */
.L_x_91:
[----:B------:R-:W-:Y:S05]  /*2ca0*/  BSYNC.RECONVERGENT B2 ;  /* 0x0000000000027941 */ /* 0x000fea0003800200 */
.L_x_90:
        /* <DEDUP_REMOVED lines=14> */
.L_x_93:
[----:B------:R-:W-:Y:S05]  /*2d90*/  BSYNC.RECONVERGENT B2 ;  /* 0x0000000000027941 */ /* 0x000fea0003800200 */
.L_x_92:
        /* <DEDUP_REMOVED lines=14> */
.L_x_95:
[----:B------:R-:W-:Y:S05]  /*2e80*/  BSYNC.RECONVERGENT B2 ;  /* 0x0000000000027941 */ /* 0x000fea0003800200 */
.L_x_94:
        /* <DEDUP_REMOVED lines=14> */
.L_x_97:
[----:B------:R-:W-:Y:S05]  /*2f70*/  BSYNC.RECONVERGENT B2 ;  /* 0x0000000000027941 */ /* 0x000fea0003800200 */
.L_x_96:
        /* <DEDUP_REMOVED lines=14> */
.L_x_99:
[----:B------:R-:W-:Y:S05]  /*3060*/  BSYNC.RECONVERGENT B2 ;  /* 0x0000000000027941 */ /* 0x000fea0003800200 */
.L_x_98:
        /* <DEDUP_REMOVED lines=14> */
.L_x_101:
[----:B------:R-:W-:Y:S05]  /*3150*/  BSYNC.RECONVERGENT B2 ;  /* 0x0000000000027941 */ /* 0x000fea0003800200 */
.L_x_100:
        /* <DEDUP_REMOVED lines=14> */
.L_x_103:
[----:B------:R-:W-:Y:S05]  /*3240*/  BSYNC.RECONVERGENT B2 ;  /* 0x0000000000027941 */ /* 0x000fea0003800200 */
.L_x_102:
        /* <DEDUP_REMOVED lines=14> */
.L_x_105:
[----:B------:R-:W-:Y:S05]  /*3330*/  BSYNC.RECONVERGENT B2 ;  /* 0x0000000000027941 */ /* 0x000fea0003800200 */
.L_x_104:
        /* <DEDUP_REMOVED lines=14> */
.L_x_107:
[----:B------:R-:W-:Y:S05]  /*3420*/  BSYNC.RECONVERGENT B2 ;  /* 0x0000000000027941 */ /* 0x000fea0003800200 */
.L_x_106:
        /* <DEDUP_REMOVED lines=14> */
.L_x_109:
[----:B------:R-:W-:Y:S05]  /*3510*/  BSYNC.RECONVERGENT B2 ;  /* 0x0000000000027941 */ /* 0x000fea0003800200 */
.L_x_108:
        /* <DEDUP_REMOVED lines=14> */
.L_x_111:
[----:B------:R-:W-:Y:S05]  /*3600*/  BSYNC.RECONVERGENT B2 ;  /* 0x0000000000027941 */ /* 0x000fea0003800200 */
.L_x_110:
        /* <DEDUP_REMOVED lines=14> */
.L_x_113:
[----:B------:R-:W-:Y:S05]  /*36f0*/  BSYNC.RECONVERGENT B2 ;  /* 0x0000000000027941 */ /* 0x000fea0003800200 */
.L_x_112:
        /* <DEDUP_REMOVED lines=14> */
.L_x_115:
[----:B------:R-:W-:Y:S05]  /*37e0*/  BSYNC.RECONVERGENT B2 ;  /* 0x0000000000027941 */ /* 0x000fea0003800200 */
.L_x_114:
        /* <DEDUP_REMOVED lines=14> */
.L_x_117:
[----:B------:R-:W-:Y:S05]  /*38d0*/  BSYNC.RECONVERGENT B2 ;  /* 0x0000000000027941 */ /* 0x000fea0003800200 */
.L_x_116:
        /* <DEDUP_REMOVED lines=14> */
.L_x_119:
[----:B------:R-:W-:Y:S05]  /*39c0*/  BSYNC.RECONVERGENT B2 ;  /* 0x0000000000027941 */ /* 0x000fea0003800200 */
.L_x_118:
        /* <DEDUP_REMOVED lines=14> */
.L_x_121:
[----:B------:R-:W-:Y:S05]  /*3ab0*/  BSYNC.RECONVERGENT B2 ;  /* 0x0000000000027941 */ /* 0x000fea0003800200 */
.L_x_120:
        /* <DEDUP_REMOVED lines=14> */
.L_x_123:
[----:B------:R-:W-:Y:S05]  /*3ba0*/  BSYNC.RECONVERGENT B2 ;  /* 0x0000000000027941 */ /* 0x000fea0003800200 */
.L_x_122:
        /* <DEDUP_REMOVED lines=14> */
.L_x_125:
[----:B------:R-:W-:Y:S05]  /*3c90*/  BSYNC.RECONVERGENT B2 ;  /* 0x0000000000027941 */ /* 0x000fea0003800200 */
.L_x_124:
[----:B------:R-:W-:Y:S05]  /*3ca0*/  @P3 BRA `(.L_x_65) ;  /* 0x0000000000283947 */ /* 0x000fea0003800000 */
[----:B------:R-:W-:-:S04]  /*3cb0*/  IADD3 R14, PT, PT, R14, R2, RZ ;  /* 0x000000020e0e7210 */ /* 0x000fc80007ffe0ff */
[----:B------:R-:W-:-:S13]  /*3cc0*/  ISETP.GE.AND P2, PT, R14, R7, PT ;  /* 0x000000070e00720c */ /* 0x000fda0003f46270 */
        /* <DEDUP_REMOVED lines=8> */
.L_x_65:
[----:B------:R-:W-:Y:S05]  /*3d50*/  BSYNC.RECONVERGENT B1 ;  /* 0x0000000000017941 */ /* 0x000fea0003800200 */
.L_x_64:
[----:B------:R-:W-:-:S05]  /*3d60*/  IMAD.IADD R8, R8, 0x1, R5 ;  /* 0x0000000108087824 */ /* 0x000fca00078e0205 */
[----:B------:R-:W-:-:S13]  /*3d70*/  ISETP.GT.U32.AND P2, PT, R8, 0x1f, PT ;  /* 0x0000001f0800780c */ /* 0x000fda0003f44070 */
[----:B------:R-:W-:Y:S05]  /*3d80*/  @P2 BRA `(.L_x_1) ;  /* 0x0000038c00b82947 */ /* 0x000fea0003800000 */
[----:B------:R-:W-:-:S05]  /*3d90*/  IMAD.IADD R6, R6, 0x1, R5 ;  /* 0x0000000106067824 */ /* 0x000fca00078e0205 */
[----:B------:R-:W-:-:S13]  /*3da0*/  ISETP.GE.U32.AND P2, PT, R6, R4, PT ;  /* 0x000000040600720c */ /* 0x000fda0003f46070 */
[----:B------:R-:W-:Y:S05]  /*3db0*/  @P2 BRA `(.L_x_1) ;  /* 0x0000038c00ac2947 */ /* 0x000fea0003800000 */
[----:B------:R-:W-:Y:S04]  /*3dc0*/  BSSY.RECONVERGENT B1, `(.L_x_126) ;  /* 0x00001df000017945 */ /* 0x000fe80003800200 */
[----:B------:R-:W-:Y:S05]  /*3dd0*/  @P0 BRA `(.L_x_127) ;  /* 0x0000001c00740947 */ /* 0x000fea0003800000 */
[----:B------:R-:W5:Y:S01]  /*3de0*/  LDC R7, c[0x0][0x394] ;  /* 0x0000e500ff077b82 */ /* 0x000f620000000800 */
[----:B------:R-:W-:-:S04]  /*3df0*/  LEA R14, R44, R3, 0x5 ;  /* 0x000000032c0e7211 */ /* 0x000fc800078e28ff */
[----:B-----5:R-:W-:-:S13]  /*3e00*/  ISETP.GE.AND P2, PT, R14, R7, PT ;  /* 0x000000070e00720c */ /* 0x020fda0003f46270 */
[----:B01234-:R-:W0:Y:S01]  /*3e10*/  @!P2 LDC.64 R10, c[0x0][0x380] ;  /* 0x0000e000ff0aab82 */ /* 0x01fe220000000a00 */
        /* <DEDUP_REMOVED lines=8> */
[----:B------:R-:W-:-:S05]  /*3ea0*/  LEA R9, R8, UR4, 0x7 ;  /* 0x0000000408097c11 */ /* 0x000fca000f8e38ff */
[----:B------:R-:W-:-:S05]  /*3eb0*/  @!P2 IMAD R13, R12, 0x4, R9 ;  /* 0x000000040c0da824 */ /* 0x000fca00078e0209 */
[----:B--2---:R0:W-:Y:S01]  /*3ec0*/  @!P2 STS [R13], R10 ;  /* 0x0000000a0d00a388 */ /* 0x0041e20000000800 */
[----:B------:R-:W-:-:S13]  /*3ed0*/  ISETP.GT.U32.AND P2, PT, R15, 0x1f, PT ;  /* 0x0000001f0f00780c */ /* 0x000fda0003f44070 */
[----:B0-----:R-:W-:Y:S05]  /*3ee0*/  @P2 BRA `(.L_x_127) ;  /* 0x0000001c00302947 */ /* 0x001fea0003800000 */
[----:B------:R-:W-:Y:S01]  /*3ef0*/  IMAD.IADD R14, R14, 0x1, R2 ;  /* 0x000000010e0e7824 */ /* 0x000fe200078e0202 */
[----:B------:R-:W-:Y:S01]  /*3f00*/  IADD3 R17, PT, PT, R15, R2, RZ ;  /* 0x000000020f117210 */ /* 0x000fe20007ffe0ff */
[----:B------:R-:W-:Y:S03]  /*3f10*/  BSSY.RECONVERGENT B2, `(.L_x_128) ;  /* 0x000000b000027945 */ /* 0x000fe60003800200 */
[----:B------:R-:W-:Y:S02]  /*3f20*/  ISETP.GE.AND P2, PT, R14, R7, PT ;  /* 0x000000070e00720c */ /* 0x000fe40003f46270 */
[----:B------:R-:W-:-:S11]  /*3f30*/  ISETP.GT.U32.AND P3, PT, R17, 0x1f, PT ;  /* 0x0000001f1100780c */ /* 0x000fd60003f64070 */
[----:B------:R-:W-:Y:S05]  /*3f40*/  @P2 BRA `(.L_x_129) ;  /* 0x00000000001c2947 */ /* 0x000fea0003800000 */
[----:B------:R-:W0:Y:S01]  /*3f50*/  LDC.64 R10, c[0x0][0x380] ;  /* 0x0000e000ff0a7b82 */ /* 0x000e220000000a00 */
[----:B------:R-:W-:-:S04]  /*3f60*/  IMAD R13, R6, R7, R14 ;  /* 0x00000007060d7224 */ /* 0x000fc800078e020e */
[----:B0-----:R-:W-:-:S06]  /*3f70*/  IMAD.WIDE R10, R13, 0x4, R10 ;  /* 0x000000040d0a7825 */ /* 0x001fcc00078e020a */
[----:B------:R-:W2:Y:S01]  /*3f80*/  LDG.E R10, desc[UR6][R10.64] ;  /* 0x000000060a0a7981 */ /* 0x000ea2000c1e1900 */
[----:B------:R-:W-:-:S05]  /*3f90*/  LOP3.LUT R12, R15, R8, RZ, 0x3c, !PT ;  /* 0x000000080f0c7212 */ /* 0x000fca00078e3cff */
[----:B------:R-:W-:-:S05]  /*3fa0*/  IMAD R13, R12, 0x4, R9 ;  /* 0x000000040c0d7824 */ /* 0x000fca00078e0209 */
[----:B--2---:R0:W-:Y:S02]  /*3fb0*/  STS [R13], R10 ;  /* 0x0000000a0d007388 */ /* 0x0041e40000000800 */
.L_x_129:
[----:B------:R-:W-:Y:S05]  /*3fc0*/  BSYNC.RECONVERGENT B2 ;  /* 0x0000000000027941 */ /* 0x000fea0003800200 */
.L_x_128:
        /* <DEDUP_REMOVED lines=11> */
[----:B------:R-:W-:-:S04]  /*4080*/  LOP3.LUT R12, R17, R8, RZ, 0x3c, !PT ;  /* 0x00000008110c7212 */ /* 0x000fc800078e3cff */
[----:B------:R-:W-:-:S05]  /*4090*/  LEA R13, R12, R9, 0x2 ;  /* 0x000000090c0d7211 */ /* 0x000fca00078e10ff */
[----:B--2---:R1:W-:Y:S02]  /*40a0*/  STS [R13], R10 ;  /* 0x0000000a0d007388 */ /* 0x0043e40000000800 */
.L_x_131:
[----:B------:R-:W-:Y:S05]  /*40b0*/  BSYNC.RECONVERGENT B2 ;  /* 0x0000000000027941 */ /* 0x000fea0003800200 */
.L_x_130:
[----:B------:R-:W-:Y:S05]  /*40c0*/  @P3 BRA `(.L_x_127) ;  /* 0x0000001800b83947 */ /* 0x000fea0003800000 */
[--C-:B------:R-:W-:Y:S01]  /*40d0*/  IMAD.IADD R14, R14, 0x1, R2.reuse ;  /* 0x000000010e0e7824 */ /* 0x100fe200078e0202 */
[----:B------:R-:W-:Y:S01]  /*40e0*/  BSSY.RECONVERGENT B2, `(.L_x_132) ;  /* 0x000000c000027945 */ /* 0x000fe20003800200 */
[----:B------:R-:W-:-:S03]  /*40f0*/  IMAD.IADD R17, R15, 0x1, R2 ;  /* 0x000000010f117824 */ /* 0x000fc600078e0202 */
        /* <DEDUP_REMOVED lines=10> */
.L_x_133:
[----:B------:R-:W-:Y:S05]  /*41a0*/  BSYNC.RECONVERGENT B2 ;  /* 0x0000000000027941 */ /* 0x000fea0003800200 */
.L_x_132:
[----:B------:R-:W-:Y:S05]  /*41b0*/  @P3 BRA `(.L_x_127) ;  /* 0x00000018007c3947 */ /* 0x000fea0003800000 */
[----:B------:R-:W-:Y:S01]  /*41c0*/  IADD3 R14, PT, PT, R14, R2, RZ ;  /* 0x000000020e0e7210 */ /* 0x000fe20007ffe0ff */
[----:B------:R-:W-:Y:S01]  /*41d0*/  IMAD.IADD R15, R17, 0x1, R2 ;  /* 0x00000001110f7824 */ /* 0x000fe200078e0202 */
[----:B------:R-:W-:Y:S02]  /*41e0*/  BSSY.RECONVERGENT B2, `(.L_x_134) ;  /* 0x000000b000027945 */ /* 0x000fe40003800200 */
        /* <DEDUP_REMOVED lines=10> */
.L_x_135:
[----:B------:R-:W-:Y:S05]  /*4290*/  BSYNC.RECONVERGENT B2 ;  /* 0x0000000000027941 */ /* 0x000fea0003800200 */
.L_x_134:
[----:B------:R-:W-:Y:S05]  /*42a0*/  @P3 BRA `(.L_x_127) ;  /* 0x0000001800403947 */ /* 0x000fea0003800000 */
[----:B------:R-:W-:Y:S01]  /*42b0*/  IMAD.IADD R14, R14, 0x1, R2 ;  /* 0x000000010e0e7824 */ /* 0x000fe200078e0202 */
[----:B------:R-:W-:Y:S01]  /*42c0*/  IADD3 R17, PT, PT, R15, R2, RZ ;  /* 0x000000020f117210 */ /* 0x000fe20007ffe0ff */
[----:B------:R-:W-:Y:S03]  /*42d0*/  BSSY.RECONVERGENT B2, `(.L_x_136) ;  /* 0x000000b000027945 */ /* 0x000fe60003800200 */
[----:B------:R-:W-:Y:S02]  /*42e0*/  ISETP.GE.AND P2, PT, R14, R7, PT ;  /* 0x000000070e00720c */ /* 0x000fe40003f46270 */
[----:B------:R-:W-:-:S11]  /*42f0*/  ISETP.GT.U32.AND P3, PT, R17, 0x1f, PT ;  /* 0x0000001f1100780c */ /* 0x000fd60003f64070 */
[----:B------:R-:W-:Y:S05]  /*4300*/  @P2 BRA `(.L_x_137) ;  /* 0x00000000001c2947 */ /* 0x000fea0003800000 */
[----:B0123--:R-:W0:Y:S01]  /*4310*/  LDC.64 R10, c[0x0][0x380] ;  /* 0x0000e000ff0a7b82 */ /* 0x00fe220000000a00 */
[----:B------:R-:W-:-:S04]  /*4320*/  IMAD R13, R6, R7, R14 ;  /* 0x00000007060d7224 */ /* 0x000fc800078e020e */
[----:B0-----:R-:W-:-:S06]  /*4330*/  IMAD.WIDE R10, R13, 0x4, R10 ;  /* 0x000000040d0a7825 */ /* 0x001fcc00078e020a */
[----:B------:R-:W2:Y:S01]  /*4340*/  LDG.E R10, desc[UR6][R10.64] ;  /* 0x000000060a0a7981 */ /* 0x000ea2000c1e1900 */
[----:B------:R-:W-:-:S05]  /*4350*/  LOP3.LUT R12, R15, R8, RZ, 0x3c, !PT ;  /* 0x000000080f0c7212 */ /* 0x000fca00078e3cff */
[----:B------:R-:W-:-:S05]  /*4360*/  IMAD R13, R12, 0x4, R9 ;  /* 0x000000040c0d7824 */ /* 0x000fca00078e0209 */
[----:B--2---:R4:W-:Y:S02]  /*4370*/  STS [R13], R10 ;  /* 0x0000000a0d007388 */ /* 0x0049e40000000800 */
.L_x_137:
[----:B------:R-:W-:Y:S05]  /*4380*/  BSYNC.RECONVERGENT B2 ;  /* 0x0000000000027941 */ /* 0x000fea0003800200 */
.L_x_136:
        /* <DEDUP_REMOVED lines=14> */
.L_x_139:
[----:B------:R-:W-:Y:S05]  /*4470*/  BSYNC.RECONVERGENT B2 ;  /* 0x0000000000027941 */ /* 0x000fea0003800200 */
.L_x_138:
        /* <DEDUP_REMOVED lines=14> */
.L_x_141:
[----:B------:R-:W-:Y:S05]  /*4560*/  BSYNC.RECONVERGENT B2 ;  /* 0x0000000000027941 */ /* 0x000fea0003800200 */
.L_x_140:
        /* <DEDUP_REMOVED lines=14> */
.L_x_143:
[----:B------:R-:W-:Y:S05]  /*4650*/  BSYNC.RECONVERGENT B2 ;  /* 0x0000000000027941 */ /* 0x000fea0003800200 */
.L_x_142:
        /* <DEDUP_REMOVED lines=14> */
.L_x_145:
[----:B------:R-:W-:Y:S05]  /*4740*/  BSYNC.RECONVERGENT B2 ;  /* 0x0000000000027941 */ /* 0x000fea0003800200 */
.L_x_144:
        /* <DEDUP_REMOVED lines=14> */
.L_x_147:
[----:B------:R-:W-:Y:S05]  /*4830*/  BSYNC.RECONVERGENT B2 ;  /* 0x0000000000027941 */ /* 0x000fea0003800200 */
.L_x_146:
        /* <DEDUP_REMOVED lines=14> */
.L_x_149:
[----:B------:R-:W-:Y:S05]  /*4920*/  BSYNC.RECONVERGENT B2 ;  /* 0x0000000000027941 */ /* 0x000fea0003800200 */
.L_x_148:
        /* <DEDUP_REMOVED lines=14> */
.L_x_151:
[----:B------:R-:W-:Y:S05]  /*4a10*/  BSYNC.RECONVERGENT B2 ;  /* 0x0000000000027941 */ /* 0x000fea0003800200 */
.L_x_150:
        /* <DEDUP_REMOVED lines=14> */
.L_x_153:
[----:B------:R-:W-:Y:S05]  /*4b00*/  BSYNC.RECONVERGENT B2 ;  /* 0x0000000000027941 */ /* 0x000fea0003800200 */
.L_x_152:
        /* <DEDUP_REMOVED lines=14> */
.L_x_155:
[----:B------:R-:W-:Y:S05]  /*4bf0*/  BSYNC.RECONVERGENT B2 ;  /* 0x0000000000027941 */ /* 0x000fea0003800200 */
.L_x_154:
        /* <DEDUP_REMOVED lines=14> */
.L_x_157:
[----:B------:R-:W-:Y:S05]  /*4ce0*/  BSYNC.RECONVERGENT B2 ;  /* 0x0000000000027941 */ /* 0x000fea0003800200 */
.L_x_156:
        /* <DEDUP_REMOVED lines=14> */
.L_x_159:
[----:B------:R-:W-:Y:S05]  /*4dd0*/  BSYNC.RECONVERGENT B2 ;  /* 0x0000000000027941 */ /* 0x000fea0003800200 */
.L_x_158:
        /* <DEDUP_REMOVED lines=14> */
.L_x_161:
[----:B------:R-:W-:Y:S05]  /*4ec0*/  BSYNC.RECONVERGENT B2 ;  /* 0x0000000000027941 */ /* 0x000fea0003800200 */
.L_x_160:
        /* <DEDUP_REMOVED lines=14> */
.L_x_163:
[----:B------:R-:W-:Y:S05]  /*4fb0*/  BSYNC.RECONVERGENT B2 ;  /* 0x0000000000027941 */ /* 0x000fea0003800200 */
.L_x_162:
        /* <DEDUP_REMOVED lines=14> */
.L_x_165:
[----:B------:R-:W-:Y:S05]  /*50a0*/  BSYNC.RECONVERGENT B2 ;  /* 0x0000000000027941 */ /* 0x000fea0003800200 */
.L_x_164:
        /* <DEDUP_REMOVED lines=14> */
.L_x_167:
[----:B------:R-:W-:Y:S05]  /*5190*/  BSYNC.RECONVERGENT B2 ;  /* 0x0000000000027941 */ /* 0x000fea0003800200 */
.L_x_166:
        /* <DEDUP_REMOVED lines=14> */
.L_x_169:
[----:B------:R-:W-:Y:S05]  /*5280*/  BSYNC.RECONVERGENT B2 ;  /* 0x0000000000027941 */ /* 0x000fea0003800200 */
.L_x_168:
        /* <DEDUP_REMOVED lines=14> */
.L_x_171:
[----:B------:R-:W-:Y:S05]  /*5370*/  BSYNC.RECONVERGENT B2 ;  /* 0x0000000000027941 */ /* 0x000fea0003800200 */
.L_x_170:
        /* <DEDUP_REMOVED lines=14> */
.L_x_173:
[----:B------:R-:W-:Y:S05]  /*5460*/  BSYNC.RECONVERGENT B2 ;  /* 0x0000000000027941 */ /* 0x000fea0003800200 */
.L_x_172:
        /* <DEDUP_REMOVED lines=14> */
.L_x_175:
[----:B------:R-:W-:Y:S05]  /*5550*/  BSYNC.RECONVERGENT B2 ;  /* 0x0000000000027941 */ /* 0x000fea0003800200 */
.L_x_174:
        /* <DEDUP_REMOVED lines=14> */
.L_x_177:
[----:B------:R-:W-:Y:S05]  /*5640*/  BSYNC.RECONVERGENT B2 ;  /* 0x0000000000027941 */ /* 0x000fea0003800200 */
.L_x_176:
        /* <DEDUP_REMOVED lines=14> */
.L_x_179:
[----:B------:R-:W-:Y:S05]  /*5730*/  BSYNC.RECONVERGENT B2 ;  /* 0x0000000000027941 */ /* 0x000fea0003800200 */
.L_x_178:
        /* <DEDUP_REMOVED lines=14> */
.L_x_181:
[----:B------:R-:W-:Y:S05]  /*5820*/  BSYNC.RECONVERGENT B2 ;  /* 0x0000000000027941 */ /* 0x000fea0003800200 */
.L_x_180:
        /* <DEDUP_REMOVED lines=14> */
.L_x_183:
[----:B------:R-:W-:Y:S05]  /*5910*/  BSYNC.RECONVERGENT B2 ;  /* 0x0000000000027941 */ /* 0x000fea0003800200 */
.L_x_182:
        /* <DEDUP_REMOVED lines=14> */
.L_x_185:
[----:B------:R-:W-:Y:S05]  /*5a00*/  BSYNC.RECONVERGENT B2 ;  /* 0x0000000000027941 */ /* 0x000fea0003800200 */
.L_x_184:
        /* <DEDUP_REMOVED lines=14> */
.L_x_187:
[----:B------:R-:W-:Y:S05]  /*5af0*/  BSYNC.RECONVERGENT B2 ;  /* 0x0000000000027941 */ /* 0x000fea0003800200 */
.L_x_186:
[----:B------:R-:W-:Y:S05]  /*5b00*/  @P3 BRA `(.L_x_127) ;  /* 0x0000000000283947 */ /* 0x000fea0003800000 */
[----:B------:R-:W-:-:S05]  /*5b10*/  IMAD.IADD R14, R14, 0x1, R2 ;  /* 0x000000010e0e7824 */ /* 0x000fca00078e0202 */
        /* <DEDUP_REMOVED lines=9> */
.L_x_127:
[----:B------:R-:W-:Y:S05]  /*5bb0*/  BSYNC.RECONVERGENT B1 ;  /* 0x0000000000017941 */ /* 0x000fea0003800200 */
.L_x_126:
[----:B------:R-:W-:-:S05]  /*5bc0*/  IMAD.IADD R8, R8, 0x1, R5 ;  /* 0x0000000108087824 */ /* 0x000fca00078e0205 */
[----:B------:R-:W-:-:S13]  /*5bd0*/  ISETP.GT.U32.AND P2, PT, R8, 0x1f, PT ;  /* 0x0000001f0800780c */ /* 0x000fda0003f44070 */
[----:B------:R-:W-:Y:S05]  /*5be0*/  @P2 BRA `(.L_x_1) ;  /* 0x0000037000202947 */ /* 0x000fea0003800000 */
[----:B------:R-:W-:-:S04]  /*5bf0*/  IADD3 R6, PT, PT, R6, R5, RZ ;  /* 0x0000000506067210 */ /* 0x000fc80007ffe0ff */
[----:B------:R-:W-:-:S13]  /*5c00*/  ISETP.GE.U32.AND P2, PT, R6, R4, PT ;  /* 0x000000040600720c */ /* 0x000fda0003f46070 */
[----:B------:R-:W-:Y:S05]  /*5c10*/  @P2 BRA `(.L_x_1) ;  /* 0x0000037000142947 */ /* 0x000fea0003800000 */
[----:B------:R-:W-:Y:S04]  /*5c20*/  BSSY.RECONVERGENT B1, `(.L_x_188) ;  /* 0x00001df000017945 */ /* 0x000fe80003800200 */
[----:B------:R-:W-:Y:S05]  /*5c30*/  @P0 BRA `(.L_x_189) ;  /* 0x0000001c00740947 */ /* 0x000fea0003800000 */
[----:B------:R-:W5:Y:S01]  /*5c40*/  LDC R7, c[0x0][0x394] ;  /* 0x0000e500ff077b82 */ /* 0x000f620000000800 */
[----:B------:R-:W-:-:S05]  /*5c50*/  IMAD R14, R44, 0x20, R3 ;  /* 0x000000202c0e7824 */ /* 0x000fca00078e0203 */
        /* <DEDUP_REMOVED lines=15> */
[----:B------:R-:W-:Y:S01]  /*5d50*/  IADD3 R14, PT, PT, R14, R2, RZ ;  /* 0x000000020e0e7210 */ /* 0x000fe20007ffe0ff */
[----:B------:R-:W-:Y:S01]  /*5d60*/  IMAD.IADD R17, R15, 0x1, R2 ;  /* 0x000000010f117824 */ /* 0x000fe200078e0202 */
[----:B------:R-:W-:Y:S02]  /*5d70*/  BSSY.RECONVERGENT B2, `(.L_x_190) ;  /* 0x000000b000027945 */ /* 0x000fe40003800200 */
        /* <DEDUP_REMOVED lines=10> */
.L_x_191:
[----:B------:R-:W-:Y:S05]  /*5e20*/  BSYNC.RECONVERGENT B2 ;  /* 0x0000000000027941 */ /* 0x000fea0003800200 */
.L_x_190:
[----:B------:R-:W-:Y:S05]  /*5e30*/  @P3 BRA `(.L_x_189) ;  /* 0x0000001800f43947 */ /* 0x000fea0003800000 */
[----:B------:R-:W-:Y:S01]  /*5e40*/  IMAD.IADD R14, R14, 0x1, R2 ;  /* 0x000000010e0e7824 */ /* 0x000fe200078e0202 */
[----:B------:R-:W-:Y:S01]  /*5e50*/  IADD3 R15, PT, PT, R17, R2, RZ ;  /* 0x00000002110f7210 */ /* 0x000fe20007ffe0ff */
[----:B------:R-:W-:Y:S03]  /*5e60*/  BSSY.RECONVERGENT B2, `(.L_x_192) ;  /* 0x000000b000027945 */ /* 0x000fe60003800200 */
        /* <DEDUP_REMOVED lines=10> */
.L_x_193:
[----:B------:R-:W-:Y:S05]  /*5f10*/  BSYNC.RECONVERGENT B2 ;  /* 0x0000000000027941 */ /* 0x000fea0003800200 */
.L_x_192:
        /* <DEDUP_REMOVED lines=11> */
[----:B------:R-:W-:-:S04]  /*5fd0*/  LOP3.LUT R12, R15, R8, RZ, 0x3c, !PT ;  /* 0x000000080f0c7212 */ /* 0x000fc800078e3cff */
[----:B------:R-:W-:-:S05]  /*5fe0*/  LEA R13, R12, R9, 0x2 ;  /* 0x000000090c0d7211 */ /* 0x000fca00078e10ff */
[----:B--2---:R2:W-:Y:S02]  /*5ff0*/  STS [R13], R10 ;  /* 0x0000000a0d007388 */ /* 0x0045e40000000800 */
.L_x_195:
[----:B------:R-:W-:Y:S05]  /*6000*/  BSYNC.RECONVERGENT B2 ;  /* 0x0000000000027941 */ /* 0x000fea0003800200 */
.L_x_194:
[----:B------:R-:W-:Y:S05]  /*6010*/  @P3 BRA `(.L_x_189) ;  /* 0x00000018007c3947 */ /* 0x000fea0003800000 */
[--C-:B------:R-:W-:Y:S01]  /*6020*/  IMAD.IADD R14, R14, 0x1, R2.reuse ;  /* 0x000000010e0e7824 */ /* 0x100fe200078e0202 */
[----:B------:R-:W-:Y:S01]  /*6030*/  BSSY.RECONVERGENT B2, `(.L_x_196) ;  /* 0x000000c000027945 */ /* 0x000fe20003800200 */
[----:B------:R-:W-:-:S03]  /*6040*/  IMAD.IADD R15, R17, 0x1, R2 ;  /* 0x00000001110f7824 */ /* 0x000fc600078e0202 */
        /* <DEDUP_REMOVED lines=10> */
.L_x_197:
[----:B------:R-:W-:Y:S05]  /*60f0*/  BSYNC.RECONVERGENT B2 ;  /* 0x0000000000027941 */ /* 0x000fea0003800200 */
.L_x_196:
[----:B------:R-:W-:Y:S05]  /*6100*/  @P3 BRA `(.L_x_189) ;  /* 0x0000001800403947 */ /* 0x000fea0003800000 */
[----:B------:R-:W-:Y:S01]  /*6110*/  IADD3 R14, PT, PT, R14, R2, RZ ;  /* 0x000000020e0e7210 */ /* 0x000fe20007ffe0ff */
[----:B------:R-:W-:Y:S01]  /*6120*/  IMAD.IADD R17, R15, 0x1, R2 ;  /* 0x000000010f117824 */ /* 0x000fe200078e0202 */
[----:B------:R-:W-:Y:S02]  /*6130*/  BSSY.RECONVERGENT B2, `(.L_x_198) ;  /* 0x000000b000027945 */ /* 0x000fe40003800200 */
        /* <DEDUP_REMOVED lines=10> */
.L_x_199:
[----:B------:R-:W-:Y:S05]  /*61e0*/  BSYNC.RECONVERGENT B2 ;  /* 0x0000000000027941 */ /* 0x000fea0003800200 */
.L_x_198:
        /* <DEDUP_REMOVED lines=14> */
.L_x_201:
[----:B------:R-:W-:Y:S05]  /*62d0*/  BSYNC.RECONVERGENT B2 ;  /* 0x0000000000027941 */ /* 0x000fea0003800200 */
.L_x_200:
        /* <DEDUP_REMOVED lines=14> */
.L_x_203:
[----:B------:R-:W-:Y:S05]  /*63c0*/  BSYNC.RECONVERGENT B2 ;  /* 0x0000000000027941 */ /* 0x000fea0003800200 */
.L_x_202:
        /* <DEDUP_REMOVED lines=14> */
.L_x_205:
[----:B------:R-:W-:Y:S05]  /*64b0*/  BSYNC.RECONVERGENT B2 ;  /* 0x0000000000027941 */ /* 0x000fea0003800200 */
.L_x_204:
        /* <DEDUP_REMOVED lines=14> */
.L_x_207:
[----:B------:R-:W-:Y:S05]  /*65a0*/  BSYNC.RECONVERGENT B2 ;  /* 0x0000000000027941 */ /* 0x000fea0003800200 */
.L_x_206:
        /* <DEDUP_REMOVED lines=14> */
.L_x_209:
[----:B------:R-:W-:Y:S05]  /*6690*/  BSYNC.RECONVERGENT B2 ;  /* 0x0000000000027941 */ /* 0x000fea0003800200 */
.L_x_208:
        /* <DEDUP_REMOVED lines=14> */
.L_x_211:
[----:B------:R-:W-:Y:S05]  /*6780*/  BSYNC.RECONVERGENT B2 ;  /* 0x0000000000027941 */ /* 0x000fea0003800200 */
.L_x_210:
        /* <DEDUP_REMOVED lines=14> */
.L_x_213:
[----:B------:R-:W-:Y:S05]  /*6870*/  BSYNC.RECONVERGENT B2 ;  /* 0x0000000000027941 */ /* 0x000fea0003800200 */
.L_x_212:
        /* <DEDUP_REMOVED lines=14> */
.L_x_215:
[----:B------:R-:W-:Y:S05]  /*6960*/  BSYNC.RECONVERGENT B2 ;  /* 0x0000000000027941 */ /* 0x000fea0003800200 */
.L_x_214:
        /* <DEDUP_REMOVED lines=14> */
.L_x_217:
[----:B------:R-:W-:Y:S05]  /*6a50*/  BSYNC.RECONVERGENT B2 ;  /* 0x0000000000027941 */ /* 0x000fea0003800200 */
.L_x_216:
        /* <DEDUP_REMOVED lines=14> */
.L_x_219:
[----:B------:R-:W-:Y:S05]  /*6b40*/  BSYNC.RECONVERGENT B2 ;  /* 0x0000000000027941 */ /* 0x000fea0003800200 */
.L_x_218:
        /* <DEDUP_REMOVED lines=14> */
.L_x_221:
[----:B------:R-:W-:Y:S05]  /*6c30*/  BSYNC.RECONVERGENT B2 ;  /* 0x0000000000027941 */ /* 0x000fea0003800200 */
.L_x_220:
        /* <DEDUP_REMOVED lines=14> */
.L_x_223:
[----:B------:R-:W-:Y:S05]  /*6d20*/  BSYNC.RECONVERGENT B2 ;  /* 0x0000000000027941 */ /* 0x000fea0003800200 */
.L_x_222:
        /* <DEDUP_REMOVED lines=14> */
.L_x_225:
[----:B------:R-:W-:Y:S05]  /*6e10*/  BSYNC.RECONVERGENT B2 ;  /* 0x0000000000027941 */ /* 0x000fea0003800200 */
.L_x_224:
        /* <DEDUP_REMOVED lines=14> */
.L_x_227:
[----:B------:R-:W-:Y:S05]  /*6f00*/  BSYNC.RECONVERGENT B2 ;  /* 0x0000000000027941 */ /* 0x000fea0003800200 */
.L_x_226:
        /* <DEDUP_REMOVED lines=14> */
.L_x_229:
[----:B------:R-:W-:Y:S05]  /*6ff0*/  BSYNC.RECONVERGENT B2 ;  /* 0x0000000000027941 */ /* 0x000fea0003800200 */
.L_x_228:
        /* <DEDUP_REMOVED lines=14> */
.L_x_231:
[----:B------:R-:W-:Y:S05]  /*70e0*/  BSYNC.RECONVERGENT B2 ;  /* 0x0000000000027941 */ /* 0x000fea0003800200 */
.L_x_230:
        /* <DEDUP_REMOVED lines=14> */
.L_x_233:
[----:B------:R-:W-:Y:S05]  /*71d0*/  BSYNC.RECONVERGENT B2 ;  /* 0x0000000000027941 */ /* 0x000fea0003800200 */
.L_x_232:
        /* <DEDUP_REMOVED lines=14> */
.L_x_235:
[----:B------:R-:W-:Y:S05]  /*72c0*/  BSYNC.RECONVERGENT B2 ;  /* 0x0000000000027941 */ /* 0x000fea0003800200 */
.L_x_234:
        /* <DEDUP_REMOVED lines=14> */
.L_x_237:
[----:B------:R-:W-:Y:S05]  /*73b0*/  BSYNC.RECONVERGENT B2 ;  /* 0x0000000000027941 */ /* 0x000fea0003800200 */
.L_x_236:
        /* <DEDUP_REMOVED lines=14> */
.L_x_239:
[----:B------:R-:W-:Y:S05]  /*74a0*/  BSYNC.RECONVERGENT B2 ;  /* 0x0000000000027941 */ /* 0x000fea0003800200 */
.L_x_238:
        /* <DEDUP_REMOVED lines=14> */
.L_x_241:
[----:B------:R-:W-:Y:S05]  /*7590*/  BSYNC.RECONVERGENT B2 ;  /* 0x0000000000027941 */ /* 0x000fea0003800200 */
.L_x_240:
        /* <DEDUP_REMOVED lines=14> */
.L_x_243:
[----:B------:R-:W-:Y:S05]  /*7680*/  BSYNC.RECONVERGENT B2 ;  /* 0x0000000000027941 */ /* 0x000fea0003800200 */
.L_x_242:
        /* <DEDUP_REMOVED lines=14> */
.L_x_245:
[----:B------:R-:W-:Y:S05]  /*7770*/  BSYNC.RECONVERGENT B2 ;  /* 0x0000000000027941 */ /* 0x000fea0003800200 */
.L_x_244:
        /* <DEDUP_REMOVED lines=14> */
.L_x_247:
[----:B------:R-:W-:Y:S05]  /*7860*/  BSYNC.RECONVERGENT B2 ;  /* 0x0000000000027941 */ /* 0x000fea0003800200 */
.L_x_246:
        /* <DEDUP_REMOVED lines=14> */
.L_x_249:
[----:B------:R-:W-:Y:S05]  /*7950*/  BSYNC.RECONVERGENT B2 ;  /* 0x0000000000027941 */ /* 0x000fea0003800200 */
.L_x_248:
        /* <DEDUP_REMOVED lines=11> */
.L_x_189:
[----:B------:R-:W-:Y:S05]  /*7a10*/  BSYNC.RECONVERGENT B1 ;  /* 0x0000000000017941 */ /* 0x000fea0003800200 */
.L_x_188:
[----:B------:R-:W-:-:S04]  /*7a20*/  IADD3 R8, PT, PT, R8, R5, RZ ;  /* 0x0000000508087210 */ /* 0x000fc80007ffe0ff */
        /* <DEDUP_REMOVED lines=16> */
[C---:B------:R-:W-:Y:S02]  /*7b30*/  @!P2 LOP3.LUT R12, R3.reuse, R8, RZ, 0x3c, !PT ;  /* 0x00000008030ca212 */ /* 0x040fe400078e3cff */
[----:B------:R-:W-:Y:S01]  /*7b40*/  IADD3 R15, PT, PT, R3, R2, RZ ;  /* 0x00000002030f7210 */ /* 0x000fe20007ffe0ff */
[----:B0-----:R-:W-:-:S06]  /*7b50*/  ULEA UR4, UR5, UR4, 0x18 ;  /* 0x0000000405047291 */ /* 0x001fcc000f8ec0ff */
[----:B------:R-:W-:-:S05]  /*7b60*/  LEA R9, R8, UR4, 0x7 ;  /* 0x0000000408097c11 */ /* 0x000fca000f8e38ff */
[----:B------:R-:W-:-:S05]  /*7b70*/  @!P2 IMAD R13, R12, 0x4, R9 ;  /* 0x000000040c0da824 */ /* 0x000fca00078e0209 */
[----:B--2---:R0:W-:Y:S01]  /*7b80*/  @!P2 STS [R13], R10 ;  /* 0x0000000a0d00a388 */ /* 0x0041e20000000800 */
        /* <DEDUP_REMOVED lines=15> */
.L_x_253:
[----:B------:R-:W-:Y:S05]  /*7c80*/  BSYNC.RECONVERGENT B2 ;  /* 0x0000000000027941 */ /* 0x000fea0003800200 */
.L_x_252:
[----:B------:R-:W-:Y:S05]  /*7c90*/  @P3 BRA `(.L_x_251) ;  /* 0x0000001800f43947 */ /* 0x000fea0003800000 */
[----:B------:R-:W-:Y:S01]  /*7ca0*/  IADD3 R14, PT, PT, R14, R2, RZ ;  /* 0x000000020e0e7210 */ /* 0x000fe20007ffe0ff */
[----:B------:R-:W-:Y:S01]  /*7cb0*/  IMAD.IADD R15, R17, 0x1, R2 ;  /* 0x00000001110f7824 */ /* 0x000fe200078e0202 */
[----:B------:R-:W-:Y:S02]  /*7cc0*/  BSSY.RECONVERGENT B2, `(.L_x_254) ;  /* 0x000000b000027945 */ /* 0x000fe40003800200 */
        /* <DEDUP_REMOVED lines=10> */
.L_x_255:
[----:B------:R-:W-:Y:S05]  /*7d70*/  BSYNC.RECONVERGENT B2 ;  /* 0x0000000000027941 */ /* 0x000fea0003800200 */
.L_x_254:
[----:B------:R-:W-:Y:S05]  /*7d80*/  @P3 BRA `(.L_x_251) ;  /* 0x0000001800b83947 */ /* 0x000fea0003800000 */
[----:B------:R-:W-:Y:S01]  /*7d90*/  IMAD.IADD R14, R14, 0x1, R2 ;  /* 0x000000010e0e7824 */ /* 0x000fe200078e0202 */
[----:B------:R-:W-:Y:S01]  /*7da0*/  IADD3 R17, PT, PT, R15, R2, RZ ;  /* 0x000000020f117210 */ /* 0x000fe20007ffe0ff */
[----:B------:R-:W-:Y:S03]  /*7db0*/  BSSY.RECONVERGENT B2, `(.L_x_256) ;  /* 0x000000b000027945 */ /* 0x000fe60003800200 */
        /* <DEDUP_REMOVED lines=10> */
.L_x_257:
[----:B------:R-:W-:Y:S05]  /*7e60*/  BSYNC.RECONVERGENT B2 ;  /* 0x0000000000027941 */ /* 0x000fea0003800200 */
.L_x_256:
        /* <DEDUP_REMOVED lines=11> */
[----:B------:R-:W-:-:S04]  /*7f20*/  LOP3.LUT R12, R17, R8, RZ, 0x3c, !PT ;  /* 0x00000008110c7212 */ /* 0x000fc800078e3cff */
[----:B------:R-:W-:-:S05]  /*7f30*/  LEA R13, R12, R9, 0x2 ;  /* 0x000000090c0d7211 */ /* 0x000fca00078e10ff */
[----:B--2---:R3:W-:Y:S02]  /*7f40*/  STS [R13], R10 ;  /* 0x0000000a0d007388 */ /* 0x0047e40000000800 */
.L_x_259:
[----:B------:R-:W-:Y:S05]  /*7f50*/  BSYNC.RECONVERGENT B2 ;  /* 0x0000000000027941 */ /* 0x000fea0003800200 */
.L_x_258:
        /* <DEDUP_REMOVED lines=14> */
.L_x_261:
[----:B------:R-:W-:Y:S05]  /*8040*/  BSYNC.RECONVERGENT B2 ;  /* 0x0000000000027941 */ /* 0x000fea0003800200 */
.L_x_260:
        /* <DEDUP_REMOVED lines=14> */
.L_x_263:
[----:B------:R-:W-:Y:S05]  /*8130*/  BSYNC.RECONVERGENT B2 ;  /* 0x0000000000027941 */ /* 0x000fea0003800200 */
.L_x_262:
        /* <DEDUP_REMOVED lines=14> */
.L_x_265:
[----:B------:R-:W-:Y:S05]  /*8220*/  BSYNC.RECONVERGENT B2 ;  /* 0x0000000000027941 */ /* 0x000fea0003800200 */
.L_x_264:
        /* <DEDUP_REMOVED lines=14> */
.L_x_267:
[----:B------:R-:W-:Y:S05]  /*8310*/  BSYNC.RECONVERGENT B2 ;  /* 0x0000000000027941 */ /* 0x000fea0003800200 */
.L_x_266:
        /* <DEDUP_REMOVED lines=14> */
.L_x_269:
[----:B------:R-:W-:Y:S05]  /*8400*/  BSYNC.RECONVERGENT B2 ;  /* 0x0000000000027941 */ /* 0x000fea0003800200 */
.L_x_268:
        /* <DEDUP_REMOVED lines=14> */
.L_x_271:
[----:B------:R-:W-:Y:S05]  /*84f0*/  BSYNC.RECONVERGENT B2 ;  /* 0x0000000000027941 */ /* 0x000fea0003800200 */
.L_x_270:
        /* <DEDUP_REMOVED lines=14> */
.L_x_273:
[----:B------:R-:W-:Y:S05]  /*85e0*/  BSYNC.RECONVERGENT B2 ;  /* 0x0000000000027941 */ /* 0x000fea0003800200 */
.L_x_272:
        /* <DEDUP_REMOVED lines=14> */
.L_x_275:
[----:B------:R-:W-:Y:S05]  /*86d0*/  BSYNC.RECONVERGENT B2 ;  /* 0x0000000000027941 */ /* 0x000fea0003800200 */
.L_x_274:
        /* <DEDUP_REMOVED lines=14> */
.L_x_277:
[----:B------:R-:W-:Y:S05]  /*87c0*/  BSYNC.RECONVERGENT B2 ;  /* 0x0000000000027941 */ /* 0x000fea0003800200 */
.L_x_276:
        /* <DEDUP_REMOVED lines=14> */
.L_x_279:
[----:B------:R-:W-:Y:S05]  /*88b0*/  BSYNC.RECONVERGENT B2 ;  /* 0x0000000000027941 */ /* 0x000fea0003800200 */
.L_x_278:
        /* <DEDUP_REMOVED lines=14> */
.L_x_281:
[----:B------:R-:W-:Y:S05]  /*89a0*/  BSYNC.RECONVERGENT B2 ;  /* 0x0000000000027941 */ /* 0x000fea0003800200 */
.L_x_280:
        /* <DEDUP_REMOVED lines=14> */
.L_x_283:
[----:B------:R-:W-:Y:S05]  /*8a90*/  BSYNC.RECONVERGENT B2 ;  /* 0x0000000000027941 */ /* 0x000fea0003800200 */
.L_x_282:
        /* <DEDUP_REMOVED lines=14> */
.L_x_285:
[----:B------:R-:W-:Y:S05]  /*8b80*/  BSYNC.RECONVERGENT B2 ;  /* 0x0000000000027941 */ /* 0x000fea0003800200 */
.L_x_284:
        /* <DEDUP_REMOVED lines=14> */
.L_x_287:
[----:B------:R-:W-:Y:S05]  /*8c70*/  BSYNC.RECONVERGENT B2 ;  /* 0x0000000000027941 */ /* 0x000fea0003800200 */
.L_x_286:
        /* <DEDUP_REMOVED lines=14> */
.L_x_289:
[----:B------:R-:W-:Y:S05]  /*8d60*/  BSYNC.RECONVERGENT B2 ;  /* 0x0000000000027941 */ /* 0x000fea0003800200 */
.L_x_288:
        /* <DEDUP_REMOVED lines=14> */
.L_x_291:
[----:B------:R-:W-:Y:S05]  /*8e50*/  BSYNC.RECONVERGENT B2 ;  /* 0x0000000000027941 */ /* 0x000fea0003800200 */
.L_x_290:
        /* <DEDUP_REMOVED lines=14> */
.L_x_293:
[----:B------:R-:W-:Y:S05]  /*8f40*/  BSYNC.RECONVERGENT B2 ;  /* 0x0000000000027941 */ /* 0x000fea0003800200 */
.L_x_292:
        /* <DEDUP_REMOVED lines=14> */
.L_x_295:
[----:B------:R-:W-:Y:S05]  /*9030*/  BSYNC.RECONVERGENT B2 ;  /* 0x0000000000027941 */ /* 0x000fea0003800200 */
.L_x_294:
        /* <DEDUP_REMOVED lines=14> */
.L_x_297:
[----:B------:R-:W-:Y:S05]  /*9120*/  BSYNC.RECONVERGENT B2 ;  /* 0x0000000000027941 */ /* 0x000fea0003800200 */
.L_x_296:
        /* <DEDUP_REMOVED lines=14> */
.L_x_299:
[----:B------:R-:W-:Y:S05]  /*9210*/  BSYNC.RECONVERGENT B2 ;  /* 0x0000000000027941 */ /* 0x000fea0003800200 */
.L_x_298:
        /* <DEDUP_REMOVED lines=14> */
.L_x_301:
[----:B------:R-:W-:Y:S05]  /*9300*/  BSYNC.RECONVERGENT B2 ;  /* 0x0000000000027941 */ /* 0x000fea0003800200 */
.L_x_300:
        /* <DEDUP_REMOVED lines=14> */
.L_x_303:
[----:B------:R-:W-:Y:S05]  /*93f0*/  BSYNC.RECONVERGENT B2 ;  /* 0x0000000000027941 */ /* 0x000fea0003800200 */
.L_x_302:
        /* <DEDUP_REMOVED lines=14> */
.L_x_305:
[----:B------:R-:W-:Y:S05]  /*94e0*/  BSYNC.RECONVERGENT B2 ;  /* 0x0000000000027941 */ /* 0x000fea0003800200 */
.L_x_304:
        /* <DEDUP_REMOVED lines=14> */
.L_x_307:
[----:B------:R-:W-:Y:S05]  /*95d0*/  BSYNC.RECONVERGENT B2 ;  /* 0x0000000000027941 */ /* 0x000fea0003800200 */
.L_x_306:
        /* <DEDUP_REMOVED lines=14> */
.L_x_309:
[----:B------:R-:W-:Y:S05]  /*96c0*/  BSYNC.RECONVERGENT B2 ;  /* 0x0000000000027941 */ /* 0x000fea0003800200 */
.L_x_308:
        /* <DEDUP_REMOVED lines=14> */
.L_x_311:
[----:B------:R-:W-:Y:S05]  /*97b0*/  BSYNC.RECONVERGENT B2 ;  /* 0x0000000000027941 */ /* 0x000fea0003800200 */
.L_x_310:
        /* <DEDUP_REMOVED lines=11> */
.L_x_251:
[----:B------:R-:W-:Y:S05]  /*9870*/  BSYNC.RECONVERGENT B1 ;  /* 0x0000000000017941 */ /* 0x000fea0003800200 */
.L_x_250:
        /* <DEDUP_REMOVED lines=38> */
.L_x_315:
[----:B------:R-:W-:Y:S05]  /*9ae0*/  BSYNC.RECONVERGENT B2 ;  /* 0x0000000000027941 */ /* 0x000fea0003800200 */
.L_x_314:
        /* <DEDUP_REMOVED lines=14> */
.L_x_317:
[----:B------:R-:W-:Y:S05]  /*9bd0*/  BSYNC.RECONVERGENT B2 ;  /* 0x0000000000027941 */ /* 0x000fea0003800200 */
.L_x_316:
        /* <DEDUP_REMOVED lines=14> */
.L_x_319:
[----:B------:R-:W-:Y:S05]  /*9cc0*/  BSYNC.RECONVERGENT B2 ;  /* 0x0000000000027941 */ /* 0x000fea0003800200 */
.L_x_318:
        /* <DEDUP_REMOVED lines=14> */
.L_x_321:
[----:B------:R-:W-:Y:S05]  /*9db0*/  BSYNC.RECONVERGENT B2 ;  /* 0x0000000000027941 */ /* 0x000fea0003800200 */
.L_x_320:
        /* <DEDUP_REMOVED lines=14> */
.L_x_323:
[----:B------:R-:W-:Y:S05]  /*9ea0*/  BSYNC.RECONVERGENT B2 ;  /* 0x0000000000027941 */ /* 0x000fea0003800200 */
.L_x_322:
        /* <DEDUP_REMOVED lines=14> */
.L_x_325:
[----:B------:R-:W-:Y:S05]  /*9f90*/  BSYNC.RECONVERGENT B2 ;  /* 0x0000000000027941 */ /* 0x000fea0003800200 */
.L_x_324:
        /* <DEDUP_REMOVED lines=14> */
.L_x_327:
[----:B------:R-:W-:Y:S05]  /*a080*/  BSYNC.RECONVERGENT B2 ;  /* 0x0000000000027941 */ /* 0x000fea0003800200 */
.L_x_326:
        /* <DEDUP_REMOVED lines=14> */
.L_x_329:
[----:B------:R-:W-:Y:S05]  /*a170*/  BSYNC.RECONVERGENT B2 ;  /* 0x0000000000027941 */ /* 0x000fea0003800200 */
.L_x_328:
        /* <DEDUP_REMOVED lines=14> */
.L_x_331:
[----:B------:R-:W-:Y:S05]  /*a260*/  BSYNC.RECONVERGENT B2 ;  /* 0x0000000000027941 */ /* 0x000fea0003800200 */
.L_x_330:
        /* <DEDUP_REMOVED lines=14> */
.L_x_333:
[----:B------:R-:W-:Y:S05]  /*a350*/  BSYNC.RECONVERGENT B2 ;  /* 0x0000000000027941 */ /* 0x000fea0003800200 */
.L_x_332:
        /* <DEDUP_REMOVED lines=14> */
.L_x_335:
[----:B------:R-:W-:Y:S05]  /*a440*/  BSYNC.RECONVERGENT B2 ;  /* 0x0000000000027941 */ /* 0x000fea0003800200 */
.L_x_334:
        /* <DEDUP_REMOVED lines=14> */
.L_x_337:
[----:B------:R-:W-:Y:S05]  /*a530*/  BSYNC.RECONVERGENT B2 ;  /* 0x0000000000027941 */ /* 0x000fea0003800200 */
.L_x_336:
        /* <DEDUP_REMOVED lines=14> */
.L_x_339:
[----:B------:R-:W-:Y:S05]  /*a620*/  BSYNC.RECONVERGENT B2 ;  /* 0x0000000000027941 */ /* 0x000fea0003800200 */
.L_x_338:
        /* <DEDUP_REMOVED lines=14> */
.L_x_341:
[----:B------:R-:W-:Y:S05]  /*a710*/  BSYNC.RECONVERGENT B2 ;  /* 0x0000000000027941 */ /* 0x000fea0003800200 */
.L_x_340:
        /* <DEDUP_REMOVED lines=14> */
.L_x_343:
[----:B------:R-:W-:Y:S05]  /*a800*/  BSYNC.RECONVERGENT B2 ;  /* 0x0000000000027941 */ /* 0x000fea0003800200 */
.L_x_342:
        /* <DEDUP_REMOVED lines=14> */
.L_x_345:
[----:B------:R-:W-:Y:S05]  /*a8f0*/  BSYNC.RECONVERGENT B2 ;  /* 0x0000000000027941 */ /* 0x000fea0003800200 */
.L_x_344:
        /* <DEDUP_REMOVED lines=14> */
.L_x_347:
[----:B------:R-:W-:Y:S05]  /*a9e0*/  BSYNC.RECONVERGENT B2 ;  /* 0x0000000000027941 */ /* 0x000fea0003800200 */
.L_x_346:
        /* <DEDUP_REMOVED lines=14> */
.L_x_349:
[----:B------:R-:W-:Y:S05]  /*aad0*/  BSYNC.RECONVERGENT B2 ;  /* 0x0000000000027941 */ /* 0x000fea0003800200 */
.L_x_348:
        /* <DEDUP_REMOVED lines=14> */
.L_x_351:
[----:B------:R-:W-:Y:S05]  /*abc0*/  BSYNC.RECONVERGENT B2 ;  /* 0x0000000000027941 */ /* 0x000fea0003800200 */
.L_x_350:
        /* <DEDUP_REMOVED lines=14> */
.L_x_353:
[----:B------:R-:W-:Y:S05]  /*acb0*/  BSYNC.RECONVERGENT B2 ;  /* 0x0000000000027941 */ /* 0x000fea0003800200 */
.L_x_352:
        /* <DEDUP_REMOVED lines=14> */
.L_x_355:
[----:B------:R-:W-:Y:S05]  /*ada0*/  BSYNC.RECONVERGENT B2 ;  /* 0x0000000000027941 */ /* 0x000fea0003800200 */
.L_x_354:
        /* <DEDUP_REMOVED lines=14> */
.L_x_357:
[----:B------:R-:W-:Y:S05]  /*ae90*/  BSYNC.RECONVERGENT B2 ;  /* 0x0000000000027941 */ /* 0x000fea0003800200 */
.L_x_356:
        /* <DEDUP_REMOVED lines=14> */
.L_x_359:
[----:B------:R-:W-:Y:S05]  /*af80*/  BSYNC.RECONVERGENT B2 ;  /* 0x0000000000027941 */ /* 0x000fea0003800200 */
.L_x_358:
        /* <DEDUP_REMOVED lines=14> */
.L_x_361:
[----:B------:R-:W-:Y:S05]  /*b070*/  BSYNC.RECONVERGENT B2 ;  /* 0x0000000000027941 */ /* 0x000fea0003800200 */
.L_x_360:
        /* <DEDUP_REMOVED lines=14> */
.L_x_363:
[----:B------:R-:W-:Y:S05]  /*b160*/  BSYNC.RECONVERGENT B2 ;  /* 0x0000000000027941 */ /* 0x000fea0003800200 */
.L_x_362:
        /* <DEDUP_REMOVED lines=14> */
.L_x_365:
[----:B------:R-:W-:Y:S05]  /*b250*/  BSYNC.RECONVERGENT B2 ;  /* 0x0000000000027941 */ /* 0x000fea0003800200 */
.L_x_364:
        /* <DEDUP_REMOVED lines=14> */
.L_x_367:
[----:B------:R-:W-:Y:S05]  /*b340*/  BSYNC.RECONVERGENT B2 ;  /* 0x0000000000027941 */ /* 0x000fea0003800200 */
.L_x_366:
        /* <DEDUP_REMOVED lines=14> */
.L_x_369:
[----:B------:R-:W-:Y:S05]  /*b430*/  BSYNC.RECONVERGENT B2 ;  /* 0x0000000000027941 */ /* 0x000fea0003800200 */
.L_x_368:
        /* <DEDUP_REMOVED lines=14> */
.L_x_371:
[----:B------:R-:W-:Y:S05]  /*b520*/  BSYNC.RECONVERGENT B2 ;  /* 0x0000000000027941 */ /* 0x000fea0003800200 */
.L_x_370:
        /* <DEDUP_REMOVED lines=14> */
.L_x_373:
[----:B------:R-:W-:Y:S05]  /*b610*/  BSYNC.RECONVERGENT B2 ;  /* 0x0000000000027941 */ /* 0x000fea0003800200 */
.L_x_372:
        /* <DEDUP_REMOVED lines=11> */
.L_x_313:
[----:B------:R-:W-:Y:S05]  /*b6d0*/  BSYNC.RECONVERGENT B1 ;  /* 0x0000000000017941 */ /* 0x000fea0003800200 */
.L_x_312:
        /* <DEDUP_REMOVED lines=38> */
.L_x_377:
[----:B------:R-:W-:Y:S05]  /*b940*/  BSYNC.RECONVERGENT B2 ;  /* 0x0000000000027941 */ /* 0x000fea0003800200 */
.L_x_376:
        /* <DEDUP_REMOVED lines=14> */
.L_x_379:
[----:B------:R-:W-:Y:S05]  /*ba30*/  BSYNC.RECONVERGENT B2 ;  /* 0x0000000000027941 */ /* 0x000fea0003800200 */
.L_x_378:
        /* <DEDUP_REMOVED lines=14> */
.L_x_381:
[----:B------:R-:W-:Y:S05]  /*bb20*/  BSYNC.RECONVERGENT B2 ;  /* 0x0000000000027941 */ /* 0x000fea0003800200 */
.L_x_380:
        /* <DEDUP_REMOVED lines=14> */
.L_x_383:
[----:B------:R-:W-:Y:S05]  /*bc10*/  BSYNC.RECONVERGENT B2 ;  /* 0x0000000000027941 */ /* 0x000fea0003800200 */
.L_x_382:
        /* <DEDUP_REMOVED lines=14> */
.L_x_385:
[----:B------:R-:W-:Y:S05]  /*bd00*/  BSYNC.RECONVERGENT B2 ;  /* 0x0000000000027941 */ /* 0x000fea0003800200 */
.L_x_384:
        /* <DEDUP_REMOVED lines=14> */
.L_x_387:
[----:B------:R-:W-:Y:S05]  /*bdf0*/  BSYNC.RECONVERGENT B2 ;  /* 0x0000000000027941 */ /* 0x000fea0003800200 */
.L_x_386:
        /* <DEDUP_REMOVED lines=14> */
.L_x_389:
[----:B------:R-:W-:Y:S05]  /*bee0*/  BSYNC.RECONVERGENT B2 ;  /* 0x0000000000027941 */ /* 0x000fea0003800200 */
.L_x_388:
        /* <DEDUP_REMOVED lines=14> */
.L_x_391:
[----:B------:R-:W-:Y:S05]  /*bfd0*/  BSYNC.RECONVERGENT B2 ;  /* 0x0000000000027941 */ /* 0x000fea0003800200 */
.L_x_390:
        /* <DEDUP_REMOVED lines=14> */
.L_x_393:
[----:B------:R-:W-:Y:S05]  /*c0c0*/  BSYNC.RECONVERGENT B2 ;  /* 0x0000000000027941 */ /* 0x000fea0003800200 */
.L_x_392:
        /* <DEDUP_REMOVED lines=14> */
.L_x_395:
[----:B------:R-:W-:Y:S05]  /*c1b0*/  BSYNC.RECONVERGENT B2 ;  /* 0x0000000000027941 */ /* 0x000fea0003800200 */
.L_x_394:
        /* <DEDUP_REMOVED lines=14> */
.L_x_397:
[----:B------:R-:W-:Y:S05]  /*c2a0*/  BSYNC.RECONVERGENT B2 ;  /* 0x0000000000027941 */ /* 0x000fea0003800200 */
.L_x_396:
        /* <DEDUP_REMOVED lines=14> */
.L_x_399:
[----:B------:R-:W-:Y:S05]  /*c390*/  BSYNC.RECONVERGENT B2 ;  /* 0x0000000000027941 */ /* 0x000fea0003800200 */
.L_x_398:
        /* <DEDUP_REMOVED lines=14> */
.L_x_401:
[----:B------:R-:W-:Y:S05]  /*c480*/  BSYNC.RECONVERGENT B2 ;  /* 0x0000000000027941 */ /* 0x000fea0003800200 */
.L_x_400:
        /* <DEDUP_REMOVED lines=14> */
.L_x_403:
[----:B------:R-:W-:Y:S05]  /*c570*/  BSYNC.RECONVERGENT B2 ;  /* 0x0000000000027941 */ /* 0x000fea0003800200 */
.L_x_402:
        /* <DEDUP_REMOVED lines=14> */
.L_x_405:
[----:B------:R-:W-:Y:S05]  /*c660*/  BSYNC.RECONVERGENT B2 ;  /* 0x0000000000027941 */ /* 0x000fea0003800200 */
.L_x_404:
        /* <DEDUP_REMOVED lines=14> */
.L_x_407:
[----:B------:R-:W-:Y:S05]  /*c750*/  BSYNC.RECONVERGENT B2 ;  /* 0x0000000000027941 */ /* 0x000fea0003800200 */
.L_x_406:
        /* <DEDUP_REMOVED lines=14> */
.L_x_409:
[----:B------:R-:W-:Y:S05]  /*c840*/  BSYNC.RECONVERGENT B2 ;  /* 0x0000000000027941 */ /* 0x000fea0003800200 */
.L_x_408:
        /* <DEDUP_REMOVED lines=14> */
.L_x_411:
[----:B------:R-:W-:Y:S05]  /*c930*/  BSYNC.RECONVERGENT B2 ;  /* 0x0000000000027941 */ /* 0x000fea0003800200 */
.L_x_410:
        /* <DEDUP_REMOVED lines=14> */
.L_x_413:
[----:B------:R-:W-:Y:S05]  /*ca20*/  BSYNC.RECONVERGENT B2 ;  /* 0x0000000000027941 */ /* 0x000fea0003800200 */
.L_x_412:
        /* <DEDUP_REMOVED lines=14> */
.L_x_415:
[----:B------:R-:W-:Y:S05]  /*cb10*/  BSYNC.RECONVERGENT B2 ;  /* 0x0000000000027941 */ /* 0x000fea0003800200 */
.L_x_414:
        /* <DEDUP_REMOVED lines=14> */
.L_x_417:
[----:B------:R-:W-:Y:S05]  /*cc00*/  BSYNC.RECONVERGENT B2 ;  /* 0x0000000000027941 */ /* 0x000fea0003800200 */
.L_x_416:
        /* <DEDUP_REMOVED lines=14> */
.L_x_419:
[----:B------:R-:W-:Y:S05]  /*ccf0*/  BSYNC.RECONVERGENT B2 ;  /* 0x0000000000027941 */ /* 0x000fea0003800200 */
.L_x_418:
        /* <DEDUP_REMOVED lines=14> */
.L_x_421:
[----:B------:R-:W-:Y:S05]  /*cde0*/  BSYNC.RECONVERGENT B2 ;  /* 0x0000000000027941 */ /* 0x000fea0003800200 */
.L_x_420:
        /* <DEDUP_REMOVED lines=14> */
.L_x_423:
[----:B------:R-:W-:Y:S05]  /*ced0*/  BSYNC.RECONVERGENT B2 ;  /* 0x0000000000027941 */ /* 0x000fea0003800200 */
.L_x_422:
        /* <DEDUP_REMOVED lines=14> */
.L_x_425:
[----:B------:R-:W-:Y:S05]  /*cfc0*/  BSYNC.RECONVERGENT B2 ;  /* 0x0000000000027941 */ /* 0x000fea0003800200 */
.L_x_424:
        /* <DEDUP_REMOVED lines=14> */
.L_x_427:
[----:B------:R-:W-:Y:S05]  /*d0b0*/  BSYNC.RECONVERGENT B2 ;  /* 0x0000000000027941 */ /* 0x000fea0003800200 */
.L_x_426:
        /* <DEDUP_REMOVED lines=14> */
.L_x_429:
[----:B------:R-:W-:Y:S05]  /*d1a0*/  BSYNC.RECONVERGENT B2 ;  /* 0x0000000000027941 */ /* 0x000fea0003800200 */
.L_x_428:
        /* <DEDUP_REMOVED lines=14> */
.L_x_431:
[----:B------:R-:W-:Y:S05]  /*d290*/  BSYNC.RECONVERGENT B2 ;  /* 0x0000000000027941 */ /* 0x000fea0003800200 */
.L_x_430:
        /* <DEDUP_REMOVED lines=14> */
.L_x_433:
[----:B------:R-:W-:Y:S05]  /*d380*/  BSYNC.RECONVERGENT B2 ;  /* 0x0000000000027941 */ /* 0x000fea0003800200 */
.L_x_432:
        /* <DEDUP_REMOVED lines=14> */
.L_x_435:
[----:B------:R-:W-:Y:S05]  /*d470*/  BSYNC.RECONVERGENT B2 ;  /* 0x0000000000027941 */ /* 0x000fea0003800200 */
.L_x_434:
        /* <DEDUP_REMOVED lines=11> */
.L_x_375:
[----:B------:R-:W-:Y:S05]  /*d530*/  BSYNC.RECONVERGENT B1 ;  /* 0x0000000000017941 */ /* 0x000fea0003800200 */
.L_x_374:
        /* <DEDUP_REMOVED lines=38> */
.L_x_439:
[----:B------:R-:W-:Y:S05]  /*d7a0*/  BSYNC.RECONVERGENT B2 ;  /* 0x0000000000027941 */ /* 0x000fea0003800200 */
.L_x_438:
        /* <DEDUP_REMOVED lines=14> */
.L_x_441:
[----:B------:R-:W-:Y:S05]  /*d890*/  BSYNC.RECONVERGENT B2 ;  /* 0x0000000000027941 */ /* 0x000fea0003800200 */
.L_x_440:
        /* <DEDUP_REMOVED lines=14> */
.L_x_443:
[----:B------:R-:W-:Y:S05]  /*d980*/  BSYNC.RECONVERGENT B2 ;  /* 0x0000000000027941 */ /* 0x000fea0003800200 */
.L_x_442:
        /* <DEDUP_REMOVED lines=14> */
.L_x_445:
[----:B------:R-:W-:Y:S05]  /*da70*/  BSYNC.RECONVERGENT B2 ;  /* 0x0000000000027941 */ /* 0x000fea0003800200 */
.L_x_444:
        /* <DEDUP_REMOVED lines=14> */
.L_x_447:
[----:B------:R-:W-:Y:S05]  /*db60*/  BSYNC.RECONVERGENT B2 ;  /* 0x0000000000027941 */ /* 0x000fea0003800200 */
.L_x_446:
        /* <DEDUP_REMOVED lines=14> */
.L_x_449:
[----:B------:R-:W-:Y:S05]  /*dc50*/  BSYNC.RECONVERGENT B2 ;  /* 0x0000000000027941 */ /* 0x000fea0003800200 */
.L_x_448:
        /* <DEDUP_REMOVED lines=14> */
.L_x_451:
[----:B------:R-:W-:Y:S05]  /*dd40*/  BSYNC.RECONVERGENT B2 ;  /* 0x0000000000027941 */ /* 0x000fea0003800200 */
.L_x_450:
        /* <DEDUP_REMOVED lines=14> */
.L_x_453:
[----:B------:R-:W-:Y:S05]  /*de30*/  BSYNC.RECONVERGENT B2 ;  /* 0x0000000000027941 */ /* 0x000fea0003800200 */
.L_x_452:
        /* <DEDUP_REMOVED lines=14> */
.L_x_455:
[----:B------:R-:W-:Y:S05]  /*df20*/  BSYNC.RECONVERGENT B2 ;  /* 0x0000000000027941 */ /* 0x000fea0003800200 */
.L_x_454:
        /* <DEDUP_REMOVED lines=14> */
.L_x_457:
[----:B------:R-:W-:Y:S05]  /*e010*/  BSYNC.RECONVERGENT B2 ;  /* 0x0000000000027941 */ /* 0x000fea0003800200 */
.L_x_456:
        /* <DEDUP_REMOVED lines=14> */
.L_x_459:
[----:B------:R-:W-:Y:S05]  /*e100*/  BSYNC.RECONVERGENT B2 ;  /* 0x0000000000027941 */ /* 0x000fea0003800200 */
.L_x_458:
        /* <DEDUP_REMOVED lines=14> */
.L_x_461:
[----:B------:R-:W-:Y:S05]  /*e1f0*/  BSYNC.RECONVERGENT B2 ;  /* 0x0000000000027941 */ /* 0x000fea0003800200 */
.L_x_460:
        /* <DEDUP_REMOVED lines=14> */
.L_x_463:
[----:B------:R-:W-:Y:S05]  /*e2e0*/  BSYNC.RECONVERGENT B2 ;  /* 0x0000000000027941 */ /* 0x000fea0003800200 */
.L_x_462:
        /* <DEDUP_REMOVED lines=14> */
.L_x_465:
[----:B------:R-:W-:Y:S05]  /*e3d0*/  BSYNC.RECONVERGENT B2 ;  /* 0x0000000000027941 */ /* 0x000fea0003800200 */
.L_x_464:
        /* <DEDUP_REMOVED lines=14> */
.L_x_467:
[----:B------:R-:W-:Y:S05]  /*e4c0*/  BSYNC.RECONVERGENT B2 ;  /* 0x0000000000027941 */ /* 0x000fea0003800200 */
.L_x_466:
        /* <DEDUP_REMOVED lines=14> */
.L_x_469:
[----:B------:R-:W-:Y:S05]  /*e5b0*/  BSYNC.RECONVERGENT B2 ;  /* 0x0000000000027941 */ /* 0x000fea0003800200 */
.L_x_468:
        /* <DEDUP_REMOVED lines=14> */
.L_x_471:
[----:B------:R-:W-:Y:S05]  /*e6a0*/  BSYNC.RECONVERGENT B2 ;  /* 0x0000000000027941 */ /* 0x000fea0003800200 */
.L_x_470:
        /* <DEDUP_REMOVED lines=14> */
.L_x_473:
[----:B------:R-:W-:Y:S05]  /*e790*/  BSYNC.RECONVERGENT B2 ;  /* 0x0000000000027941 */ /* 0x000fea0003800200 */
.L_x_472:
        /* <DEDUP_REMOVED lines=14> */
.L_x_475:
[----:B------:R-:W-:Y:S05]  /*e880*/  BSYNC.RECONVERGENT B2 ;  /* 0x0000000000027941 */ /* 0x000fea0003800200 */
.L_x_474:
        /* <DEDUP_REMOVED lines=14> */
.L_x_477:
[----:B------:R-:W-:Y:S05]  /*e970*/  BSYNC.RECONVERGENT B2 ;  /* 0x0000000000027941 */ /* 0x000fea0003800200 */
.L_x_476:
        /* <DEDUP_REMOVED lines=14> */
.L_x_479:
[----:B------:R-:W-:Y:S05]  /*ea60*/  BSYNC.RECONVERGENT B2 ;  /* 0x0000000000027941 */ /* 0x000fea0003800200 */
.L_x_478:
        /* <DEDUP_REMOVED lines=14> */
.L_x_481:
[----:B------:R-:W-:Y:S05]  /*eb50*/  BSYNC.RECONVERGENT B2 ;  /* 0x0000000000027941 */ /* 0x000fea0003800200 */
.L_x_480:
        /* <DEDUP_REMOVED lines=14> */
.L_x_483:
[----:B------:R-:W-:Y:S05]  /*ec40*/  BSYNC.RECONVERGENT B2 ;  /* 0x0000000000027941 */ /* 0x000fea0003800200 */
.L_x_482:
        /* <DEDUP_REMOVED lines=14> */
.L_x_485:
[----:B------:R-:W-:Y:S05]  /*ed30*/  BSYNC.RECONVERGENT B2 ;  /* 0x0000000000027941 */ /* 0x000fea0003800200 */
.L_x_484:
        /* <DEDUP_REMOVED lines=14> */
.L_x_487:
[----:B------:R-:W-:Y:S05]  /*ee20*/  BSYNC.RECONVERGENT B2 ;  /* 0x0000000000027941 */ /* 0x000fea0003800200 */
.L_x_486:
        /* <DEDUP_REMOVED lines=14> */
.L_x_489:
[----:B------:R-:W-:Y:S05]  /*ef10*/  BSYNC.RECONVERGENT B2 ;  /* 0x0000000000027941 */ /* 0x000fea0003800200 */
.L_x_488:
        /* <DEDUP_REMOVED lines=14> */
.L_x_491:
[----:B------:R-:W-:Y:S05]  /*f000*/  BSYNC.RECONVERGENT B2 ;  /* 0x0000000000027941 */ /* 0x000fea0003800200 */
.L_x_490:
        /* <DEDUP_REMOVED lines=14> */
.L_x_493:
[----:B------:R-:W-:Y:S05]  /*f0f0*/  BSYNC.RECONVERGENT B2 ;  /* 0x0000000000027941 */ /* 0x000fea0003800200 */
.L_x_492:
        /* <DEDUP_REMOVED lines=14> */
.L_x_495:
[----:B------:R-:W-:Y:S05]  /*f1e0*/  BSYNC.RECONVERGENT B2 ;  /* 0x0000000000027941 */ /* 0x000fea0003800200 */
.L_x_494:
        /* <DEDUP_REMOVED lines=14> */
.L_x_497:
[----:B------:R-:W-:Y:S05]  /*f2d0*/  BSYNC.RECONVERGENT B2 ;  /* 0x0000000000027941 */ /* 0x000fea0003800200 */
.L_x_496:
        /* <DEDUP_REMOVED lines=11> */
.L_x_437:
[----:B------:R-:W-:Y:S05]  /*f390*/  BSYNC.RECONVERGENT B1 ;  /* 0x0000000000017941 */ /* 0x000fea0003800200 */
.L_x_436:
        /* <DEDUP_REMOVED lines=38> */
.L_x_501:
[----:B------:R-:W-:Y:S05]  /*f600*/  BSYNC.RECONVERGENT B2 ;  /* 0x0000000000027941 */ /* 0x000fea0003800200 */
.L_x_500:
        /* <DEDUP_REMOVED lines=14> */
.L_x_503:
[----:B------:R-:W-:Y:S05]  /*f6f0*/  BSYNC.RECONVERGENT B2 ;  /* 0x0000000000027941 */ /* 0x000fea0003800200 */
.L_x_502:
        /* <DEDUP_REMOVED lines=14> */
.L_x_505:
[----:B------:R-:W-:Y:S05]  /*f7e0*/  BSYNC.RECONVERGENT B2 ;  /* 0x0000000000027941 */ /* 0x000fea0003800200 */
.L_x_504:
        /* <DEDUP_REMOVED lines=14> */
.L_x_507:
[----:B------:R-:W-:Y:S05]  /*f8d0*/  BSYNC.RECONVERGENT B2 ;  /* 0x0000000000027941 */ /* 0x000fea0003800200 */
.L_x_506:
        /* <DEDUP_REMOVED lines=14> */
.L_x_509:
[----:B------:R-:W-:Y:S05]  /*f9c0*/  BSYNC.RECONVERGENT B2 ;  /* 0x0000000000027941 */ /* 0x000fea0003800200 */
.L_x_508:
        /* <DEDUP_REMOVED lines=14> */
.L_x_511:
[----:B------:R-:W-:Y:S05]  /*fab0*/  BSYNC.RECONVERGENT B2 ;  /* 0x0000000000027941 */ /* 0x000fea0003800200 */
.L_x_510:
        /* <DEDUP_REMOVED lines=14> */
.L_x_513:
[----:B------:R-:W-:Y:S05]  /*fba0*/  BSYNC.RECONVERGENT B2 ;  /* 0x0000000000027941 */ /* 0x000fea0003800200 */
.L_x_512:
        /* <DEDUP_REMOVED lines=14> */
.L_x_515:
[----:B------:R-:W-:Y:S05]  /*fc90*/  BSYNC.RECONVERGENT B2 ;  /* 0x0000000000027941 */ /* 0x000fea0003800200 */
.L_x_514:
        /* <DEDUP_REMOVED lines=14> */
.L_x_517:
[----:B------:R-:W-:Y:S05]  /*fd80*/  BSYNC.RECONVERGENT B2 ;  /* 0x0000000000027941 */ /* 0x000fea0003800200 */
.L_x_516:
        /* <DEDUP_REMOVED lines=14> */
.L_x_519:
[----:B------:R-:W-:Y:S05]  /*fe70*/  BSYNC.RECONVERGENT B2 ;  /* 0x0000000000027941 */ /* 0x000fea0003800200 */
.L_x_518:
        /* <DEDUP_REMOVED lines=14> */
.L_x_521:
[----:B------:R-:W-:Y:S05]  /*ff60*/  BSYNC.RECONVERGENT B2 ;  /* 0x0000000000027941 */ /* 0x000fea0003800200 */
.L_x_520:
        /* <DEDUP_REMOVED lines=14> */
.L_x_523:
[----:B------:R-:W-:Y:S05]  /*10050*/  BSYNC.RECONVERGENT B2 ;  /* 0x0000000000027941 */ /* 0x000fea0003800200 */
.L_x_522:
        /* <DEDUP_REMOVED lines=14> */
.L_x_525:
[----:B------:R-:W-:Y:S05]  /*10140*/  BSYNC.RECONVERGENT B2 ;  /* 0x0000000000027941 */ /* 0x000fea0003800200 */
.L_x_524:
        /* <DEDUP_REMOVED lines=14> */
.L_x_527:
[----:B------:R-:W-:Y:S05]  /*10230*/  BSYNC.RECONVERGENT B2 ;  /* 0x0000000000027941 */ /* 0x000fea0003800200 */
.L_x_526:
        /* <DEDUP_REMOVED lines=14> */
.L_x_529:
[----:B------:R-:W-:Y:S05]  /*10320*/  BSYNC.RECONVERGENT B2 ;  /* 0x0000000000027941 */ /* 0x000fea0003800200 */
.L_x_528:
        /* <DEDUP_REMOVED lines=14> */
.L_x_531:
[----:B------:R-:W-:Y:S05]  /*10410*/  BSYNC.RECONVERGENT B2 ;  /* 0x0000000000027941 */ /* 0x000fea0003800200 */
.L_x_530:
        /* <DEDUP_REMOVED lines=14> */
.L_x_533:
[----:B------:R-:W-:Y:S05]  /*10500*/  BSYNC.RECONVERGENT B2 ;  /* 0x0000000000027941 */ /* 0x000fea0003800200 */
.L_x_532:
        /* <DEDUP_REMOVED lines=14> */
.L_x_535:
[----:B------:R-:W-:Y:S05]  /*105f0*/  BSYNC.RECONVERGENT B2 ;  /* 0x0000000000027941 */ /* 0x000fea0003800200 */
.L_x_534:
        /* <DEDUP_REMOVED lines=14> */
.L_x_537:
[----:B------:R-:W-:Y:S05]  /*106e0*/  BSYNC.RECONVERGENT B2 ;  /* 0x0000000000027941 */ /* 0x000fea0003800200 */
.L_x_536:
        /* <DEDUP_REMOVED lines=14> */
.L_x_539:
[----:B------:R-:W-:Y:S05]  /*107d0*/  BSYNC.RECONVERGENT B2 ;  /* 0x0000000000027941 */ /* 0x000fea0003800200 */
.L_x_538:
        /* <DEDUP_REMOVED lines=14> */
.L_x_541:
[----:B------:R-:W-:Y:S05]  /*108c0*/  BSYNC.RECONVERGENT B2 ;  /* 0x0000000000027941 */ /* 0x000fea0003800200 */
.L_x_540:
        /* <DEDUP_REMOVED lines=14> */
.L_x_543:
[----:B------:R-:W-:Y:S05]  /*109b0*/  BSYNC.RECONVERGENT B2 ;  /* 0x0000000000027941 */ /* 0x000fea0003800200 */
.L_x_542:
        /* <DEDUP_REMOVED lines=14> */
.L_x_545:
[----:B------:R-:W-:Y:S05]  /*10aa0*/  BSYNC.RECONVERGENT B2 ;  /* 0x0000000000027941 */ /* 0x000fea0003800200 */
.L_x_544:
        /* <DEDUP_REMOVED lines=14> */
.L_x_547:
[----:B------:R-:W-:Y:S05]  /*10b90*/  BSYNC.RECONVERGENT B2 ;  /* 0x0000000000027941 */ /* 0x000fea0003800200 */
.L_x_546:
        /* <DEDUP_REMOVED lines=14> */
.L_x_549:
[----:B------:R-:W-:Y:S05]  /*10c80*/  BSYNC.RECONVERGENT B2 ;  /* 0x0000000000027941 */ /* 0x000fea0003800200 */
.L_x_548:
        /* <DEDUP_REMOVED lines=14> */
.L_x_551:
[----:B------:R-:W-:Y:S05]  /*10d70*/  BSYNC.RECONVERGENT B2 ;  /* 0x0000000000027941 */ /* 0x000fea0003800200 */
.L_x_550:
        /* <DEDUP_REMOVED lines=14> */
.L_x_553:
[----:B------:R-:W-:Y:S05]  /*10e60*/  BSYNC.RECONVERGENT B2 ;  /* 0x0000000000027941 */ /* 0x000fea0003800200 */
.L_x_552:
        /* <DEDUP_REMOVED lines=14> */
.L_x_555:
[----:B------:R-:W-:Y:S05]  /*10f50*/  BSYNC.RECONVERGENT B2 ;  /* 0x0000000000027941 */ /* 0x000fea0003800200 */
.L_x_554:
        /* <DEDUP_REMOVED lines=14> */
.L_x_557:
[----:B------:R-:W-:Y:S05]  /*11040*/  BSYNC.RECONVERGENT B2 ;  /* 0x0000000000027941 */ /* 0x000fea0003800200 */
.L_x_556:
        /* <DEDUP_REMOVED lines=14> */
.L_x_559:
[----:B------:R-:W-:Y:S05]  /*11130*/  BSYNC.RECONVERGENT B2 ;  /* 0x0000000000027941 */ /* 0x000fea0003800200 */
.L_x_558:
        /* <DEDUP_REMOVED lines=11> */
.L_x_499:
[----:B------:R-:W-:Y:S05]  /*111f0*/  BSYNC.RECONVERGENT B1 ;  /* 0x0000000000017941 */ /* 0x000fea0003800200 */
.L_x_498:
        /* <DEDUP_REMOVED lines=38> */
.L_x_563:
[----:B------:R-:W-:Y:S05]  /*11460*/  BSYNC.RECONVERGENT B2 ;  /* 0x0000000000027941 */ /* 0x000fea0003800200 */
.L_x_562:
        /* <DEDUP_REMOVED lines=14> */
.L_x_565:
[----:B------:R-:W-:Y:S05]  /*11550*/  BSYNC.RECONVERGENT B2 ;  /* 0x0000000000027941 */ /* 0x000fea0003800200 */
.L_x_564:
        /* <DEDUP_REMOVED lines=14> */
.L_x_567:
[----:B------:R-:W-:Y:S05]  /*11640*/  BSYNC.RECONVERGENT B2 ;  /* 0x0000000000027941 */ /* 0x000fea0003800200 */
.L_x_566:
        /* <DEDUP_REMOVED lines=14> */
.L_x_569:
[----:B------:R-:W-:Y:S05]  /*11730*/  BSYNC.RECONVERGENT B2 ;  /* 0x0000000000027941 */ /* 0x000fea0003800200 */
.L_x_568:
        /* <DEDUP_REMOVED lines=14> */
.L_x_571:
[----:B------:R-:W-:Y:S05]  /*11820*/  BSYNC.RECONVERGENT B2 ;  /* 0x0000000000027941 */ /* 0x000fea0003800200 */
.L_x_570:
        /* <DEDUP_REMOVED lines=14> */
.L_x_573:
[----:B------:R-:W-:Y:S05]  /*11910*/  BSYNC.RECONVERGENT B2 ;  /* 0x0000000000027941 */ /* 0x000fea0003800200 */
.L_x_572:
        /* <DEDUP_REMOVED lines=14> */
.L_x_575:
[----:B------:R-:W-:Y:S05]  /*11a00*/  BSYNC.RECONVERGENT B2 ;  /* 0x0000000000027941 */ /* 0x000fea0003800200 */
.L_x_574:
        /* <DEDUP_REMOVED lines=14> */
.L_x_577:
[----:B------:R-:W-:Y:S05]  /*11af0*/  BSYNC.RECONVERGENT B2 ;  /* 0x0000000000027941 */ /* 0x000fea0003800200 */
.L_x_576:
        /* <DEDUP_REMOVED lines=14> */
.L_x_579:
[----:B------:R-:W-:Y:S05]  /*11be0*/  BSYNC.RECONVERGENT B2 ;  /* 0x0000000000027941 */ /* 0x000fea0003800200 */
.L_x_578:
        /* <DEDUP_REMOVED lines=14> */
.L_x_581:
[----:B------:R-:W-:Y:S05]  /*11cd0*/  BSYNC.RECONVERGENT B2 ;  /* 0x0000000000027941 */ /* 0x000fea0003800200 */
.L_x_580:
        /* <DEDUP_REMOVED lines=14> */
.L_x_583:
[----:B------:R-:W-:Y:S05]  /*11dc0*/  BSYNC.RECONVERGENT B2 ;  /* 0x0000000000027941 */ /* 0x000fea0003800200 */
.L_x_582:
        /* <DEDUP_REMOVED lines=14> */
.L_x_585:
[----:B------:R-:W-:Y:S05]  /*11eb0*/  BSYNC.RECONVERGENT B2 ;  /* 0x0000000000027941 */ /* 0x000fea0003800200 */
.L_x_584:
        /* <DEDUP_REMOVED lines=14> */
.L_x_587:
[----:B------:R-:W-:Y:S05]  /*11fa0*/  BSYNC.RECONVERGENT B2 ;  /* 0x0000000000027941 */ /* 0x000fea0003800200 */
.L_x_586:
        /* <DEDUP_REMOVED lines=14> */
.L_x_589:
[----:B------:R-:W-:Y:S05]  /*12090*/  BSYNC.RECONVERGENT B2 ;  /* 0x0000000000027941 */ /* 0x000fea0003800200 */
.L_x_588:
        /* <DEDUP_REMOVED lines=14> */
.L_x_591:
[----:B------:R-:W-:Y:S05]  /*12180*/  BSYNC.RECONVERGENT B2 ;  /* 0x0000000000027941 */ /* 0x000fea0003800200 */
.L_x_590:
        /* <DEDUP_REMOVED lines=14> */
.L_x_593:
[----:B------:R-:W-:Y:S05]  /*12270*/  BSYNC.RECONVERGENT B2 ;  /* 0x0000000000027941 */ /* 0x000fea0003800200 */
.L_x_592:
        /* <DEDUP_REMOVED lines=14> */
.L_x_595:
[----:B------:R-:W-:Y:S05]  /*12360*/  BSYNC.RECONVERGENT B2 ;  /* 0x0000000000027941 */ /* 0x000fea0003800200 */
.L_x_594:
        /* <DEDUP_REMOVED lines=14> */
.L_x_597:
[----:B------:R-:W-:Y:S05]  /*12450*/  BSYNC.RECONVERGENT B2 ;  /* 0x0000000000027941 */ /* 0x000fea0003800200 */
.L_x_596:
        /* <DEDUP_REMOVED lines=14> */
.L_x_599:
[----:B------:R-:W-:Y:S05]  /*12540*/  BSYNC.RECONVERGENT B2 ;  /* 0x0000000000027941 */ /* 0x000fea0003800200 */
.L_x_598:
        /* <DEDUP_REMOVED lines=14> */
.L_x_601:
[----:B------:R-:W-:Y:S05]  /*12630*/  BSYNC.RECONVERGENT B2 ;  /* 0x0000000000027941 */ /* 0x000fea0003800200 */
.L_x_600:
        /* <DEDUP_REMOVED lines=14> */
.L_x_603:
[----:B------:R-:W-:Y:S05]  /*12720*/  BSYNC.RECONVERGENT B2 ;  /* 0x0000000000027941 */ /* 0x000fea0003800200 */
.L_x_602:
        /* <DEDUP_REMOVED lines=14> */
.L_x_605:
[----:B------:R-:W-:Y:S05]  /*12810*/  BSYNC.RECONVERGENT B2 ;  /* 0x0000000000027941 */ /* 0x000fea0003800200 */
.L_x_604:
        /* <DEDUP_REMOVED lines=14> */
.L_x_607:
[----:B------:R-:W-:Y:S05]  /*12900*/  BSYNC.RECONVERGENT B2 ;  /* 0x0000000000027941 */ /* 0x000fea0003800200 */
.L_x_606:
        /* <DEDUP_REMOVED lines=14> */
.L_x_609:
[----:B------:R-:W-:Y:S05]  /*129f0*/  BSYNC.RECONVERGENT B2 ;  /* 0x0000000000027941 */ /* 0x000fea0003800200 */
.L_x_608:
        /* <DEDUP_REMOVED lines=14> */
.L_x_611:
[----:B------:R-:W-:Y:S05]  /*12ae0*/  BSYNC.RECONVERGENT B2 ;  /* 0x0000000000027941 */ /* 0x000fea0003800200 */
.L_x_610:
        /* <DEDUP_REMOVED lines=14> */
.L_x_613:
[----:B------:R-:W-:Y:S05]  /*12bd0*/  BSYNC.RECONVERGENT B2 ;  /* 0x0000000000027941 */ /* 0x000fea0003800200 */
.L_x_612:
        /* <DEDUP_REMOVED lines=14> */
.L_x_615:
[----:B------:R-:W-:Y:S05]  /*12cc0*/  BSYNC.RECONVERGENT B2 ;  /* 0x0000000000027941 */ /* 0x000fea0003800200 */
.L_x_614:
        /* <DEDUP_REMOVED lines=14> */
.L_x_617:
[----:B------:R-:W-:Y:S05]  /*12db0*/  BSYNC.RECONVERGENT B2 ;  /* 0x0000000000027941 */ /* 0x000fea0003800200 */
.L_x_616:
        /* <DEDUP_REMOVED lines=14> */
.L_x_619:
[----:B------:R-:W-:Y:S05]  /*12ea0*/  BSYNC.RECONVERGENT B2 ;  /* 0x0000000000027941 */ /* 0x000fea0003800200 */
.L_x_618:
        /* <DEDUP_REMOVED lines=14> */
.L_x_621:
[----:B------:R-:W-:Y:S05]  /*12f90*/  BSYNC.RECONVERGENT B2 ;  /* 0x0000000000027941 */ /* 0x000fea0003800200 */
.L_x_620:
        /* <DEDUP_REMOVED lines=11> */
.L_x_561:
[----:B------:R-:W-:Y:S05]  /*13050*/  BSYNC.RECONVERGENT B1 ;  /* 0x0000000000017941 */ /* 0x000fea0003800200 */
.L_x_560:
        /* <DEDUP_REMOVED lines=38> */
.L_x_625:
[----:B------:R-:W-:Y:S05]  /*132c0*/  BSYNC.RECONVERGENT B2 ;  /* 0x0000000000027941 */ /* 0x000fea0003800200 */
.L_x_624:
        /* <DEDUP_REMOVED lines=14> */
.L_x_627:
[----:B------:R-:W-:Y:S05]  /*133b0*/  BSYNC.RECONVERGENT B2 ;  /* 0x0000000000027941 */ /* 0x000fea0003800200 */
.L_x_626:
        /* <DEDUP_REMOVED lines=14> */
.L_x_629:
[----:B------:R-:W-:Y:S05]  /*134a0*/  BSYNC.RECONVERGENT B2 ;  /* 0x0000000000027941 */ /* 0x000fea0003800200 */
.L_x_628:
        /* <DEDUP_REMOVED lines=14> */
.L_x_631:
[----:B------:R-:W-:Y:S05]  /*13590*/  BSYNC.RECONVERGENT B2 ;  /* 0x0000000000027941 */ /* 0x000fea0003800200 */
.L_x_630:
        /* <DEDUP_REMOVED lines=14> */
.L_x_633:
[----:B------:R-:W-:Y:S05]  /*13680*/  BSYNC.RECONVERGENT B2 ;  /* 0x0000000000027941 */ /* 0x000fea0003800200 */
.L_x_632:
        /* <DEDUP_REMOVED lines=14> */
.L_x_635:
[----:B------:R-:W-:Y:S05]  /*13770*/  BSYNC.RECONVERGENT B2 ;  /* 0x0000000000027941 */ /* 0x000fea0003800200 */
.L_x_634:
        /* <DEDUP_REMOVED lines=14> */
.L_x_637:
[----:B------:R-:W-:Y:S05]  /*13860*/  BSYNC.RECONVERGENT B2 ;  /* 0x0000000000027941 */ /* 0x000fea0003800200 */
.L_x_636:
        /* <DEDUP_REMOVED lines=14> */
.L_x_639:
[----:B------:R-:W-:Y:S05]  /*13950*/  BSYNC.RECONVERGENT B2 ;  /* 0x0000000000027941 */ /* 0x000fea0003800200 */
.L_x_638:
        /* <DEDUP_REMOVED lines=14> */
.L_x_641:
[----:B------:R-:W-:Y:S05]  /*13a40*/  BSYNC.RECONVERGENT B2 ;  /* 0x0000000000027941 */ /* 0x000fea0003800200 */
.L_x_640:
        /* <DEDUP_REMOVED lines=14> */
.L_x_643:
[----:B------:R-:W-:Y:S05]  /*13b30*/  BSYNC.RECONVERGENT B2 ;  /* 0x0000000000027941 */ /* 0x000fea0003800200 */
.L_x_642:
        /* <DEDUP_REMOVED lines=14> */
.L_x_645:
[----:B------:R-:W-:Y:S05]  /*13c20*/  BSYNC.RECONVERGENT B2 ;  /* 0x0000000000027941 */ /* 0x000fea0003800200 */
.L_x_644:
        /* <DEDUP_REMOVED lines=14> */
.L_x_647:
[----:B------:R-:W-:Y:S05]  /*13d10*/  BSYNC.RECONVERGENT B2 ;  /* 0x0000000000027941 */ /* 0x000fea0003800200 */
.L_x_646:
        /* <DEDUP_REMOVED lines=14> */
.L_x_649:
[----:B------:R-:W-:Y:S05]  /*13e00*/  BSYNC.RECONVERGENT B2 ;  /* 0x0000000000027941 */ /* 0x000fea0003800200 */
.L_x_648:
        /* <DEDUP_REMOVED lines=14> */
.L_x_651:
[----:B------:R-:W-:Y:S05]  /*13ef0*/  BSYNC.RECONVERGENT B2 ;  /* 0x0000000000027941 */ /* 0x000fea0003800200 */
.L_x_650:
        /* <DEDUP_REMOVED lines=14> */
.L_x_653:
[----:B------:R-:W-:Y:S05]  /*13fe0*/  BSYNC.RECONVERGENT B2 ;  /* 0x0000000000027941 */ /* 0x000fea0003800200 */
.L_x_652:
        /* <DEDUP_REMOVED lines=14> */
.L_x_655:
[----:B------:R-:W-:Y:S05]  /*140d0*/  BSYNC.RECONVERGENT B2 ;  /* 0x0000000000027941 */ /* 0x000fea0003800200 */
.L_x_654:
        /* <DEDUP_REMOVED lines=14> */
.L_x_657:
[----:B------:R-:W-:Y:S05]  /*141c0*/  BSYNC.RECONVERGENT B2 ;  /* 0x0000000000027941 */ /* 0x000fea0003800200 */
.L_x_656:
        /* <DEDUP_REMOVED lines=14> */
.L_x_659:
[----:B------:R-:W-:Y:S05]  /*142b0*/  BSYNC.RECONVERGENT B2 ;  /* 0x0000000000027941 */ /* 0x000fea0003800200 */
.L_x_658:
        /* <DEDUP_REMOVED lines=14> */
.L_x_661:
[----:B------:R-:W-:Y:S05]  /*143a0*/  BSYNC.RECONVERGENT B2 ;  /* 0x0000000000027941 */ /* 0x000fea0003800200 */
.L_x_660:
        /* <DEDUP_REMOVED lines=14> */
.L_x_663:
[----:B------:R-:W-:Y:S05]  /*14490*/  BSYNC.RECONVERGENT B2 ;  /* 0x0000000000027941 */ /* 0x000fea0003800200 */
.L_x_662:
        /* <DEDUP_REMOVED lines=14> */
.L_x_665:
[----:B------:R-:W-:Y:S05]  /*14580*/  BSYNC.RECONVERGENT B2 ;  /* 0x0000000000027941 */ /* 0x000fea0003800200 */
.L_x_664:
        /* <DEDUP_REMOVED lines=14> */
.L_x_667:
[----:B------:R-:W-:Y:S05]  /*14670*/  BSYNC.RECONVERGENT B2 ;  /* 0x0000000000027941 */ /* 0x000fea0003800200 */
.L_x_666:
        /* <DEDUP_REMOVED lines=14> */
.L_x_669:
[----:B------:R-:W-:Y:S05]  /*14760*/  BSYNC.RECONVERGENT B2 ;  /* 0x0000000000027941 */ /* 0x000fea0003800200 */
.L_x_668:
        /* <DEDUP_REMOVED lines=14> */
.L_x_671:
[----:B------:R-:W-:Y:S05]  /*14850*/  BSYNC.RECONVERGENT B2 ;  /* 0x0000000000027941 */ /* 0x000fea0003800200 */
.L_x_670:
        /* <DEDUP_REMOVED lines=14> */
.L_x_673:
[----:B------:R-:W-:Y:S05]  /*14940*/  BSYNC.RECONVERGENT B2 ;  /* 0x0000000000027941 */ /* 0x000fea0003800200 */
.L_x_672:
        /* <DEDUP_REMOVED lines=14> */
.L_x_675:
[----:B------:R-:W-:Y:S05]  /*14a30*/  BSYNC.RECONVERGENT B2 ;  /* 0x0000000000027941 */ /* 0x000fea0003800200 */
.L_x_674:
        /* <DEDUP_REMOVED lines=14> */
.L_x_677:
[----:B------:R-:W-:Y:S05]  /*14b20*/  BSYNC.RECONVERGENT B2 ;  /* 0x0000000000027941 */ /* 0x000fea0003800200 */
.L_x_676:
        /* <DEDUP_REMOVED lines=14> */
.L_x_679:
[----:B------:R-:W-:Y:S05]  /*14c10*/  BSYNC.RECONVERGENT B2 ;  /* 0x0000000000027941 */ /* 0x000fea0003800200 */
.L_x_678:
        /* <DEDUP_REMOVED lines=14> */
.L_x_681:
[----:B------:R-:W-:Y:S05]  /*14d00*/  BSYNC.RECONVERGENT B2 ;  /* 0x0000000000027941 */ /* 0x000fea0003800200 */
.L_x_680:
        /* <DEDUP_REMOVED lines=14> */
.L_x_683:
[----:B------:R-:W-:Y:S05]  /*14df0*/  BSYNC.RECONVERGENT B2 ;  /* 0x0000000000027941 */ /* 0x000fea0003800200 */
.L_x_682:
        /* <DEDUP_REMOVED lines=11> */
.L_x_623:
[----:B------:R-:W-:Y:S05]  /*14eb0*/  BSYNC.RECONVERGENT B1 ;  /* 0x0000000000017941 */ /* 0x000fea0003800200 */
.L_x_622:
        /* <DEDUP_REMOVED lines=38> */
.L_x_687:
[----:B------:R-:W-:Y:S05]  /*15120*/  BSYNC.RECONVERGENT B2 ;  /* 0x0000000000027941 */ /* 0x000fea0003800200 */
.L_x_686:
        /* <DEDUP_REMOVED lines=14> */
.L_x_689:
[----:B------:R-:W-:Y:S05]  /*15210*/  BSYNC.RECONVERGENT B2 ;  /* 0x0000000000027941 */ /* 0x000fea0003800200 */
.L_x_688:
        /* <DEDUP_REMOVED lines=14> */
.L_x_691:
[----:B------:R-:W-:Y:S05]  /*15300*/  BSYNC.RECONVERGENT B2 ;  /* 0x0000000000027941 */ /* 0x000fea0003800200 */
.L_x_690:
        /* <DEDUP_REMOVED lines=14> */
.L_x_693:
[----:B------:R-:W-:Y:S05]  /*153f0*/  BSYNC.RECONVERGENT B2 ;  /* 0x0000000000027941 */ /* 0x000fea0003800200 */
.L_x_692:
        /* <DEDUP_REMOVED lines=14> */
.L_x_695:
[----:B------:R-:W-:Y:S05]  /*154e0*/  BSYNC.RECONVERGENT B2 ;  /* 0x0000000000027941 */ /* 0x000fea0003800200 */
.L_x_694:
        /* <DEDUP_REMOVED lines=14> */
.L_x_697:
[----:B------:R-:W-:Y:S05]  /*155d0*/  BSYNC.RECONVERGENT B2 ;  /* 0x0000000000027941 */ /* 0x000fea0003800200 */
.L_x_696:
        /* <DEDUP_REMOVED lines=14> */
.L_x_699:
[----:B------:R-:W-:Y:S05]  /*156c0*/  BSYNC.RECONVERGENT B2 ;  /* 0x0000000000027941 */ /* 0x000fea0003800200 */
.L_x_698:
        /* <DEDUP_REMOVED lines=14> */
.L_x_701:
[----:B------:R-:W-:Y:S05]  /*157b0*/  BSYNC.RECONVERGENT B2 ;  /* 0x0000000000027941 */ /* 0x000fea0003800200 */
.L_x_700:
        /* <DEDUP_REMOVED lines=14> */
.L_x_703:
[----:B------:R-:W-:Y:S05]  /*158a0*/  BSYNC.RECONVERGENT B2 ;  /* 0x0000000000027941 */ /* 0x000fea0003800200 */
.L_x_702:
        /* <DEDUP_REMOVED lines=14> */
.L_x_705:
[----:B------:R-:W-:Y:S05]  /*15990*/  BSYNC.RECONVERGENT B2 ;  /* 0x0000000000027941 */ /* 0x000fea0003800200 */
.L_x_704:
        /* <DEDUP_REMOVED lines=14> */
.L_x_707:
[----:B------:R-:W-:Y:S05]  /*15a80*/  BSYNC.RECONVERGENT B2 ;  /* 0x0000000000027941 */ /* 0x000fea0003800200 */
.L_x_706:
        /* <DEDUP_REMOVED lines=14> */
.L_x_709:
[----:B------:R-:W-:Y:S05]  /*15b70*/  BSYNC.RECONVERGENT B2 ;  /* 0x0000000000027941 */ /* 0x000fea0003800200 */
.L_x_708:
        /* <DEDUP_REMOVED lines=14> */
.L_x_711:
[----:B------:R-:W-:Y:S05]  /*15c60*/  BSYNC.RECONVERGENT B2 ;  /* 0x0000000000027941 */ /* 0x000fea0003800200 */
.L_x_710:
        /* <DEDUP_REMOVED lines=14> */
.L_x_713:
[----:B------:R-:W-:Y:S05]  /*15d50*/  BSYNC.RECONVERGENT B2 ;  /* 0x0000000000027941 */ /* 0x000fea0003800200 */
.L_x_712:
        /* <DEDUP_REMOVED lines=14> */
.L_x_715:
[----:B------:R-:W-:Y:S05]  /*15e40*/  BSYNC.RECONVERGENT B2 ;  /* 0x0000000000027941 */ /* 0x000fea0003800200 */
.L_x_714:
        /* <DEDUP_REMOVED lines=14> */
.L_x_717:
[----:B------:R-:W-:Y:S05]  /*15f30*/  BSYNC.RECONVERGENT B2 ;  /* 0x0000000000027941 */ /* 0x000fea0003800200 */
.L_x_716:
        /* <DEDUP_REMOVED lines=14> */
.L_x_719:
[----:B------:R-:W-:Y:S05]  /*16020*/  BSYNC.RECONVERGENT B2 ;  /* 0x0000000000027941 */ /* 0x000fea0003800200 */
.L_x_718:
        /* <DEDUP_REMOVED lines=14> */
.L_x_721:
[----:B------:R-:W-:Y:S05]  /*16110*/  BSYNC.RECONVERGENT B2 ;  /* 0x0000000000027941 */ /* 0x000fea0003800200 */
.L_x_720:
        /* <DEDUP_REMOVED lines=14> */
.L_x_723:
[----:B------:R-:W-:Y:S05]  /*16200*/  BSYNC.RECONVERGENT B2 ;  /* 0x0000000000027941 */ /* 0x000fea0003800200 */
.L_x_722:
        /* <DEDUP_REMOVED lines=14> */
.L_x_725:
[----:B------:R-:W-:Y:S05]  /*162f0*/  BSYNC.RECONVERGENT B2 ;  /* 0x0000000000027941 */ /* 0x000fea0003800200 */
.L_x_724:
        /* <DEDUP_REMOVED lines=14> */
.L_x_727:
[----:B------:R-:W-:Y:S05]  /*163e0*/  BSYNC.RECONVERGENT B2 ;  /* 0x0000000000027941 */ /* 0x000fea0003800200 */
.L_x_726:
        /* <DEDUP_REMOVED lines=14> */
.L_x_729:
[----:B------:R-:W-:Y:S05]  /*164d0*/  BSYNC.RECONVERGENT B2 ;  /* 0x0000000000027941 */ /* 0x000fea0003800200 */
.L_x_728:
        /* <DEDUP_REMOVED lines=14> */
.L_x_731:
[----:B------:R-:W-:Y:S05]  /*165c0*/  BSYNC.RECONVERGENT B2 ;  /* 0x0000000000027941 */ /* 0x000fea0003800200 */
.L_x_730:
        /* <DEDUP_REMOVED lines=14> */
.L_x_733:
[----:B------:R-:W-:Y:S05]  /*166b0*/  BSYNC.RECONVERGENT B2 ;  /* 0x0000000000027941 */ /* 0x000fea0003800200 */
.L_x_732:
        /* <DEDUP_REMOVED lines=14> */
.L_x_735:
[----:B------:R-:W-:Y:S05]  /*167a0*/  BSYNC.RECONVERGENT B2 ;  /* 0x0000000000027941 */ /* 0x000fea0003800200 */
.L_x_734:
        /* <DEDUP_REMOVED lines=14> */
.L_x_737:
[----:B------:R-:W-:Y:S05]  /*16890*/  BSYNC.RECONVERGENT B2 ;  /* 0x0000000000027941 */ /* 0x000fea0003800200 */
.L_x_736:
        /* <DEDUP_REMOVED lines=14> */
.L_x_739:
[----:B------:R-:W-:Y:S05]  /*16980*/  BSYNC.RECONVERGENT B2 ;  /* 0x0000000000027941 */ /* 0x000fea0003800200 */
.L_x_738:
        /* <DEDUP_REMOVED lines=14> */
.L_x_741:
[----:B------:R-:W-:Y:S05]  /*16a70*/  BSYNC.RECONVERGENT B2 ;  /* 0x0000000000027941 */ /* 0x000fea0003800200 */
.L_x_740:
        /* <DEDUP_REMOVED lines=14> */
.L_x_743:
[----:B------:R-:W-:Y:S05]  /*16b60*/  BSYNC.RECONVERGENT B2 ;  /* 0x0000000000027941 */ /* 0x000fea0003800200 */
.L_x_742:
        /* <DEDUP_REMOVED lines=14> */
.L_x_745:
[----:B------:R-:W-:Y:S05]  /*16c50*/  BSYNC.RECONVERGENT B2 ;  /* 0x0000000000027941 */ /* 0x000fea0003800200 */
.L_x_744:
        /* <DEDUP_REMOVED lines=11> */
.L_x_685:
[----:B------:R-:W-:Y:S05]  /*16d10*/  BSYNC.RECONVERGENT B1 ;  /* 0x0000000000017941 */ /* 0x000fea0003800200 */
.L_x_684:
        /* <DEDUP_REMOVED lines=38> */
.L_x_749:
[----:B------:R-:W-:Y:S05]  /*16f80*/  BSYNC.RECONVERGENT B2 ;  /* 0x0000000000027941 */ /* 0x000fea0003800200 */
.L_x_748:
        /* <DEDUP_REMOVED lines=14> */
.L_x_751:
[----:B------:R-:W-:Y:S05]  /*17070*/  BSYNC.RECONVERGENT B2 ;  /* 0x0000000000027941 */ /* 0x000fea0003800200 */
.L_x_750:
        /* <DEDUP_REMOVED lines=14> */
.L_x_753:
[----:B------:R-:W-:Y:S05]  /*17160*/  BSYNC.RECONVERGENT B2 ;  /* 0x0000000000027941 */ /* 0x000fea0003800200 */
.L_x_752:
        /* <DEDUP_REMOVED lines=14> */
.L_x_755:
[----:B------:R-:W-:Y:S05]  /*17250*/  BSYNC.RECONVERGENT B2 ;  /* 0x0000000000027941 */ /* 0x000fea0003800200 */
.L_x_754:
        /* <DEDUP_REMOVED lines=14> */
.L_x_757:
[----:B------:R-:W-:Y:S05]  /*17340*/  BSYNC.RECONVERGENT B2 ;  /* 0x0000000000027941 */ /* 0x000fea0003800200 */
.L_x_756:
        /* <DEDUP_REMOVED lines=14> */
.L_x_759:
[----:B------:R-:W-:Y:S05]  /*17430*/  BSYNC.RECONVERGENT B2 ;  /* 0x0000000000027941 */ /* 0x000fea0003800200 */
.L_x_758:
        /* <DEDUP_REMOVED lines=14> */
.L_x_761:
[----:B------:R-:W-:Y:S05]  /*17520*/  BSYNC.RECONVERGENT B2 ;  /* 0x0000000000027941 */ /* 0x000fea0003800200 */
.L_x_760:
        /* <DEDUP_REMOVED lines=14> */
.L_x_763:
[----:B------:R-:W-:Y:S05]  /*17610*/  BSYNC.RECONVERGENT B2 ;  /* 0x0000000000027941 */ /* 0x000fea0003800200 */
.L_x_762:
        /* <DEDUP_REMOVED lines=14> */
.L_x_765:
[----:B------:R-:W-:Y:S05]  /*17700*/  BSYNC.RECONVERGENT B2 ;  /* 0x0000000000027941 */ /* 0x000fea0003800200 */
.L_x_764:
        /* <DEDUP_REMOVED lines=14> */
.L_x_767:
[----:B------:R-:W-:Y:S05]  /*177f0*/  BSYNC.RECONVERGENT B2 ;  /* 0x0000000000027941 */ /* 0x000fea0003800200 */
.L_x_766:
        /* <DEDUP_REMOVED lines=14> */
.L_x_769:
[----:B------:R-:W-:Y:S05]  /*178e0*/  BSYNC.RECONVERGENT B2 ;  /* 0x0000000000027941 */ /* 0x000fea0003800200 */
.L_x_768:
        /* <DEDUP_REMOVED lines=14> */
.L_x_771:
[----:B------:R-:W-:Y:S05]  /*179d0*/  BSYNC.RECONVERGENT B2 ;  /* 0x0000000000027941 */ /* 0x000fea0003800200 */
.L_x_770:
        /* <DEDUP_REMOVED lines=14> */
.L_x_773:
[----:B------:R-:W-:Y:S05]  /*17ac0*/  BSYNC.RECONVERGENT B2 ;  /* 0x0000000000027941 */ /* 0x000fea0003800200 */
.L_x_772:
        /* <DEDUP_REMOVED lines=14> */
.L_x_775:
[----:B------:R-:W-:Y:S05]  /*17bb0*/  BSYNC.RECONVERGENT B2 ;  /* 0x0000000000027941 */ /* 0x000fea0003800200 */
.L_x_774:
        /* <DEDUP_REMOVED lines=14> */
.L_x_777:
[----:B------:R-:W-:Y:S05]  /*17ca0*/  BSYNC.RECONVERGENT B2 ;  /* 0x0000000000027941 */ /* 0x000fea0003800200 */
.L_x_776:
        /* <DEDUP_REMOVED lines=14> */
.L_x_779:
[----:B------:R-:W-:Y:S05]  /*17d90*/  BSYNC.RECONVERGENT B2 ;  /* 0x0000000000027941 */ /* 0x000fea0003800200 */
.L_x_778:
        /* <DEDUP_REMOVED lines=14> */
.L_x_781:
[----:B------:R-:W-:Y:S05]  /*17e80*/  BSYNC.RECONVERGENT B2 ;  /* 0x0000000000027941 */ /* 0x000fea0003800200 */
.L_x_780:
        /* <DEDUP_REMOVED lines=14> */
.L_x_783:
[----:B------:R-:W-:Y:S05]  /*17f70*/  BSYNC.RECONVERGENT B2 ;  /* 0x0000000000027941 */ /* 0x000fea0003800200 */
.L_x_782:
        /* <DEDUP_REMOVED lines=14> */
.L_x_785:
[----:B------:R-:W-:Y:S05]  /*18060*/  BSYNC.RECONVERGENT B2 ;  /* 0x0000000000027941 */ /* 0x000fea0003800200 */
.L_x_784:
        /* <DEDUP_REMOVED lines=14> */
.L_x_787:
[----:B------:R-:W-:Y:S05]  /*18150*/  BSYNC.RECONVERGENT B2 ;  /* 0x0000000000027941 */ /* 0x000fea0003800200 */
.L_x_786:
        /* <DEDUP_REMOVED lines=14> */
.L_x_789:
[----:B------:R-:W-:Y:S05]  /*18240*/  BSYNC.RECONVERGENT B2 ;  /* 0x0000000000027941 */ /* 0x000fea0003800200 */
.L_x_788:
        /* <DEDUP_REMOVED lines=14> */
.L_x_791:
[----:B------:R-:W-:Y:S05]  /*18330*/  BSYNC.RECONVERGENT B2 ;  /* 0x0000000000027941 */ /* 0x000fea0003800200 */
.L_x_790:
        /* <DEDUP_REMOVED lines=14> */
.L_x_793:
[----:B------:R-:W-:Y:S05]  /*18420*/  BSYNC.RECONVERGENT B2 ;  /* 0x0000000000027941 */ /* 0x000fea0003800200 */
.L_x_792:
        /* <DEDUP_REMOVED lines=14> */
.L_x_795:
[----:B------:R-:W-:Y:S05]  /*18510*/  BSYNC.RECONVERGENT B2 ;  /* 0x0000000000027941 */ /* 0x000fea0003800200 */
.L_x_794:
        /* <DEDUP_REMOVED lines=14> */
.L_x_797:
[----:B------:R-:W-:Y:S05]  /*18600*/  BSYNC.RECONVERGENT B2 ;  /* 0x0000000000027941 */ /* 0x000fea0003800200 */
.L_x_796:
        /* <DEDUP_REMOVED lines=14> */
.L_x_799:
[----:B------:R-:W-:Y:S05]  /*186f0*/  BSYNC.RECONVERGENT B2 ;  /* 0x0000000000027941 */ /* 0x000fea0003800200 */
.L_x_798:
        /* <DEDUP_REMOVED lines=14> */
.L_x_801:
[----:B------:R-:W-:Y:S05]  /*187e0*/  BSYNC.RECONVERGENT B2 ;  /* 0x0000000000027941 */ /* 0x000fea0003800200 */
.L_x_800:
        /* <DEDUP_REMOVED lines=14> */
.L_x_803:
[----:B------:R-:W-:Y:S05]  /*188d0*/  BSYNC.RECONVERGENT B2 ;  /* 0x0000000000027941 */ /* 0x000fea0003800200 */
.L_x_802:
        /* <DEDUP_REMOVED lines=14> */
.L_x_805:
[----:B------:R-:W-:Y:S05]  /*189c0*/  BSYNC.RECONVERGENT B2 ;  /* 0x0000000000027941 */ /* 0x000fea0003800200 */
.L_x_804:
        /* <DEDUP_REMOVED lines=14> */
.L_x_807:
[----:B------:R-:W-:Y:S05]  /*18ab0*/  BSYNC.RECONVERGENT B2 ;  /* 0x0000000000027941 */ /* 0x000fea0003800200 */
.L_x_806:
        /* <DEDUP_REMOVED lines=11> */
.L_x_747:
[----:B------:R-:W-:Y:S05]  /*18b70*/  BSYNC.RECONVERGENT B1 ;  /* 0x0000000000017941 */ /* 0x000fea0003800200 */
.L_x_746:
        /* <DEDUP_REMOVED lines=38> */
.L_x_811:
[----:B------:R-:W-:Y:S05]  /*18de0*/  BSYNC.RECONVERGENT B2 ;  /* 0x0000000000027941 */ /* 0x000fea0003800200 */
.L_x_810:
        /* <DEDUP_REMOVED lines=14> */
.L_x_813:
[----:B------:R-:W-:Y:S05]  /*18ed0*/  BSYNC.RECONVERGENT B2 ;  /* 0x0000000000027941 */ /* 0x000fea0003800200 */
.L_x_812:
        /* <DEDUP_REMOVED lines=14> */
.L_x_815:
[----:B------:R-:W-:Y:S05]  /*18fc0*/  BSYNC.RECONVERGENT B2 ;  /* 0x0000000000027941 */ /* 0x000fea0003800200 */
.L_x_814:
        /* <DEDUP_REMOVED lines=14> */
.L_x_817:
[----:B------:R-:W-:Y:S05]  /*190b0*/  BSYNC.RECONVERGENT B2 ;  /* 0x0000000000027941 */ /* 0x000fea0003800200 */
.L_x_816:
        /* <DEDUP_REMOVED lines=14> */
.L_x_819:
[----:B------:R-:W-:Y:S05]  /*191a0*/  BSYNC.RECONVERGENT B2 ;  /* 0x0000000000027941 */ /* 0x000fea0003800200 */
.L_x_818:
        /* <DEDUP_REMOVED lines=14> */
.L_x_821:
[----:B------:R-:W-:Y:S05]  /*19290*/  BSYNC.RECONVERGENT B2 ;  /* 0x0000000000027941 */ /* 0x000fea0003800200 */
.L_x_820:
        /* <DEDUP_REMOVED lines=14> */
.L_x_823:
[----:B------:R-:W-:Y:S05]  /*19380*/  BSYNC.RECONVERGENT B2 ;  /* 0x0000000000027941 */ /* 0x000fea0003800200 */
.L_x_822:
        /* <DEDUP_REMOVED lines=14> */
.L_x_825:
[----:B------:R-:W-:Y:S05]  /*19470*/  BSYNC.RECONVERGENT B2 ;  /* 0x0000000000027941 */ /* 0x000fea0003800200 */
.L_x_824:
        /* <DEDUP_REMOVED lines=14> */
.L_x_827:
[----:B------:R-:W-:Y:S05]  /*19560*/  BSYNC.RECONVERGENT B2 ;  /* 0x0000000000027941 */ /* 0x000fea0003800200 */
.L_x_826:
        /* <DEDUP_REMOVED lines=14> */
.L_x_829:
[----:B------:R-:W-:Y:S05]  /*19650*/  BSYNC.RECONVERGENT B2 ;  /* 0x0000000000027941 */ /* 0x000fea0003800200 */
.L_x_828:
        /* <DEDUP_REMOVED lines=14> */
.L_x_831:
[----:B------:R-:W-:Y:S05]  /*19740*/  BSYNC.RECONVERGENT B2 ;  /* 0x0000000000027941 */ /* 0x000fea0003800200 */
.L_x_830:
        /* <DEDUP_REMOVED lines=14> */
.L_x_833:
[----:B------:R-:W-:Y:S05]  /*19830*/  BSYNC.RECONVERGENT B2 ;  /* 0x0000000000027941 */ /* 0x000fea0003800200 */
.L_x_832:
        /* <DEDUP_REMOVED lines=14> */
.L_x_835:
[----:B------:R-:W-:Y:S05]  /*19920*/  BSYNC.RECONVERGENT B2 ;  /* 0x0000000000027941 */ /* 0x000fea0003800200 */
.L_x_834:
        /* <DEDUP_REMOVED lines=14> */
.L_x_837:
[----:B------:R-:W-:Y:S05]  /*19a10*/  BSYNC.RECONVERGENT B2 ;  /* 0x0000000000027941 */ /* 0x000fea0003800200 */
.L_x_836:
        /* <DEDUP_REMOVED lines=14> */
.L_x_839:
[----:B------:R-:W-:Y:S05]  /*19b00*/  BSYNC.RECONVERGENT B2 ;  /* 0x0000000000027941 */ /* 0x000fea0003800200 */
.L_x_838:
        /* <DEDUP_REMOVED lines=14> */
.L_x_841:
[----:B------:R-:W-:Y:S05]  /*19bf0*/  BSYNC.RECONVERGENT B2 ;  /* 0x0000000000027941 */ /* 0x000fea0003800200 */
.L_x_840:
        /* <DEDUP_REMOVED lines=14> */
.L_x_843:
[----:B------:R-:W-:Y:S05]  /*19ce0*/  BSYNC.RECONVERGENT B2 ;  /* 0x0000000000027941 */ /* 0x000fea0003800200 */
.L_x_842:
        /* <DEDUP_REMOVED lines=14> */
.L_x_845:
[----:B------:R-:W-:Y:S05]  /*19dd0*/  BSYNC.RECONVERGENT B2 ;  /* 0x0000000000027941 */ /* 0x000fea0003800200 */
.L_x_844:
        /* <DEDUP_REMOVED lines=14> */
.L_x_847:
[----:B------:R-:W-:Y:S05]  /*19ec0*/  BSYNC.RECONVERGENT B2 ;  /* 0x0000000000027941 */ /* 0x000fea0003800200 */
.L_x_846:
        /* <DEDUP_REMOVED lines=14> */
.L_x_849:
[----:B------:R-:W-:Y:S05]  /*19fb0*/  BSYNC.RECONVERGENT B2 ;  /* 0x0000000000027941 */ /* 0x000fea0003800200 */
.L_x_848:
        /* <DEDUP_REMOVED lines=14> */
.L_x_851:
[----:B------:R-:W-:Y:S05]  /*1a0a0*/  BSYNC.RECONVERGENT B2 ;  /* 0x0000000000027941 */ /* 0x000fea0003800200 */
.L_x_850:
        /* <DEDUP_REMOVED lines=14> */
.L_x_853:
[----:B------:R-:W-:Y:S05]  /*1a190*/  BSYNC.RECONVERGENT B2 ;  /* 0x0000000000027941 */ /* 0x000fea0003800200 */
.L_x_852:
        /* <DEDUP_REMOVED lines=14> */
.L_x_855:
[----:B------:R-:W-:Y:S05]  /*1a280*/  BSYNC.RECONVERGENT B2 ;  /* 0x0000000000027941 */ /* 0x000fea0003800200 */
.L_x_854:
        /* <DEDUP_REMOVED lines=14> */
.L_x_857:
[----:B------:R-:W-:Y:S05]  /*1a370*/  BSYNC.RECONVERGENT B2 ;  /* 0x0000000000027941 */ /* 0x000fea0003800200 */
.L_x_856:
        /* <DEDUP_REMOVED lines=14> */
.L_x_859:
[----:B------:R-:W-:Y:S05]  /*1a460*/  BSYNC.RECONVERGENT B2 ;  /* 0x0000000000027941 */ /* 0x000fea0003800200 */
.L_x_858:
        /* <DEDUP_REMOVED lines=14> */
.L_x_861:
[----:B------:R-:W-:Y:S05]  /*1a550*/  BSYNC.RECONVERGENT B2 ;  /* 0x0000000000027941 */ /* 0x000fea0003800200 */
.L_x_860:
        /* <DEDUP_REMOVED lines=14> */
.L_x_863:
[----:B------:R-:W-:Y:S05]  /*1a640*/  BSYNC.RECONVERGENT B2 ;  /* 0x0000000000027941 */ /* 0x000fea0003800200 */
.L_x_862:
        /* <DEDUP_REMOVED lines=14> */
.L_x_865:
[----:B------:R-:W-:Y:S05]  /*1a730*/  BSYNC.RECONVERGENT B2 ;  /* 0x0000000000027941 */ /* 0x000fea0003800200 */
.L_x_864:
        /* <DEDUP_REMOVED lines=14> */
.L_x_867:
[----:B------:R-:W-:Y:S05]  /*1a820*/  BSYNC.RECONVERGENT B2 ;  /* 0x0000000000027941 */ /* 0x000fea0003800200 */
.L_x_866:
        /* <DEDUP_REMOVED lines=14> */
.L_x_869:
[----:B------:R-:W-:Y:S05]  /*1a910*/  BSYNC.RECONVERGENT B2 ;  /* 0x0000000000027941 */ /* 0x000fea0003800200 */
.L_x_868:
        /* <DEDUP_REMOVED lines=11> */
.L_x_809:
[----:B------:R-:W-:Y:S05]  /*1a9d0*/  BSYNC.RECONVERGENT B1 ;  /* 0x0000000000017941 */ /* 0x000fea0003800200 */
.L_x_808:
        /* <DEDUP_REMOVED lines=38> */
.L_x_873:
[----:B------:R-:W-:Y:S05]  /*1ac40*/  BSYNC.RECONVERGENT B2 ;  /* 0x0000000000027941 */ /* 0x000fea0003800200 */
.L_x_872:
        /* <DEDUP_REMOVED lines=14> */
.L_x_875:
[----:B------:R-:W-:Y:S05]  /*1ad30*/  BSYNC.RECONVERGENT B2 ;  /* 0x0000000000027941 */ /* 0x000fea0003800200 */
.L_x_874:
        /* <DEDUP_REMOVED lines=14> */
.L_x_877:
[----:B------:R-:W-:Y:S05]  /*1ae20*/  BSYNC.RECONVERGENT B2 ;  /* 0x0000000000027941 */ /* 0x000fea0003800200 */
.L_x_876:
        /* <DEDUP_REMOVED lines=14> */
.L_x_879:
[----:B------:R-:W-:Y:S05]  /*1af10*/  BSYNC.RECONVERGENT B2 ;  /* 0x0000000000027941 */ /* 0x000fea0003800200 */
.L_x_878:
        /* <DEDUP_REMOVED lines=14> */
.L_x_881:
[----:B------:R-:W-:Y:S05]  /*1b000*/  BSYNC.RECONVERGENT B2 ;  /* 0x0000000000027941 */ /* 0x000fea0003800200 */
.L_x_880:
        /* <DEDUP_REMOVED lines=14> */
.L_x_883:
[----:B------:R-:W-:Y:S05]  /*1b0f0*/  BSYNC.RECONVERGENT B2 ;  /* 0x0000000000027941 */ /* 0x000fea0003800200 */
.L_x_882:
        /* <DEDUP_REMOVED lines=14> */
.L_x_885:
[----:B------:R-:W-:Y:S05]  /*1b1e0*/  BSYNC.RECONVERGENT B2 ;  /* 0x0000000000027941 */ /* 0x000fea0003800200 */
.L_x_884:
        /* <DEDUP_REMOVED lines=14> */
.L_x_887:
[----:B------:R-:W-:Y:S05]  /*1b2d0*/  BSYNC.RECONVERGENT B2 ;  /* 0x0000000000027941 */ /* 0x000fea0003800200 */
.L_x_886:
        /* <DEDUP_REMOVED lines=14> */
.L_x_889:
[----:B------:R-:W-:Y:S05]  /*1b3c0*/  BSYNC.RECONVERGENT B2 ;  /* 0x0000000000027941 */ /* 0x000fea0003800200 */
.L_x_888:
        /* <DEDUP_REMOVED lines=14> */
.L_x_891:
[----:B------:R-:W-:Y:S05]  /*1b4b0*/  BSYNC.RECONVERGENT B2 ;  /* 0x0000000000027941 */ /* 0x000fea0003800200 */
.L_x_890:
        /* <DEDUP_REMOVED lines=14> */
.L_x_893:
[----:B------:R-:W-:Y:S05]  /*1b5a0*/  BSYNC.RECONVERGENT B2 ;  /* 0x0000000000027941 */ /* 0x000fea0003800200 */
.L_x_892:
        /* <DEDUP_REMOVED lines=14> */
.L_x_895:
[----:B------:R-:W-:Y:S05]  /*1b690*/  BSYNC.RECONVERGENT B2 ;  /* 0x0000000000027941 */ /* 0x000fea0003800200 */
.L_x_894:
        /* <DEDUP_REMOVED lines=14> */
.L_x_897:
[----:B------:R-:W-:Y:S05]  /*1b780*/  BSYNC.RECONVERGENT B2 ;  /* 0x0000000000027941 */ /* 0x000fea0003800200 */
.L_x_896:
        /* <DEDUP_REMOVED lines=14> */
.L_x_899:
[----:B------:R-:W-:Y:S05]  /*1b870*/  BSYNC.RECONVERGENT B2 ;  /* 0x0000000000027941 */ /* 0x000fea0003800200 */
.L_x_898:
        /* <DEDUP_REMOVED lines=14> */
.L_x_901:
[----:B------:R-:W-:Y:S05]  /*1b960*/  BSYNC.RECONVERGENT B2 ;  /* 0x0000000000027941 */ /* 0x000fea0003800200 */
.L_x_900:
        /* <DEDUP_REMOVED lines=14> */
.L_x_903:
[----:B------:R-:W-:Y:S05]  /*1ba50*/  BSYNC.RECONVERGENT B2 ;  /* 0x0000000000027941 */ /* 0x000fea0003800200 */
.L_x_902:
        /* <DEDUP_REMOVED lines=14> */
.L_x_905:
[----:B------:R-:W-:Y:S05]  /*1bb40*/  BSYNC.RECONVERGENT B2 ;  /* 0x0000000000027941 */ /* 0x000fea0003800200 */
.L_x_904:
        /* <DEDUP_REMOVED lines=14> */
.L_x_907:
[----:B------:R-:W-:Y:S05]  /*1bc30*/  BSYNC.RECONVERGENT B2 ;  /* 0x0000000000027941 */ /* 0x000fea0003800200 */
.L_x_906:
        /* <DEDUP_REMOVED lines=14> */
.L_x_909:
[----:B------:R-:W-:Y:S05]  /*1bd20*/  BSYNC.RECONVERGENT B2 ;  /* 0x0000000000027941 */ /* 0x000fea0003800200 */
.L_x_908:
        /* <DEDUP_REMOVED lines=14> */
.L_x_911:
[----:B------:R-:W-:Y:S05]  /*1be10*/  BSYNC.RECONVERGENT B2 ;  /* 0x0000000000027941 */ /* 0x000fea0003800200 */
.L_x_910:
        /* <DEDUP_REMOVED lines=14> */
.L_x_913:
[----:B------:R-:W-:Y:S05]  /*1bf00*/  BSYNC.RECONVERGENT B2 ;  /* 0x0000000000027941 */ /* 0x000fea0003800200 */
.L_x_912:
        /* <DEDUP_REMOVED lines=14> */
.L_x_915:
[----:B------:R-:W-:Y:S05]  /*1bff0*/  BSYNC.RECONVERGENT B2 ;  /* 0x0000000000027941 */ /* 0x000fea0003800200 */
.L_x_914:
        /* <DEDUP_REMOVED lines=14> */
.L_x_917:
[----:B------:R-:W-:Y:S05]  /*1c0e0*/  BSYNC.RECONVERGENT B2 ;  /* 0x0000000000027941 */ /* 0x000fea0003800200 */
.L_x_916:
        /* <DEDUP_REMOVED lines=14> */
.L_x_919:
[----:B------:R-:W-:Y:S05]  /*1c1d0*/  BSYNC.RECONVERGENT B2 ;  /* 0x0000000000027941 */ /* 0x000fea0003800200 */
.L_x_918:
        /* <DEDUP_REMOVED lines=14> */
.L_x_921:
[----:B------:R-:W-:Y:S05]  /*1c2c0*/  BSYNC.RECONVERGENT B2 ;  /* 0x0000000000027941 */ /* 0x000fea0003800200 */
.L_x_920:
        /* <DEDUP_REMOVED lines=14> */
.L_x_923:
[----:B------:R-:W-:Y:S05]  /*1c3b0*/  BSYNC.RECONVERGENT B2 ;  /* 0x0000000000027941 */ /* 0x000fea0003800200 */
.L_x_922:
        /* <DEDUP_REMOVED lines=14> */
.L_x_925:
[----:B------:R-:W-:Y:S05]  /*1c4a0*/  BSYNC.RECONVERGENT B2 ;  /* 0x0000000000027941 */ /* 0x000fea0003800200 */
.L_x_924:
        /* <DEDUP_REMOVED lines=14> */
.L_x_927:
[----:B------:R-:W-:Y:S05]  /*1c590*/  BSYNC.RECONVERGENT B2 ;  /* 0x0000000000027941 */ /* 0x000fea0003800200 */
.L_x_926:
        /* <DEDUP_REMOVED lines=14> */
.L_x_929:
[----:B------:R-:W-:Y:S05]  /*1c680*/  BSYNC.RECONVERGENT B2 ;  /* 0x0000000000027941 */ /* 0x000fea0003800200 */
.L_x_928:
        /* <DEDUP_REMOVED lines=14> */
.L_x_931:
[----:B------:R-:W-:Y:S05]  /*1c770*/  BSYNC.RECONVERGENT B2 ;  /* 0x0000000000027941 */ /* 0x000fea0003800200 */
.L_x_930:
        /* <DEDUP_REMOVED lines=11> */
.L_x_871:
[----:B------:R-:W-:Y:S05]  /*1c830*/  BSYNC.RECONVERGENT B1 ;  /* 0x0000000000017941 */ /* 0x000fea0003800200 */
.L_x_870:
        /* <DEDUP_REMOVED lines=38> */
.L_x_935:
[----:B------:R-:W-:Y:S05]  /*1caa0*/  BSYNC.RECONVERGENT B2 ;  /* 0x0000000000027941 */ /* 0x000fea0003800200 */
.L_x_934:
        /* <DEDUP_REMOVED lines=14> */
.L_x_937:
[----:B------:R-:W-:Y:S05]  /*1cb90*/  BSYNC.RECONVERGENT B2 ;  /* 0x0000000000027941 */ /* 0x000fea0003800200 */
.L_x_936:
        /* <DEDUP_REMOVED lines=14> */
.L_x_939:
[----:B------:R-:W-:Y:S05]  /*1cc80*/  BSYNC.RECONVERGENT B2 ;  /* 0x0000000000027941 */ /* 0x000fea0003800200 */
.L_x_938:
        /* <DEDUP_REMOVED lines=14> */
.L_x_941:
[----:B------:R-:W-:Y:S05]  /*1cd70*/  BSYNC.RECONVERGENT B2 ;  /* 0x0000000000027941 */ /* 0x000fea0003800200 */
.L_x_940:
        /* <DEDUP_REMOVED lines=14> */
.L_x_943:
[----:B------:R-:W-:Y:S05]  /*1ce60*/  BSYNC.RECONVERGENT B2 ;  /* 0x0000000000027941 */ /* 0x000fea0003800200 */
.L_x_942:
        /* <DEDUP_REMOVED lines=14> */
.L_x_945:
[----:B------:R-:W-:Y:S05]  /*1cf50*/  BSYNC.RECONVERGENT B2 ;  /* 0x0000000000027941 */ /* 0x000fea0003800200 */
.L_x_944:
        /* <DEDUP_REMOVED lines=14> */
.L_x_947:
[----:B------:R-:W-:Y:S05]  /*1d040*/  BSYNC.RECONVERGENT B2 ;  /* 0x0000000000027941 */ /* 0x000fea0003800200 */
.L_x_946:
        /* <DEDUP_REMOVED lines=14> */
.L_x_949:
[----:B------:R-:W-:Y:S05]  /*1d130*/  BSYNC.RECONVERGENT B2 ;  /* 0x0000000000027941 */ /* 0x000fea0003800200 */
.L_x_948:
        /* <DEDUP_REMOVED lines=14> */
.L_x_951:
[----:B------:R-:W-:Y:S05]  /*1d220*/  BSYNC.RECONVERGENT B2 ;  /* 0x0000000000027941 */ /* 0x000fea0003800200 */
.L_x_950:
        /* <DEDUP_REMOVED lines=14> */
.L_x_953:
[----:B------:R-:W-:Y:S05]  /*1d310*/  BSYNC.RECONVERGENT B2 ;  /* 0x0000000000027941 */ /* 0x000fea0003800200 */
.L_x_952:
        /* <DEDUP_REMOVED lines=14> */
.L_x_955:
[----:B------:R-:W-:Y:S05]  /*1d400*/  BSYNC.RECONVERGENT B2 ;  /* 0x0000000000027941 */ /* 0x000fea0003800200 */
.L_x_954:
        /* <DEDUP_REMOVED lines=14> */
.L_x_957:
[----:B------:R-:W-:Y:S05]  /*1d4f0*/  BSYNC.RECONVERGENT B2 ;  /* 0x0000000000027941 */ /* 0x000fea0003800200 */
.L_x_956:
        /* <DEDUP_REMOVED lines=14> */
.L_x_959:
[----:B------:R-:W-:Y:S05]  /*1d5e0*/  BSYNC.RECONVERGENT B2 ;  /* 0x0000000000027941 */ /* 0x000fea0003800200 */
.L_x_958:
        /* <DEDUP_REMOVED lines=14> */
.L_x_961:
[----:B------:R-:W-:Y:S05]  /*1d6d0*/  BSYNC.RECONVERGENT B2 ;  /* 0x0000000000027941 */ /* 0x000fea0003800200 */
.L_x_960:
        /* <DEDUP_REMOVED lines=14> */
.L_x_963:
[----:B------:R-:W-:Y:S05]  /*1d7c0*/  BSYNC.RECONVERGENT B2 ;  /* 0x0000000000027941 */ /* 0x000fea0003800200 */
.L_x_962:
        /* <DEDUP_REMOVED lines=14> */
.L_x_965:
[----:B------:R-:W-:Y:S05]  /*1d8b0*/  BSYNC.RECONVERGENT B2 ;  /* 0x0000000000027941 */ /* 0x000fea0003800200 */
.L_x_964:
        /* <DEDUP_REMOVED lines=14> */
.L_x_967:
[----:B------:R-:W-:Y:S05]  /*1d9a0*/  BSYNC.RECONVERGENT B2 ;  /* 0x0000000000027941 */ /* 0x000fea0003800200 */
.L_x_966:
        /* <DEDUP_REMOVED lines=14> */
.L_x_969:
[----:B------:R-:W-:Y:S05]  /*1da90*/  BSYNC.RECONVERGENT B2 ;  /* 0x0000000000027941 */ /* 0x000fea0003800200 */
.L_x_968:
        /* <DEDUP_REMOVED lines=14> */
.L_x_971:
[----:B------:R-:W-:Y:S05]  /*1db80*/  BSYNC.RECONVERGENT B2 ;  /* 0x0000000000027941 */ /* 0x000fea0003800200 */
.L_x_970:
        /* <DEDUP_REMOVED lines=14> */
.L_x_973:
[----:B------:R-:W-:Y:S05]  /*1dc70*/  BSYNC.RECONVERGENT B2 ;  /* 0x0000000000027941 */ /* 0x000fea0003800200 */
.L_x_972:
        /* <DEDUP_REMOVED lines=14> */
.L_x_975:
[----:B------:R-:W-:Y:S05]  /*1dd60*/  BSYNC.RECONVERGENT B2 ;  /* 0x0000000000027941 */ /* 0x000fea0003800200 */
.L_x_974:
        /* <DEDUP_REMOVED lines=14> */
.L_x_977:
[----:B------:R-:W-:Y:S05]  /*1de50*/  BSYNC.RECONVERGENT B2 ;  /* 0x0000000000027941 */ /* 0x000fea0003800200 */
.L_x_976:
        /* <DEDUP_REMOVED lines=14> */
.L_x_979:
[----:B------:R-:W-:Y:S05]  /*1df40*/  BSYNC.RECONVERGENT B2 ;  /* 0x0000000000027941 */ /* 0x000fea0003800200 */
.L_x_978:
        /* <DEDUP_REMOVED lines=14> */
.L_x_981:
[----:B------:R-:W-:Y:S05]  /*1e030*/  BSYNC.RECONVERGENT B2 ;  /* 0x0000000000027941 */ /* 0x000fea0003800200 */
.L_x_980:
        /* <DEDUP_REMOVED lines=14> */
.L_x_983:
[----:B------:R-:W-:Y:S05]  /*1e120*/  BSYNC.RECONVERGENT B2 ;  /* 0x0000000000027941 */ /* 0x000fea0003800200 */
.L_x_982:
        /* <DEDUP_REMOVED lines=14> */
.L_x_985:
[----:B------:R-:W-:Y:S05]  /*1e210*/  BSYNC.RECONVERGENT B2 ;  /* 0x0000000000027941 */ /* 0x000fea0003800200 */
.L_x_984:
        /* <DEDUP_REMOVED lines=14> */
.L_x_987:
[----:B------:R-:W-:Y:S05]  /*1e300*/  BSYNC.RECONVERGENT B2 ;  /* 0x0000000000027941 */ /* 0x000fea0003800200 */
.L_x_986:
        /* <DEDUP_REMOVED lines=14> */
.L_x_989:
[----:B------:R-:W-:Y:S05]  /*1e3f0*/  BSYNC.RECONVERGENT B2 ;  /* 0x0000000000027941 */ /* 0x000fea0003800200 */
.L_x_988:
        /* <DEDUP_REMOVED lines=14> */
.L_x_991:
[----:B------:R-:W-:Y:S05]  /*1e4e0*/  BSYNC.RECONVERGENT B2 ;  /* 0x0000000000027941 */ /* 0x000fea0003800200 */
.L_x_990:
        /* <DEDUP_REMOVED lines=14> */
.L_x_993:
[----:B------:R-:W-:Y:S05]  /*1e5d0*/  BSYNC.RECONVERGENT B2 ;  /* 0x0000000000027941 */ /* 0x000fea0003800200 */
.L_x_992:
        /* <DEDUP_REMOVED lines=11> */
.L_x_933:
[----:B------:R-:W-:Y:S05]  /*1e690*/  BSYNC.RECONVERGENT B1 ;  /* 0x0000000000017941 */ /* 0x000fea0003800200 */
.L_x_932:
        /* <DEDUP_REMOVED lines=38> */
.L_x_997:
[----:B------:R-:W-:Y:S05]  /*1e900*/  BSYNC.RECONVERGENT B2 ;  /* 0x0000000000027941 */ /* 0x000fea0003800200 */
.L_x_996:
        /* <DEDUP_REMOVED lines=14> */
.L_x_999:
[----:B------:R-:W-:Y:S05]  /*1e9f0*/  BSYNC.RECONVERGENT B2 ;  /* 0x0000000000027941 */ /* 0x000fea0003800200 */
.L_x_998:
        /* <DEDUP_REMOVED lines=14> */
.L_x_1001:
[----:B------:R-:W-:Y:S05]  /*1eae0*/  BSYNC.RECONVERGENT B2 ;  /* 0x0000000000027941 */ /* 0x000fea0003800200 */
.L_x_1000:
        /* <DEDUP_REMOVED lines=14> */
.L_x_1003:
[----:B------:R-:W-:Y:S05]  /*1ebd0*/  BSYNC.RECONVERGENT B2 ;  /* 0x0000000000027941 */ /* 0x000fea0003800200 */
.L_x_1002:
        /* <DEDUP_REMOVED lines=14> */
.L_x_1005:
[----:B------:R-:W-:Y:S05]  /*1ecc0*/  BSYNC.RECONVERGENT B2 ;  /* 0x0000000000027941 */ /* 0x000fea0003800200 */
.L_x_1004:
        /* <DEDUP_REMOVED lines=14> */
.L_x_1007:
[----:B------:R-:W-:Y:S05]  /*1edb0*/  BSYNC.RECONVERGENT B2 ;  /* 0x0000000000027941 */ /* 0x000fea0003800200 */
.L_x_1006:
        /* <DEDUP_REMOVED lines=14> */
.L_x_1009:
[----:B------:R-:W-:Y:S05]  /*1eea0*/  BSYNC.RECONVERGENT B2 ;  /* 0x0000000000027941 */ /* 0x000fea0003800200 */
.L_x_1008:
        /* <DEDUP_REMOVED lines=14> */
.L_x_1011:
[----:B------:R-:W-:Y:S05]  /*1ef90*/  BSYNC.RECONVERGENT B2 ;  /* 0x0000000000027941 */ /* 0x000fea0003800200 */
.L_x_1010:
        /* <DEDUP_REMOVED lines=14> */
.L_x_1013:
[----:B------:R-:W-:Y:S05]  /*1f080*/  BSYNC.RECONVERGENT B2 ;  /* 0x0000000000027941 */ /* 0x000fea0003800200 */
.L_x_1012:
        /* <DEDUP_REMOVED lines=14> */
.L_x_1015:
[----:B------:R-:W-:Y:S05]  /*1f170*/  BSYNC.RECONVERGENT B2 ;  /* 0x0000000000027941 */ /* 0x000fea0003800200 */
.L_x_1014:
        /* <DEDUP_REMOVED lines=14> */
.L_x_1017:
[----:B------:R-:W-:Y:S05]  /*1f260*/  BSYNC.RECONVERGENT B2 ;  /* 0x0000000000027941 */ /* 0x000fea0003800200 */
.L_x_1016:
        /* <DEDUP_REMOVED lines=14> */
.L_x_1019:
[----:B------:R-:W-:Y:S05]  /*1f350*/  BSYNC.RECONVERGENT B2 ;  /* 0x0000000000027941 */ /* 0x000fea0003800200 */
.L_x_1018:
        /* <DEDUP_REMOVED lines=14> */
.L_x_1021:
[----:B------:R-:W-:Y:S05]  /*1f440*/  BSYNC.RECONVERGENT B2 ;  /* 0x0000000000027941 */ /* 0x000fea0003800200 */
.L_x_1020:
        /* <DEDUP_REMOVED lines=14> */
.L_x_1023:
[----:B------:R-:W-:Y:S05]  /*1f530*/  BSYNC.RECONVERGENT B2 ;  /* 0x0000000000027941 */ /* 0x000fea0003800200 */
.L_x_1022:
        /* <DEDUP_REMOVED lines=14> */
.L_x_1025:
[----:B------:R-:W-:Y:S05]  /*1f620*/  BSYNC.RECONVERGENT B2 ;  /* 0x0000000000027941 */ /* 0x000fea0003800200 */
.L_x_1024:
        /* <DEDUP_REMOVED lines=14> */
.L_x_1027:
[----:B------:R-:W-:Y:S05]  /*1f710*/  BSYNC.RECONVERGENT B2 ;  /* 0x0000000000027941 */ /* 0x000fea0003800200 */
.L_x_1026:
        /* <DEDUP_REMOVED lines=14> */
.L_x_1029:
[----:B------:R-:W-:Y:S05]  /*1f800*/  BSYNC.RECONVERGENT B2 ;  /* 0x0000000000027941 */ /* 0x000fea0003800200 */
.L_x_1028:
        /* <DEDUP_REMOVED lines=14> */
.L_x_1031:
[----:B------:R-:W-:Y:S05]  /*1f8f0*/  BSYNC.RECONVERGENT B2 ;  /* 0x0000000000027941 */ /* 0x000fea0003800200 */
.L_x_1030:
        /* <DEDUP_REMOVED lines=14> */
.L_x_1033:
[----:B------:R-:W-:Y:S05]  /*1f9e0*/  BSYNC.RECONVERGENT B2 ;  /* 0x0000000000027941 */ /* 0x000fea0003800200 */
.L_x_1032:
        /* <DEDUP_REMOVED lines=14> */
.L_x_1035:
[----:B------:R-:W-:Y:S05]  /*1fad0*/  BSYNC.RECONVERGENT B2 ;  /* 0x0000000000027941 */ /* 0x000fea0003800200 */
.L_x_1034:
        /* <DEDUP_REMOVED lines=14> */
.L_x_1037:
[----:B------:R-:W-:Y:S05]  /*1fbc0*/  BSYNC.RECONVERGENT B2 ;  /* 0x0000000000027941 */ /* 0x000fea0003800200 */
.L_x_1036:
        /* <DEDUP_REMOVED lines=14> */
.L_x_1039:
[----:B------:R-:W-:Y:S05]  /*1fcb0*/  BSYNC.RECONVERGENT B2 ;  /* 0x0000000000027941 */ /* 0x000fea0003800200 */
.L_x_1038:
        /* <DEDUP_REMOVED lines=14> */
.L_x_1041:
[----:B------:R-:W-:Y:S05]  /*1fda0*/  BSYNC.RECONVERGENT B2 ;  /* 0x0000000000027941 */ /* 0x000fea0003800200 */
.L_x_1040:
        /* <DEDUP_REMOVED lines=14> */
.L_x_1043:
[----:B------:R-:W-:Y:S05]  /*1fe90*/  BSYNC.RECONVERGENT B2 ;  /* 0x0000000000027941 */ /* 0x000fea0003800200 */
.L_x_1042:
        /* <DEDUP_REMOVED lines=14> */
.L_x_1045:
[----:B------:R-:W-:Y:S05]  /*1ff80*/  BSYNC.RECONVERGENT B2 ;  /* 0x0000000000027941 */ /* 0x000fea0003800200 */
.L_x_1044:
        /* <DEDUP_REMOVED lines=14> */
.L_x_1047:
[----:B------:R-:W-:Y:S05]  /*20070*/  BSYNC.RECONVERGENT B2 ;  /* 0x0000000000027941 */ /* 0x000fea0003800200 */
.L_x_1046:
        /* <DEDUP_REMOVED lines=14> */
.L_x_1049:
[----:B------:R-:W-:Y:S05]  /*20160*/  BSYNC.RECONVERGENT B2 ;  /* 0x0000000000027941 */ /* 0x000fea0003800200 */
.L_x_1048:
        /* <DEDUP_REMOVED lines=14> */
.L_x_1051:
[----:B------:R-:W-:Y:S05]  /*20250*/  BSYNC.RECONVERGENT B2 ;  /* 0x0000000000027941 */ /* 0x000fea0003800200 */
.L_x_1050:
        /* <DEDUP_REMOVED lines=14> */
.L_x_1053:
[----:B------:R-:W-:Y:S05]  /*20340*/  BSYNC.RECONVERGENT B2 ;  /* 0x0000000000027941 */ /* 0x000fea0003800200 */
.L_x_1052:
        /* <DEDUP_REMOVED lines=14> */
.L_x_1055:
[----:B------:R-:W-:Y:S05]  /*20430*/  BSYNC.RECONVERGENT B2 ;  /* 0x0000000000027941 */ /* 0x000fea0003800200 */
.L_x_1054:
        /* <DEDUP_REMOVED lines=11> */
.L_x_995:
[----:B------:R-:W-:Y:S05]  /*204f0*/  BSYNC.RECONVERGENT B1 ;  /* 0x0000000000017941 */ /* 0x000fea0003800200 */
.L_x_994:
        /* <DEDUP_REMOVED lines=38> */
.L_x_1059:
[----:B------:R-:W-:Y:S05]  /*20760*/  BSYNC.RECONVERGENT B2 ;  /* 0x0000000000027941 */ /* 0x000fea0003800200 */
.L_x_1058:
        /* <DEDUP_REMOVED lines=14> */
.L_x_1061:
[----:B------:R-:W-:Y:S05]  /*20850*/  BSYNC.RECONVERGENT B2 ;  /* 0x0000000000027941 */ /* 0x000fea0003800200 */
.L_x_1060:
        /* <DEDUP_REMOVED lines=14> */
.L_x_1063:
[----:B------:R-:W-:Y:S05]  /*20940*/  BSYNC.RECONVERGENT B2 ;  /* 0x0000000000027941 */ /* 0x000fea0003800200 */
.L_x_1062:
        /* <DEDUP_REMOVED lines=14> */
.L_x_1065:
[----:B------:R-:W-:Y:S05]  /*20a30*/  BSYNC.RECONVERGENT B2 ;  /* 0x0000000000027941 */ /* 0x000fea0003800200 */
.L_x_1064:
        /* <DEDUP_REMOVED lines=14> */
.L_x_1067:
[----:B------:R-:W-:Y:S05]  /*20b20*/  BSYNC.RECONVERGENT B2 ;  /* 0x0000000000027941 */ /* 0x000fea0003800200 */
.L_x_1066:
        /* <DEDUP_REMOVED lines=14> */
.L_x_1069:
[----:B------:R-:W-:Y:S05]  /*20c10*/  BSYNC.RECONVERGENT B2 ;  /* 0x0000000000027941 */ /* 0x000fea0003800200 */
.L_x_1068:
        /* <DEDUP_REMOVED lines=14> */
.L_x_1071:
[----:B------:R-:W-:Y:S05]  /*20d00*/  BSYNC.RECONVERGENT B2 ;  /* 0x0000000000027941 */ /* 0x000fea0003800200 */
.L_x_1070:
        /* <DEDUP_REMOVED lines=14> */
.L_x_1073:
[----:B------:R-:W-:Y:S05]  /*20df0*/  BSYNC.RECONVERGENT B2 ;  /* 0x0000000000027941 */ /* 0x000fea0003800200 */
.L_x_1072:
        /* <DEDUP_REMOVED lines=14> */
.L_x_1075:
[----:B------:R-:W-:Y:S05]  /*20ee0*/  BSYNC.RECONVERGENT B2 ;  /* 0x0000000000027941 */ /* 0x000fea0003800200 */
.L_x_1074:
        /* <DEDUP_REMOVED lines=14> */
.L_x_1077:
[----:B------:R-:W-:Y:S05]  /*20fd0*/  BSYNC.RECONVERGENT B2 ;  /* 0x0000000000027941 */ /* 0x000fea0003800200 */
.L_x_1076:
        /* <DEDUP_REMOVED lines=14> */
.L_x_1079:
[----:B------:R-:W-:Y:S05]  /*210c0*/  BSYNC.RECONVERGENT B2 ;  /* 0x0000000000027941 */ /* 0x000fea0003800200 */
.L_x_1078:
        /* <DEDUP_REMOVED lines=14> */
.L_x_1081:
[----:B------:R-:W-:Y:S05]  /*211b0*/  BSYNC.RECONVERGENT B2 ;  /* 0x0000000000027941 */ /* 0x000fea0003800200 */
.L_x_1080:
        /* <DEDUP_REMOVED lines=14> */
.L_x_1083:
[----:B------:R-:W-:Y:S05]  /*212a0*/  BSYNC.RECONVERGENT B2 ;  /* 0x0000000000027941 */ /* 0x000fea0003800200 */
.L_x_1082:
        /* <DEDUP_REMOVED lines=14> */
.L_x_1085:
[----:B------:R-:W-:Y:S05]  /*21390*/  BSYNC.RECONVERGENT B2 ;  /* 0x0000000000027941 */ /* 0x000fea0003800200 */
.L_x_1084:
        /* <DEDUP_REMOVED lines=14> */
.L_x_1087:
[----:B------:R-:W-:Y:S05]  /*21480*/  BSYNC.RECONVERGENT B2 ;  /* 0x0000000000027941 */ /* 0x000fea0003800200 */
.L_x_1086:
        /* <DEDUP_REMOVED lines=14> */
.L_x_1089:
[----:B------:R-:W-:Y:S05]  /*21570*/  BSYNC.RECONVERGENT B2 ;  /* 0x0000000000027941 */ /* 0x000fea0003800200 */
.L_x_1088:
        /* <DEDUP_REMOVED lines=14> */
.L_x_1091:
[----:B------:R-:W-:Y:S05]  /*21660*/  BSYNC.RECONVERGENT B2 ;  /* 0x0000000000027941 */ /* 0x000fea0003800200 */
.L_x_1090:
        /* <DEDUP_REMOVED lines=14> */
.L_x_1093:
[----:B------:R-:W-:Y:S05]  /*21750*/  BSYNC.RECONVERGENT B2 ;  /* 0x0000000000027941 */ /* 0x000fea0003800200 */
.L_x_1092:
        /* <DEDUP_REMOVED lines=14> */
.L_x_1095:
[----:B------:R-:W-:Y:S05]  /*21840*/  BSYNC.RECONVERGENT B2 ;  /* 0x0000000000027941 */ /* 0x000fea0003800200 */
.L_x_1094:
        /* <DEDUP_REMOVED lines=14> */
.L_x_1097:
[----:B------:R-:W-:Y:S05]  /*21930*/  BSYNC.RECONVERGENT B2 ;  /* 0x0000000000027941 */ /* 0x000fea0003800200 */
.L_x_1096:
        /* <DEDUP_REMOVED lines=14> */
.L_x_1099:
[----:B------:R-:W-:Y:S05]  /*21a20*/  BSYNC.RECONVERGENT B2 ;  /* 0x0000000000027941 */ /* 0x000fea0003800200 */
.L_x_1098:
        /* <DEDUP_REMOVED lines=14> */
.L_x_1101:
[----:B------:R-:W-:Y:S05]  /*21b10*/  BSYNC.RECONVERGENT B2 ;  /* 0x0000000000027941 */ /* 0x000fea0003800200 */
.L_x_1100:
        /* <DEDUP_REMOVED lines=14> */
.L_x_1103:
[----:B------:R-:W-:Y:S05]  /*21c00*/  BSYNC.RECONVERGENT B2 ;  /* 0x0000000000027941 */ /* 0x000fea0003800200 */
.L_x_1102:
        /* <DEDUP_REMOVED lines=14> */
.L_x_1105:
[----:B------:R-:W-:Y:S05]  /*21cf0*/  BSYNC.RECONVERGENT B2 ;  /* 0x0000000000027941 */ /* 0x000fea0003800200 */
.L_x_1104:
        /* <DEDUP_REMOVED lines=14> */
.L_x_1107:
[----:B------:R-:W-:Y:S05]  /*21de0*/  BSYNC.RECONVERGENT B2 ;  /* 0x0000000000027941 */ /* 0x000fea0003800200 */
.L_x_1106:
        /* <DEDUP_REMOVED lines=14> */
.L_x_1109:
[----:B------:R-:W-:Y:S05]  /*21ed0*/  BSYNC.RECONVERGENT B2 ;  /* 0x0000000000027941 */ /* 0x000fea0003800200 */
.L_x_1108:
        /* <DEDUP_REMOVED lines=14> */
.L_x_1111:
[----:B------:R-:W-:Y:S05]  /*21fc0*/  BSYNC.RECONVERGENT B2 ;  /* 0x0000000000027941 */ /* 0x000fea0003800200 */
.L_x_1110:
        /* <DEDUP_REMOVED lines=14> */
.L_x_1113:
[----:B------:R-:W-:Y:S05]  /*220b0*/  BSYNC.RECONVERGENT B2 ;  /* 0x0000000000027941 */ /* 0x000fea0003800200 */
.L_x_1112:
        /* <DEDUP_REMOVED lines=14> */
.L_x_1115:
[----:B------:R-:W-:Y:S05]  /*221a0*/  BSYNC.RECONVERGENT B2 ;  /* 0x0000000000027941 */ /* 0x000fea0003800200 */
.L_x_1114:
        /* <DEDUP_REMOVED lines=14> */
.L_x_1117:
[----:B------:R-:W-:Y:S05]  /*22290*/  BSYNC.RECONVERGENT B2 ;  /* 0x0000000000027941 */ /* 0x000fea0003800200 */
.L_x_1116:
        /* <DEDUP_REMOVED lines=11> */
.L_x_1057:
[----:B------:R-:W-:Y:S05]  /*22350*/  BSYNC.RECONVERGENT B1 ;  /* 0x0000000000017941 */ /* 0x000fea0003800200 */
.L_x_1056:
        /* <DEDUP_REMOVED lines=38> */
.L_x_1121:
[----:B------:R-:W-:Y:S05]  /*225c0*/  BSYNC.RECONVERGENT B2 ;  /* 0x0000000000027941 */ /* 0x000fea0003800200 */
.L_x_1120:
        /* <DEDUP_REMOVED lines=14> */
.L_x_1123:
[----:B------:R-:W-:Y:S05]  /*226b0*/  BSYNC.RECONVERGENT B2 ;  /* 0x0000000000027941 */ /* 0x000fea0003800200 */
.L_x_1122:
        /* <DEDUP_REMOVED lines=14> */
.L_x_1125:
[----:B------:R-:W-:Y:S05]  /*227a0*/  BSYNC.RECONVERGENT B2 ;  /* 0x0000000000027941 */ /* 0x000fea0003800200 */
.L_x_1124:
        /* <DEDUP_REMOVED lines=14> */
.L_x_1127:
[----:B------:R-:W-:Y:S05]  /*22890*/  BSYNC.RECONVERGENT B2 ;  /* 0x0000000000027941 */ /* 0x000fea0003800200 */
.L_x_1126:
        /* <DEDUP_REMOVED lines=14> */
.L_x_1129:
[----:B------:R-:W-:Y:S05]  /*22980*/  BSYNC.RECONVERGENT B2 ;  /* 0x0000000000027941 */ /* 0x000fea0003800200 */
.L_x_1128:
        /* <DEDUP_REMOVED lines=14> */
.L_x_1131:
[----:B------:R-:W-:Y:S05]  /*22a70*/  BSYNC.RECONVERGENT B2 ;  /* 0x0000000000027941 */ /* 0x000fea0003800200 */
.L_x_1130:
        /* <DEDUP_REMOVED lines=14> */
.L_x_1133:
[----:B------:R-:W-:Y:S05]  /*22b60*/  BSYNC.RECONVERGENT B2 ;  /* 0x0000000000027941 */ /* 0x000fea0003800200 */
.L_x_1132:
        /* <DEDUP_REMOVED lines=14> */
.L_x_1135:
[----:B------:R-:W-:Y:S05]  /*22c50*/  BSYNC.RECONVERGENT B2 ;  /* 0x0000000000027941 */ /* 0x000fea0003800200 */
.L_x_1134:
        /* <DEDUP_REMOVED lines=14> */
.L_x_1137:
[----:B------:R-:W-:Y:S05]  /*22d40*/  BSYNC.RECONVERGENT B2 ;  /* 0x0000000000027941 */ /* 0x000fea0003800200 */
.L_x_1136:
        /* <DEDUP_REMOVED lines=14> */
.L_x_1139:
[----:B------:R-:W-:Y:S05]  /*22e30*/  BSYNC.RECONVERGENT B2 ;  /* 0x0000000000027941 */ /* 0x000fea0003800200 */
.L_x_1138:
        /* <DEDUP_REMOVED lines=14> */
.L_x_1141:
[----:B------:R-:W-:Y:S05]  /*22f20*/  BSYNC.RECONVERGENT B2 ;  /* 0x0000000000027941 */ /* 0x000fea0003800200 */
.L_x_1140:
        /* <DEDUP_REMOVED lines=14> */
.L_x_1143:
[----:B------:R-:W-:Y:S05]  /*23010*/  BSYNC.RECONVERGENT B2 ;  /* 0x0000000000027941 */ /* 0x000fea0003800200 */
.L_x_1142:
        /* <DEDUP_REMOVED lines=14> */
.L_x_1145:
[----:B------:R-:W-:Y:S05]  /*23100*/  BSYNC.RECONVERGENT B2 ;  /* 0x0000000000027941 */ /* 0x000fea0003800200 */
.L_x_1144:
        /* <DEDUP_REMOVED lines=14> */
.L_x_1147:
[----:B------:R-:W-:Y:S05]  /*231f0*/  BSYNC.RECONVERGENT B2 ;  /* 0x0000000000027941 */ /* 0x000fea0003800200 */
.L_x_1146:
        /* <DEDUP_REMOVED lines=14> */
.L_x_1149:
[----:B------:R-:W-:Y:S05]  /*232e0*/  BSYNC.RECONVERGENT B2 ;  /* 0x0000000000027941 */ /* 0x000fea0003800200 */
.L_x_1148:
        /* <DEDUP_REMOVED lines=14> */
.L_x_1151:
[----:B------:R-:W-:Y:S05]  /*233d0*/  BSYNC.RECONVERGENT B2 ;  /* 0x0000000000027941 */ /* 0x000fea0003800200 */
.L_x_1150:
        /* <DEDUP_REMOVED lines=14> */
.L_x_1153:
[----:B------:R-:W-:Y:S05]  /*234c0*/  BSYNC.RECONVERGENT B2 ;  /* 0x0000000000027941 */ /* 0x000fea0003800200 */
.L_x_1152:
        /* <DEDUP_REMOVED lines=14> */
.L_x_1155:
[----:B------:R-:W-:Y:S05]  /*235b0*/  BSYNC.RECONVERGENT B2 ;  /* 0x0000000000027941 */ /* 0x000fea0003800200 */
.L_x_1154:
        /* <DEDUP_REMOVED lines=14> */
.L_x_1157:
[----:B------:R-:W-:Y:S05]  /*236a0*/  BSYNC.RECONVERGENT B2 ;  /* 0x0000000000027941 */ /* 0x000fea0003800200 */
.L_x_1156:
        /* <DEDUP_REMOVED lines=14> */
.L_x_1159:
[----:B------:R-:W-:Y:S05]  /*23790*/  BSYNC.RECONVERGENT B2 ;  /* 0x0000000000027941 */ /* 0x000fea0003800200 */
.L_x_1158:
        /* <DEDUP_REMOVED lines=14> */
.L_x_1161:
[----:B------:R-:W-:Y:S05]  /*23880*/  BSYNC.RECONVERGENT B2 ;  /* 0x0000000000027941 */ /* 0x000fea0003800200 */
.L_x_1160:
        /* <DEDUP_REMOVED lines=14> */
.L_x_1163:
[----:B------:R-:W-:Y:S05]  /*23970*/  BSYNC.RECONVERGENT B2 ;  /* 0x0000000000027941 */ /* 0x000fea0003800200 */
.L_x_1162:
        /* <DEDUP_REMOVED lines=14> */
.L_x_1165:
[----:B------:R-:W-:Y:S05]  /*23a60*/  BSYNC.RECONVERGENT B2 ;  /* 0x0000000000027941 */ /* 0x000fea0003800200 */
.L_x_1164:
        /* <DEDUP_REMOVED lines=14> */
.L_x_1167:
[----:B------:R-:W-:Y:S05]  /*23b50*/  BSYNC.RECONVERGENT B2 ;  /* 0x0000000000027941 */ /* 0x000fea0003800200 */
.L_x_1166:
        /* <DEDUP_REMOVED lines=14> */
.L_x_1169:
[----:B------:R-:W-:Y:S05]  /*23c40*/  BSYNC.RECONVERGENT B2 ;  /* 0x0000000000027941 */ /* 0x000fea0003800200 */
.L_x_1168:
        /* <DEDUP_REMOVED lines=14> */
.L_x_1171:
[----:B------:R-:W-:Y:S05]  /*23d30*/  BSYNC.RECONVERGENT B2 ;  /* 0x0000000000027941 */ /* 0x000fea0003800200 */
.L_x_1170:
        /* <DEDUP_REMOVED lines=14> */
.L_x_1173:
[----:B------:R-:W-:Y:S05]  /*23e20*/  BSYNC.RECONVERGENT B2 ;  /* 0x0000000000027941 */ /* 0x000fea0003800200 */
.L_x_1172:
        /* <DEDUP_REMOVED lines=14> */
.L_x_1175:
[----:B------:R-:W-:Y:S05]  /*23f10*/  BSYNC.RECONVERGENT B2 ;  /* 0x0000000000027941 */ /* 0x000fea0003800200 */
.L_x_1174:
        /* <DEDUP_REMOVED lines=14> */
.L_x_1177:
[----:B------:R-:W-:Y:S05]  /*24000*/  BSYNC.RECONVERGENT B2 ;  /* 0x0000000000027941 */ /* 0x000fea0003800200 */
.L_x_1176:
        /* <DEDUP_REMOVED lines=14> */
.L_x_1179:
[----:B------:R-:W-:Y:S05]  /*240f0*/  BSYNC.RECONVERGENT B2 ;  /* 0x0000000000027941 */ /* 0x000fea0003800200 */
.L_x_1178:
        /* <DEDUP_REMOVED lines=11> */
.L_x_1119:
[----:B------:R-:W-:Y:S05]  /*241b0*/  BSYNC.RECONVERGENT B1 ;  /* 0x0000000000017941 */ /* 0x000fea0003800200 */
.L_x_1118:
        /* <DEDUP_REMOVED lines=38> */
.L_x_1183:
[----:B------:R-:W-:Y:S05]  /*24420*/  BSYNC.RECONVERGENT B2 ;  /* 0x0000000000027941 */ /* 0x000fea0003800200 */
.L_x_1182:
        /* <DEDUP_REMOVED lines=14> */
.L_x_1185:
[----:B------:R-:W-:Y:S05]  /*24510*/  BSYNC.RECONVERGENT B2 ;  /* 0x0000000000027941 */ /* 0x000fea0003800200 */
.L_x_1184:
        /* <DEDUP_REMOVED lines=14> */
.L_x_1187:
[----:B------:R-:W-:Y:S05]  /*24600*/  BSYNC.RECONVERGENT B2 ;  /* 0x0000000000027941 */ /* 0x000fea0003800200 */
.L_x_1186:
        /* <DEDUP_REMOVED lines=14> */
.L_x_1189:
[----:B------:R-:W-:Y:S05]  /*246f0*/  BSYNC.RECONVERGENT B2 ;  /* 0x0000000000027941 */ /* 0x000fea0003800200 */
.L_x_1188:
        /* <DEDUP_REMOVED lines=14> */
.L_x_1191:
[----:B------:R-:W-:Y:S05]  /*247e0*/  BSYNC.RECONVERGENT B2 ;  /* 0x0000000000027941 */ /* 0x000fea0003800200 */
.L_x_1190:
        /* <DEDUP_REMOVED lines=14> */
.L_x_1193:
[----:B------:R-:W-:Y:S05]  /*248d0*/  BSYNC.RECONVERGENT B2 ;  /* 0x0000000000027941 */ /* 0x000fea0003800200 */
.L_x_1192:
        /* <DEDUP_REMOVED lines=14> */
.L_x_1195:
[----:B------:R-:W-:Y:S05]  /*249c0*/  BSYNC.RECONVERGENT B2 ;  /* 0x0000000000027941 */ /* 0x000fea0003800200 */
.L_x_1194:
        /* <DEDUP_REMOVED lines=14> */
.L_x_1197:
[----:B------:R-:W-:Y:S05]  /*24ab0*/  BSYNC.RECONVERGENT B2 ;  /* 0x0000000000027941 */ /* 0x000fea0003800200 */
.L_x_1196:
        /* <DEDUP_REMOVED lines=14> */
.L_x_1199:
[----:B------:R-:W-:Y:S05]  /*24ba0*/  BSYNC.RECONVERGENT B2 ;  /* 0x0000000000027941 */ /* 0x000fea0003800200 */
.L_x_1198:
        /* <DEDUP_REMOVED lines=14> */
.L_x_1201:
[----:B------:R-:W-:Y:S05]  /*24c90*/  BSYNC.RECONVERGENT B2 ;  /* 0x0000000000027941 */ /* 0x000fea0003800200 */
.L_x_1200:
        /* <DEDUP_REMOVED lines=14> */
.L_x_1203:
[----:B------:R-:W-:Y:S05]  /*24d80*/  BSYNC.RECONVERGENT B2 ;  /* 0x0000000000027941 */ /* 0x000fea0003800200 */
.L_x_1202:
        /* <DEDUP_REMOVED lines=14> */
.L_x_1205:
[----:B------:R-:W-:Y:S05]  /*24e70*/  BSYNC.RECONVERGENT B2 ;  /* 0x0000000000027941 */ /* 0x000fea0003800200 */
.L_x_1204:
        /* <DEDUP_REMOVED lines=14> */
.L_x_1207:
[----:B------:R-:W-:Y:S05]  /*24f60*/  BSYNC.RECONVERGENT B2 ;  /* 0x0000000000027941 */ /* 0x000fea0003800200 */
.L_x_1206:
        /* <DEDUP_REMOVED lines=14> */
.L_x_1209:
[----:B------:R-:W-:Y:S05]  /*25050*/  BSYNC.RECONVERGENT B2 ;  /* 0x0000000000027941 */ /* 0x000fea0003800200 */
.L_x_1208:
        /* <DEDUP_REMOVED lines=14> */
.L_x_1211:
[----:B------:R-:W-:Y:S05]  /*25140*/  BSYNC.RECONVERGENT B2 ;  /* 0x0000000000027941 */ /* 0x000fea0003800200 */
.L_x_1210:
        /* <DEDUP_REMOVED lines=14> */
.L_x_1213:
[----:B------:R-:W-:Y:S05]  /*25230*/  BSYNC.RECONVERGENT B2 ;  /* 0x0000000000027941 */ /* 0x000fea0003800200 */
.L_x_1212:
        /* <DEDUP_REMOVED lines=14> */
.L_x_1215:
[----:B------:R-:W-:Y:S05]  /*25320*/  BSYNC.RECONVERGENT B2 ;  /* 0x0000000000027941 */ /* 0x000fea0003800200 */
.L_x_1214:
        /* <DEDUP_REMOVED lines=14> */
.L_x_1217:
[----:B------:R-:W-:Y:S05]  /*25410*/  BSYNC.RECONVERGENT B2 ;  /* 0x0000000000027941 */ /* 0x000fea0003800200 */
.L_x_1216:
        /* <DEDUP_REMOVED lines=14> */
.L_x_1219:
[----:B------:R-:W-:Y:S05]  /*25500*/  BSYNC.RECONVERGENT B2 ;  /* 0x0000000000027941 */ /* 0x000fea0003800200 */
.L_x_1218:
        /* <DEDUP_REMOVED lines=14> */
.L_x_1221:
[----:B------:R-:W-:Y:S05]  /*255f0*/  BSYNC.RECONVERGENT B2 ;  /* 0x0000000000027941 */ /* 0x000fea0003800200 */
.L_x_1220:
        /* <DEDUP_REMOVED lines=14> */
.L_x_1223:
[----:B------:R-:W-:Y:S05]  /*256e0*/  BSYNC.RECONVERGENT B2 ;  /* 0x0000000000027941 */ /* 0x000fea0003800200 */
.L_x_1222:
        /* <DEDUP_REMOVED lines=14> */
.L_x_1225:
[----:B------:R-:W-:Y:S05]  /*257d0*/  BSYNC.RECONVERGENT B2 ;  /* 0x0000000000027941 */ /* 0x000fea0003800200 */
.L_x_1224:
        /* <DEDUP_REMOVED lines=14> */
.L_x_1227:
[----:B------:R-:W-:Y:S05]  /*258c0*/  BSYNC.RECONVERGENT B2 ;  /* 0x0000000000027941 */ /* 0x000fea0003800200 */
.L_x_1226:
        /* <DEDUP_REMOVED lines=14> */
.L_x_1229:
[----:B------:R-:W-:Y:S05]  /*259b0*/  BSYNC.RECONVERGENT B2 ;  /* 0x0000000000027941 */ /* 0x000fea0003800200 */
.L_x_1228:
        /* <DEDUP_REMOVED lines=14> */
.L_x_1231:
[----:B------:R-:W-:Y:S05]  /*25aa0*/  BSYNC.RECONVERGENT B2 ;  /* 0x0000000000027941 */ /* 0x000fea0003800200 */
.L_x_1230:
        /* <DEDUP_REMOVED lines=14> */
.L_x_1233:
[----:B------:R-:W-:Y:S05]  /*25b90*/  BSYNC.RECONVERGENT B2 ;  /* 0x0000000000027941 */ /* 0x000fea0003800200 */
.L_x_1232:
        /* <DEDUP_REMOVED lines=14> */
.L_x_1235:
[----:B------:R-:W-:Y:S05]  /*25c80*/  BSYNC.RECONVERGENT B2 ;  /* 0x0000000000027941 */ /* 0x000fea0003800200 */
.L_x_1234:
        /* <DEDUP_REMOVED lines=14> */
.L_x_1237:
[----:B------:R-:W-:Y:S05]  /*25d70*/  BSYNC.RECONVERGENT B2 ;  /* 0x0000000000027941 */ /* 0x000fea0003800200 */
.L_x_1236:
        /* <DEDUP_REMOVED lines=14> */
.L_x_1239:
[----:B------:R-:W-:Y:S05]  /*25e60*/  BSYNC.RECONVERGENT B2 ;  /* 0x0000000000027941 */ /* 0x000fea0003800200 */
.L_x_1238:
        /* <DEDUP_REMOVED lines=14> */
.L_x_1241:
[----:B------:R-:W-:Y:S05]  /*25f50*/  BSYNC.RECONVERGENT B2 ;  /* 0x0000000000027941 */ /* 0x000fea0003800200 */
.L_x_1240:
        /* <DEDUP_REMOVED lines=11> */
.L_x_1181:
[----:B------:R-:W-:Y:S05]  /*26010*/  BSYNC.RECONVERGENT B1 ;  /* 0x0000000000017941 */ /* 0x000fea0003800200 */
.L_x_1180:
        /* <DEDUP_REMOVED lines=38> */
.L_x_1245:
[----:B------:R-:W-:Y:S05]  /*26280*/  BSYNC.RECONVERGENT B2 ;  /* 0x0000000000027941 */ /* 0x000fea0003800200 */
.L_x_1244:
        /* <DEDUP_REMOVED lines=14> */
.L_x_1247:
[----:B------:R-:W-:Y:S05]  /*26370*/  BSYNC.RECONVERGENT B2 ;  /* 0x0000000000027941 */ /* 0x000fea0003800200 */
.L_x_1246:
        /* <DEDUP_REMOVED lines=14> */
.L_x_1249:
[----:B------:R-:W-:Y:S05]  /*26460*/  BSYNC.RECONVERGENT B2 ;  /* 0x0000000000027941 */ /* 0x000fea0003800200 */
.L_x_1248:
        /* <DEDUP_REMOVED lines=14> */
.L_x_1251:
[----:B------:R-:W-:Y:S05]  /*26550*/  BSYNC.RECONVERGENT B2 ;  /* 0x0000000000027941 */ /* 0x000fea0003800200 */
.L_x_1250:
        /* <DEDUP_REMOVED lines=14> */
.L_x_1253:
[----:B------:R-:W-:Y:S05]  /*26640*/  BSYNC.RECONVERGENT B2 ;  /* 0x0000000000027941 */ /* 0x000fea0003800200 */
.L_x_1252:
        /* <DEDUP_REMOVED lines=14> */
.L_x_1255:
[----:B------:R-:W-:Y:S05]  /*26730*/  BSYNC.RECONVERGENT B2 ;  /* 0x0000000000027941 */ /* 0x000fea0003800200 */
.L_x_1254:
        /* <DEDUP_REMOVED lines=14> */
.L_x_1257:
[----:B------:R-:W-:Y:S05]  /*26820*/  BSYNC.RECONVERGENT B2 ;  /* 0x0000000000027941 */ /* 0x000fea0003800200 */
.L_x_1256:
        /* <DEDUP_REMOVED lines=14> */
.L_x_1259:
[----:B------:R-:W-:Y:S05]  /*26910*/  BSYNC.RECONVERGENT B2 ;  /* 0x0000000000027941 */ /* 0x000fea0003800200 */
.L_x_1258:
        /* <DEDUP_REMOVED lines=14> */
.L_x_1261:
[----:B------:R-:W-:Y:S05]  /*26a00*/  BSYNC.RECONVERGENT B2 ;  /* 0x0000000000027941 */ /* 0x000fea0003800200 */
.L_x_1260:
        /* <DEDUP_REMOVED lines=14> */
.L_x_1263:
[----:B------:R-:W-:Y:S05]  /*26af0*/  BSYNC.RECONVERGENT B2 ;  /* 0x0000000000027941 */ /* 0x000fea0003800200 */
.L_x_1262:
        /* <DEDUP_REMOVED lines=14> */
.L_x_1265:
[----:B------:R-:W-:Y:S05]  /*26be0*/  BSYNC.RECONVERGENT B2 ;  /* 0x0000000000027941 */ /* 0x000fea0003800200 */
.L_x_1264:
        /* <DEDUP_REMOVED lines=14> */
.L_x_1267:
[----:B------:R-:W-:Y:S05]  /*26cd0*/  BSYNC.RECONVERGENT B2 ;  /* 0x0000000000027941 */ /* 0x000fea0003800200 */
.L_x_1266:
        /* <DEDUP_REMOVED lines=14> */
.L_x_1269:
[----:B------:R-:W-:Y:S05]  /*26dc0*/  BSYNC.RECONVERGENT B2 ;  /* 0x0000000000027941 */ /* 0x000fea0003800200 */
.L_x_1268:
        /* <DEDUP_REMOVED lines=14> */
.L_x_1271:
[----:B------:R-:W-:Y:S05]  /*26eb0*/  BSYNC.RECONVERGENT B2 ;  /* 0x0000000000027941 */ /* 0x000fea0003800200 */
.L_x_1270:
        /* <DEDUP_REMOVED lines=14> */
.L_x_1273:
[----:B------:R-:W-:Y:S05]  /*26fa0*/  BSYNC.RECONVERGENT B2 ;  /* 0x0000000000027941 */ /* 0x000fea0003800200 */
.L_x_1272:
        /* <DEDUP_REMOVED lines=14> */
.L_x_1275:
[----:B------:R-:W-:Y:S05]  /*27090*/  BSYNC.RECONVERGENT B2 ;  /* 0x0000000000027941 */ /* 0x000fea0003800200 */
.L_x_1274:
        /* <DEDUP_REMOVED lines=14> */
.L_x_1277:
[----:B------:R-:W-:Y:S05]  /*27180*/  BSYNC.RECONVERGENT B2 ;  /* 0x0000000000027941 */ /* 0x000fea0003800200 */
.L_x_1276:
        /* <DEDUP_REMOVED lines=14> */
.L_x_1279:
[----:B------:R-:W-:Y:S05]  /*27270*/  BSYNC.RECONVERGENT B2 ;  /* 0x0000000000027941 */ /* 0x000fea0003800200 */
.L_x_1278:
        /* <DEDUP_REMOVED lines=14> */
.L_x_1281:
[----:B------:R-:W-:Y:S05]  /*27360*/  BSYNC.RECONVERGENT B2 ;  /* 0x0000000000027941 */ /* 0x000fea0003800200 */
.L_x_1280:
        /* <DEDUP_REMOVED lines=14> */
.L_x_1283:
[----:B------:R-:W-:Y:S05]  /*27450*/  BSYNC.RECONVERGENT B2 ;  /* 0x0000000000027941 */ /* 0x000fea0003800200 */
.L_x_1282:
        /* <DEDUP_REMOVED lines=14> */
.L_x_1285:
[----:B------:R-:W-:Y:S05]  /*27540*/  BSYNC.RECONVERGENT B2 ;  /* 0x0000000000027941 */ /* 0x000fea0003800200 */
.L_x_1284:
        /* <DEDUP_REMOVED lines=14> */
.L_x_1287:
[----:B------:R-:W-:Y:S05]  /*27630*/  BSYNC.RECONVERGENT B2 ;  /* 0x0000000000027941 */ /* 0x000fea0003800200 */
.L_x_1286:
        /* <DEDUP_REMOVED lines=14> */
.L_x_1289:
[----:B------:R-:W-:Y:S05]  /*27720*/  BSYNC.RECONVERGENT B2 ;  /* 0x0000000000027941 */ /* 0x000fea0003800200 */
.L_x_1288:
        /* <DEDUP_REMOVED lines=14> */
.L_x_1291:
[----:B------:R-:W-:Y:S05]  /*27810*/  BSYNC.RECONVERGENT B2 ;  /* 0x0000000000027941 */ /* 0x000fea0003800200 */
.L_x_1290:
        /* <DEDUP_REMOVED lines=14> */
.L_x_1293:
[----:B------:R-:W-:Y:S05]  /*27900*/  BSYNC.RECONVERGENT B2 ;  /* 0x0000000000027941 */ /* 0x000fea0003800200 */
.L_x_1292:
        /* <DEDUP_REMOVED lines=14> */
.L_x_1295:
[----:B------:R-:W-:Y:S05]  /*279f0*/  BSYNC.RECONVERGENT B2 ;  /* 0x0000000000027941 */ /* 0x000fea0003800200 */
.L_x_1294:
        /* <DEDUP_REMOVED lines=14> */
.L_x_1297:
[----:B------:R-:W-:Y:S05]  /*27ae0*/  BSYNC.RECONVERGENT B2 ;  /* 0x0000000000027941 */ /* 0x000fea0003800200 */
.L_x_1296:
        /* <DEDUP_REMOVED lines=14> */
.L_x_1299:
[----:B------:R-:W-:Y:S05]  /*27bd0*/  BSYNC.RECONVERGENT B2 ;  /* 0x0000000000027941 */ /* 0x000fea0003800200 */
.L_x_1298:
        /* <DEDUP_REMOVED lines=14> */
.L_x_1301:
[----:B------:R-:W-:Y:S05]  /*27cc0*/  BSYNC.RECONVERGENT B2 ;  /* 0x0000000000027941 */ /* 0x000fea0003800200 */
.L_x_1300:
        /* <DEDUP_REMOVED lines=14> */
.L_x_1303:
[----:B------:R-:W-:Y:S05]  /*27db0*/  BSYNC.RECONVERGENT B2 ;  /* 0x0000000000027941 */ /* 0x000fea0003800200 */
.L_x_1302:
        /* <DEDUP_REMOVED lines=11> */
.L_x_1243:
[----:B------:R-:W-:Y:S05]  /*27e70*/  BSYNC.RECONVERGENT B1 ;  /* 0x0000000000017941 */ /* 0x000fea0003800200 */
.L_x_1242:
        /* <DEDUP_REMOVED lines=38> */
.L_x_1307:
[----:B------:R-:W-:Y:S05]  /*280e0*/  BSYNC.RECONVERGENT B2 ;  /* 0x0000000000027941 */ /* 0x000fea0003800200 */
.L_x_1306:
        /* <DEDUP_REMOVED lines=14> */
.L_x_1309:
[----:B------:R-:W-:Y:S05]  /*281d0*/  BSYNC.RECONVERGENT B2 ;  /* 0x0000000000027941 */ /* 0x000fea0003800200 */
.L_x_1308:
        /* <DEDUP_REMOVED lines=14> */
.L_x_1311:
[----:B------:R-:W-:Y:S05]  /*282c0*/  BSYNC.RECONVERGENT B2 ;  /* 0x0000000000027941 */ /* 0x000fea0003800200 */
.L_x_1310:
        /* <DEDUP_REMOVED lines=14> */
.L_x_1313:
[----:B------:R-:W-:Y:S05]  /*283b0*/  BSYNC.RECONVERGENT B2 ;  /* 0x0000000000027941 */ /* 0x000fea0003800200 */
.L_x_1312:
        /* <DEDUP_REMOVED lines=14> */
.L_x_1315:
[----:B------:R-:W-:Y:S05]  /*284a0*/  BSYNC.RECONVERGENT B2 ;  /* 0x0000000000027941 */ /* 0x000fea0003800200 */
.L_x_1314:
        /* <DEDUP_REMOVED lines=14> */
.L_x_1317:
[----:B------:R-:W-:Y:S05]  /*28590*/  BSYNC.RECONVERGENT B2 ;  /* 0x0000000000027941 */ /* 0x000fea0003800200 */
.L_x_1316:
        /* <DEDUP_REMOVED lines=14> */
.L_x_1319:
[----:B------:R-:W-:Y:S05]  /*28680*/  BSYNC.RECONVERGENT B2 ;  /* 0x0000000000027941 */ /* 0x000fea0003800200 */
.L_x_1318:
        /* <DEDUP_REMOVED lines=14> */
.L_x_1321:
[----:B------:R-:W-:Y:S05]  /*28770*/  BSYNC.RECONVERGENT B2 ;  /* 0x0000000000027941 */ /* 0x000fea0003800200 */
.L_x_1320:
        /* <DEDUP_REMOVED lines=14> */
.L_x_1323:
[----:B------:R-:W-:Y:S05]  /*28860*/  BSYNC.RECONVERGENT B2 ;  /* 0x0000000000027941 */ /* 0x000fea0003800200 */
.L_x_1322:
        /* <DEDUP_REMOVED lines=14> */
.L_x_1325:
[----:B------:R-:W-:Y:S05]  /*28950*/  BSYNC.RECONVERGENT B2 ;  /* 0x0000000000027941 */ /* 0x000fea0003800200 */
.L_x_1324:
        /* <DEDUP_REMOVED lines=14> */
.L_x_1327:
[----:B------:R-:W-:Y:S05]  /*28a40*/  BSYNC.RECONVERGENT B2 ;  /* 0x0000000000027941 */ /* 0x000fea0003800200 */
.L_x_1326:
        /* <DEDUP_REMOVED lines=14> */
.L_x_1329:
[----:B------:R-:W-:Y:S05]  /*28b30*/  BSYNC.RECONVERGENT B2 ;  /* 0x0000000000027941 */ /* 0x000fea0003800200 */
.L_x_1328:
        /* <DEDUP_REMOVED lines=14> */
.L_x_1331:
[----:B------:R-:W-:Y:S05]  /*28c20*/  BSYNC.RECONVERGENT B2 ;  /* 0x0000000000027941 */ /* 0x000fea0003800200 */
.L_x_1330:
        /* <DEDUP_REMOVED lines=14> */
.L_x_1333:
[----:B------:R-:W-:Y:S05]  /*28d10*/  BSYNC.RECONVERGENT B2 ;  /* 0x0000000000027941 */ /* 0x000fea0003800200 */
.L_x_1332:
        /* <DEDUP_REMOVED lines=14> */
.L_x_1335:
[----:B------:R-:W-:Y:S05]  /*28e00*/  BSYNC.RECONVERGENT B2 ;  /* 0x0000000000027941 */ /* 0x000fea0003800200 */
.L_x_1334:
        /* <DEDUP_REMOVED lines=14> */
.L_x_1337:
[----:B------:R-:W-:Y:S05]  /*28ef0*/  BSYNC.RECONVERGENT B2 ;  /* 0x0000000000027941 */ /* 0x000fea0003800200 */
.L_x_1336:
        /* <DEDUP_REMOVED lines=14> */
.L_x_1339:
[----:B------:R-:W-:Y:S05]  /*28fe0*/  BSYNC.RECONVERGENT B2 ;  /* 0x0000000000027941 */ /* 0x000fea0003800200 */
.L_x_1338:
        /* <DEDUP_REMOVED lines=14> */
.L_x_1341:
[----:B------:R-:W-:Y:S05]  /*290d0*/  BSYNC.RECONVERGENT B2 ;  /* 0x0000000000027941 */ /* 0x000fea0003800200 */
.L_x_1340:
        /* <DEDUP_REMOVED lines=14> */
.L_x_1343:
[----:B------:R-:W-:Y:S05]  /*291c0*/  BSYNC.RECONVERGENT B2 ;  /* 0x0000000000027941 */ /* 0x000fea0003800200 */
.L_x_1342:
        /* <DEDUP_REMOVED lines=14> */
.L_x_1345:
[----:B------:R-:W-:Y:S05]  /*292b0*/  BSYNC.RECONVERGENT B2 ;  /* 0x0000000000027941 */ /* 0x000fea0003800200 */
.L_x_1344:
        /* <DEDUP_REMOVED lines=14> */
.L_x_1347:
[----:B------:R-:W-:Y:S05]  /*293a0*/  BSYNC.RECONVERGENT B2 ;  /* 0x0000000000027941 */ /* 0x000fea0003800200 */
.L_x_1346:
        /* <DEDUP_REMOVED lines=14> */
.L_x_1349:
[----:B------:R-:W-:Y:S05]  /*29490*/  BSYNC.RECONVERGENT B2 ;  /* 0x0000000000027941 */ /* 0x000fea0003800200 */
.L_x_1348:
        /* <DEDUP_REMOVED lines=14> */
.L_x_1351:
[----:B------:R-:W-:Y:S05]  /*29580*/  BSYNC.RECONVERGENT B2 ;  /* 0x0000000000027941 */ /* 0x000fea0003800200 */
.L_x_1350:
        /* <DEDUP_REMOVED lines=14> */
.L_x_1353:
[----:B------:R-:W-:Y:S05]  /*29670*/  BSYNC.RECONVERGENT B2 ;  /* 0x0000000000027941 */ /* 0x000fea0003800200 */
.L_x_1352:
        /* <DEDUP_REMOVED lines=14> */
.L_x_1355:
[----:B------:R-:W-:Y:S05]  /*29760*/  BSYNC.RECONVERGENT B2 ;  /* 0x0000000000027941 */ /* 0x000fea0003800200 */
.L_x_1354:
        /* <DEDUP_REMOVED lines=14> */
.L_x_1357:
[----:B------:R-:W-:Y:S05]  /*29850*/  BSYNC.RECONVERGENT B2 ;  /* 0x0000000000027941 */ /* 0x000fea0003800200 */
.L_x_1356:
        /* <DEDUP_REMOVED lines=14> */
.L_x_1359:
[----:B------:R-:W-:Y:S05]  /*29940*/  BSYNC.RECONVERGENT B2 ;  /* 0x0000000000027941 */ /* 0x000fea0003800200 */
.L_x_1358:
        /* <DEDUP_REMOVED lines=14> */
.L_x_1361:
[----:B------:R-:W-:Y:S05]  /*29a30*/  BSYNC.RECONVERGENT B2 ;  /* 0x0000000000027941 */ /* 0x000fea0003800200 */
.L_x_1360:
        /* <DEDUP_REMOVED lines=14> */
.L_x_1363:
[----:B------:R-:W-:Y:S05]  /*29b20*/  BSYNC.RECONVERGENT B2 ;  /* 0x0000000000027941 */ /* 0x000fea0003800200 */
.L_x_1362:
        /* <DEDUP_REMOVED lines=14> */
.L_x_1365:
[----:B------:R-:W-:Y:S05]  /*29c10*/  BSYNC.RECONVERGENT B2 ;  /* 0x0000000000027941 */ /* 0x000fea0003800200 */
.L_x_1364:
        /* <DEDUP_REMOVED lines=11> */
.L_x_1305:
[----:B------:R-:W-:Y:S05]  /*29cd0*/  BSYNC.RECONVERGENT B1 ;  /* 0x0000000000017941 */ /* 0x000fea0003800200 */
.L_x_1304:
        /* <DEDUP_REMOVED lines=38> */
.L_x_1369:
[----:B------:R-:W-:Y:S05]  /*29f40*/  BSYNC.RECONVERGENT B2 ;  /* 0x0000000000027941 */ /* 0x000fea0003800200 */
.L_x_1368:
        /* <DEDUP_REMOVED lines=14> */
.L_x_1371:
[----:B------:R-:W-:Y:S05]  /*2a030*/  BSYNC.RECONVERGENT B2 ;  /* 0x0000000000027941 */ /* 0x000fea0003800200 */
.L_x_1370:
        /* <DEDUP_REMOVED lines=14> */
.L_x_1373:
[----:B------:R-:W-:Y:S05]  /*2a120*/  BSYNC.RECONVERGENT B2 ;  /* 0x0000000000027941 */ /* 0x000fea0003800200 */
.L_x_1372:
        /* <DEDUP_REMOVED lines=14> */
.L_x_1375:
[----:B------:R-:W-:Y:S05]  /*2a210*/  BSYNC.RECONVERGENT B2 ;  /* 0x0000000000027941 */ /* 0x000fea0003800200 */
.L_x_1374:
        /* <DEDUP_REMOVED lines=14> */
.L_x_1377:
[----:B------:R-:W-:Y:S05]  /*2a300*/  BSYNC.RECONVERGENT B2 ;  /* 0x0000000000027941 */ /* 0x000fea0003800200 */
.L_x_1376:
        /* <DEDUP_REMOVED lines=14> */
.L_x_1379:
[----:B------:R-:W-:Y:S05]  /*2a3f0*/  BSYNC.RECONVERGENT B2 ;  /* 0x0000000000027941 */ /* 0x000fea0003800200 */
.L_x_1378:
        /* <DEDUP_REMOVED lines=14> */
.L_x_1381:
[----:B------:R-:W-:Y:S05]  /*2a4e0*/  BSYNC.RECONVERGENT B2 ;  /* 0x0000000000027941 */ /* 0x000fea0003800200 */
.L_x_1380:
        /* <DEDUP_REMOVED lines=14> */
.L_x_1383:
[----:B------:R-:W-:Y:S05]  /*2a5d0*/  BSYNC.RECONVERGENT B2 ;  /* 0x0000000000027941 */ /* 0x000fea0003800200 */
.L_x_1382:
        /* <DEDUP_REMOVED lines=14> */
.L_x_1385:
[----:B------:R-:W-:Y:S05]  /*2a6c0*/  BSYNC.RECONVERGENT B2 ;  /* 0x0000000000027941 */ /* 0x000fea0003800200 */
.L_x_1384:
        /* <DEDUP_REMOVED lines=14> */
.L_x_1387:
[----:B------:R-:W-:Y:S05]  /*2a7b0*/  BSYNC.RECONVERGENT B2 ;  /* 0x0000000000027941 */ /* 0x000fea0003800200 */
.L_x_1386:
        /* <DEDUP_REMOVED lines=14> */
.L_x_1389:
[----:B------:R-:W-:Y:S05]  /*2a8a0*/  BSYNC.RECONVERGENT B2 ;  /* 0x0000000000027941 */ /* 0x000fea0003800200 */
.L_x_1388:
        /* <DEDUP_REMOVED lines=14> */
.L_x_1391:
[----:B------:R-:W-:Y:S05]  /*2a990*/  BSYNC.RECONVERGENT B2 ;  /* 0x0000000000027941 */ /* 0x000fea0003800200 */
.L_x_1390:
        /* <DEDUP_REMOVED lines=14> */
.L_x_1393:
[----:B------:R-:W-:Y:S05]  /*2aa80*/  BSYNC.RECONVERGENT B2 ;  /* 0x0000000000027941 */ /* 0x000fea0003800200 */
.L_x_1392:
        /* <DEDUP_REMOVED lines=14> */
.L_x_1395:
[----:B------:R-:W-:Y:S05]  /*2ab70*/  BSYNC.RECONVERGENT B2 ;  /* 0x0000000000027941 */ /* 0x000fea0003800200 */
.L_x_1394:
        /* <DEDUP_REMOVED lines=14> */
.L_x_1397:
[----:B------:R-:W-:Y:S05]  /*2ac60*/  BSYNC.RECONVERGENT B2 ;  /* 0x0000000000027941 */ /* 0x000fea0003800200 */
.L_x_1396:
        /* <DEDUP_REMOVED lines=14> */
.L_x_1399:
[----:B------:R-:W-:Y:S05]  /*2ad50*/  BSYNC.RECONVERGENT B2 ;  /* 0x0000000000027941 */ /* 0x000fea0003800200 */
.L_x_1398:
        /* <DEDUP_REMOVED lines=14> */
.L_x_1401:
[----:B------:R-:W-:Y:S05]  /*2ae40*/  BSYNC.RECONVERGENT B2 ;  /* 0x0000000000027941 */ /* 0x000fea0003800200 */
.L_x_1400:
        /* <DEDUP_REMOVED lines=14> */
.L_x_1403:
[----:B------:R-:W-:Y:S05]  /*2af30*/  BSYNC.RECONVERGENT B2 ;  /* 0x0000000000027941 */ /* 0x000fea0003800200 */
.L_x_1402:
        /* <DEDUP_REMOVED lines=14> */
.L_x_1405:
[----:B------:R-:W-:Y:S05]  /*2b020*/  BSYNC.RECONVERGENT B2 ;  /* 0x0000000000027941 */ /* 0x000fea0003800200 */
.L_x_1404:
        /* <DEDUP_REMOVED lines=14> */
.L_x_1407:
[----:B------:R-:W-:Y:S05]  /*2b110*/  BSYNC.RECONVERGENT B2 ;  /* 0x0000000000027941 */ /* 0x000fea0003800200 */
.L_x_1406:
        /* <DEDUP_REMOVED lines=14> */
.L_x_1409:
[----:B------:R-:W-:Y:S05]  /*2b200*/  BSYNC.RECONVERGENT B2 ;  /* 0x0000000000027941 */ /* 0x000fea0003800200 */
.L_x_1408:
        /* <DEDUP_REMOVED lines=14> */
.L_x_1411:
[----:B------:R-:W-:Y:S05]  /*2b2f0*/  BSYNC.RECONVERGENT B2 ;  /* 0x0000000000027941 */ /* 0x000fea0003800200 */
.L_x_1410:
        /* <DEDUP_REMOVED lines=14> */
.L_x_1413:
[----:B------:R-:W-:Y:S05]  /*2b3e0*/  BSYNC.RECONVERGENT B2 ;  /* 0x0000000000027941 */ /* 0x000fea0003800200 */
.L_x_1412:
        /* <DEDUP_REMOVED lines=14> */
.L_x_1415:
[----:B------:R-:W-:Y:S05]  /*2b4d0*/  BSYNC.RECONVERGENT B2 ;  /* 0x0000000000027941 */ /* 0x000fea0003800200 */
.L_x_1414:
        /* <DEDUP_REMOVED lines=14> */
.L_x_1417:
[----:B------:R-:W-:Y:S05]  /*2b5c0*/  BSYNC.RECONVERGENT B2 ;  /* 0x0000000000027941 */ /* 0x000fea0003800200 */
.L_x_1416:
        /* <DEDUP_REMOVED lines=14> */
.L_x_1419:
[----:B------:R-:W-:Y:S05]  /*2b6b0*/  BSYNC.RECONVERGENT B2 ;  /* 0x0000000000027941 */ /* 0x000fea0003800200 */
.L_x_1418:
        /* <DEDUP_REMOVED lines=14> */
.L_x_1421:
[----:B------:R-:W-:Y:S05]  /*2b7a0*/  BSYNC.RECONVERGENT B2 ;  /* 0x0000000000027941 */ /* 0x000fea0003800200 */
.L_x_1420:
        /* <DEDUP_REMOVED lines=14> */
.L_x_1423:
[----:B------:R-:W-:Y:S05]  /*2b890*/  BSYNC.RECONVERGENT B2 ;  /* 0x0000000000027941 */ /* 0x000fea0003800200 */
.L_x_1422:
        /* <DEDUP_REMOVED lines=14> */
.L_x_1425:
[----:B------:R-:W-:Y:S05]  /*2b980*/  BSYNC.RECONVERGENT B2 ;  /* 0x0000000000027941 */ /* 0x000fea0003800200 */
.L_x_1424:
        /* <DEDUP_REMOVED lines=14> */
.L_x_1427:
[----:B------:R-:W-:Y:S05]  /*2ba70*/  BSYNC.RECONVERGENT B2 ;  /* 0x0000000000027941 */ /* 0x000fea0003800200 */
.L_x_1426:
        /* <DEDUP_REMOVED lines=11> */
.L_x_1367:
[----:B------:R-:W-:Y:S05]  /*2bb30*/  BSYNC.RECONVERGENT B1 ;  /* 0x0000000000017941 */ /* 0x000fea0003800200 */
.L_x_1366:
        /* <DEDUP_REMOVED lines=38> */
.L_x_1431:
[----:B------:R-:W-:Y:S05]  /*2bda0*/  BSYNC.RECONVERGENT B2 ;  /* 0x0000000000027941 */ /* 0x000fea0003800200 */
.L_x_1430:
        /* <DEDUP_REMOVED lines=14> */
.L_x_1433:
[----:B------:R-:W-:Y:S05]  /*2be90*/  BSYNC.RECONVERGENT B2 ;  /* 0x0000000000027941 */ /* 0x000fea0003800200 */
.L_x_1432:
        /* <DEDUP_REMOVED lines=14> */
.L_x_1435:
[----:B------:R-:W-:Y:S05]  /*2bf80*/  BSYNC.RECONVERGENT B2 ;  /* 0x0000000000027941 */ /* 0x000fea0003800200 */
.L_x_1434:
        /* <DEDUP_REMOVED lines=14> */
.L_x_1437:
[----:B------:R-:W-:Y:S05]  /*2c070*/  BSYNC.RECONVERGENT B2 ;  /* 0x0000000000027941 */ /* 0x000fea0003800200 */
.L_x_1436:
        /* <DEDUP_REMOVED lines=14> */
.L_x_1439:
[----:B------:R-:W-:Y:S05]  /*2c160*/  BSYNC.RECONVERGENT B2 ;  /* 0x0000000000027941 */ /* 0x000fea0003800200 */
.L_x_1438:
        /* <DEDUP_REMOVED lines=14> */
.L_x_1441:
[----:B------:R-:W-:Y:S05]  /*2c250*/  BSYNC.RECONVERGENT B2 ;  /* 0x0000000000027941 */ /* 0x000fea0003800200 */
.L_x_1440:
        /* <DEDUP_REMOVED lines=14> */
.L_x_1443:
[----:B------:R-:W-:Y:S05]  /*2c340*/  BSYNC.RECONVERGENT B2 ;  /* 0x0000000000027941 */ /* 0x000fea0003800200 */
.L_x_1442:
        /* <DEDUP_REMOVED lines=14> */
.L_x_1445:
[----:B------:R-:W-:Y:S05]  /*2c430*/  BSYNC.RECONVERGENT B2 ;  /* 0x0000000000027941 */ /* 0x000fea0003800200 */
.L_x_1444:
        /* <DEDUP_REMOVED lines=14> */
.L_x_1447:
[----:B------:R-:W-:Y:S05]  /*2c520*/  BSYNC.RECONVERGENT B2 ;  /* 0x0000000000027941 */ /* 0x000fea0003800200 */
.L_x_1446:
        /* <DEDUP_REMOVED lines=14> */
.L_x_1449:
[----:B------:R-:W-:Y:S05]  /*2c610*/  BSYNC.RECONVERGENT B2 ;  /* 0x0000000000027941 */ /* 0x000fea0003800200 */
.L_x_1448:
        /* <DEDUP_REMOVED lines=14> */
.L_x_1451:
[----:B------:R-:W-:Y:S05]  /*2c700*/  BSYNC.RECONVERGENT B2 ;  /* 0x0000000000027941 */ /* 0x000fea0003800200 */
.L_x_1450:
        /* <DEDUP_REMOVED lines=14> */
.L_x_1453:
[----:B------:R-:W-:Y:S05]  /*2c7f0*/  BSYNC.RECONVERGENT B2 ;  /* 0x0000000000027941 */ /* 0x000fea0003800200 */
.L_x_1452:
        /* <DEDUP_REMOVED lines=14> */
.L_x_1455:
[----:B------:R-:W-:Y:S05]  /*2c8e0*/  BSYNC.RECONVERGENT B2 ;  /* 0x0000000000027941 */ /* 0x000fea0003800200 */
.L_x_1454:
        /* <DEDUP_REMOVED lines=14> */
.L_x_1457:
[----:B------:R-:W-:Y:S05]  /*2c9d0*/  BSYNC.RECONVERGENT B2 ;  /* 0x0000000000027941 */ /* 0x000fea0003800200 */
.L_x_1456:
        /* <DEDUP_REMOVED lines=14> */
.L_x_1459:
[----:B------:R-:W-:Y:S05]  /*2cac0*/  BSYNC.RECONVERGENT B2 ;  /* 0x0000000000027941 */ /* 0x000fea0003800200 */
.L_x_1458:
        /* <DEDUP_REMOVED lines=14> */
.L_x_1461:
[----:B------:R-:W-:Y:S05]  /*2cbb0*/  BSYNC.RECONVERGENT B2 ;  /* 0x0000000000027941 */ /* 0x000fea0003800200 */
.L_x_1460:
        /* <DEDUP_REMOVED lines=14> */
.L_x_1463:
[----:B------:R-:W-:Y:S05]  /*2cca0*/  BSYNC.RECONVERGENT B2 ;  /* 0x0000000000027941 */ /* 0x000fea0003800200 */
.L_x_1462:
        /* <DEDUP_REMOVED lines=14> */
.L_x_1465:
[----:B------:R-:W-:Y:S05]  /*2cd90*/  BSYNC.RECONVERGENT B2 ;  /* 0x0000000000027941 */ /* 0x000fea0003800200 */
.L_x_1464:
        /* <DEDUP_REMOVED lines=14> */
.L_x_1467:
[----:B------:R-:W-:Y:S05]  /*2ce80*/  BSYNC.RECONVERGENT B2 ;  /* 0x0000000000027941 */ /* 0x000fea0003800200 */
.L_x_1466:
        /* <DEDUP_REMOVED lines=14> */
.L_x_1469:
[----:B------:R-:W-:Y:S05]  /*2cf70*/  BSYNC.RECONVERGENT B2 ;  /* 0x0000000000027941 */ /* 0x000fea0003800200 */
.L_x_1468:
        /* <DEDUP_REMOVED lines=14> */
.L_x_1471:
[----:B------:R-:W-:Y:S05]  /*2d060*/  BSYNC.RECONVERGENT B2 ;  /* 0x0000000000027941 */ /* 0x000fea0003800200 */
.L_x_1470:
        /* <DEDUP_REMOVED lines=14> */
.L_x_1473:
[----:B------:R-:W-:Y:S05]  /*2d150*/  BSYNC.RECONVERGENT B2 ;  /* 0x0000000000027941 */ /* 0x000fea0003800200 */
.L_x_1472:
        /* <DEDUP_REMOVED lines=14> */
.L_x_1475:
[----:B------:R-:W-:Y:S05]  /*2d240*/  BSYNC.RECONVERGENT B2 ;  /* 0x0000000000027941 */ /* 0x000fea0003800200 */
.L_x_1474:
        /* <DEDUP_REMOVED lines=14> */
.L_x_1477:
[----:B------:R-:W-:Y:S05]  /*2d330*/  BSYNC.RECONVERGENT B2 ;  /* 0x0000000000027941 */ /* 0x000fea0003800200 */
.L_x_1476:
        /* <DEDUP_REMOVED lines=14> */
.L_x_1479:
[----:B------:R-:W-:Y:S05]  /*2d420*/  BSYNC.RECONVERGENT B2 ;  /* 0x0000000000027941 */ /* 0x000fea0003800200 */
.L_x_1478:
        /* <DEDUP_REMOVED lines=14> */
.L_x_1481:
[----:B------:R-:W-:Y:S05]  /*2d510*/  BSYNC.RECONVERGENT B2 ;  /* 0x0000000000027941 */ /* 0x000fea0003800200 */
.L_x_1480:
        /* <DEDUP_REMOVED lines=14> */
.L_x_1483:
[----:B------:R-:W-:Y:S05]  /*2d600*/  BSYNC.RECONVERGENT B2 ;  /* 0x0000000000027941 */ /* 0x000fea0003800200 */
.L_x_1482:
        /* <DEDUP_REMOVED lines=14> */
.L_x_1485:
[----:B------:R-:W-:Y:S05]  /*2d6f0*/  BSYNC.RECONVERGENT B2 ;  /* 0x0000000000027941 */ /* 0x000fea0003800200 */
.L_x_1484:
        /* <DEDUP_REMOVED lines=14> */
.L_x_1487:
[----:B------:R-:W-:Y:S05]  /*2d7e0*/  BSYNC.RECONVERGENT B2 ;  /* 0x0000000000027941 */ /* 0x000fea0003800200 */
.L_x_1486:
        /* <DEDUP_REMOVED lines=14> */
.L_x_1489:
[----:B------:R-:W-:Y:S05]  /*2d8d0*/  BSYNC.RECONVERGENT B2 ;  /* 0x0000000000027941 */ /* 0x000fea0003800200 */
.L_x_1488:
        /* <DEDUP_REMOVED lines=11> */
.L_x_1429:
[----:B------:R-:W-:Y:S05]  /*2d990*/  BSYNC.RECONVERGENT B1 ;  /* 0x0000000000017941 */ /* 0x000fea0003800200 */
.L_x_1428:
        /* <DEDUP_REMOVED lines=38> */
.L_x_1493:
[----:B------:R-:W-:Y:S05]  /*2dc00*/  BSYNC.RECONVERGENT B2 ;  /* 0x0000000000027941 */ /* 0x000fea0003800200 */
.L_x_1492:
        /* <DEDUP_REMOVED lines=14> */
.L_x_1495:
[----:B------:R-:W-:Y:S05]  /*2dcf0*/  BSYNC.RECONVERGENT B2 ;  /* 0x0000000000027941 */ /* 0x000fea0003800200 */
.L_x_1494:
        /* <DEDUP_REMOVED lines=14> */
.L_x_1497:
[----:B------:R-:W-:Y:S05]  /*2dde0*/  BSYNC.RECONVERGENT B2 ;  /* 0x0000000000027941 */ /* 0x000fea0003800200 */
.L_x_1496:
        /* <DEDUP_REMOVED lines=14> */
.L_x_1499:
[----:B------:R-:W-:Y:S05]  /*2ded0*/  BSYNC.RECONVERGENT B2 ;  /* 0x0000000000027941 */ /* 0x000fea0003800200 */
.L_x_1498:
        /* <DEDUP_REMOVED lines=14> */
.L_x_1501:
[----:B------:R-:W-:Y:S05]  /*2dfc0*/  BSYNC.RECONVERGENT B2 ;  /* 0x0000000000027941 */ /* 0x000fea0003800200 */
.L_x_1500:
        /* <DEDUP_REMOVED lines=14> */
.L_x_1503:
[----:B------:R-:W-:Y:S05]  /*2e0b0*/  BSYNC.RECONVERGENT B2 ;  /* 0x0000000000027941 */ /* 0x000fea0003800200 */
.L_x_1502:
        /* <DEDUP_REMOVED lines=14> */
.L_x_1505:
[----:B------:R-:W-:Y:S05]  /*2e1a0*/  BSYNC.RECONVERGENT B2 ;  /* 0x0000000000027941 */ /* 0x000fea0003800200 */
.L_x_1504:
        /* <DEDUP_REMOVED lines=14> */
.L_x_1507:
[----:B------:R-:W-:Y:S05]  /*2e290*/  BSYNC.RECONVERGENT B2 ;  /* 0x0000000000027941 */ /* 0x000fea0003800200 */
.L_x_1506:
        /* <DEDUP_REMOVED lines=14> */
.L_x_1509:
[----:B------:R-:W-:Y:S05]  /*2e380*/  BSYNC.RECONVERGENT B2 ;  /* 0x0000000000027941 */ /* 0x000fea0003800200 */
.L_x_1508:
        /* <DEDUP_REMOVED lines=14> */
.L_x_1511:
[----:B------:R-:W-:Y:S05]  /*2e470*/  BSYNC.RECONVERGENT B2 ;  /* 0x0000000000027941 */ /* 0x000fea0003800200 */
.L_x_1510:
        /* <DEDUP_REMOVED lines=14> */
.L_x_1513:
[----:B------:R-:W-:Y:S05]  /*2e560*/  BSYNC.RECONVERGENT B2 ;  /* 0x0000000000027941 */ /* 0x000fea0003800200 */
.L_x_1512:
        /* <DEDUP_REMOVED lines=14> */
.L_x_1515:
[----:B------:R-:W-:Y:S05]  /*2e650*/  BSYNC.RECONVERGENT B2 ;  /* 0x0000000000027941 */ /* 0x000fea0003800200 */
.L_x_1514:
        /* <DEDUP_REMOVED lines=14> */
.L_x_1517:
[----:B------:R-:W-:Y:S05]  /*2e740*/  BSYNC.RECONVERGENT B2 ;  /* 0x0000000000027941 */ /* 0x000fea0003800200 */
.L_x_1516:
        /* <DEDUP_REMOVED lines=14> */
.L_x_1519:
[----:B------:R-:W-:Y:S05]  /*2e830*/  BSYNC.RECONVERGENT B2 ;  /* 0x0000000000027941 */ /* 0x000fea0003800200 */
.L_x_1518:
        /* <DEDUP_REMOVED lines=14> */
.L_x_1521:
[----:B------:R-:W-:Y:S05]  /*2e920*/  BSYNC.RECONVERGENT B2 ;  /* 0x0000000000027941 */ /* 0x000fea0003800200 */
.L_x_1520:
        /* <DEDUP_REMOVED lines=14> */
.L_x_1523:
[----:B------:R-:W-:Y:S05]  /*2ea10*/  BSYNC.RECONVERGENT B2 ;  /* 0x0000000000027941 */ /* 0x000fea0003800200 */
.L_x_1522:
        /* <DEDUP_REMOVED lines=14> */
.L_x_1525:
[----:B------:R-:W-:Y:S05]  /*2eb00*/  BSYNC.RECONVERGENT B2 ;  /* 0x0000000000027941 */ /* 0x000fea0003800200 */
.L_x_1524:
        /* <DEDUP_REMOVED lines=14> */
.L_x_1527:
[----:B------:R-:W-:Y:S05]  /*2ebf0*/  BSYNC.RECONVERGENT B2 ;  /* 0x0000000000027941 */ /* 0x000fea0003800200 */
.L_x_1526:
        /* <DEDUP_REMOVED lines=14> */
.L_x_1529:
[----:B------:R-:W-:Y:S05]  /*2ece0*/  BSYNC.RECONVERGENT B2 ;  /* 0x0000000000027941 */ /* 0x000fea0003800200 */
.L_x_1528:
        /* <DEDUP_REMOVED lines=14> */
.L_x_1531:
[----:B------:R-:W-:Y:S05]  /*2edd0*/  BSYNC.RECONVERGENT B2 ;  /* 0x0000000000027941 */ /* 0x000fea0003800200 */
.L_x_1530:
        /* <DEDUP_REMOVED lines=14> */
.L_x_1533:
[----:B------:R-:W-:Y:S05]  /*2eec0*/  BSYNC.RECONVERGENT B2 ;  /* 0x0000000000027941 */ /* 0x000fea0003800200 */
.L_x_1532:
        /* <DEDUP_REMOVED lines=14> */
.L_x_1535:
[----:B------:R-:W-:Y:S05]  /*2efb0*/  BSYNC.RECONVERGENT B2 ;  /* 0x0000000000027941 */ /* 0x000fea0003800200 */
.L_x_1534:
        /* <DEDUP_REMOVED lines=14> */
.L_x_1537:
[----:B------:R-:W-:Y:S05]  /*2f0a0*/  BSYNC.RECONVERGENT B2 ;  /* 0x0000000000027941 */ /* 0x000fea0003800200 */
.L_x_1536:
        /* <DEDUP_REMOVED lines=14> */
.L_x_1539:
[----:B------:R-:W-:Y:S05]  /*2f190*/  BSYNC.RECONVERGENT B2 ;  /* 0x0000000000027941 */ /* 0x000fea0003800200 */
.L_x_1538:
        /* <DEDUP_REMOVED lines=14> */
.L_x_1541:
[----:B------:R-:W-:Y:S05]  /*2f280*/  BSYNC.RECONVERGENT B2 ;  /* 0x0000000000027941 */ /* 0x000fea0003800200 */
.L_x_1540:
        /* <DEDUP_REMOVED lines=14> */
.L_x_1543:
[----:B------:R-:W-:Y:S05]  /*2f370*/  BSYNC.RECONVERGENT B2 ;  /* 0x0000000000027941 */ /* 0x000fea0003800200 */
.L_x_1542:
        /* <DEDUP_REMOVED lines=14> */
.L_x_1545:
[----:B------:R-:W-:Y:S05]  /*2f460*/  BSYNC.RECONVERGENT B2 ;  /* 0x0000000000027941 */ /* 0x000fea0003800200 */
.L_x_1544:
        /* <DEDUP_REMOVED lines=14> */
.L_x_1547:
[----:B------:R-:W-:Y:S05]  /*2f550*/  BSYNC.RECONVERGENT B2 ;  /* 0x0000000000027941 */ /* 0x000fea0003800200 */
.L_x_1546:
        /* <DEDUP_REMOVED lines=14> */
.L_x_1549:
[----:B------:R-:W-:Y:S05]  /*2f640*/  BSYNC.RECONVERGENT B2 ;  /* 0x0000000000027941 */ /* 0x000fea0003800200 */
.L_x_1548:
        /* <DEDUP_REMOVED lines=14> */
.L_x_1551:
[----:B------:R-:W-:Y:S05]  /*2f730*/  BSYNC.RECONVERGENT B2 ;  /* 0x0000000000027941 */ /* 0x000fea0003800200 */
.L_x_1550:
        /* <DEDUP_REMOVED lines=11> */
.L_x_1491:
[----:B------:R-:W-:Y:S05]  /*2f7f0*/  BSYNC.RECONVERGENT B1 ;  /* 0x0000000000017941 */ /* 0x000fea0003800200 */
.L_x_1490:
        /* <DEDUP_REMOVED lines=38> */
.L_x_1555:
[----:B------:R-:W-:Y:S05]  /*2fa60*/  BSYNC.RECONVERGENT B2 ;  /* 0x0000000000027941 */ /* 0x000fea0003800200 */
.L_x_1554:
        /* <DEDUP_REMOVED lines=14> */
.L_x_1557:
[----:B------:R-:W-:Y:S05]  /*2fb50*/  BSYNC.RECONVERGENT B2 ;  /* 0x0000000000027941 */ /* 0x000fea0003800200 */
.L_x_1556:
        /* <DEDUP_REMOVED lines=14> */
.L_x_1559:
[----:B------:R-:W-:Y:S05]  /*2fc40*/  BSYNC.RECONVERGENT B2 ;  /* 0x0000000000027941 */ /* 0x000fea0003800200 */
.L_x_1558:
        /* <DEDUP_REMOVED lines=14> */
.L_x_1561:
[----:B------:R-:W-:Y:S05]  /*2fd30*/  BSYNC.RECONVERGENT B2 ;  /* 0x0000000000027941 */ /* 0x000fea0003800200 */
.L_x_1560:
        /* <DEDUP_REMOVED lines=14> */
.L_x_1563:
[----:B------:R-:W-:Y:S05]  /*2fe20*/  BSYNC.RECONVERGENT B2 ;  /* 0x0000000000027941 */ /* 0x000fea0003800200 */
.L_x_1562:
        /* <DEDUP_REMOVED lines=14> */
.L_x_1565:
[----:B------:R-:W-:Y:S05]  /*2ff10*/  BSYNC.RECONVERGENT B2 ;  /* 0x0000000000027941 */ /* 0x000fea0003800200 */
.L_x_1564:
        /* <DEDUP_REMOVED lines=14> */
.L_x_1567:
[----:B------:R-:W-:Y:S05]  /*30000*/  BSYNC.RECONVERGENT B2 ;  /* 0x0000000000027941 */ /* 0x000fea0003800200 */
.L_x_1566:
        /* <DEDUP_REMOVED lines=14> */
.L_x_1569:
[----:B------:R-:W-:Y:S05]  /*300f0*/  BSYNC.RECONVERGENT B2 ;  /* 0x0000000000027941 */ /* 0x000fea0003800200 */
.L_x_1568:
        /* <DEDUP_REMOVED lines=14> */
.L_x_1571:
[----:B------:R-:W-:Y:S05]  /*301e0*/  BSYNC.RECONVERGENT B2 ;  /* 0x0000000000027941 */ /* 0x000fea0003800200 */
.L_x_1570:
        /* <DEDUP_REMOVED lines=14> */
.L_x_1573:
[----:B------:R-:W-:Y:S05]  /*302d0*/  BSYNC.RECONVERGENT B2 ;  /* 0x0000000000027941 */ /* 0x000fea0003800200 */
.L_x_1572:
        /* <DEDUP_REMOVED lines=14> */
.L_x_1575:
[----:B------:R-:W-:Y:S05]  /*303c0*/  BSYNC.RECONVERGENT B2 ;  /* 0x0000000000027941 */ /* 0x000fea0003800200 */
.L_x_1574:
        /* <DEDUP_REMOVED lines=14> */
.L_x_1577:
[----:B------:R-:W-:Y:S05]  /*304b0*/  BSYNC.RECONVERGENT B2 ;  /* 0x0000000000027941 */ /* 0x000fea0003800200 */
.L_x_1576:
        /* <DEDUP_REMOVED lines=14> */
.L_x_1579:
[----:B------:R-:W-:Y:S05]  /*305a0*/  BSYNC.RECONVERGENT B2 ;  /* 0x0000000000027941 */ /* 0x000fea0003800200 */
.L_x_1578:
        /* <DEDUP_REMOVED lines=14> */
.L_x_1581:
[----:B------:R-:W-:Y:S05]  /*30690*/  BSYNC.RECONVERGENT B2 ;  /* 0x0000000000027941 */ /* 0x000fea0003800200 */
.L_x_1580:
        /* <DEDUP_REMOVED lines=14> */
.L_x_1583:
[----:B------:R-:W-:Y:S05]  /*30780*/  BSYNC.RECONVERGENT B2 ;  /* 0x0000000000027941 */ /* 0x000fea0003800200 */
.L_x_1582:
        /* <DEDUP_REMOVED lines=14> */
.L_x_1585:
[----:B------:R-:W-:Y:S05]  /*30870*/  BSYNC.RECONVERGENT B2 ;  /* 0x0000000000027941 */ /* 0x000fea0003800200 */
.L_x_1584:
        /* <DEDUP_REMOVED lines=14> */
.L_x_1587:
[----:B------:R-:W-:Y:S05]  /*30960*/  BSYNC.RECONVERGENT B2 ;  /* 0x0000000000027941 */ /* 0x000fea0003800200 */
.L_x_1586:
        /* <DEDUP_REMOVED lines=14> */
.L_x_1589:
[----:B------:R-:W-:Y:S05]  /*30a50*/  BSYNC.RECONVERGENT B2 ;  /* 0x0000000000027941 */ /* 0x000fea0003800200 */
.L_x_1588:
        /* <DEDUP_REMOVED lines=14> */
.L_x_1591:
[----:B------:R-:W-:Y:S05]  /*30b40*/  BSYNC.RECONVERGENT B2 ;  /* 0x0000000000027941 */ /* 0x000fea0003800200 */
.L_x_1590:
        /* <DEDUP_REMOVED lines=14> */
.L_x_1593:
[----:B------:R-:W-:Y:S05]  /*30c30*/  BSYNC.RECONVERGENT B2 ;  /* 0x0000000000027941 */ /* 0x000fea0003800200 */
.L_x_1592:
        /* <DEDUP_REMOVED lines=14> */
.L_x_1595:
[----:B------:R-:W-:Y:S05]  /*30d20*/  BSYNC.RECONVERGENT B2 ;  /* 0x0000000000027941 */ /* 0x000fea0003800200 */
.L_x_1594:
        /* <DEDUP_REMOVED lines=14> */
.L_x_1597:
[----:B------:R-:W-:Y:S05]  /*30e10*/  BSYNC.RECONVERGENT B2 ;  /* 0x0000000000027941 */ /* 0x000fea0003800200 */
.L_x_1596:
        /* <DEDUP_REMOVED lines=14> */
.L_x_1599:
[----:B------:R-:W-:Y:S05]  /*30f00*/  BSYNC.RECONVERGENT B2 ;  /* 0x0000000000027941 */ /* 0x000fea0003800200 */
.L_x_1598:
        /* <DEDUP_REMOVED lines=14> */
.L_x_1601:
[----:B------:R-:W-:Y:S05]  /*30ff0*/  BSYNC.RECONVERGENT B2 ;  /* 0x0000000000027941 */ /* 0x000fea0003800200 */
.L_x_1600:
        /* <DEDUP_REMOVED lines=14> */
.L_x_1603:
[----:B------:R-:W-:Y:S05]  /*310e0*/  BSYNC.RECONVERGENT B2 ;  /* 0x0000000000027941 */ /* 0x000fea0003800200 */
.L_x_1602:
        /* <DEDUP_REMOVED lines=14> */
.L_x_1605:
[----:B------:R-:W-:Y:S05]  /*311d0*/  BSYNC.RECONVERGENT B2 ;  /* 0x0000000000027941 */ /* 0x000fea0003800200 */
.L_x_1604:
        /* <DEDUP_REMOVED lines=14> */
.L_x_1607:
[----:B------:R-:W-:Y:S05]  /*312c0*/  BSYNC.RECONVERGENT B2 ;  /* 0x0000000000027941 */ /* 0x000fea0003800200 */
.L_x_1606:
        /* <DEDUP_REMOVED lines=14> */
.L_x_1609:
[----:B------:R-:W-:Y:S05]  /*313b0*/  BSYNC.RECONVERGENT B2 ;  /* 0x0000000000027941 */ /* 0x000fea0003800200 */
.L_x_1608:
        /* <DEDUP_REMOVED lines=14> */
.L_x_1611:
[----:B------:R-:W-:Y:S05]  /*314a0*/  BSYNC.RECONVERGENT B2 ;  /* 0x0000000000027941 */ /* 0x000fea0003800200 */
.L_x_1610:
        /* <DEDUP_REMOVED lines=14> */
.L_x_1613:
[----:B------:R-:W-:Y:S05]  /*31590*/  BSYNC.RECONVERGENT B2 ;  /* 0x0000000000027941 */ /* 0x000fea0003800200 */
.L_x_1612:
        /* <DEDUP_REMOVED lines=11> */
.L_x_1553:
[----:B------:R-:W-:Y:S05]  /*31650*/  BSYNC.RECONVERGENT B1 ;  /* 0x0000000000017941 */ /* 0x000fea0003800200 */
.L_x_1552:
        /* <DEDUP_REMOVED lines=38> */
.L_x_1617:
[----:B------:R-:W-:Y:S05]  /*318c0*/  BSYNC.RECONVERGENT B2 ;  /* 0x0000000000027941 */ /* 0x000fea0003800200 */
.L_x_1616:
        /* <DEDUP_REMOVED lines=14> */
.L_x_1619:
[----:B------:R-:W-:Y:S05]  /*319b0*/  BSYNC.RECONVERGENT B2 ;  /* 0x0000000000027941 */ /* 0x000fea0003800200 */
.L_x_1618:
        /* <DEDUP_REMOVED lines=14> */
.L_x_1621:
[----:B------:R-:W-:Y:S05]  /*31aa0*/  BSYNC.RECONVERGENT B2 ;  /* 0x0000000000027941 */ /* 0x000fea0003800200 */
.L_x_1620:
        /* <DEDUP_REMOVED lines=14> */
.L_x_1623:
[----:B------:R-:W-:Y:S05]  /*31b90*/  BSYNC.RECONVERGENT B2 ;  /* 0x0000000000027941 */ /* 0x000fea0003800200 */
.L_x_1622:
        /* <DEDUP_REMOVED lines=14> */
.L_x_1625:
[----:B------:R-:W-:Y:S05]  /*31c80*/  BSYNC.RECONVERGENT B2 ;  /* 0x0000000000027941 */ /* 0x000fea0003800200 */
.L_x_1624:
        /* <DEDUP_REMOVED lines=14> */
.L_x_1627:
[----:B------:R-:W-:Y:S05]  /*31d70*/  BSYNC.RECONVERGENT B2 ;  /* 0x0000000000027941 */ /* 0x000fea0003800200 */
.L_x_1626:
        /* <DEDUP_REMOVED lines=14> */
.L_x_1629:
[----:B------:R-:W-:Y:S05]  /*31e60*/  BSYNC.RECONVERGENT B2 ;  /* 0x0000000000027941 */ /* 0x000fea0003800200 */
.L_x_1628:
        /* <DEDUP_REMOVED lines=14> */
.L_x_1631:
[----:B------:R-:W-:Y:S05]  /*31f50*/  BSYNC.RECONVERGENT B2 ;  /* 0x0000000000027941 */ /* 0x000fea0003800200 */
.L_x_1630:
        /* <DEDUP_REMOVED lines=14> */
.L_x_1633:
[----:B------:R-:W-:Y:S05]  /*32040*/  BSYNC.RECONVERGENT B2 ;  /* 0x0000000000027941 */ /* 0x000fea0003800200 */
.L_x_1632:
        /* <DEDUP_REMOVED lines=14> */
.L_x_1635:
[----:B------:R-:W-:Y:S05]  /*32130*/  BSYNC.RECONVERGENT B2 ;  /* 0x0000000000027941 */ /* 0x000fea0003800200 */
.L_x_1634:
        /* <DEDUP_REMOVED lines=14> */
.L_x_1637:
[----:B------:R-:W-:Y:S05]  /*32220*/  BSYNC.RECONVERGENT B2 ;  /* 0x0000000000027941 */ /* 0x000fea0003800200 */
.L_x_1636:
        /* <DEDUP_REMOVED lines=14> */
.L_x_1639:
[----:B------:R-:W-:Y:S05]  /*32310*/  BSYNC.RECONVERGENT B2 ;  /* 0x0000000000027941 */ /* 0x000fea0003800200 */
.L_x_1638:
        /* <DEDUP_REMOVED lines=14> */
.L_x_1641:
[----:B------:R-:W-:Y:S05]  /*32400*/  BSYNC.RECONVERGENT B2 ;  /* 0x0000000000027941 */ /* 0x000fea0003800200 */
.L_x_1640:
        /* <DEDUP_REMOVED lines=14> */
.L_x_1643:
[----:B------:R-:W-:Y:S05]  /*324f0*/  BSYNC.RECONVERGENT B2 ;  /* 0x0000000000027941 */ /* 0x000fea0003800200 */
.L_x_1642:
        /* <DEDUP_REMOVED lines=14> */
.L_x_1645:
[----:B------:R-:W-:Y:S05]  /*325e0*/  BSYNC.RECONVERGENT B2 ;  /* 0x0000000000027941 */ /* 0x000fea0003800200 */
.L_x_1644:
        /* <DEDUP_REMOVED lines=14> */
.L_x_1647:
[----:B------:R-:W-:Y:S05]  /*326d0*/  BSYNC.RECONVERGENT B2 ;  /* 0x0000000000027941 */ /* 0x000fea0003800200 */
.L_x_1646:
        /* <DEDUP_REMOVED lines=14> */
.L_x_1649:
[----:B------:R-:W-:Y:S05]  /*327c0*/  BSYNC.RECONVERGENT B2 ;  /* 0x0000000000027941 */ /* 0x000fea0003800200 */
.L_x_1648:
        /* <DEDUP_REMOVED lines=14> */
.L_x_1651:
[----:B------:R-:W-:Y:S05]  /*328b0*/  BSYNC.RECONVERGENT B2 ;  /* 0x0000000000027941 */ /* 0x000fea0003800200 */
.L_x_1650:
        /* <DEDUP_REMOVED lines=14> */
.L_x_1653:
[----:B------:R-:W-:Y:S05]  /*329a0*/  BSYNC.RECONVERGENT B2 ;  /* 0x0000000000027941 */ /* 0x000fea0003800200 */
.L_x_1652:
        /* <DEDUP_REMOVED lines=14> */
.L_x_1655:
[----:B------:R-:W-:Y:S05]  /*32a90*/  BSYNC.RECONVERGENT B2 ;  /* 0x0000000000027941 */ /* 0x000fea0003800200 */
.L_x_1654:
        /* <DEDUP_REMOVED lines=14> */
.L_x_1657:
[----:B------:R-:W-:Y:S05]  /*32b80*/  BSYNC.RECONVERGENT B2 ;  /* 0x0000000000027941 */ /* 0x000fea0003800200 */
.L_x_1656:
        /* <DEDUP_REMOVED lines=14> */
.L_x_1659:
[----:B------:R-:W-:Y:S05]  /*32c70*/  BSYNC.RECONVERGENT B2 ;  /* 0x0000000000027941 */ /* 0x000fea0003800200 */
.L_x_1658:
        /* <DEDUP_REMOVED lines=14> */
.L_x_1661:
[----:B------:R-:W-:Y:S05]  /*32d60*/  BSYNC.RECONVERGENT B2 ;  /* 0x0000000000027941 */ /* 0x000fea0003800200 */
.L_x_1660:
        /* <DEDUP_REMOVED lines=14> */
.L_x_1663:
[----:B------:R-:W-:Y:S05]  /*32e50*/  BSYNC.RECONVERGENT B2 ;  /* 0x0000000000027941 */ /* 0x000fea0003800200 */
.L_x_1662:
        /* <DEDUP_REMOVED lines=14> */
.L_x_1665:
[----:B------:R-:W-:Y:S05]  /*32f40*/  BSYNC.RECONVERGENT B2 ;  /* 0x0000000000027941 */ /* 0x000fea0003800200 */
.L_x_1664:
        /* <DEDUP_REMOVED lines=14> */
.L_x_1667:
[----:B------:R-:W-:Y:S05]  /*33030*/  BSYNC.RECONVERGENT B2 ;  /* 0x0000000000027941 */ /* 0x000fea0003800200 */
.L_x_1666:
        /* <DEDUP_REMOVED lines=14> */
.L_x_1669:
[----:B------:R-:W-:Y:S05]  /*33120*/  BSYNC.RECONVERGENT B2 ;  /* 0x0000000000027941 */ /* 0x000fea0003800200 */
.L_x_1668:
        /* <DEDUP_REMOVED lines=14> */
.L_x_1671:
[----:B------:R-:W-:Y:S05]  /*33210*/  BSYNC.RECONVERGENT B2 ;  /* 0x0000000000027941 */ /* 0x000fea0003800200 */
.L_x_1670:
        /* <DEDUP_REMOVED lines=14> */
.L_x_1673:
[----:B------:R-:W-:Y:S05]  /*33300*/  BSYNC.RECONVERGENT B2 ;  /* 0x0000000000027941 */ /* 0x000fea0003800200 */
.L_x_1672:
        /* <DEDUP_REMOVED lines=14> */
.L_x_1675:
[----:B------:R-:W-:Y:S05]  /*333f0*/  BSYNC.RECONVERGENT B2 ;  /* 0x0000000000027941 */ /* 0x000fea0003800200 */
.L_x_1674:
        /* <DEDUP_REMOVED lines=11> */
.L_x_1615:
[----:B------:R-:W-:Y:S05]  /*334b0*/  BSYNC.RECONVERGENT B1 ;  /* 0x0000000000017941 */ /* 0x000fea0003800200 */
.L_x_1614:
        /* <DEDUP_REMOVED lines=38> */
.L_x_1679:
[----:B------:R-:W-:Y:S05]  /*33720*/  BSYNC.RECONVERGENT B2 ;  /* 0x0000000000027941 */ /* 0x000fea0003800200 */
.L_x_1678:
        /* <DEDUP_REMOVED lines=14> */
.L_x_1681:
[----:B------:R-:W-:Y:S05]  /*33810*/  BSYNC.RECONVERGENT B2 ;  /* 0x0000000000027941 */ /* 0x000fea0003800200 */
.L_x_1680:
        /* <DEDUP_REMOVED lines=14> */
.L_x_1683:
[----:B------:R-:W-:Y:S05]  /*33900*/  BSYNC.RECONVERGENT B2 ;  /* 0x0000000000027941 */ /* 0x000fea0003800200 */
.L_x_1682:
        /* <DEDUP_REMOVED lines=14> */
.L_x_1685:
[----:B------:R-:W-:Y:S05]  /*339f0*/  BSYNC.RECONVERGENT B2 ;  /* 0x0000000000027941 */ /* 0x000fea0003800200 */
.L_x_1684:
        /* <DEDUP_REMOVED lines=14> */
.L_x_1687:
[----:B------:R-:W-:Y:S05]  /*33ae0*/  BSYNC.RECONVERGENT B2 ;  /* 0x0000000000027941 */ /* 0x000fea0003800200 */
.L_x_1686:
        /* <DEDUP_REMOVED lines=14> */
.L_x_1689:
[----:B------:R-:W-:Y:S05]  /*33bd0*/  BSYNC.RECONVERGENT B2 ;  /* 0x0000000000027941 */ /* 0x000fea0003800200 */
.L_x_1688:
        /* <DEDUP_REMOVED lines=14> */
.L_x_1691:
[----:B------:R-:W-:Y:S05]  /*33cc0*/  BSYNC.RECONVERGENT B2 ;  /* 0x0000000000027941 */ /* 0x000fea0003800200 */
.L_x_1690:
        /* <DEDUP_REMOVED lines=14> */
.L_x_1693:
[----:B------:R-:W-:Y:S05]  /*33db0*/  BSYNC.RECONVERGENT B2 ;  /* 0x0000000000027941 */ /* 0x000fea0003800200 */
.L_x_1692:
        /* <DEDUP_REMOVED lines=14> */
.L_x_1695:
[----:B------:R-:W-:Y:S05]  /*33ea0*/  BSYNC.RECONVERGENT B2 ;  /* 0x0000000000027941 */ /* 0x000fea0003800200 */
.L_x_1694:
        /* <DEDUP_REMOVED lines=14> */
.L_x_1697:
[----:B------:R-:W-:Y:S05]  /*33f90*/  BSYNC.RECONVERGENT B2 ;  /* 0x0000000000027941 */ /* 0x000fea0003800200 */
.L_x_1696:
        /* <DEDUP_REMOVED lines=14> */
.L_x_1699:
[----:B------:R-:W-:Y:S05]  /*34080*/  BSYNC.RECONVERGENT B2 ;  /* 0x0000000000027941 */ /* 0x000fea0003800200 */
.L_x_1698:
        /* <DEDUP_REMOVED lines=14> */
.L_x_1701:
[----:B------:R-:W-:Y:S05]  /*34170*/  BSYNC.RECONVERGENT B2 ;  /* 0x0000000000027941 */ /* 0x000fea0003800200 */
.L_x_1700:
        /* <DEDUP_REMOVED lines=14> */
.L_x_1703:
[----:B------:R-:W-:Y:S05]  /*34260*/  BSYNC.RECONVERGENT B2 ;  /* 0x0000000000027941 */ /* 0x000fea0003800200 */
.L_x_1702:
        /* <DEDUP_REMOVED lines=14> */
.L_x_1705:
[----:B------:R-:W-:Y:S05]  /*34350*/  BSYNC.RECONVERGENT B2 ;  /* 0x0000000000027941 */ /* 0x000fea0003800200 */
.L_x_1704:
        /* <DEDUP_REMOVED lines=14> */
.L_x_1707:
[----:B------:R-:W-:Y:S05]  /*34440*/  BSYNC.RECONVERGENT B2 ;  /* 0x0000000000027941 */ /* 0x000fea0003800200 */
.L_x_1706:
        /* <DEDUP_REMOVED lines=14> */
.L_x_1709:
[----:B------:R-:W-:Y:S05]  /*34530*/  BSYNC.RECONVERGENT B2 ;  /* 0x0000000000027941 */ /* 0x000fea0003800200 */
.L_x_1708:
        /* <DEDUP_REMOVED lines=14> */
.L_x_1711:
[----:B------:R-:W-:Y:S05]  /*34620*/  BSYNC.RECONVERGENT B2 ;  /* 0x0000000000027941 */ /* 0x000fea0003800200 */
.L_x_1710:
        /* <DEDUP_REMOVED lines=14> */
.L_x_1713:
[----:B------:R-:W-:Y:S05]  /*34710*/  BSYNC.RECONVERGENT B2 ;  /* 0x0000000000027941 */ /* 0x000fea0003800200 */
.L_x_1712:
        /* <DEDUP_REMOVED lines=14> */
.L_x_1715:
[----:B------:R-:W-:Y:S05]  /*34800*/  BSYNC.RECONVERGENT B2 ;  /* 0x0000000000027941 */ /* 0x000fea0003800200 */
.L_x_1714:
        /* <DEDUP_REMOVED lines=14> */
.L_x_1717:
[----:B------:R-:W-:Y:S05]  /*348f0*/  BSYNC.RECONVERGENT B2 ;  /* 0x0000000000027941 */ /* 0x000fea0003800200 */
.L_x_1716:
        /* <DEDUP_REMOVED lines=14> */
.L_x_1719:
[----:B------:R-:W-:Y:S05]  /*349e0*/  BSYNC.RECONVERGENT B2 ;  /* 0x0000000000027941 */ /* 0x000fea0003800200 */
.L_x_1718:
        /* <DEDUP_REMOVED lines=14> */
.L_x_1721:
[----:B------:R-:W-:Y:S05]  /*34ad0*/  BSYNC.RECONVERGENT B2 ;  /* 0x0000000000027941 */ /* 0x000fea0003800200 */
.L_x_1720:
        /* <DEDUP_REMOVED lines=14> */
.L_x_1723:
[----:B------:R-:W-:Y:S05]  /*34bc0*/  BSYNC.RECONVERGENT B2 ;  /* 0x0000000000027941 */ /* 0x000fea0003800200 */
.L_x_1722:
        /* <DEDUP_REMOVED lines=14> */
.L_x_1725:
[----:B------:R-:W-:Y:S05]  /*34cb0*/  BSYNC.RECONVERGENT B2 ;  /* 0x0000000000027941 */ /* 0x000fea0003800200 */
.L_x_1724:
        /* <DEDUP_REMOVED lines=14> */
.L_x_1727:
[----:B------:R-:W-:Y:S05]  /*34da0*/  BSYNC.RECONVERGENT B2 ;  /* 0x0000000000027941 */ /* 0x000fea0003800200 */
.L_x_1726:
        /* <DEDUP_REMOVED lines=14> */
.L_x_1729:
[----:B------:R-:W-:Y:S05]  /*34e90*/  BSYNC.RECONVERGENT B2 ;  /* 0x0000000000027941 */ /* 0x000fea0003800200 */
.L_x_1728:
        /* <DEDUP_REMOVED lines=14> */
.L_x_1731:
[----:B------:R-:W-:Y:S05]  /*34f80*/  BSYNC.RECONVERGENT B2 ;  /* 0x0000000000027941 */ /* 0x000fea0003800200 */
.L_x_1730:
        /* <DEDUP_REMOVED lines=14> */
.L_x_1733:
[----:B------:R-:W-:Y:S05]  /*35070*/  BSYNC.RECONVERGENT B2 ;  /* 0x0000000000027941 */ /* 0x000fea0003800200 */
.L_x_1732:
        /* <DEDUP_REMOVED lines=14> */
.L_x_1735:
[----:B------:R-:W-:Y:S05]  /*35160*/  BSYNC.RECONVERGENT B2 ;  /* 0x0000000000027941 */ /* 0x000fea0003800200 */
.L_x_1734:
        /* <DEDUP_REMOVED lines=14> */
.L_x_1737:
[----:B------:R-:W-:Y:S05]  /*35250*/  BSYNC.RECONVERGENT B2 ;  /* 0x0000000000027941 */ /* 0x000fea0003800200 */
.L_x_1736:
        /* <DEDUP_REMOVED lines=11> */
.L_x_1677:
[----:B------:R-:W-:Y:S05]  /*35310*/  BSYNC.RECONVERGENT B1 ;  /* 0x0000000000017941 */ /* 0x000fea0003800200 */
.L_x_1676:
        /* <DEDUP_REMOVED lines=38> */
.L_x_1741:
[----:B------:R-:W-:Y:S05]  /*35580*/  BSYNC.RECONVERGENT B2 ;  /* 0x0000000000027941 */ /* 0x000fea0003800200 */
.L_x_1740:
        /* <DEDUP_REMOVED lines=14> */
.L_x_1743:
[----:B------:R-:W-:Y:S05]  /*35670*/  BSYNC.RECONVERGENT B2 ;  /* 0x0000000000027941 */ /* 0x000fea0003800200 */
.L_x_1742:
        /* <DEDUP_REMOVED lines=14> */
.L_x_1745:
[----:B------:R-:W-:Y:S05]  /*35760*/  BSYNC.RECONVERGENT B2 ;  /* 0x0000000000027941 */ /* 0x000fea0003800200 */
.L_x_1744:
        /* <DEDUP_REMOVED lines=14> */
.L_x_1747:
[----:B------:R-:W-:Y:S05]  /*35850*/  BSYNC.RECONVERGENT B2 ;  /* 0x0000000000027941 */ /* 0x000fea0003800200 */
.L_x_1746:
        /* <DEDUP_REMOVED lines=14> */
.L_x_1749:
[----:B------:R-:W-:Y:S05]  /*35940*/  BSYNC.RECONVERGENT B2 ;  /* 0x0000000000027941 */ /* 0x000fea0003800200 */
.L_x_1748:
        /* <DEDUP_REMOVED lines=14> */
.L_x_1751:
[----:B------:R-:W-:Y:S05]  /*35a30*/  BSYNC.RECONVERGENT B2 ;  /* 0x0000000000027941 */ /* 0x000fea0003800200 */
.L_x_1750:
        /* <DEDUP_REMOVED lines=14> */
.L_x_1753:
[----:B------:R-:W-:Y:S05]  /*35b20*/  BSYNC.RECONVERGENT B2 ;  /* 0x0000000000027941 */ /* 0x000fea0003800200 */
.L_x_1752:
        /* <DEDUP_REMOVED lines=14> */
.L_x_1755:
[----:B------:R-:W-:Y:S05]  /*35c10*/  BSYNC.RECONVERGENT B2 ;  /* 0x0000000000027941 */ /* 0x000fea0003800200 */
.L_x_1754:
        /* <DEDUP_REMOVED lines=14> */
.L_x_1757:
[----:B------:R-:W-:Y:S05]  /*35d00*/  BSYNC.RECONVERGENT B2 ;  /* 0x0000000000027941 */ /* 0x000fea0003800200 */
.L_x_1756:
        /* <DEDUP_REMOVED lines=14> */
.L_x_1759:
[----:B------:R-:W-:Y:S05]  /*35df0*/  BSYNC.RECONVERGENT B2 ;  /* 0x0000000000027941 */ /* 0x000fea0003800200 */
.L_x_1758:
        /* <DEDUP_REMOVED lines=14> */
.L_x_1761:
[----:B------:R-:W-:Y:S05]  /*35ee0*/  BSYNC.RECONVERGENT B2 ;  /* 0x0000000000027941 */ /* 0x000fea0003800200 */
.L_x_1760:
        /* <DEDUP_REMOVED lines=14> */
.L_x_1763:
[----:B------:R-:W-:Y:S05]  /*35fd0*/  BSYNC.RECONVERGENT B2 ;  /* 0x0000000000027941 */ /* 0x000fea0003800200 */
.L_x_1762:
        /* <DEDUP_REMOVED lines=14> */
.L_x_1765:
[----:B------:R-:W-:Y:S05]  /*360c0*/  BSYNC.RECONVERGENT B2 ;  /* 0x0000000000027941 */ /* 0x000fea0003800200 */
.L_x_1764:
        /* <DEDUP_REMOVED lines=14> */
.L_x_1767:
[----:B------:R-:W-:Y:S05]  /*361b0*/  BSYNC.RECONVERGENT B2 ;  /* 0x0000000000027941 */ /* 0x000fea0003800200 */
.L_x_1766:
        /* <DEDUP_REMOVED lines=14> */
.L_x_1769:
[----:B------:R-:W-:Y:S05]  /*362a0*/  BSYNC.RECONVERGENT B2 ;  /* 0x0000000000027941 */ /* 0x000fea0003800200 */
.L_x_1768:
        /* <DEDUP_REMOVED lines=14> */
.L_x_1771:
[----:B------:R-:W-:Y:S05]  /*36390*/  BSYNC.RECONVERGENT B2 ;  /* 0x0000000000027941 */ /* 0x000fea0003800200 */
.L_x_1770:
        /* <DEDUP_REMOVED lines=14> */
.L_x_1773:
[----:B------:R-:W-:Y:S05]  /*36480*/  BSYNC.RECONVERGENT B2 ;  /* 0x0000000000027941 */ /* 0x000fea0003800200 */
.L_x_1772:
        /* <DEDUP_REMOVED lines=14> */
.L_x_1775:
[----:B------:R-:W-:Y:S05]  /*36570*/  BSYNC.RECONVERGENT B2 ;  /* 0x0000000000027941 */ /* 0x000fea0003800200 */
.L_x_1774:
        /* <DEDUP_REMOVED lines=14> */
.L_x_1777:
[----:B------:R-:W-:Y:S05]  /*36660*/  BSYNC.RECONVERGENT B2 ;  /* 0x0000000000027941 */ /* 0x000fea0003800200 */
.L_x_1776:
        /* <DEDUP_REMOVED lines=14> */
.L_x_1779:
[----:B------:R-:W-:Y:S05]  /*36750*/  BSYNC.RECONVERGENT B2 ;  /* 0x0000000000027941 */ /* 0x000fea0003800200 */
.L_x_1778:
        /* <DEDUP_REMOVED lines=14> */
.L_x_1781:
[----:B------:R-:W-:Y:S05]  /*36840*/  BSYNC.RECONVERGENT B2 ;  /* 0x0000000000027941 */ /* 0x000fea0003800200 */
.L_x_1780:
        /* <DEDUP_REMOVED lines=14> */
.L_x_1783:
[----:B------:R-:W-:Y:S05]  /*36930*/  BSYNC.RECONVERGENT B2 ;  /* 0x0000000000027941 */ /* 0x000fea0003800200 */
.L_x_1782:
        /* <DEDUP_REMOVED lines=14> */
.L_x_1785:
[----:B------:R-:W-:Y:S05]  /*36a20*/  BSYNC.RECONVERGENT B2 ;  /* 0x0000000000027941 */ /* 0x000fea0003800200 */
.L_x_1784:
        /* <DEDUP_REMOVED lines=14> */
.L_x_1787:
[----:B------:R-:W-:Y:S05]  /*36b10*/  BSYNC.RECONVERGENT B2 ;  /* 0x0000000000027941 */ /* 0x000fea0003800200 */
.L_x_1786:
        /* <DEDUP_REMOVED lines=14> */
.L_x_1789:
[----:B------:R-:W-:Y:S05]  /*36c00*/  BSYNC.RECONVERGENT B2 ;  /* 0x0000000000027941 */ /* 0x000fea0003800200 */
.L_x_1788:
        /* <DEDUP_REMOVED lines=14> */
.L_x_1791:
[----:B------:R-:W-:Y:S05]  /*36cf0*/  BSYNC.RECONVERGENT B2 ;  /* 0x0000000000027941 */ /* 0x000fea0003800200 */
.L_x_1790:
        /* <DEDUP_REMOVED lines=14> */
.L_x_1793:
[----:B------:R-:W-:Y:S05]  /*36de0*/  BSYNC.RECONVERGENT B2 ;  /* 0x0000000000027941 */ /* 0x000fea0003800200 */
.L_x_1792:
        /* <DEDUP_REMOVED lines=14> */
.L_x_1795:
[----:B------:R-:W-:Y:S05]  /*36ed0*/  BSYNC.RECONVERGENT B2 ;  /* 0x0000000000027941 */ /* 0x000fea0003800200 */
.L_x_1794:
        /* <DEDUP_REMOVED lines=14> */
.L_x_1797:
[----:B------:R-:W-:Y:S05]  /*36fc0*/  BSYNC.RECONVERGENT B2 ;  /* 0x0000000000027941 */ /* 0x000fea0003800200 */
.L_x_1796:
        /* <DEDUP_REMOVED lines=14> */
.L_x_1799:
[----:B------:R-:W-:Y:S05]  /*370b0*/  BSYNC.RECONVERGENT B2 ;  /* 0x0000000000027941 */ /* 0x000fea0003800200 */
.L_x_1798:
        /* <DEDUP_REMOVED lines=11> */
.L_x_1739:
[----:B------:R-:W-:Y:S05]  /*37170*/  BSYNC.RECONVERGENT B1 ;  /* 0x0000000000017941 */ /* 0x000fea0003800200 */
.L_x_1738:
        /* <DEDUP_REMOVED lines=38> */
.L_x_1803:
[----:B------:R-:W-:Y:S05]  /*373e0*/  BSYNC.RECONVERGENT B2 ;  /* 0x0000000000027941 */ /* 0x000fea0003800200 */
.L_x_1802:
        /* <DEDUP_REMOVED lines=14> */
.L_x_1805:
[----:B------:R-:W-:Y:S05]  /*374d0*/  BSYNC.RECONVERGENT B2 ;  /* 0x0000000000027941 */ /* 0x000fea0003800200 */
.L_x_1804:
        /* <DEDUP_REMOVED lines=14> */
.L_x_1807:
[----:B------:R-:W-:Y:S05]  /*375c0*/  BSYNC.RECONVERGENT B2 ;  /* 0x0000000000027941 */ /* 0x000fea0003800200 */
.L_x_1806:
        /* <DEDUP_REMOVED lines=14> */
.L_x_1809:
[----:B------:R-:W-:Y:S05]  /*376b0*/  BSYNC.RECONVERGENT B2 ;  /* 0x0000000000027941 */ /* 0x000fea0003800200 */
.L_x_1808:
        /* <DEDUP_REMOVED lines=14> */
.L_x_1811:
[----:B------:R-:W-:Y:S05]  /*377a0*/  BSYNC.RECONVERGENT B2 ;  /* 0x0000000000027941 */ /* 0x000fea0003800200 */
.L_x_1810:
        /* <DEDUP_REMOVED lines=14> */
.L_x_1813:
[----:B------:R-:W-:Y:S05]  /*37890*/  BSYNC.RECONVERGENT B2 ;  /* 0x0000000000027941 */ /* 0x000fea0003800200 */
.L_x_1812:
        /* <DEDUP_REMOVED lines=14> */
.L_x_1815:
[----:B------:R-:W-:Y:S05]  /*37980*/  BSYNC.RECONVERGENT B2 ;  /* 0x0000000000027941 */ /* 0x000fea0003800200 */
.L_x_1814:
        /* <DEDUP_REMOVED lines=14> */
.L_x_1817:
[----:B------:R-:W-:Y:S05]  /*37a70*/  BSYNC.RECONVERGENT B2 ;  /* 0x0000000000027941 */ /* 0x000fea0003800200 */
.L_x_1816:
        /* <DEDUP_REMOVED lines=14> */
.L_x_1819:
[----:B------:R-:W-:Y:S05]  /*37b60*/  BSYNC.RECONVERGENT B2 ;  /* 0x0000000000027941 */ /* 0x000fea0003800200 */
.L_x_1818:
        /* <DEDUP_REMOVED lines=14> */
.L_x_1821:
[----:B------:R-:W-:Y:S05]  /*37c50*/  BSYNC.RECONVERGENT B2 ;  /* 0x0000000000027941 */ /* 0x000fea0003800200 */
.L_x_1820:
        /* <DEDUP_REMOVED lines=14> */
.L_x_1823:
[----:B------:R-:W-:Y:S05]  /*37d40*/  BSYNC.RECONVERGENT B2 ;  /* 0x0000000000027941 */ /* 0x000fea0003800200 */
.L_x_1822:
        /* <DEDUP_REMOVED lines=14> */
.L_x_1825:
[----:B------:R-:W-:Y:S05]  /*37e30*/  BSYNC.RECONVERGENT B2 ;  /* 0x0000000000027941 */ /* 0x000fea0003800200 */
.L_x_1824:
        /* <DEDUP_REMOVED lines=14> */
.L_x_1827:
[----:B------:R-:W-:Y:S05]  /*37f20*/  BSYNC.RECONVERGENT B2 ;  /* 0x0000000000027941 */ /* 0x000fea0003800200 */
.L_x_1826:
        /* <DEDUP_REMOVED lines=14> */
.L_x_1829:
[----:B------:R-:W-:Y:S05]  /*38010*/  BSYNC.RECONVERGENT B2 ;  /* 0x0000000000027941 */ /* 0x000fea0003800200 */
.L_x_1828:
        /* <DEDUP_REMOVED lines=14> */
.L_x_1831:
[----:B------:R-:W-:Y:S05]  /*38100*/  BSYNC.RECONVERGENT B2 ;  /* 0x0000000000027941 */ /* 0x000fea0003800200 */
.L_x_1830:
        /* <DEDUP_REMOVED lines=14> */
.L_x_1833:
[----:B------:R-:W-:Y:S05]  /*381f0*/  BSYNC.RECONVERGENT B2 ;  /* 0x0000000000027941 */ /* 0x000fea0003800200 */
.L_x_1832:
        /* <DEDUP_REMOVED lines=14> */
.L_x_1835:
[----:B------:R-:W-:Y:S05]  /*382e0*/  BSYNC.RECONVERGENT B2 ;  /* 0x0000000000027941 */ /* 0x000fea0003800200 */
.L_x_1834:
        /* <DEDUP_REMOVED lines=14> */
.L_x_1837:
[----:B------:R-:W-:Y:S05]  /*383d0*/  BSYNC.RECONVERGENT B2 ;  /* 0x0000000000027941 */ /* 0x000fea0003800200 */
.L_x_1836:
        /* <DEDUP_REMOVED lines=14> */
.L_x_1839:
[----:B------:R-:W-:Y:S05]  /*384c0*/  BSYNC.RECONVERGENT B2 ;  /* 0x0000000000027941 */ /* 0x000fea0003800200 */
.L_x_1838:
        /* <DEDUP_REMOVED lines=14> */
.L_x_1841:
[----:B------:R-:W-:Y:S05]  /*385b0*/  BSYNC.RECONVERGENT B2 ;  /* 0x0000000000027941 */ /* 0x000fea0003800200 */
.L_x_1840:
        /* <DEDUP_REMOVED lines=14> */
.L_x_1843:
[----:B------:R-:W-:Y:S05]  /*386a0*/  BSYNC.RECONVERGENT B2 ;  /* 0x0000000000027941 */ /* 0x000fea0003800200 */
.L_x_1842:
        /* <DEDUP_REMOVED lines=14> */
.L_x_1845:
[----:B------:R-:W-:Y:S05]  /*38790*/  BSYNC.RECONVERGENT B2 ;  /* 0x0000000000027941 */ /* 0x000fea0003800200 */
.L_x_1844:
        /* <DEDUP_REMOVED lines=14> */
.L_x_1847:
[----:B------:R-:W-:Y:S05]  /*38880*/  BSYNC.RECONVERGENT B2 ;  /* 0x0000000000027941 */ /* 0x000fea0003800200 */
.L_x_1846:
        /* <DEDUP_REMOVED lines=14> */
.L_x_1849:
[----:B------:R-:W-:Y:S05]  /*38970*/  BSYNC.RECONVERGENT B2 ;  /* 0x0000000000027941 */ /* 0x000fea0003800200 */
.L_x_1848:
        /* <DEDUP_REMOVED lines=14> */
.L_x_1851:
[----:B------:R-:W-:Y:S05]  /*38a60*/  BSYNC.RECONVERGENT B2 ;  /* 0x0000000000027941 */ /* 0x000fea0003800200 */
.L_x_1850:
        /* <DEDUP_REMOVED lines=14> */
.L_x_1853:
[----:B------:R-:W-:Y:S05]  /*38b50*/  BSYNC.RECONVERGENT B2 ;  /* 0x0000000000027941 */ /* 0x000fea0003800200 */
.L_x_1852:
        /* <DEDUP_REMOVED lines=14> */
.L_x_1855:
[----:B------:R-:W-:Y:S05]  /*38c40*/  BSYNC.RECONVERGENT B2 ;  /* 0x0000000000027941 */ /* 0x000fea0003800200 */
.L_x_1854:
        /* <DEDUP_REMOVED lines=14> */
.L_x_1857:
[----:B------:R-:W-:Y:S05]  /*38d30*/  BSYNC.RECONVERGENT B2 ;  /* 0x0000000000027941 */ /* 0x000fea0003800200 */
.L_x_1856:
        /* <DEDUP_REMOVED lines=14> */
.L_x_1859:
[----:B------:R-:W-:Y:S05]  /*38e20*/  BSYNC.RECONVERGENT B2 ;  /* 0x0000000000027941 */ /* 0x000fea0003800200 */
.L_x_1858:
        /* <DEDUP_REMOVED lines=14> */
.L_x_1861:
[----:B------:R-:W-:Y:S05]  /*38f10*/  BSYNC.RECONVERGENT B2 ;  /* 0x0000000000027941 */ /* 0x000fea0003800200 */
.L_x_1860:
        /* <DEDUP_REMOVED lines=11> */
.L_x_1801:
[----:B------:R-:W-:Y:S05]  /*38fd0*/  BSYNC.RECONVERGENT B1 ;  /* 0x0000000000017941 */ /* 0x000fea0003800200 */
.L_x_1800:
        /* <DEDUP_REMOVED lines=38> */
.L_x_1865:
[----:B------:R-:W-:Y:S05]  /*39240*/  BSYNC.RECONVERGENT B2 ;  /* 0x0000000000027941 */ /* 0x000fea0003800200 */
.L_x_1864:
        /* <DEDUP_REMOVED lines=14> */
.L_x_1867:
[----:B------:R-:W-:Y:S05]  /*39330*/  BSYNC.RECONVERGENT B2 ;  /* 0x0000000000027941 */ /* 0x000fea0003800200 */
.L_x_1866:
        /* <DEDUP_REMOVED lines=14> */
.L_x_1869:
[----:B------:R-:W-:Y:S05]  /*39420*/  BSYNC.RECONVERGENT B2 ;  /* 0x0000000000027941 */ /* 0x000fea0003800200 */
.L_x_1868:
        /* <DEDUP_REMOVED lines=14> */
.L_x_1871:
[----:B------:R-:W-:Y:S05]  /*39510*/  BSYNC.RECONVERGENT B2 ;  /* 0x0000000000027941 */ /* 0x000fea0003800200 */
.L_x_1870:
        /* <DEDUP_REMOVED lines=14> */
.L_x_1873:
[----:B------:R-:W-:Y:S05]  /*39600*/  BSYNC.RECONVERGENT B2 ;  /* 0x0000000000027941 */ /* 0x000fea0003800200 */
.L_x_1872:
        /* <DEDUP_REMOVED lines=14> */
.L_x_1875:
[----:B------:R-:W-:Y:S05]  /*396f0*/  BSYNC.RECONVERGENT B2 ;  /* 0x0000000000027941 */ /* 0x000fea0003800200 */
.L_x_1874:
        /* <DEDUP_REMOVED lines=14> */
.L_x_1877:
[----:B------:R-:W-:Y:S05]  /*397e0*/  BSYNC.RECONVERGENT B2 ;  /* 0x0000000000027941 */ /* 0x000fea0003800200 */
.L_x_1876:
        /* <DEDUP_REMOVED lines=14> */
.L_x_1879:
[----:B------:R-:W-:Y:S05]  /*398d0*/  BSYNC.RECONVERGENT B2 ;  /* 0x0000000000027941 */ /* 0x000fea0003800200 */
.L_x_1878:
        /* <DEDUP_REMOVED lines=14> */
.L_x_1881:
[----:B------:R-:W-:Y:S05]  /*399c0*/  BSYNC.RECONVERGENT B2 ;  /* 0x0000000000027941 */ /* 0x000fea0003800200 */
.L_x_1880:
        /* <DEDUP_REMOVED lines=14> */
.L_x_1883:
[----:B------:R-:W-:Y:S05]  /*39ab0*/  BSYNC.RECONVERGENT B2 ;  /* 0x0000000000027941 */ /* 0x000fea0003800200 */
.L_x_1882:
        /* <DEDUP_REMOVED lines=14> */
.L_x_1885:
[----:B------:R-:W-:Y:S05]  /*39ba0*/  BSYNC.RECONVERGENT B2 ;  /* 0x0000000000027941 */ /* 0x000fea0003800200 */
.L_x_1884:
        /* <DEDUP_REMOVED lines=14> */
.L_x_1887:
[----:B------:R-:W-:Y:S05]  /*39c90*/  BSYNC.RECONVERGENT B2 ;  /* 0x0000000000027941 */ /* 0x000fea0003800200 */
.L_x_1886:
        /* <DEDUP_REMOVED lines=14> */
.L_x_1889:
[----:B------:R-:W-:Y:S05]  /*39d80*/  BSYNC.RECONVERGENT B2 ;  /* 0x0000000000027941 */ /* 0x000fea0003800200 */
.L_x_1888:
        /* <DEDUP_REMOVED lines=14> */
.L_x_1891:
[----:B------:R-:W-:Y:S05]  /*39e70*/  BSYNC.RECONVERGENT B2 ;  /* 0x0000000000027941 */ /* 0x000fea0003800200 */
.L_x_1890:
        /* <DEDUP_REMOVED lines=14> */
.L_x_1893:
[----:B------:R-:W-:Y:S05]  /*39f60*/  BSYNC.RECONVERGENT B2 ;  /* 0x0000000000027941 */ /* 0x000fea0003800200 */
.L_x_1892:
        /* <DEDUP_REMOVED lines=14> */
.L_x_1895:
[----:B------:R-:W-:Y:S05]  /*3a050*/  BSYNC.RECONVERGENT B2 ;  /* 0x0000000000027941 */ /* 0x000fea0003800200 */
.L_x_1894:
        /* <DEDUP_REMOVED lines=14> */
.L_x_1897:
[----:B------:R-:W-:Y:S05]  /*3a140*/  BSYNC.RECONVERGENT B2 ;  /* 0x0000000000027941 */ /* 0x000fea0003800200 */
.L_x_1896:
        /* <DEDUP_REMOVED lines=14> */
.L_x_1899:
[----:B------:R-:W-:Y:S05]  /*3a230*/  BSYNC.RECONVERGENT B2 ;  /* 0x0000000000027941 */ /* 0x000fea0003800200 */
.L_x_1898:
        /* <DEDUP_REMOVED lines=14> */
.L_x_1901:
[----:B------:R-:W-:Y:S05]  /*3a320*/  BSYNC.RECONVERGENT B2 ;  /* 0x0000000000027941 */ /* 0x000fea0003800200 */
.L_x_1900:
        /* <DEDUP_REMOVED lines=14> */
.L_x_1903:
[----:B------:R-:W-:Y:S05]  /*3a410*/  BSYNC.RECONVERGENT B2 ;  /* 0x0000000000027941 */ /* 0x000fea0003800200 */
.L_x_1902:
        /* <DEDUP_REMOVED lines=14> */
.L_x_1905:
[----:B------:R-:W-:Y:S05]  /*3a500*/  BSYNC.RECONVERGENT B2 ;  /* 0x0000000000027941 */ /* 0x000fea0003800200 */
.L_x_1904:
        /* <DEDUP_REMOVED lines=14> */
.L_x_1907:
[----:B------:R-:W-:Y:S05]  /*3a5f0*/  BSYNC.RECONVERGENT B2 ;  /* 0x0000000000027941 */ /* 0x000fea0003800200 */
.L_x_1906:
        /* <DEDUP_REMOVED lines=14> */
.L_x_1909:
[----:B------:R-:W-:Y:S05]  /*3a6e0*/  BSYNC.RECONVERGENT B2 ;  /* 0x0000000000027941 */ /* 0x000fea0003800200 */
.L_x_1908:
        /* <DEDUP_REMOVED lines=14> */
.L_x_1911:
[----:B------:R-:W-:Y:S05]  /*3a7d0*/  BSYNC.RECONVERGENT B2 ;  /* 0x0000000000027941 */ /* 0x000fea0003800200 */
.L_x_1910:
        /* <DEDUP_REMOVED lines=14> */
.L_x_1913:
[----:B------:R-:W-:Y:S05]  /*3a8c0*/  BSYNC.RECONVERGENT B2 ;  /* 0x0000000000027941 */ /* 0x000fea0003800200 */
.L_x_1912:
        /* <DEDUP_REMOVED lines=14> */
.L_x_1915:
[----:B------:R-:W-:Y:S05]  /*3a9b0*/  BSYNC.RECONVERGENT B2 ;  /* 0x0000000000027941 */ /* 0x000fea0003800200 */
.L_x_1914:
        /* <DEDUP_REMOVED lines=14> */
.L_x_1917:
[----:B------:R-:W-:Y:S05]  /*3aaa0*/  BSYNC.RECONVERGENT B2 ;  /* 0x0000000000027941 */ /* 0x000fea0003800200 */
.L_x_1916:
        /* <DEDUP_REMOVED lines=14> */
.L_x_1919:
[----:B------:R-:W-:Y:S05]  /*3ab90*/  BSYNC.RECONVERGENT B2 ;  /* 0x0000000000027941 */ /* 0x000fea0003800200 */
.L_x_1918:
        /* <DEDUP_REMOVED lines=14> */
.L_x_1921:
[----:B------:R-:W-:Y:S05]  /*3ac80*/  BSYNC.RECONVERGENT B2 ;  /* 0x0000000000027941 */ /* 0x000fea0003800200 */
.L_x_1920:
        /* <DEDUP_REMOVED lines=14> */
.L_x_1923:
[----:B------:R-:W-:Y:S05]  /*3ad70*/  BSYNC.RECONVERGENT B2 ;  /* 0x0000000000027941 */ /* 0x000fea0003800200 */
.L_x_1922:
        /* <DEDUP_REMOVED lines=11> */
.L_x_1863:
[----:B------:R-:W-:Y:S05]  /*3ae30*/  BSYNC.RECONVERGENT B1 ;  /* 0x0000000000017941 */ /* 0x000fea0003800200 */
.L_x_1862:
[----:B------:R-:W-:-:S05]  /*3ae40*/  IMAD.IADD R8, R8, 0x1, R5 ;  /* 0x0000000108087824 */ /* 0x000fca00078e0205 */
[----:B------:R-:W-:-:S13]  /*3ae50*/  ISETP.GT.U32.AND P2, PT, R8, 0x1f, PT ;  /* 0x0000001f0800780c */ /* 0x000fda0003f44070 */
[----:B------:R-:W-:Y:S05]  /*3ae60*/  @P2 BRA `(.L_x_1) ;  /* 0x0000001c00802947 */ /* 0x000fea0003800000 */
[----:B------:R-:W-:-:S04]  /*3ae70*/  IADD3 R5, PT, PT, R6, R5, RZ ;  /* 0x0000000506057210 */ /* 0x000fc80007ffe0ff */
[----:B------:R-:W-:-:S13]  /*3ae80*/  ISETP.GE.U32.OR P0, PT, R5, R4, P0 ;  /* 0x000000040500720c */ /* 0x000fda0000706470 */
[----:B------:R-:W-:Y:S05]  /*3ae90*/  @P0 BRA `(.L_x_1) ;  /* 0x0000001c00740947 */ /* 0x000fea0003800000 */
[----:B------:R-:W5:Y:S01]  /*3aea0*/  LDC R4, c[0x0][0x394] ;  /* 0x0000e500ff047b82 */ /* 0x000f620000000800 */
[----:B0-----:R-:W-:-:S05]  /*3aeb0*/  IMAD R9, R44, 0x20, R3 ;  /* 0x000000202c097824 */ /* 0x001fca00078e0203 */
[----:B-----5:R-:W-:-:S13]  /*3aec0*/  ISETP.GE.AND P0, PT, R9, R4, PT ;  /* 0x000000040900720c */ /* 0x020fda0003f06270 */
[----:B-1234-:R-:W0:Y:S01]  /*3aed0*/  @!P0 LDC.64 R10, c[0x0][0x380] ;  /* 0x0000e000ff0a8b82 */ /* 0x01ee220000000a00 */
        /* <DEDUP_REMOVED lines=26> */
.L_x_1925:
[----:B------:R-:W-:Y:S05]  /*3b080*/  BSYNC.RECONVERGENT B1 ;  /* 0x0000000000017941 */ /* 0x000fea0003800200 */
.L_x_1924:
        /* <DEDUP_REMOVED lines=14> */
.L_x_1927:
[----:B------:R-:W-:Y:S05]  /*3b170*/  BSYNC.RECONVERGENT B1 ;  /* 0x0000000000017941 */ /* 0x000fea0003800200 */
.L_x_1926:
        /* <DEDUP_REMOVED lines=14> */
.L_x_1929:
[----:B------:R-:W-:Y:S05]  /*3b260*/  BSYNC.RECONVERGENT B1 ;  /* 0x0000000000017941 */ /* 0x000fea0003800200 */
.L_x_1928:
        /* <DEDUP_REMOVED lines=14> */
.L_x_1931:
[----:B------:R-:W-:Y:S05]  /*3b350*/  BSYNC.RECONVERGENT B1 ;  /* 0x0000000000017941 */ /* 0x000fea0003800200 */
.L_x_1930:
        /* <DEDUP_REMOVED lines=14> */
.L_x_1933:
[----:B------:R-:W-:Y:S05]  /*3b440*/  BSYNC.RECONVERGENT B1 ;  /* 0x0000000000017941 */ /* 0x000fea0003800200 */
.L_x_1932:
        /* <DEDUP_REMOVED lines=14> */
.L_x_1935:
[----:B------:R-:W-:Y:S05]  /*3b530*/  BSYNC.RECONVERGENT B1 ;  /* 0x0000000000017941 */ /* 0x000fea0003800200 */
.L_x_1934:
        /* <DEDUP_REMOVED lines=14> */
.L_x_1937:
[----:B------:R-:W-:Y:S05]  /*3b620*/  BSYNC.RECONVERGENT B1 ;  /* 0x0000000000017941 */ /* 0x000fea0003800200 */
.L_x_1936:
        /* <DEDUP_REMOVED lines=14> */
.L_x_1939:
[----:B------:R-:W-:Y:S05]  /*3b710*/  BSYNC.RECONVERGENT B1 ;  /* 0x0000000000017941 */ /* 0x000fea0003800200 */
.L_x_1938:
        /* <DEDUP_REMOVED lines=14> */
.L_x_1941:
[----:B------:R-:W-:Y:S05]  /*3b800*/  BSYNC.RECONVERGENT B1 ;  /* 0x0000000000017941 */ /* 0x000fea0003800200 */
.L_x_1940:
        /* <DEDUP_REMOVED lines=14> */
.L_x_1943:
[----:B------:R-:W-:Y:S05]  /*3b8f0*/  BSYNC.RECONVERGENT B1 ;  /* 0x0000000000017941 */ /* 0x000fea0003800200 */
.L_x_1942:
        /* <DEDUP_REMOVED lines=14> */
.L_x_1945:
[----:B------:R-:W-:Y:S05]  /*3b9e0*/  BSYNC.RECONVERGENT B1 ;  /* 0x0000000000017941 */ /* 0x000fea0003800200 */
.L_x_1944:
        /* <DEDUP_REMOVED lines=14> */
.L_x_1947:
[----:B------:R-:W-:Y:S05]  /*3bad0*/  BSYNC.RECONVERGENT B1 ;  /* 0x0000000000017941 */ /* 0x000fea0003800200 */
.L_x_1946:
        /* <DEDUP_REMOVED lines=14> */
.L_x_1949:
[----:B------:R-:W-:Y:S05]  /*3bbc0*/  BSYNC.RECONVERGENT B1 ;  /* 0x0000000000017941 */ /* 0x000fea0003800200 */
.L_x_1948:
        /* <DEDUP_REMOVED lines=14> */
.L_x_1951:
[----:B------:R-:W-:Y:S05]  /*3bcb0*/  BSYNC.RECONVERGENT B1 ;  /* 0x0000000000017941 */ /* 0x000fea0003800200 */
.L_x_1950:
        /* <DEDUP_REMOVED lines=14> */
.L_x_1953:
[----:B------:R-:W-:Y:S05]  /*3bda0*/  BSYNC.RECONVERGENT B1 ;  /* 0x0000000000017941 */ /* 0x000fea0003800200 */
.L_x_1952:
        /* <DEDUP_REMOVED lines=14> */
.L_x_1955:
[----:B------:R-:W-:Y:S05]  /*3be90*/  BSYNC.RECONVERGENT B1 ;  /* 0x0000000000017941 */ /* 0x000fea0003800200 */
.L_x_1954:
        /* <DEDUP_REMOVED lines=14> */
.L_x_1957:
[----:B------:R-:W-:Y:S05]  /*3bf80*/  BSYNC.RECONVERGENT B1 ;  /* 0x0000000000017941 */ /* 0x000fea0003800200 */
.L_x_1956:
        /* <DEDUP_REMOVED lines=14> */
.L_x_1959:
[----:B------:R-:W-:Y:S05]  /*3c070*/  BSYNC.RECONVERGENT B1 ;  /* 0x0000000000017941 */ /* 0x000fea0003800200 */
.L_x_1958:
        /* <DEDUP_REMOVED lines=14> */
.L_x_1961:
[----:B------:R-:W-:Y:S05]  /*3c160*/  BSYNC.RECONVERGENT B1 ;  /* 0x0000000000017941 */ /* 0x000fea0003800200 */
.L_x_1960:
        /* <DEDUP_REMOVED lines=14> */
.L_x_1963:
[----:B------:R-:W-:Y:S05]  /*3c250*/  BSYNC.RECONVERGENT B1 ;  /* 0x0000000000017941 */ /* 0x000fea0003800200 */
.L_x_1962:
        /* <DEDUP_REMOVED lines=14> */
.L_x_1965:
[----:B------:R-:W-:Y:S05]  /*3c340*/  BSYNC.RECONVERGENT B1 ;  /* 0x0000000000017941 */ /* 0x000fea0003800200 */
.L_x_1964:
        /* <DEDUP_REMOVED lines=14> */
.L_x_1967:
[----:B------:R-:W-:Y:S05]  /*3c430*/  BSYNC.RECONVERGENT B1 ;  /* 0x0000000000017941 */ /* 0x000fea0003800200 */
.L_x_1966:
        /* <DEDUP_REMOVED lines=14> */
.L_x_1969:
[----:B------:R-:W-:Y:S05]  /*3c520*/  BSYNC.RECONVERGENT B1 ;  /* 0x0000000000017941 */ /* 0x000fea0003800200 */
.L_x_1968:
        /* <DEDUP_REMOVED lines=14> */
.L_x_1971:
[----:B------:R-:W-:Y:S05]  /*3c610*/  BSYNC.RECONVERGENT B1 ;  /* 0x0000000000017941 */ /* 0x000fea0003800200 */
.L_x_1970:
        /* <DEDUP_REMOVED lines=14> */
.L_x_1973:
[----:B------:R-:W-:Y:S05]  /*3c700*/  BSYNC.RECONVERGENT B1 ;  /* 0x0000000000017941 */ /* 0x000fea0003800200 */
.L_x_1972:
        /* <DEDUP_REMOVED lines=14> */
.L_x_1975:
[----:B------:R-:W-:Y:S05]  /*3c7f0*/  BSYNC.RECONVERGENT B1 ;  /* 0x0000000000017941 */ /* 0x000fea0003800200 */
.L_x_1974:
        /* <DEDUP_REMOVED lines=14> */
.L_x_1977:
[----:B------:R-:W-:Y:S05]  /*3c8e0*/  BSYNC.RECONVERGENT B1 ;  /* 0x0000000000017941 */ /* 0x000fea0003800200 */
.L_x_1976:
        /* <DEDUP_REMOVED lines=14> */
.L_x_1979:
[----:B------:R-:W-:Y:S05]  /*3c9d0*/  BSYNC.RECONVERGENT B1 ;  /* 0x0000000000017941 */ /* 0x000fea0003800200 */
.L_x_1978:
        /* <DEDUP_REMOVED lines=14> */
.L_x_1981:
[----:B------:R-:W-:Y:S05]  /*3cac0*/  BSYNC.RECONVERGENT B1 ;  /* 0x0000000000017941 */ /* 0x000fea0003800200 */
.L_x_1980:
        /* <DEDUP_REMOVED lines=14> */
.L_x_1983:
[----:B------:R-:W-:Y:S05]  /*3cbb0*/  BSYNC.RECONVERGENT B1 ;  /* 0x0000000000017941 */ /* 0x000fea0003800200 */
.L_x_1982:
        /* <DEDUP_REMOVED lines=11> */
.L_x_1:
[----:B------:R-:W-:Y:S05]  /*3cc70*/  BSYNC.RECONVERGENT B0 ;  /* 0x0000000000007941 */ /* 0x000fea0003800200 */
.L_x_0:
[----:B------:R-:W-:Y:S06]  /*3cc80*/  BAR.SYNC.DEFER_BLOCKING 0x0 ;  /* 0x0000000000007b1d */ /* 0x000fec0000010000 */
[----:B------:R-:W-:Y:S05]  /*3cc90*/  @P1 EXIT ;  /* 0x000000000000194d */ /* 0x000fea0003800000 */
[----:B------:R-:W5:Y:S01]  /*3cca0*/  LDCU UR8, c[0x0][0x394] ;  /* 0x00007280ff0877ac */ /* 0x000f620008000800 */
[----:B------:R-:W-:-:S04]  /*3ccb0*/  LEA R44, R44, R42, 0x5 ;  /* 0x0000002a2c2c7211 */ /* 0x000fc800078e28ff */
[----:B-----5:R-:W-:-:S13]  /*3ccc0*/  ISETP.GE.AND P0, PT, R44, UR8, PT ;  /* 0x000000082c007c0c */ /* 0x020fda000bf06270 */
[----:B------:R-:W-:Y:S05]  /*3ccd0*/  @P0 EXIT ;  /* 0x000000000000094d */ /* 0x000fea0003800000 */
[----:B01234-:R-:W0:Y:S01]  /*3cce0*/  S2R R3, SR_TID.X ;  /* 0x0000000000037919 */ /* 0x01fe220000002100 */
[----:B------:R-:W0:Y:S01]  /*3ccf0*/  LDC R2, c[0x0][0x360] ;  /* 0x0000d800ff027b82 */ /* 0x000e220000000800 */
[----:B------:R-:W-:Y:S01]  /*3cd00*/  UMOV UR4, 0x400 ;  /* 0x0000040000047882 */ /* 0x000fe20000000000 */
[----:B------:R-:W-:Y:S06]  /*3cd10*/  BSSY.RECONVERGENT B0, `(.L_x_1984) ;  /* 0x00001a3000007945 */ /* 0x000fec0003800200 */
[----:B------:R-:W1:Y:S01]  /*3cd20*/  S2UR UR5, SR_CgaCtaId ;  /* 0x00000000000579c3 */ /* 0x000e620000008800 */
[C---:B0-----:R-:W-:Y:S01]  /*3cd30*/  IMAD.IADD R5, R3.reuse, 0x1, R2 ;  /* 0x0000000103057824 */ /* 0x041fe200078e0202 */
[----:B-1----:R-:W-:Y:S01]  /*3cd40*/  ULEA UR4, UR5, UR4, 0x18 ;  /* 0x0000000405047291 */ /* 0x002fe2000f8ec0ff */
[----:B------:R-:W-:-:S02]  /*3cd50*/  ISETP.GT.U32.AND P0, PT, R3, 0x1f, PT ;  /* 0x0000001f0300780c */ /* 0x000fc40003f04070 */
[----:B------:R-:W-:-:S03]  /*3cd60*/  IMAD.IADD R7, R5, 0x1, R2 ;  /* 0x0000000105077824 */ /* 0x000fc600078e0202 */
[----:B------:R-:W-:Y:S01]  /*3cd70*/  LEA R27, R3, UR4, 0x7 ;  /* 0x00000004031b7c11 */ /* 0x000fe2000f8e38ff */
[----:B------:R-:W-:-:S04]  /*3cd80*/  IMAD.IADD R9, R7, 0x1, R2 ;  /* 0x0000000107097824 */ /* 0x000fc800078e0202 */
[----:B------:R-:W-:Y:S01]  /*3cd90*/  IMAD R31, R2, 0x80, R27 ;  /* 0x00000080021f7824 */ /* 0x000fe200078e021b */
[----:B------:R-:W-:-:S03]  /*3cda0*/  IADD3 R11, PT, PT, R9, R2, RZ ;  /* 0x00000002090b7210 */ /* 0x000fc60007ffe0ff */
[C---:B------:R-:W-:Y:S02]  /*3cdb0*/  IMAD R35, R2.reuse, 0x80, R31 ;  /* 0x0000008002237824 */ /* 0x040fe400078e021f */
[--C-:B------:R-:W-:Y:S02]  /*3cdc0*/  IMAD.IADD R13, R11, 0x1, R2.reuse ;  /* 0x000000010b0d7824 */ /* 0x100fe400078e0202 */
[C---:B------:R-:W-:Y:S02]  /*3cdd0*/  IMAD R39, R2.reuse, 0x80, R35 ;  /* 0x0000008002277824 */ /* 0x040fe400078e0223 */
[--C-:B------:R-:W-:Y:S02]  /*3cde0*/  IMAD.IADD R15, R13, 0x1, R2.reuse ;  /* 0x000000010d0f7824 */ /* 0x100fe400078e0202 */
[----:B------:R-:W-:Y:S02]  /*3cdf0*/  IMAD R43, R2, 0x80, R39 ;  /* 0x00000080022b7824 */ /* 0x000fe400078e0227 */
[----:B------:R-:W-:-:S02]  /*3ce00*/  IMAD.IADD R17, R15, 0x1, R2 ;  /* 0x000000010f117824 */ /* 0x000fc400078e0202 */
[----:B------:R-:W-:-:S03]  /*3ce10*/  IMAD R47, R2, 0x80, R43 ;  /* 0x00000080022f7824 */ /* 0x000fc600078e022b */
[----:B------:R-:W-:Y:S01]  /*3ce20*/  IADD3 R19, PT, PT, R17, R2, RZ ;  /* 0x0000000211137210 */ /* 0x000fe20007ffe0ff */
[----:B------:R-:W-:-:S04]  /*3ce30*/  IMAD R51, R2, 0x80, R47 ;  /* 0x0000008002337824 */ /* 0x000fc800078e022f */
[--C-:B------:R-:W-:Y:S02]  /*3ce40*/  IMAD.IADD R21, R19, 0x1, R2.reuse ;  /* 0x0000000113157824 */ /* 0x100fe400078e0202 */
[C---:B------:R-:W-:Y:S02]  /*3ce50*/  IMAD R55, R2.reuse, 0x80, R51 ;  /* 0x0000008002377824 */ /* 0x040fe400078e0233 */
[--C-:B------:R-:W-:Y:S02]  /*3ce60*/  IMAD.IADD R23, R21, 0x1, R2.reuse ;  /* 0x0000000115177824 */ /* 0x100fe400078e0202 */
[C---:B------:R-:W-:Y:S02]  /*3ce70*/  IMAD R59, R2.reuse, 0x80, R55 ;  /* 0x00000080023b7824 */ /* 0x040fe400078e0237 */
[----:B------:R-:W-:Y:S02]  /*3ce80*/  IMAD.IADD R25, R23, 0x1, R2 ;  /* 0x0000000117197824 */ /* 0x000fe400078e0202 */
[----:B------:R-:W-:-:S03]  /*3ce90*/  IMAD R63, R2, 0x80, R59 ;  /* 0x00000080023f7824 */ /* 0x000fc600078e023b */
[----:B------:R-:W-:Y:S01]  /*3cea0*/  IADD3 R29, PT, PT, R25, R2, RZ ;  /* 0x00000002191d7210 */ /* 0x000fe20007ffe0ff */
[----:B------:R-:W-:-:S04]  /*3ceb0*/  IMAD R69, R2, 0x80, R63 ;  /* 0x0000008002457824 */ /* 0x000fc800078e023f */
        /* <DEDUP_REMOVED lines=18> */
[----:B------:R-:W-:-:S05]  /*3cfe0*/  IADD3 R4, PT, PT, R67, R2, RZ ;  /* 0x0000000243047210 */ /* 0x000fca0007ffe0ff */
[----:B------:R-:W-:-:S05]  /*3cff0*/  IMAD.IADD R8, R4, 0x1, R2 ;  /* 0x0000000104087824 */ /* 0x000fca00078e0202 */
[----:B------:R-:W-:-:S05]  /*3d000*/  IADD3 R12, PT, PT, R8, R2, RZ ;  /* 0x00000002080c7210 */ /* 0x000fca0007ffe0ff */
[----:B------:R-:W-:-:S05]  /*3d010*/  IMAD.IADD R16, R12, 0x1, R2 ;  /* 0x000000010c107824 */ /* 0x000fca00078e0202 */
[----:B------:R-:W-:-:S05]  /*3d020*/  IADD3 R20, PT, PT, R16, R2, RZ ;  /* 0x0000000210147210 */ /* 0x000fca0007ffe0ff */
[----:B------:R-:W-:-:S05]  /*3d030*/  IMAD.IADD R24, R20, 0x1, R2 ;  /* 0x0000000114187824 */ /* 0x000fca00078e0202 */
[----:B------:R-:W-:-:S05]  /*3d040*/  IADD3 R28, PT, PT, R24, R2, RZ ;  /* 0x00000002181c7210 */ /* 0x000fca0007ffe0ff */
[----:B------:R-:W-:-:S05]  /*3d050*/  IMAD.IADD R32, R28, 0x1, R2 ;  /* 0x000000011c207824 */ /* 0x000fca00078e0202 */
[----:B------:R-:W-:-:S05]  /*3d060*/  IADD3 R36, PT, PT, R32, R2, RZ ;  /* 0x0000000220247210 */ /* 0x000fca0007ffe0ff */
[----:B------:R-:W-:Y:S01]  /*3d070*/  IMAD.IADD R40, R36, 0x1, R2 ;  /* 0x0000000124287824 */ /* 0x000fe200078e0202 */
[----:B------:R-:W-:Y:S06]  /*3d080*/  @P0 BRA `(.L_x_1985) ;  /* 0x0000001400ac0947 */ /* 0x000fec0003800000 */
[----:B------:R-:W0:Y:S01]  /*3d090*/  LDC R46, c[0x0][0x390] ;  /* 0x0000e400ff2e7b82 */ /* 0x000e220000000800 */
[----:B------:R-:W-:-:S05]  /*3d0a0*/  IMAD R48, R0, 0x20, R3 ;  /* 0x0000002000307824 */ /* 0x000fca00078e0203 */
[----:B0-----:R-:W-:-:S13]  /*3d0b0*/  ISETP.GE.AND P1, PT, R48, R46, PT ;  /* 0x0000002e3000720c */ /* 0x001fda0003f26270 */
[----:B------:R-:W-:Y:S01]  /*3d0c0*/  @!P1 LOP3.LUT R50, R3, R42, RZ, 0x3c, !PT ;  /* 0x0000002a03329212 */ /* 0x000fe200078e3cff */
[----:B------:R-:W0:Y:S01]  /*3d0d0*/  @!P1 LDC.64 R64, c[0x0][0x388] ;  /* 0x0000e200ff409b82 */ /* 0x000e220000000a00 */
[----:B------:R-:W-:Y:S02]  /*3d0e0*/  @!P1 IMAD R52, R44, R46, R48 ;  /* 0x0000002e2c349224 */ /* 0x000fe400078e0230 */
[----:B------:R-:W-:-:S06]  /*3d0f0*/  @!P1 LEA R50, R50, R27, 0x2 ;  /* 0x0000001b32329211 */ /* 0x000fcc00078e10ff */
[----:B------:R-:W1:Y:S01]  /*3d100*/  @!P1 LDS R50, [R50] ;  /* 0x0000000032329984 */ /* 0x000e620000000800 */
[----:B0-----:R-:W-:-:S05]  /*3d110*/  @!P1 IMAD.WIDE R64, R52, 0x4, R64 ;  /* 0x0000000434409825 */ /* 0x001fca00078e0240 */
[----:B-1----:R0:W-:Y:S01]  /*3d120*/  @!P1 STG.E desc[UR6][R64.64], R50 ;  /* 0x0000003240009986 */ /* 0x0021e2000c101906 */
[----:B------:R-:W-:-:S13]  /*3d130*/  ISETP.GT.U32.AND P1, PT, R5, 0x1f, PT ;  /* 0x0000001f0500780c */ /* 0x000fda0003f24070 */
[----:B0-----:R-:W-:Y:S05]  /*3d140*/  @P1 BRA `(.L_x_1985) ;  /* 0x00000014007c1947 */ /* 0x001fea0003800000 */
[----:B------:R-:W-:-:S05]  /*3d150*/  IMAD.IADD R48, R48, 0x1, R2 ;  /* 0x0000000130307824 */ /* 0x000fca00078e0202 */
[----:B------:R-:W-:-:S13]  /*3d160*/  ISETP.GE.AND P1, PT, R48, R46, PT ;  /* 0x0000002e3000720c */ /* 0x000fda0003f26270 */
[----:B------:R-:W-:Y:S01]  /*3d170*/  @!P1 LOP3.LUT R50, R5, R42, RZ, 0x3c, !PT ;  /* 0x0000002a05329212 */ /* 0x000fe200078e3cff */
[----:B------:R-:W0:Y:S01]  /*3d180*/  @!P1 LDC.64 R64, c[0x0][0x388] ;  /* 0x0000e200ff409b82 */ /* 0x000e220000000a00 */
[----:B------:R-:W-:-:S03]  /*3d190*/  @!P1 IMAD R52, R44, R46, R48 ;  /* 0x0000002e2c349224 */ /* 0x000fc600078e0230 */
[----:B------:R-:W-:-:S06]  /*3d1a0*/  @!P1 IMAD R50, R50, 0x4, R31 ;  /* 0x0000000432329824 */ /* 0x000fcc00078e021f */
        /* <DEDUP_REMOVED lines=107> */
[----:B------:R-:W-:-:S04]  /*3d860*/  @!P1 IMAD R52, R44, R46, R48 ;  /* 0x0000002e2c349224 */ /* 0x000fc800078e0230 */
[----:B------:R-:W-:Y:S02]  /*3d870*/  @!P1 IMAD R50, R65, 0x4, R6 ;  /* 0x0000000441329824 */ /* 0x000fe400078e0206 */
[----:B------:R-:W0:Y:S04]  /*3d880*/  @!P1 LDC.64 R64, c[0x0][0x388] ;  /* 0x0000e200ff409b82 */ /* 0x000e280000000a00 */
        /* <DEDUP_REMOVED lines=8> */
[----:B------:R-:W-:-:S03]  /*3d910*/  @!P1 IMAD R52, R44, R46, R48 ;  /* 0x0000002e2c349224 */ /* 0x000fc600078e0230 */
[----:B------:R-:W-:Y:S02]  /*3d920*/  @!P1 LEA R50, R65, R10, 0x2 ;  /* 0x0000000a41329211 */ /* 0x000fe400078e10ff */
        /* <DEDUP_REMOVED lines=85> */
[C---:B------:R-:W-:Y:S01]  /*3de80*/  @!P1 LOP3.LUT R50, R61.reuse, R42, RZ, 0x3c, !PT ;  /* 0x0000002a3d329212 */ /* 0x040fe200078e3cff */
[----:B------:R-:W-:Y:S01]  /*3de90*/  @!P1 IMAD R52, R44, R46, R48 ;  /* 0x0000002e2c349224 */ /* 0x000fe200078e0230 */
[----:B------:R-:W-:-:S04]  /*3dea0*/  @!P1 LEA R65, R61, UR4, 0x7 ;  /* 0x000000043d419c11 */ /* 0x000fc8000f8e38ff */
        /* <DEDUP_REMOVED lines=11> */
[----:B------:R-:W-:-:S05]  /*3df60*/  @!P1 LEA R65, R67, UR4, 0x7 ;  /* 0x0000000443419c11 */ /* 0x000fca000f8e38ff */
        /* <DEDUP_REMOVED lines=124> */
[----:B-1----:R0:W-:Y:S02]  /*3e730*/  @!P1 STG.E desc[UR6][R64.64], R50 ;  /* 0x0000003240009986 */ /* 0x0021e4000c101906 */
.L_x_1985:
[----:B------:R-:W-:Y:S05]  /*3e740*/  BSYNC.RECONVERGENT B0 ;  /* 0x0000000000007941 */ /* 0x000fea0003800200 */
.L_x_1984:
[----:B------:R-:W1:Y:S02]  /*3e750*/  LDCU UR5, c[0x0][0x364] ;  /* 0x00006c80ff0577ac */ /* 0x000e640008000800 */
[----:B-1----:R-:W-:-:S05]  /*3e760*/  VIADD R42, R42, UR5 ;  /* 0x000000052a2a7c36 */ /* 0x002fca0008000000 */
[----:B------:R-:W-:-:S13]  /*3e770*/  ISETP.GT.U32.AND P1, PT, R42, 0x1f, PT ;  /* 0x0000001f2a00780c */ /* 0x000fda0003f24070 */
[----:B------:R-:W-:Y:S05]  /*3e780*/  @P1 EXIT ;  /* 0x000000000000194d */ /* 0x000fea0003800000 */
[----:B------:R-:W-:-:S04]  /*3e790*/  IADD3 R44, PT, PT, R44, UR5, RZ ;  /* 0x000000052c2c7c10 */ /* 0x000fc8000fffe0ff */
[----:B------:R-:W-:-:S13]  /*3e7a0*/  ISETP.GE.AND P1, PT, R44, UR8, PT ;  /* 0x000000082c007c0c */ /* 0x000fda000bf26270 */
[----:B------:R-:W-:Y:S05]  /*3e7b0*/  @P1 EXIT ;  /* 0x000000000000194d */ /* 0x000fea0003800000 */
[----:B------:R-:W-:Y:S04]  /*3e7c0*/  BSSY.RECONVERGENT B0, `(.L_x_1986) ;  /* 0x000016d000007945 */ /* 0x000fe80003800200 */
[----:B------:R-:W-:Y:S05]  /*3e7d0*/  @P0 BRA `(.L_x_1987) ;  /* 0x0000001400ac0947 */ /* 0x000fea0003800000 */
[----:B------:R-:W1:Y:S01]  /*3e7e0*/  LDC R46, c[0x0][0x390] ;  /* 0x0000e400ff2e7b82 */ /* 0x000e620000000800 */
[----:B------:R-:W-:-:S05]  /*3e7f0*/  IMAD R52, R0, 0x20, R3 ;  /* 0x0000002000347824 */ /* 0x000fca00078e0203 */
[----:B-1----:R-:W-:-:S13]  /*3e800*/  ISETP.GE.AND P1, PT, R52, R46, PT ;  /* 0x0000002e3400720c */ /* 0x002fda0003f26270 */
[----:B------:R-:W-:Y:S01]  /*3e810*/  @!P1 LOP3.LUT R48, R3, R42, RZ, 0x3c, !PT ;  /* 0x0000002a03309212 */ /* 0x000fe200078e3cff */
[----:B0-----:R-:W0:Y:S01]  /*3e820*/  @!P1 LDC.64 R64, c[0x0][0x388] ;  /* 0x0000e200ff409b82 */ /* 0x001e220000000a00 */
[----:B------:R-:W-:-:S03]  /*3e830*/  @!P1 IMAD R50, R44, R46, R52 ;  /* 0x0000002e2c329224 */ /* 0x000fc600078e0234 */
[----:B------:R-:W-:-:S06]  /*3e840*/  @!P1 IMAD R48, R48, 0x4, R27 ;  /* 0x0000000430309824 */ /* 0x000fcc00078e021b */
[----:B------:R-:W1:Y:S01]  /*3e850*/  @!P1 LDS R48, [R48] ;  /* 0x0000000030309984 */ /* 0x000e620000000800 */
[----:B0-----:R-:W-:-:S05]  /*3e860*/  @!P1 IMAD.WIDE R64, R50, 0x4, R64 ;  /* 0x0000000432409825 */ /* 0x001fca00078e0240 */
[----:B-1----:R1:W-:Y:S01]  /*3e870*/  @!P1 STG.E desc[UR6][R64.64], R48 ;  /* 0x0000003040009986 */ /* 0x0023e2000c101906 */
[----:B------:R-:W-:-:S13]  /*3e880*/  ISETP.GT.U32.AND P1, PT, R5, 0x1f, PT ;  /* 0x0000001f0500780c */ /* 0x000fda0003f24070 */
[----:B-1----:R-:W-:Y:S05]  /*3e890*/  @P1 BRA `(.L_x_1987) ;  /* 0x00000014007c1947 */ /* 0x002fea0003800000 */
        /* <DEDUP_REMOVED lines=350> */
[----:B-1----:R1:W-:Y:S02]  /*3fe80*/  @!P1 STG.E desc[UR6][R64.64], R48 ;  /* 0x0000003040009986 */ /* 0x0023e4000c101906 */
.L_x_1987:
[----:B------:R-:W-:Y:S05]  /*3fe90*/  BSYNC.RECONVERGENT B0 ;  /* 0x0000000000007941 */ /* 0x000fea0003800200 */
.L_x_1986:
[----:B------:R-:W-:-:S05]  /*3fea0*/  VIADD R42, R42, UR5 ;  /* 0x000000052a2a7c36 */ /* 0x000fca0008000000 */
[----:B------:R-:W-:-:S13]  /*3feb0*/  ISETP.GT.U32.AND P1, PT, R42, 0x1f, PT ;  /* 0x0000001f2a00780c */ /* 0x000fda0003f24070 */
[----:B------:R-:W-:Y:S05]  /*3fec0*/  @P1 EXIT ;  /* 0x000000000000194d */ /* 0x000fea0003800000 */
[----:B------:R-:W-:-:S05]  /*3fed0*/  VIADD R44, R44, UR5 ;  /* 0x000000052c2c7c36 */ /* 0x000fca0008000000 */
[----:B------:R-:W-:-:S13]  /*3fee0*/  ISETP.GE.AND P1, PT, R44, UR8, PT ;  /* 0x000000082c007c0c */ /* 0x000fda000bf26270 */
[----:B------:R-:W-:Y:S05]  /*3fef0*/  @P1 EXIT ;  /* 0x000000000000194d */ /* 0x000fea0003800000 */
[----:B------:R-:W-:Y:S04]  /*3ff00*/  BSSY.RECONVERGENT B0, `(.L_x_1988) ;  /* 0x000016d000007945 */ /* 0x000fe80003800200 */
[----:B------:R-:W-:Y:S05]  /*3ff10*/  @P0 BRA `(.L_x_1989) ;  /* 0x0000001400ac0947 */ /* 0x000fea0003800000 */
[----:B------:R-:W2:Y:S01]  /*3ff20*/  LDC R46, c[0x0][0x390] ;  /* 0x0000e400ff2e7b82 */ /* 0x000ea20000000800 */
[----:B------:R-:W-:-:S05]  /*3ff30*/  IMAD R52, R0, 0x20, R3 ;  /* 0x0000002000347824 */ /* 0x000fca00078e0203 */
[----:B--2---:R-:W-:-:S13]  /*3ff40*/  ISETP.GE.AND P1, PT, R52, R46, PT ;  /* 0x0000002e3400720c */ /* 0x004fda0003f26270 */
[----:B-1----:R-:W-:Y:S01]  /*3ff50*/  @!P1 LOP3.LUT R48, R3, R42, RZ, 0x3c, !PT ;  /* 0x0000002a03309212 */ /* 0x002fe200078e3cff */
[----:B0-----:R-:W0:Y:S01]  /*3ff60*/  @!P1 LDC.64 R64, c[0x0][0x388] ;  /* 0x0000e200ff409b82 */ /* 0x001e220000000a00 */
[----:B------:R-:W-:Y:S02]  /*3ff70*/  @!P1 IMAD R50, R44, R46, R52 ;  /* 0x0000002e2c329224 */ /* 0x000fe400078e0234 */
[----:B------:R-:W-:-:S06]  /*3ff80*/  @!P1 LEA R48, R48, R27, 0x2 ;  /* 0x0000001b30309211 */ /* 0x000fcc00078e10ff */
[----:B------:R-:W1:Y:S01]  /*3ff90*/  @!P1 LDS R48, [R48] ;  /* 0x0000000030309984 */ /* 0x000e620000000800 */
[----:B0-----:R-:W-:-:S05]  /*3ffa0*/  @!P1 IMAD.WIDE R64, R50, 0x4, R64 ;  /* 0x0000000432409825 */ /* 0x001fca00078e0240 */
[----:B-1----:R2:W-:Y:S01]  /*3ffb0*/  @!P1 STG.E desc[UR6][R64.64], R48 ;  /* 0x0000003040009986 */ /* 0x0025e2000c101906 */
[----:B------:R-:W-:-:S13]  /*3ffc0*/  ISETP.GT.U32.AND P1, PT, R5, 0x1f, PT ;  /* 0x0000001f0500780c */ /* 0x000fda0003f24070 */
[----:B--2---:R-:W-:Y:S05]  /*3ffd0*/  @P1 BRA `(.L_x_1989) ;  /* 0x00000014007c1947 */ /* 0x004fea0003800000 */
        /* <DEDUP_REMOVED lines=351> */
.L_x_1989:
[----:B------:R-:W-:Y:S05]  /*415d0*/  BSYNC.RECONVERGENT B0 ;  /* 0x0000000000007941 */ /* 0x000fea0003800200 */
.L_x_1988:
[----:B------:R-:W-:-:S05]  /*415e0*/  VIADD R42, R42, UR5 ;  /* 0x000000052a2a7c36 */ /* 0x000fca0008000000 */
[----:B------:R-:W-:-:S13]  /*415f0*/  ISETP.GT.U32.AND P1, PT, R42, 0x1f, PT ;  /* 0x0000001f2a00780c */ /* 0x000fda0003f24070 */
[----:B------:R-:W-:Y:S05]  /*41600*/  @P1 EXIT ;  /* 0x000000000000194d */ /* 0x000fea0003800000 */
[----:B------:R-:W-:-:S04]  /*41610*/  IADD3 R44, PT, PT, R44, UR5, RZ ;  /* 0x000000052c2c7c10 */ /* 0x000fc8000fffe0ff */
[----:B------:R-:W-:-:S13]  /*41620*/  ISETP.GE.AND P1, PT, R44, UR8, PT ;  /* 0x000000082c007c0c */ /* 0x000fda000bf26270 */
[----:B------:R-:W-:Y:S05]  /*41630*/  @P1 EXIT ;  /* 0x000000000000194d */ /* 0x000fea0003800000 */
[----:B------:R-:W-:Y:S04]  /*41640*/  BSSY.RECONVERGENT B0, `(.L_x_1990) ;  /* 0x000016d000007945 */ /* 0x000fe80003800200 */
[----:B------:R-:W-:Y:S05]  /*41650*/  @P0 BRA `(.L_x_1991) ;  /* 0x0000001400ac0947 */ /* 0x000fea0003800000 */
[----:B------:R-:W3:Y:S01]  /*41660*/  LDC R46, c[0x0][0x390] ;  /* 0x0000e400ff2e7b82 */ /* 0x000ee20000000800 */
[----:B------:R-:W-:-:S05]  /*41670*/  IMAD R52, R0, 0x20, R3 ;  /* 0x0000002000347824 */ /* 0x000fca00078e0203 */
[----:B---3--:R-:W-:-:S13]  /*41680*/  ISETP.GE.AND P1, PT, R52, R46, PT ;  /* 0x0000002e3400720c */ /* 0x008fda0003f26270 */
[----:B-12---:R-:W-:Y:S01]  /*41690*/  @!P1 LOP3.LUT R48, R3, R42, RZ, 0x3c, !PT ;  /* 0x0000002a03309212 */ /* 0x006fe200078e3cff */
[----:B0-----:R-:W0:Y:S01]  /*416a0*/  @!P1 LDC.64 R64, c[0x0][0x388] ;  /* 0x0000e200ff409b82 */ /* 0x001e220000000a00 */
[----:B------:R-:W-:-:S03]  /*416b0*/  @!P1 IMAD R50, R44, R46, R52 ;  /* 0x0000002e2c329224 */ /* 0x000fc600078e0234 */
[----:B------:R-:W-:-:S06]  /*416c0*/  @!P1 IMAD R48, R48, 0x4, R27 ;  /* 0x0000000430309824 */ /* 0x000fcc00078e021b */
[----:B------:R-:W1:Y:S01]  /*416d0*/  @!P1 LDS R48, [R48] ;  /* 0x0000000030309984 */ /* 0x000e620000000800 */
[----:B0-----:R-:W-:-:S05]  /*416e0*/  @!P1 IMAD.WIDE R64, R50, 0x4, R64 ;  /* 0x0000000432409825 */ /* 0x001fca00078e0240 */
[----:B-1----:R3:W-:Y:S01]  /*416f0*/  @!P1 STG.E desc[UR6][R64.64], R48 ;  /* 0x0000003040009986 */ /* 0x0027e2000c101906 */
[----:B------:R-:W-:-:S13]  /*41700*/  ISETP.GT.U32.AND P1, PT, R5, 0x1f, PT ;  /* 0x0000001f0500780c */ /* 0x000fda0003f24070 */
[----:B---3--:R-:W-:Y:S05]  /*41710*/  @P1 BRA `(.L_x_1991) ;  /* 0x00000014007c1947 */ /* 0x008fea0003800000 */
        /* <DEDUP_REMOVED lines=351> */
.L_x_1991:
[----:B------:R-:W-:Y:S05]  /*42d10*/  BSYNC.RECONVERGENT B0 ;  /* 0x0000000000007941 */ /* 0x000fea0003800200 */
.L_x_1990:
        /* <DEDUP_REMOVED lines=8> */
[----:B------:R-:W4:Y:S01]  /*42da0*/  LDC R46, c[0x0][0x390] ;  /* 0x0000e400ff2e7b82 */ /* 0x000f220000000800 */
[----:B------:R-:W-:-:S05]  /*42db0*/  IMAD R52, R0, 0x20, R3 ;  /* 0x0000002000347824 */ /* 0x000fca00078e0203 */
[----:B----4-:R-:W-:-:S13]  /*42dc0*/  ISETP.GE.AND P1, PT, R52, R46, PT ;  /* 0x0000002e3400720c */ /* 0x010fda0003f26270 */
[----:B-123--:R-:W-:Y:S01]  /*42dd0*/  @!P1 LOP3.LUT R48, R3, R42, RZ, 0x3c, !PT ;  /* 0x0000002a03309212 */ /* 0x00efe200078e3cff */
[----:B0-----:R-:W0:Y:S01]  /*42de0*/  @!P1 LDC.64 R64, c[0x0][0x388] ;  /* 0x0000e200ff409b82 */ /* 0x001e220000000a00 */
[----:B------:R-:W-:Y:S02]  /*42df0*/  @!P1 IMAD R50, R44, R46, R52 ;  /* 0x0000002e2c329224 */ /* 0x000fe400078e0234 */
[----:B------:R-:W-:-:S06]  /*42e00*/  @!P1 LEA R48, R48, R27, 0x2 ;  /* 0x0000001b30309211 */ /* 0x000fcc00078e10ff */
[----:B------:R-:W1:Y:S01]  /*42e10*/  @!P1 LDS R48, [R48] ;  /* 0x0000000030309984 */ /* 0x000e620000000800 */
[----:B0-----:R-:W-:-:S05]  /*42e20*/  @!P1 IMAD.WIDE R64, R50, 0x4, R64 ;  /* 0x0000000432409825 */ /* 0x001fca00078e0240 */
[----:B-1----:R4:W-:Y:S01]  /*42e30*/  @!P1 STG.E desc[UR6][R64.64], R48 ;  /* 0x0000003040009986 */ /* 0x0029e2000c101906 */
[----:B------:R-:W-:-:S13]  /*42e40*/  ISETP.GT.U32.AND P1, PT, R5, 0x1f, PT ;  /* 0x0000001f0500780c */ /* 0x000fda0003f24070 */
[----:B----4-:R-:W-:Y:S05]  /*42e50*/  @P1 BRA `(.L_x_1993) ;  /* 0x00000014007c1947 */ /* 0x010fea0003800000 */
        /* <DEDUP_REMOVED lines=351> */
.L_x_1993:
[----:B------:R-:W-:Y:S05]  /*44450*/  BSYNC.RECONVERGENT B0 ;  /* 0x0000000000007941 */ /* 0x000fea0003800200 */
.L_x_1992:
        /* <DEDUP_REMOVED lines=8> */
[----:B------:R-:W5:Y:S01]  /*444e0*/  LDC R46, c[0x0][0x390] ;  /* 0x0000e400ff2e7b82 */ /* 0x000f620000000800 */
[----:B------:R-:W-:-:S05]  /*444f0*/  IMAD R52, R0, 0x20, R3 ;  /* 0x0000002000347824 */ /* 0x000fca00078e0203 */
[----:B-----5:R-:W-:-:S13]  /*44500*/  ISETP.GE.AND P1, PT, R52, R46, PT ;  /* 0x0000002e3400720c */ /* 0x020fda0003f26270 */
[----:B-1234-:R-:W-:Y:S01]  /*44510*/  @!P1 LOP3.LUT R48, R3, R42, RZ, 0x3c, !PT ;  /* 0x0000002a03309212 */ /* 0x01efe200078e3cff */
[----:B0-----:R-:W0:Y:S01]  /*44520*/  @!P1 LDC.64 R64, c[0x0][0x388] ;  /* 0x0000e200ff409b82 */ /* 0x001e220000000a00 */
        /* <DEDUP_REMOVED lines=358> */
.L_x_1995:
[----:B------:R-:W-:Y:S05]  /*45b90*/  BSYNC.RECONVERGENT B0 ;  /* 0x0000000000007941 */ /* 0x000fea0003800200 */
.L_x_1994:
        /* <DEDUP_REMOVED lines=8> */
[----:B------:R-:W5:Y:S01]  /*45c20*/  LDC R46, c[0x0][0x390] ;  /* 0x0000e400ff2e7b82 */ /* 0x000f620000000800 */
[----:B------:R-:W-:-:S05]  /*45c30*/  IMAD R52, R0, 0x20, R3 ;  /* 0x0000002000347824 */ /* 0x000fca00078e0203 */
[----:B-----5:R-:W-:-:S13]  /*45c40*/  ISETP.GE.AND P1, PT, R52, R46, PT ;  /* 0x0000002e3400720c */ /* 0x020fda0003f26270 */
[----:B01234-:R-:W-:Y:S01]  /*45c50*/  @!P1 LOP3.LUT R48, R3, R42, RZ, 0x3c, !PT ;  /* 0x0000002a03309212 */ /* 0x01ffe200078e3cff */
        /* <DEDUP_REMOVED lines=359> */
.L_x_1997:
[----:B------:R-:W-:Y:S05]  /*472d0*/  BSYNC.RECONVERGENT B0 ;  /* 0x0000000000007941 */ /* 0x000fea0003800200 */
.L_x_1996:
        /* <DEDUP_REMOVED lines=371> */
.L_x_1999:
[----:B------:R-:W-:Y:S05]  /*48a10*/  BSYNC.RECONVERGENT B0 ;  /* 0x0000000000007941 */ /* 0x000fea0003800200 */
.L_x_1998:
        /* <DEDUP_REMOVED lines=371> */
.L_x_2001:
[----:B------:R-:W-:Y:S05]  /*4a150*/  BSYNC.RECONVERGENT B0 ;  /* 0x0000000000007941 */ /* 0x000fea0003800200 */
.L_x_2000:
        /* <DEDUP_REMOVED lines=371> */
.L_x_2003:
[----:B------:R-:W-:Y:S05]  /*4b890*/  BSYNC.RECONVERGENT B0 ;  /* 0x0000000000007941 */ /* 0x000fea0003800200 */
.L_x_2002:
        /* <DEDUP_REMOVED lines=371> */
.L_x_2005:
[----:B------:R-:W-:Y:S05]  /*4cfd0*/  BSYNC.RECONVERGENT B0 ;  /* 0x0000000000007941 */ /* 0x000fea0003800200 */
.L_x_2004:
        /* <DEDUP_REMOVED lines=371> */
.L_x_2007:
[----:B------:R-:W-:Y:S05]  /*4e710*/  BSYNC.RECONVERGENT B0 ;  /* 0x0000000000007941 */ /* 0x000fea0003800200 */
.L_x_2006:
        /* <DEDUP_REMOVED lines=371> */
.L_x_2009:
[----:B------:R-:W-:Y:S05]  /*4fe50*/  BSYNC.RECONVERGENT B0 ;  /* 0x0000000000007941 */ /* 0x000fea0003800200 */
.L_x_2008:
        /* <DEDUP_REMOVED lines=371> */
.L_x_2011:
[----:B------:R-:W-:Y:S05]  /*51590*/  BSYNC.RECONVERGENT B0 ;  /* 0x0000000000007941 */ /* 0x000fea0003800200 */
.L_x_2010:
        /* <DEDUP_REMOVED lines=371> */
.L_x_2013:
[----:B------:R-:W-:Y:S05]  /*52cd0*/  BSYNC.RECONVERGENT B0 ;  /* 0x0000000000007941 */ /* 0x000fea0003800200 */
.L_x_2012:
        /* <DEDUP_REMOVED lines=371> */
.L_x_2015:
[----:B------:R-:W-:Y:S05]  /*54410*/  BSYNC.RECONVERGENT B0 ;  /* 0x0000000000007941 */ /* 0x000fea0003800200 */
.L_x_2014:
        /* <DEDUP_REMOVED lines=371> */
.L_x_2017:
[----:B------:R-:W-:Y:S05]  /*55b50*/  BSYNC.RECONVERGENT B0 ;  /* 0x0000000000007941 */ /* 0x000fea0003800200 */
.L_x_2016:
        /* <DEDUP_REMOVED lines=371> */
.L_x_2019:
[----:B------:R-:W-:Y:S05]  /*57290*/  BSYNC.RECONVERGENT B0 ;  /* 0x0000000000007941 */ /* 0x000fea0003800200 */
.L_x_2018:
        /* <DEDUP_REMOVED lines=371> */
.L_x_2021:
[----:B------:R-:W-:Y:S05]  /*589d0*/  BSYNC.RECONVERGENT B0 ;  /* 0x0000000000007941 */ /* 0x000fea0003800200 */
.L_x_2020:
        /* <DEDUP_REMOVED lines=371> */
.L_x_2023:
[----:B------:R-:W-:Y:S05]  /*5a110*/  BSYNC.RECONVERGENT B0 ;  /* 0x0000000000007941 */ /* 0x000fea0003800200 */
.L_x_2022:
        /* <DEDUP_REMOVED lines=371> */
.L_x_2025:
[----:B------:R-:W-:Y:S05]  /*5b850*/  BSYNC.RECONVERGENT B0 ;  /* 0x0000000000007941 */ /* 0x000fea0003800200 */
.L_x_2024:
        /* <DEDUP_REMOVED lines=371> */
.L_x_2027:
[----:B------:R-:W-:Y:S05]  /*5cf90*/  BSYNC.RECONVERGENT B0 ;  /* 0x0000000000007941 */ /* 0x000fea0003800200 */
.L_x_2026:
        /* <DEDUP_REMOVED lines=185> */
[----:B------:R-:W-:-:S04]  /*5db30*/  IADD3 R52, PT, PT, R52, R2, RZ ;  /* 0x0000000234347210 */ /* 0x000fc80007ffe0ff */
        /* <DEDUP_REMOVED lines=185> */
.L_x_2029:
[----:B------:R-:W-:Y:S05]  /*5e6d0*/  BSYNC.RECONVERGENT B0 ;  /* 0x0000000000007941 */ /* 0x000fea0003800200 */
.L_x_2028:
        /* <DEDUP_REMOVED lines=371> */
.L_x_2031:
[----:B------:R-:W-:Y:S05]  /*5fe10*/  BSYNC.RECONVERGENT B0 ;  /* 0x0000000000007941 */ /* 0x000fea0003800200 */
.L_x_2030:
        /* <DEDUP_REMOVED lines=371> */
.L_x_2033:
[----:B------:R-:W-:Y:S05]  /*61550*/  BSYNC.RECONVERGENT B0 ;  /* 0x0000000000007941 */ /* 0x000fea0003800200 */
.L_x_2032:
        /* <DEDUP_REMOVED lines=371> */
.L_x_2035:
[----:B------:R-:W-:Y:S05]  /*62c90*/  BSYNC.RECONVERGENT B0 ;  /* 0x0000000000007941 */ /* 0x000fea0003800200 */
.L_x_2034:
        /* <DEDUP_REMOVED lines=371> */
.L_x_2037:
[----:B------:R-:W-:Y:S05]  /*643d0*/  BSYNC.RECONVERGENT B0 ;  /* 0x0000000000007941 */ /* 0x000fea0003800200 */
.L_x_2036:
        /* <DEDUP_REMOVED lines=371> */
.L_x_2039:
[----:B------:R-:W-:Y:S05]  /*65b10*/  BSYNC.RECONVERGENT B0 ;  /* 0x0000000000007941 */ /* 0x000fea0003800200 */
.L_x_2038:
        /* <DEDUP_REMOVED lines=371> */
.L_x_2041:
[----:B------:R-:W-:Y:S05]  /*67250*/  BSYNC.RECONVERGENT B0 ;  /* 0x0000000000007941 */ /* 0x000fea0003800200 */
.L_x_2040:
        /* <DEDUP_REMOVED lines=371> */
.L_x_2043:
[----:B------:R-:W-:Y:S05]  /*68990*/  BSYNC.RECONVERGENT B0 ;  /* 0x0000000000007941 */ /* 0x000fea0003800200 */
.L_x_2042:
        /* <DEDUP_REMOVED lines=371> */
.L_x_2045:
[----:B------:R-:W-:Y:S05]  /*6a0d0*/  BSYNC.RECONVERGENT B0 ;  /* 0x0000000000007941 */ /* 0x000fea0003800200 */
.L_x_2044:
[----:B------:R-:W-:-:S05]  /*6a0e0*/  VIADD R42, R42, UR5 ;  /* 0x000000052a2a7c36 */ /* 0x000fca0008000000 */
[----:B------:R-:W-:-:S13]  /*6a0f0*/  ISETP.GT.U32.AND P1, PT, R42, 0x1f, PT ;  /* 0x0000001f2a00780c */ /* 0x000fda0003f24070 */
[----:B------:R-:W-:Y:S05]  /*6a100*/  @P1 EXIT ;  /* 0x000000000000194d */ /* 0x000fea0003800000 */
[----:B------:R-:W-:-:S04]  /*6a110*/  IADD3 R44, PT, PT, R44, UR5, RZ ;  /* 0x000000052c2c7c10 */ /* 0x000fc8000fffe0ff */
[----:B------:R-:W-:-:S13]  /*6a120*/  ISETP.GE.OR P0, PT, R44, UR8, P0 ;  /* 0x000000082c007c0c */ /* 0x000fda0008706670 */
[----:B------:R-:W-:Y:S05]  /*6a130*/  @P0 EXIT ;  /* 0x000000000000094d */ /* 0x000fea0003800000 */
[----:B------:R-:W5:Y:S01]  /*6a140*/  LDCU UR5, c[0x0][0x390] ;  /* 0x00007200ff0577ac */ /* 0x000f620008000800 */
[----:B------:R-:W-:Y:S01]  /*6a150*/  IMAD R46, R0, 0x20, R3 ;  /* 0x00000020002e7824 */ /* 0x000fe200078e0203 */
[----:B------:R-:W-:-:S04]  /*6a160*/  ISETP.GT.U32.AND P1, PT, R5, 0x1f, PT ;  /* 0x0000001f0500780c */ /* 0x000fc80003f24070 */
[----:B-----5:R-:W-:-:S13]  /*6a170*/  ISETP.GE.AND P0, PT, R46, UR5, PT ;  /* 0x000000052e007c0c */ /* 0x020fda000bf06270 */
[----:B------:R-:W-:Y:S01]  /*6a180*/  @!P0 LOP3.LUT R0, R3, R42, RZ, 0x3c, !PT ;  /* 0x0000002a03008212 */ /* 0x000fe200078e3cff */
[----:B01234-:R-:W0:Y:S04]  /*6a190*/  @!P0 LDC.64 R64, c[0x0][0x388] ;  /* 0x0000e200ff408b82 */ /* 0x01fe280000000a00 */
[----:B------:R-:W-:Y:S02]  /*6a1a0*/  @!P0 IMAD R0, R0, 0x4, R27 ;  /* 0x0000000400008824 */ /* 0x000fe400078e021b */
[----:B------:R-:W-:-:S03]  /*6a1b0*/  @!P0 IMAD R27, R44, UR5, R46 ;  /* 0x000000052c1b8c24 */ /* 0x000fc6000f8e022e */
[----:B------:R-:W1:Y:S01]  /*6a1c0*/  @!P0 LDS R3, [R0] ;  /* 0x0000000000038984 */ /* 0x000e620000000800 */
[----:B0-----:R-:W-:-:S05]  /*6a1d0*/  @!P0 IMAD.WIDE R64, R27, 0x4, R64 ;  /* 0x000000041b408825 */ /* 0x001fca00078e0240 */
[----:B-1----:R0:W-:Y:S01]  /*6a1e0*/  @!P0 STG.E desc[UR6][R64.64], R3 ;  /* 0x0000000340008986 */ /* 0x0021e2000c101906 */
[----:B------:R-:W-:Y:S05]  /*6a1f0*/  @P1 EXIT ;  /* 0x000000000000194d */ /* 0x000fea0003800000 */
[----:B------:R-:W-:Y:S02]  /*6a200*/  IADD3 R27, PT, PT, R46, R2, RZ ;  /* 0x000000022e1b7210 */ /* 0x000fe40007ffe0ff */
[----:B------:R-:W-:Y:S02]  /*6a210*/  ISETP.GT.U32.AND P1, PT, R7, 0x1f, PT ;  /* 0x0000001f0700780c */ /* 0x000fe40003f24070 */
[----:B------:R-:W-:-:S13]  /*6a220*/  ISETP.GE.AND P0, PT, R27, UR5, PT ;  /* 0x000000051b007c0c */ /* 0x000fda000bf06270 */
[----:B------:R-:W-:Y:S01]  /*6a230*/  @!P0 LOP3.LUT R0, R5, R42, RZ, 0x3c, !PT ;  /* 0x0000002a05008212 */ /* 0x000fe200078e3cff */
[----:B0-----:R-:W0:Y:S01]  /*6a240*/  @!P0 LDC.64 R64, c[0x0][0x388] ;  /* 0x0000e200ff408b82 */ /* 0x001e220000000a00 */
[----:B------:R-:W-:-:S03]  /*6a250*/  @!P0 IMAD R5, R44, UR5, R27 ;  /* 0x000000052c058c24 */ /* 0x000fc6000f8e021b */
[----:B------:R-:W-:-:S05]  /*6a260*/  @!P0 IMAD R0, R0, 0x4, R31 ;  /* 0x0000000400008824 */ /* 0x000fca00078e021f */
[----:B------:R-:W1:Y:S01]  /*6a270*/  @!P0 LDS R3, [R0] ;  /* 0x0000000000038984 */ /* 0x000e620000000800 */
[----:B0-----:R-:W-:-:S05]  /*6a280*/  @!P0 IMAD.WIDE R64, R5, 0x4, R64 ;  /* 0x0000000405408825 */ /* 0x001fca00078e0240 */
[----:B-1----:R0:W-:Y:S01]  /*6a290*/  @!P0 STG.E desc[UR6][R64.64], R3 ;  /* 0x0000000340008986 */ /* 0x0021e2000c101906 */
[----:B------:R-:W-:Y:S05]  /*6a2a0*/  @P1 EXIT ;  /* 0x000000000000194d */ /* 0x000fea0003800000 */
[----:B------:R-:W-:Y:S01]  /*6a2b0*/  IMAD.IADD R27, R27, 0x1, R2 ;  /* 0x000000011b1b7824 */ /* 0x000fe200078e0202 */
[----:B------:R-:W-:-:S04]  /*6a2c0*/  ISETP.GT.U32.AND P1, PT, R9, 0x1f, PT ;  /* 0x0000001f0900780c */ /* 0x000fc80003f24070 */
[----:B------:R-:W-:-:S13]  /*6a2d0*/  ISETP.GE.AND P0, PT, R27, UR5, PT ;  /* 0x000000051b007c0c */ /* 0x000fda000bf06270 */
[----:B------:R-:W-:Y:S01]  /*6a2e0*/  @!P0 LOP3.LUT R0, R7, R42, RZ, 0x3c, !PT ;  /* 0x0000002a07008212 */ /* 0x000fe200078e3cff */
[----:B0-----:R-:W0:Y:S01]  /*6a2f0*/  @!P0 LDC.64 R64, c[0x0][0x388] ;  /* 0x0000e200ff408b82 */ /* 0x001e220000000a00 */
[----:B------:R-:W-:Y:S02]  /*6a300*/  @!P0 IMAD R5, R44, UR5, R27 ;  /* 0x000000052c058c24 */ /* 0x000fe4000f8e021b */
[----:B------:R-:W-:-:S05]  /*6a310*/  @!P0 LEA R0, R0, R35, 0x2 ;  /* 0x0000002300008211 */ /* 0x000fca00078e10ff */
        /* <DEDUP_REMOVED lines=30> */
[----:B------:R-:W-:-:S03]  /*6a500*/  @!P0 IMAD R5, R44, UR5, R27 ;  /* 0x000000052c058c24 */ /* 0x000fc6000f8e021b */
[----:B------:R-:W-:Y:S02]  /*6a510*/  @!P0 LEA R0, R0, R47, 0x2 ;  /* 0x0000002f00008211 */ /* 0x000fe400078e10ff */
[----:B------:R-:W1:Y:S03]  /*6a520*/  @!P0 LDC.64 R46, c[0x0][0x388] ;  /* 0x0000e200ff2e8b82 */ /* 0x000e660000000a00 */
[----:B0-----:R-:W0:Y:S01]  /*6a530*/  @!P0 LDS R3, [R0] ;  /* 0x0000000000038984 */ /* 0x001e220000000800 */
[----:B-1----:R-:W-:-:S05]  /*6a540*/  @!P0 IMAD.WIDE R46, R5, 0x4, R46 ;  /* 0x00000004052e8825 */ /* 0x002fca00078e022e */
[----:B0-----:R0:W-:Y:S01]  /*6a550*/  @!P0 STG.E desc[UR6][R46.64], R3 ;  /* 0x000000032e008986 */ /* 0x0011e2000c101906 */
        /* <DEDUP_REMOVED lines=60> */
[----:B0-----:R-:W-:-:S03]  /*6a920*/  @!P0 IMAD R3, R44, UR5, R27 ;  /* 0x000000052c038c24 */ /* 0x001fc6000f8e021b */
[----:B------:R-:W-:Y:S02]  /*6a930*/  @!P0 LEA R25, R25, R6, 0x2 ;  /* 0x0000000619198211 */ /* 0x000fe400078e10ff */
[----:B------:R-:W0:Y:S04]  /*6a940*/  @!P0 LDC.64 R6, c[0x0][0x388] ;  /* 0x0000e200ff068b82 */ /* 0x000e280000000a00 */
        /* <DEDUP_REMOVED lines=10> */
[----:B------:R-:W-:-:S06]  /*6a9f0*/  @!P0 IMAD R29, R29, 0x4, R10 ;  /* 0x000000041d1d8824 */ /* 0x000fcc00078e020a */
        /* <DEDUP_REMOVED lines=21> */
[----:B------:R-:W-:-:S06]  /*6ab50*/  @!P0 LEA R37, R37, R18, 0x2 ;  /* 0x0000001225258211 */ /* 0x000fcc00078e10ff */
        /* <DEDUP_REMOVED lines=62> */
[C---:B------:R-:W-:Y:S01]  /*6af40*/  @!P0 LEA R0, R61.reuse, UR4, 0x7 ;  /* 0x000000043d008c11 */ /* 0x040fe2000f8e38ff */
[----:B0-----:R-:W0:Y:S01]  /*6af50*/  @!P0 LDC.64 R6, c[0x0][0x388] ;  /* 0x0000e200ff068b82 */ /* 0x001e220000000a00 */
[----:B------:R-:W-:Y:S01]  /*6af60*/  @!P0 LOP3.LUT R61, R61, R42, RZ, 0x3c, !PT ;  /* 0x0000002a3d3d8212 */ /* 0x000fe200078e3cff */
[----:B------:R-:W-:-:S03]  /*6af70*/  @!P0 IMAD R3, R44, UR5, R27 ;  /* 0x000000052c038c24 */ /* 0x000fc6000f8e021b */
        /* <DEDUP_REMOVED lines=11> */
[----:B------:R-:W-:-:S04]  /*6b030*/  @!P0 IMAD R3, R44, UR5, R27 ;  /* 0x000000052c038c24 */ /* 0x000fc8000f8e021b */
        /* <DEDUP_REMOVED lines=8> */
[----:B------:R-:W-:Y:S01]  /*6b0c0*/  @!P0 LEA R3, R4, UR4, 0x7 ;  /* 0x0000000404038c11 */ /* 0x000fe2000f8e38ff */
[----:B0-----:R-:W-:Y:S01]  /*6b0d0*/  @!P0 IMAD R7, R44, UR5, R27 ;  /* 0x000000052c078c24 */ /* 0x001fe2000f8e021b */
[----:B------:R-:W-:-:S05]  /*6b0e0*/  @!P0 LOP3.LUT R4, R4, R42, RZ, 0x3c, !PT ;  /* 0x0000002a04048212 */ /* 0x000fca00078e3cff */
[----:B------:R-:W-:Y:S02]  /*6b0f0*/  @!P0 IMAD R0, R4, 0x4, R3 ;  /* 0x0000000404008824 */ /* 0x000fe400078e0203 */
[----:B------:R-:W0:Y:S03]  /*6b100*/  @!P0 LDC.64 R4, c[0x0][0x388] ;  /* 0x0000e200ff048b82 */ /* 0x000e260000000a00 */
[----:B------:R-:W1:Y:S01]  /*6b110*/  @!P0 LDS R3, [R0] ;  /* 0x0000000000038984 */ /* 0x000e620000000800 */
[----:B0-----:R-:W-:-:S05]  /*6b120*/  @!P0 IMAD.WIDE R4, R7, 0x4, R4 ;  /* 0x0000000407048825 */ /* 0x001fca00078e0204 */
[----:B-1----:R0:W-:Y:S01]  /*6b130*/  @!P0 STG.E desc[UR6][R4.64], R3 ;  /* 0x0000000304008986 */ /* 0x0021e2000c101906 */
[----:B------:R-:W-:Y:S05]  /*6b140*/  @P1 EXIT ;  /* 0x000000000000194d */ /* 0x000fea0003800000 */
[----:B------:R-:W-:Y:S01]  /*6b150*/  IMAD.IADD R27, R27, 0x1, R2 ;  /* 0x000000011b1b7824 */ /* 0x000fe200078e0202 */
[----:B------:R-:W-:-:S04]  /*6b160*/  ISETP.GT.U32.AND P1, PT, R12, 0x1f, PT ;  /* 0x0000001f0c00780c */ /* 0x000fc80003f24070 */
[----:B------:R-:W-:-:S13]  /*6b170*/  ISETP.GE.AND P0, PT, R27, UR5, PT ;  /* 0x000000051b007c0c */ /* 0x000fda000bf06270 */
[C---:B0-----:R-:W-:Y:S01]  /*6b180*/  @!P0 LEA R3, R8.reuse, UR4, 0x7 ;  /* 0x0000000408038c11 */ /* 0x041fe2000f8e38ff */
[----:B------:R-:W0:Y:S01]  /*6b190*/  @!P0 LDC.64 R4, c[0x0][0x388] ;  /* 0x0000e200ff048b82 */ /* 0x000e220000000a00 */
[----:B------:R-:W-:Y:S01]  /*6b1a0*/  @!P0 LOP3.LUT R8, R8, R42, RZ, 0x3c, !PT ;  /* 0x0000002a08088212 */ /* 0x000fe200078e3cff */
[----:B------:R-:W-:-:S03]  /*6b1b0*/  @!P0 IMAD R7, R44, UR5, R27 ;  /* 0x000000052c078c24 */ /* 0x000fc6000f8e021b */
        /* <DEDUP_REMOVED lines=11> */
[----:B------:R-:W-:-:S04]  /*6b270*/  @!P0 IMAD R7, R44, UR5, R27 ;  /* 0x000000052c078c24 */ /* 0x000fc8000f8e021b */
        /* <DEDUP_REMOVED lines=77> */
[----:B------:R-:W-:-:S04]  /*6b750*/  IADD3 R7, PT, PT, R27, R2, RZ ;  /* 0x000000021b077210 */ /* 0x000fc80007ffe0ff */
[----:B------:R-:W-:-:S13]  /*6b760*/  ISETP.GE.AND P0, PT, R7, UR5, PT ;  /* 0x0000000507007c0c */ /* 0x000fda000bf06270 */
[----:B------:R-:W-:Y:S05]  /*6b770*/  @P0 EXIT ;  /* 0x000000000000094d */ /* 0x000fea0003800000 */
[----:B------:R-:W-:Y:S01]  /*6b780*/  LOP3.LUT R42, R40, R42, RZ, 0x3c, !PT ;  /* 0x0000002a282a7212 */ /* 0x000fe200078e3cff */
[----:B------:R-:W-:Y:S01]  /*6b790*/  IMAD R7, R44, UR5, R7 ;  /* 0x000000052c077c24 */ /* 0x000fe2000f8e0207 */
[----:B0-----:R-:W-:-:S05]  /*6b7a0*/  LEA R3, R40, UR4, 0x7 ;  /* 0x0000000428037c11 */ /* 0x001fca000f8e38ff */
[----:B------:R-:W-:Y:S02]  /*6b7b0*/  IMAD R42, R42, 0x4, R3 ;  /* 0x000000042a2a7824 */ /* 0x000fe400078e0203 */
[----:B------:R-:W0:Y:S03]  /*6b7c0*/  LDC.64 R2, c[0x0][0x388] ;  /* 0x0000e200ff027b82 */ /* 0x000e260000000a00 */
[----:B------:R-:W1:Y:S01]  /*6b7d0*/  LDS R5, [R42] ;  /* 0x000000002a057984 */ /* 0x000e620000000800 */
[----:B0-----:R-:W-:-:S05]  /*6b7e0*/  IMAD.WIDE R2, R7, 0x4, R2 ;  /* 0x0000000407027825 */ /* 0x001fca00078e0202 */
[----:B-1----:R-:W-:Y:S01]  /*6b7f0*/  STG.E desc[UR6][R2.64], R5 ;  /* 0x0000000502007986 */ /* 0x002fe2000c101906 */
[----:B------:R-:W-:Y:S05]  /*6b800*/  EXIT ;  /* 0x000000000000794d */ /* 0x000fea0003800000 */
.L_x_2046:
[----:B------:R-:W-:-:S00]  /*6b810*/  BRA `(.L_x_2046) ;  /* 0xfffffffc00fc7947 */ /* 0x000fc0000383ffff */
[----:B------:R-:W-:-:S00]  /*6b820*/  NOP ;  /* 0x0000000000007918 */ /* 0x000fc00000000000 */
        /* <DEDUP_REMOVED lines=13> */
.L_x_8318:


//--------------------- .text._Z22transposeSharedPaddingILi32ELi32EEvPfS0_ii --------------------------
	.section	.text._Z22transposeSharedPaddingILi32ELi32EEvPfS0_ii,"ax",@progbits
	.align	128
        .global         _Z22transposeSharedPaddingILi32ELi32EEvPfS0_ii
        .type           _Z22transposeSharedPaddingILi32ELi32EEvPfS0_ii,@function
        .size           _Z22transposeSharedPaddingILi32ELi32EEvPfS0_ii,(.L_x_8319 - _Z22transposeSharedPaddingILi32ELi32EEvPfS0_ii)
        .other          _Z22transposeSharedPaddingILi32ELi32EEvPfS0_ii,@"STO_CUDA_ENTRY STV_DEFAULT"
_Z22transposeSharedPaddingILi32ELi32EEvPfS0_ii:
.text._Z22transposeSharedPaddingILi32ELi32EEvPfS0_ii:
[----:B------:R-:W-:Y:S01]  /*0000*/  LDC R1, c[0x0][0x37c] ;  /* 0x0000df00ff017b82 */ /* 0x000fe20000000800 */
[----:B------:R-:W0:Y:S01]  /*0010*/  S2R R9, SR_TID.Y ;  /* 0x0000000000097919 */ /* 0x000e220000002200 */
[----:B------:R-:W-:Y:S01]  /*0020*/  MOV R6, 0x400 ;  /* 0x0000040000067802 */ /* 0x000fe20000000f00 */
[----:B------:R-:W1:Y:S01]  /*0030*/  LDCU.64 UR4, c[0x0][0x358] ;  /* 0x00006b00ff0477ac */ /* 0x000e620008000a00 */
[----:B------:R-:W-:Y:S01]  /*0040*/  BSSY.RECONVERGENT B0, `(.L_x_2047) ;  /* 0x00038c6000007945 */ /* 0x000fe20003800200 */
[----:B------:R-:W2:Y:S01]  /*0050*/  S2R R3, SR_CgaCtaId ;  /* 0x0000000000037919 */ /* 0x000ea20000008800 */
[----:B------:R-:W3:Y:S01]  /*0060*/  S2R R8, SR_CTAID.Y ;  /* 0x0000000000087919 */ /* 0x000ee20000002600 */
[----:B------:R-:W4:Y:S01]  /*0070*/  S2R R7, SR_CTAID.X ;  /* 0x0000000000077919 */ /* 0x000f220000002500 */
[----:B0-----:R-:W-:Y:S02]  /*0080*/  ISETP.GT.U32.AND P1, PT, R9, 0x1f, PT ;  /* 0x0000001f0900780c */ /* 0x001fe40003f24070 */
[----:B--2---:R-:W-:-:S05]  /*0090*/  LEA R6, R3, R6, 0x18 ;  /* 0x0000000603067211 */ /* 0x004fca00078ec0ff */
[----:B------:R-:W-:-:S06]  /*00a0*/  IMAD R5, R9, 0x84, R6 ;  /* 0x0000008409057824 */ /* 0x000fcc00078e0206 */
[----:B-1-34-:R-:W-:Y:S05]  /*00b0*/  @P1 BRA `(.L_x_2048) ;  /* 0x0000038800f81947 */ /* 0x01afea0003800000 */
[----:B------:R-:W0:Y:S01]  /*00c0*/  LDC R4, c[0x0][0x390] ;  /* 0x0000e400ff047b82 */ /* 0x000e220000000800 */
[----:B------:R-:W-:-:S07]  /*00d0*/  LEA R13, R8, R9, 0x5 ;  /* 0x00000009080d7211 */ /* 0x000fce00078e28ff */
        /* <DEDUP_REMOVED lines=9> */
[----:B------:R-:W-:Y:S01]  /*0170*/  IMAD R11, R7, 0x20, R0 ;  /* 0x00000020070b7824 */ /* 0x000fe200078e0200 */
[----:B------:R-:W-:Y:S01]  /*0180*/  IADD3 R12, PT, PT, R0, R3, RZ ;  /* 0x00000003000c7210 */ /* 0x000fe20007ffe0ff */
[----:B------:R-:W-:Y:S03]  /*0190*/  BSSY.RECONVERGENT B2, `(.L_x_2051) ;  /* 0x000000a000027945 */ /* 0x000fe60003800200 */
[----:B------:R-:W-:Y:S02]  /*01a0*/  ISETP.GT.U32.AND P3, PT, R12, 0x1f, PT ;  /* 0x0000001f0c00780c */ /* 0x000fe40003f64070 */
[----:B0-----:R-:W-:-:S13]  /*01b0*/  ISETP.GE.AND P2, PT, R11, R10, PT ;  /* 0x0000000a0b00720c */ /* 0x001fda0003f46270 */
[----:B------:R-:W-:Y:S05]  /*01c0*/  @P2 BRA `(.L_x_2052) ;  /* 0x0000000000182947 */ /* 0x000fea0003800000 */
[----:B------:R-:W0:Y:S01]  /*01d0*/  LDC.64 R14, c[0x0][0x380] ;  /* 0x0000e000ff0e7b82 */ /* 0x000e220000000a00 */
[----:B------:R-:W-:-:S04]  /*01e0*/  IMAD R17, R13, R10, R11 ;  /* 0x0000000a0d117224 */ /* 0x000fc800078e020b */
[----:B0-----:R-:W-:-:S06]  /*01f0*/  IMAD.WIDE R14, R17, 0x4, R14 ;  /* 0x00000004110e7825 */ /* 0x001fcc00078e020e */
[----:B------:R-:W3:Y:S01]  /*0200*/  LDG.E R14, desc[UR4][R14.64] ;  /* 0x000000040e0e7981 */ /* 0x000ee2000c1e1900 */
[----:B------:R-:W-:-:S05]  /*0210*/  IMAD R17, R0, 0x4, R5 ;  /* 0x0000000400117824 */ /* 0x000fca00078e0205 */
[----:B---3--:R0:W-:Y:S02]  /*0220*/  STS [R17], R14 ;  /* 0x0000000e11007388 */ /* 0x0081e40000000800 */
.L_x_2052:
[----:B------:R-:W-:Y:S05]  /*0230*/  BSYNC.RECONVERGENT B2 ;  /* 0x0000000000027941 */ /* 0x000fea0003800200 */
.L_x_2051:
        /* <DEDUP_REMOVED lines=10> */
[----:B------:R-:W3:Y:S01]  /*02e0*/  LDG.E R14, desc[UR4][R14.64] ;  /* 0x000000040e0e7981 */ /* 0x000ee2000c1e1900 */
[----:B------:R-:W-:-:S05]  /*02f0*/  LEA R17, R12, R5, 0x2 ;  /* 0x000000050c117211 */ /* 0x000fca00078e10ff */
[----:B---3--:R1:W-:Y:S02]  /*0300*/  STS [R17], R14 ;  /* 0x0000000e11007388 */ /* 0x0083e40000000800 */
.L_x_2054:
[----:B------:R-:W-:Y:S05]  /*0310*/  BSYNC.RECONVERGENT B2 ;  /* 0x0000000000027941 */ /* 0x000fea0003800200 */
.L_x_2053:
        /* <DEDUP_REMOVED lines=10> */
[----:B------:R-:W3:Y:S01]  /*03c0*/  LDG.E R14, desc[UR4][R14.64] ;  /* 0x000000040e0e7981 */ /* 0x000ee2000c1e1900 */
[----:B------:R-:W-:-:S05]  /*03d0*/  IMAD R17, R16, 0x4, R5 ;  /* 0x0000000410117824 */ /* 0x000fca00078e0205 */
[----:B---3--:R3:W-:Y:S02]  /*03e0*/  STS [R17], R14 ;  /* 0x0000000e11007388 */ /* 0x0087e40000000800 */
.L_x_2056:
[----:B------:R-:W-:Y:S05]  /*03f0*/  BSYNC.RECONVERGENT B2 ;  /* 0x0000000000027941 */ /* 0x000fea0003800200 */
.L_x_2055:
[----:B------:R-:W-:Y:S05]  /*0400*/  @P3 BRA `(.L_x_2050) ;  /* 0x0000001800443947 */ /* 0x000fea0003800000 */
[----:B------:R-:W-:Y:S01]  /*0410*/  IADD3 R11, PT, PT, R11, R3, RZ ;  /* 0x000000030b0b7210 */ /* 0x000fe20007ffe0ff */
[----:B------:R-:W-:Y:S01]  /*0420*/  IMAD.IADD R16, R12, 0x1, R3 ;  /* 0x000000010c107824 */ /* 0x000fe200078e0203 */
[----:B------:R-:W-:Y:S02]  /*0430*/  BSSY.RECONVERGENT B2, `(.L_x_2057) ;  /* 0x000000a000027945 */ /* 0x000fe40003800200 */
[----:B------:R-:W-:Y:S02]  /*0440*/  ISETP.GE.AND P2, PT, R11, R10, PT ;  /* 0x0000000a0b00720c */ /* 0x000fe40003f46270 */
[----:B------:R-:W-:-:S11]  /*0450*/  ISETP.GT.U32.AND P3, PT, R16, 0x1f, PT ;  /* 0x0000001f1000780c */ /* 0x000fd60003f64070 */
[----:B------:R-:W-:Y:S05]  /*0460*/  @P2 BRA `(.L_x_2058) ;  /* 0x0000000000182947 */ /* 0x000fea0003800000 */
[----:B01-3--:R-:W0:Y:S01]  /*0470*/  LDC.64 R14, c[0x0][0x380] ;  /* 0x0000e000ff0e7b82 */ /* 0x00be220000000a00 */
[----:B------:R-:W-:-:S04]  /*0480*/  IMAD R17, R13, R10, R11 ;  /* 0x0000000a0d117224 */ /* 0x000fc800078e020b */
[----:B0-----:R-:W-:-:S06]  /*0490*/  IMAD.WIDE R14, R17, 0x4, R14 ;  /* 0x00000004110e7825 */ /* 0x001fcc00078e020e */
[----:B------:R-:W3:Y:S01]  /*04a0*/  LDG.E R14, desc[UR4][R14.64] ;  /* 0x000000040e0e7981 */ /* 0x000ee2000c1e1900 */
[----:B------:R-:W-:-:S05]  /*04b0*/  LEA R17, R12, R5, 0x2 ;  /* 0x000000050c117211 */ /* 0x000fca00078e10ff */
[----:B---3--:R4:W-:Y:S02]  /*04c0*/  STS [R17], R14 ;  /* 0x0000000e11007388 */ /* 0x0089e40000000800 */
.L_x_2058:
[----:B------:R-:W-:Y:S05]  /*04d0*/  BSYNC.RECONVERGENT B2 ;  /* 0x0000000000027941 */ /* 0x000fea0003800200 */
.L_x_2057:
[----:B------:R-:W-:Y:S05]  /*04e0*/  @P3 BRA `(.L_x_2050) ;  /* 0x00000018000c3947 */ /* 0x000fea0003800000 */
[----:B------:R-:W-:Y:S01]  /*04f0*/  IMAD.IADD R11, R11, 0x1, R3 ;  /* 0x000000010b0b7824 */ /* 0x000fe200078e0203 */
[----:B------:R-:W-:Y:S01]  /*0500*/  IADD3 R12, PT, PT, R16, R3, RZ ;  /* 0x00000003100c7210 */ /* 0x000fe20007ffe0ff */
[----:B------:R-:W-:Y:S03]  /*0510*/  BSSY.RECONVERGENT B2, `(.L_x_2059) ;  /* 0x000000a000027945 */ /* 0x000fe60003800200 */
[----:B------:R-:W-:Y:S02]  /*0520*/  ISETP.GE.AND P2, PT, R11, R10, PT ;  /* 0x0000000a0b00720c */ /* 0x000fe40003f46270 */
[----:B------:R-:W-:-:S11]  /*0530*/  ISETP.GT.U32.AND P3, PT, R12, 0x1f, PT ;  /* 0x0000001f0c00780c */ /* 0x000fd60003f64070 */
[----:B------:R-:W-:Y:S05]  /*0540*/  @P2 BRA `(.L_x_2060) ;  /* 0x0000000000182947 */ /* 0x000fea0003800000 */
[----:B01-34-:R-:W0:Y:S01]  /*0550*/  LDC.64 R14, c[0x0][0x380] ;  /* 0x0000e000ff0e7b82 */ /* 0x01be220000000a00 */
[----:B------:R-:W-:-:S04]  /*0560*/  IMAD R17, R13, R10, R11 ;  /* 0x0000000a0d117224 */ /* 0x000fc800078e020b */
[----:B0-----:R-:W-:-:S06]  /*0570*/  IMAD.WIDE R14, R17, 0x4, R14 ;  /* 0x00000004110e7825 */ /* 0x001fcc00078e020e */
[----:B------:R-:W3:Y:S01]  /*0580*/  LDG.E R14, desc[UR4][R14.64] ;  /* 0x000000040e0e7981 */ /* 0x000ee2000c1e1900 */
[----:B------:R-:W-:-:S05]  /*0590*/  IMAD R17, R16, 0x4, R5 ;  /* 0x0000000410117824 */ /* 0x000fca00078e0205 */
[----:B---3--:R0:W-:Y:S02]  /*05a0*/  STS [R17], R14 ;  /* 0x0000000e11007388 */ /* 0x0081e40000000800 */
.L_x_2060:
[----:B------:R-:W-:Y:S05]  /*05b0*/  BSYNC.RECONVERGENT B2 ;  /* 0x0000000000027941 */ /* 0x000fea0003800200 */
.L_x_2059:
[----:B------:R-:W-:Y:S05]  /*05c0*/  @P3 BRA `(.L_x_2050) ;  /* 0x0000001400d43947 */ /* 0x000fea0003800000 */
[----:B------:R-:W-:Y:S01]  /*05d0*/  IADD3 R11, PT, PT, R11, R3, RZ ;  /* 0x000000030b0b7210 */ /* 0x000fe20007ffe0ff */
[----:B------:R-:W-:Y:S01]  /*05e0*/  IMAD.IADD R16, R12, 0x1, R3 ;  /* 0x000000010c107824 */ /* 0x000fe200078e0203 */
[----:B------:R-:W-:Y:S02]  /*05f0*/  BSSY.RECONVERGENT B2, `(.L_x_2061) ;  /* 0x000000a000027945 */ /* 0x000fe40003800200 */
[----:B------:R-:W-:Y:S02]  /*0600*/  ISETP.GE.AND P2, PT, R11, R10, PT ;  /* 0x0000000a0b00720c */ /* 0x000fe40003f46270 */
[----:B------:R-:W-:-:S11]  /*0610*/  ISETP.GT.U32.AND P3, PT, R16, 0x1f, PT ;  /* 0x0000001f1000780c */ /* 0x000fd60003f64070 */
[----:B------:R-:W-:Y:S05]  /*0620*/  @P2 BRA `(.L_x_2062) ;  /* 0x0000000000182947 */ /* 0x000fea0003800000 */
[----:B01-34-:R-:W0:Y:S01]  /*0630*/  LDC.64 R14, c[0x0][0x380] ;  /* 0x0000e000ff0e7b82 */ /* 0x01be220000000a00 */
[----:B------:R-:W-:-:S04]  /*0640*/  IMAD R17, R13, R10, R11 ;  /* 0x0000000a0d117224 */ /* 0x000fc800078e020b */
[----:B0-----:R-:W-:-:S06]  /*0650*/  IMAD.WIDE R14, R17, 0x4, R14 ;  /* 0x00000004110e7825 */ /* 0x001fcc00078e020e */
[----:B------:R-:W3:Y:S01]  /*0660*/  LDG.E R14, desc[UR4][R14.64] ;  /* 0x000000040e0e7981 */ /* 0x000ee2000c1e1900 */
[----:B------:R-:W-:-:S05]  /*0670*/  LEA R17, R12, R5, 0x2 ;  /* 0x000000050c117211 */ /* 0x000fca00078e10ff */
[----:B---3--:R0:W-:Y:S02]  /*0680*/  STS [R17], R14 ;  /* 0x0000000e11007388 */ /* 0x0081e40000000800 */
.L_x_2062:
[----:B------:R-:W-:Y:S05]  /*0690*/  BSYNC.RECONVERGENT B2 ;  /* 0x0000000000027941 */ /* 0x000fea0003800200 */
.L_x_2061:
        /* <DEDUP_REMOVED lines=13> */
.L_x_2064:
[----:B------:R-:W-:Y:S05]  /*0770*/  BSYNC.RECONVERGENT B2 ;  /* 0x0000000000027941 */ /* 0x000fea0003800200 */
.L_x_2063:
        /* <DEDUP_REMOVED lines=13> */
.L_x_2066:
[----:B------:R-:W-:Y:S05]  /*0850*/  BSYNC.RECONVERGENT B2 ;  /* 0x0000000000027941 */ /* 0x000fea0003800200 */
.L_x_2065:
        /* <DEDUP_REMOVED lines=13> */
.L_x_2068:
[----:B------:R-:W-:Y:S05]  /*0930*/  BSYNC.RECONVERGENT B2 ;  /* 0x0000000000027941 */ /* 0x000fea0003800200 */
.L_x_2067:
        /* <DEDUP_REMOVED lines=13> */
.L_x_2070:
[----:B------:R-:W-:Y:S05]  /*0a10*/  BSYNC.RECONVERGENT B2 ;  /* 0x0000000000027941 */ /* 0x000fea0003800200 */
.L_x_2069:
        /* <DEDUP_REMOVED lines=13> */
.L_x_2072:
[----:B------:R-:W-:Y:S05]  /*0af0*/  BSYNC.RECONVERGENT B2 ;  /* 0x0000000000027941 */ /* 0x000fea0003800200 */
.L_x_2071:
        /* <DEDUP_REMOVED lines=13> */
.L_x_2074:
[----:B------:R-:W-:Y:S05]  /*0bd0*/  BSYNC.RECONVERGENT B2 ;  /* 0x0000000000027941 */ /* 0x000fea0003800200 */
.L_x_2073:
        /* <DEDUP_REMOVED lines=13> */
.L_x_2076:
[----:B------:R-:W-:Y:S05]  /*0cb0*/  BSYNC.RECONVERGENT B2 ;  /* 0x0000000000027941 */ /* 0x000fea0003800200 */
.L_x_2075:
        /* <DEDUP_REMOVED lines=13> */
.L_x_2078:
[----:B------:R-:W-:Y:S05]  /*0d90*/  BSYNC.RECONVERGENT B2 ;  /* 0x0000000000027941 */ /* 0x000fea0003800200 */
.L_x_2077:
        /* <DEDUP_REMOVED lines=13> */
.L_x_2080:
[----:B------:R-:W-:Y:S05]  /*0e70*/  BSYNC.RECONVERGENT B2 ;  /* 0x0000000000027941 */ /* 0x000fea0003800200 */
.L_x_2079:
        /* <DEDUP_REMOVED lines=13> */
.L_x_2082:
[----:B------:R-:W-:Y:S05]  /*0f50*/  BSYNC.RECONVERGENT B2 ;  /* 0x0000000000027941 */ /* 0x000fea0003800200 */
.L_x_2081:
        /* <DEDUP_REMOVED lines=13> */
.L_x_2084:
[----:B------:R-:W-:Y:S05]  /*1030*/  BSYNC.RECONVERGENT B2 ;  /* 0x0000000000027941 */ /* 0x000fea0003800200 */
.L_x_2083:
        /* <DEDUP_REMOVED lines=13> */
.L_x_2086:
[----:B------:R-:W-:Y:S05]  /*1110*/  BSYNC.RECONVERGENT B2 ;  /* 0x0000000000027941 */ /* 0x000fea0003800200 */
.L_x_2085:
        /* <DEDUP_REMOVED lines=13> */
.L_x_2088:
[----:B------:R-:W-:Y:S05]  /*11f0*/  BSYNC.RECONVERGENT B2 ;  /* 0x0000000000027941 */ /* 0x000fea0003800200 */
.L_x_2087:
        /* <DEDUP_REMOVED lines=13> */
.L_x_2090:
[----:B------:R-:W-:Y:S05]  /*12d0*/  BSYNC.RECONVERGENT B2 ;  /* 0x0000000000027941 */ /* 0x000fea0003800200 */
.L_x_2089:
        /* <DEDUP_REMOVED lines=13> */
.L_x_2092:
[----:B------:R-:W-:Y:S05]  /*13b0*/  BSYNC.RECONVERGENT B2 ;  /* 0x0000000000027941 */ /* 0x000fea0003800200 */
.L_x_2091:
        /* <DEDUP_REMOVED lines=13> */
.L_x_2094:
[----:B------:R-:W-:Y:S05]  /*1490*/  BSYNC.RECONVERGENT B2 ;  /* 0x0000000000027941 */ /* 0x000fea0003800200 */
.L_x_2093:
        /* <DEDUP_REMOVED lines=13> */
.L_x_2096:
[----:B------:R-:W-:Y:S05]  /*1570*/  BSYNC.RECONVERGENT B2 ;  /* 0x0000000000027941 */ /* 0x000fea0003800200 */
.L_x_2095:
        /* <DEDUP_REMOVED lines=13> */
.L_x_2098:
[----:B------:R-:W-:Y:S05]  /*1650*/  BSYNC.RECONVERGENT B2 ;  /* 0x0000000000027941 */ /* 0x000fea0003800200 */
.L_x_2097:
        /* <DEDUP_REMOVED lines=13> */
.L_x_2100:
[----:B------:R-:W-:Y:S05]  /*1730*/  BSYNC.RECONVERGENT B2 ;  /* 0x0000000000027941 */ /* 0x000fea0003800200 */
.L_x_2099:
        /* <DEDUP_REMOVED lines=13> */
.L_x_2102:
[----:B------:R-:W-:Y:S05]  /*1810*/  BSYNC.RECONVERGENT B2 ;  /* 0x0000000000027941 */ /* 0x000fea0003800200 */
.L_x_2101:
        /* <DEDUP_REMOVED lines=13> */
.L_x_2104:
[----:B------:R-:W-:Y:S05]  /*18f0*/  BSYNC.RECONVERGENT B2 ;  /* 0x0000000000027941 */ /* 0x000fea0003800200 */
.L_x_2103:
        /* <DEDUP_REMOVED lines=13> */
.L_x_2106:
[----:B------:R-:W-:Y:S05]  /*19d0*/  BSYNC.RECONVERGENT B2 ;  /* 0x0000000000027941 */ /* 0x000fea0003800200 */
.L_x_2105:
        /* <DEDUP_REMOVED lines=13> */
.L_x_2108:
[----:B------:R-:W-:Y:S05]  /*1ab0*/  BSYNC.RECONVERGENT B2 ;  /* 0x0000000000027941 */ /* 0x000fea0003800200 */
.L_x_2107:
        /* <DEDUP_REMOVED lines=13> */
.L_x_2110:
[----:B------:R-:W-:Y:S05]  /*1b90*/  BSYNC.RECONVERGENT B2 ;  /* 0x0000000000027941 */ /* 0x000fea0003800200 */
.L_x_2109:
        /* <DEDUP_REMOVED lines=13> */
.L_x_2112:
[----:B------:R-:W-:Y:S05]  /*1c70*/  BSYNC.RECONVERGENT B2 ;  /* 0x0000000000027941 */ /* 0x000fea0003800200 */
.L_x_2111:
[----:B------:R-:W-:Y:S05]  /*1c80*/  @P3 BRA `(.L_x_2050) ;  /* 0x0000000000243947 */ /* 0x000fea0003800000 */
[----:B------:R-:W-:-:S04]  /*1c90*/  IADD3 R11, PT, PT, R11, R3, RZ ;  /* 0x000000030b0b7210 */ /* 0x000fc80007ffe0ff */
[----:B------:R-:W-:-:S13]  /*1ca0*/  ISETP.GE.AND P2, PT, R11, R10, PT ;  /* 0x0000000a0b00720c */ /* 0x000fda0003f46270 */
[----:B------:R-:W-:Y:S05]  /*1cb0*/  @P2 BRA `(.L_x_2050) ;  /* 0x0000000000182947 */ /* 0x000fea0003800000 */
[----:B01-34-:R-:W0:Y:S01]  /*1cc0*/  LDC.64 R14, c[0x0][0x380] ;  /* 0x0000e000ff0e7b82 */ /* 0x01be220000000a00 */
[----:B------:R-:W-:-:S04]  /*1cd0*/  IMAD R11, R13, R10, R11 ;  /* 0x0000000a0d0b7224 */ /* 0x000fc800078e020b */
[----:B0-----:R-:W-:-:S06]  /*1ce0*/  IMAD.WIDE R14, R11, 0x4, R14 ;  /* 0x000000040b0e7825 */ /* 0x001fcc00078e020e */
[----:B------:R-:W3:Y:S01]  /*1cf0*/  LDG.E R14, desc[UR4][R14.64] ;  /* 0x000000040e0e7981 */ /* 0x000ee2000c1e1900 */
[----:B------:R-:W-:-:S05]  /*1d00*/  IMAD R11, R12, 0x4, R5 ;  /* 0x000000040c0b7824 */ /* 0x000fca00078e0205 */
[----:B---3--:R0:W-:Y:S02]  /*1d10*/  STS [R11], R14 ;  /* 0x0000000e0b007388 */ /* 0x0081e40000000800 */
.L_x_2050:
[----:B------:R-:W-:Y:S05]  /*1d20*/  BSYNC.RECONVERGENT B1 ;  /* 0x0000000000017941 */ /* 0x000fea0003800200 */
.L_x_2049:
[----:B0-2---:R-:W-:-:S04]  /*1d30*/  IADD3 R11, PT, PT, R9, R2, RZ ;  /* 0x00000002090b7210 */ /* 0x005fc80007ffe0ff */
[----:B------:R-:W-:-:S13]  /*1d40*/  ISETP.GT.U32.AND P2, PT, R11, 0x1f, PT ;  /* 0x0000001f0b00780c */ /* 0x000fda0003f44070 */
[----:B------:R-:W-:Y:S05]  /*1d50*/  @P2 BRA `(.L_x_2048) ;  /* 0x0000036c00d02947 */ /* 0x000fea0003800000 */
[----:B------:R-:W-:-:S05]  /*1d60*/  IMAD.IADD R13, R13, 0x1, R2 ;  /* 0x000000010d0d7824 */ /* 0x000fca00078e0202 */
[----:B------:R-:W-:-:S13]  /*1d70*/  ISETP.GE.U32.AND P2, PT, R13, R4, PT ;  /* 0x000000040d00720c */ /* 0x000fda0003f46070 */
[----:B------:R-:W-:Y:S05]  /*1d80*/  @P2 BRA `(.L_x_2048) ;  /* 0x0000036c00c42947 */ /* 0x000fea0003800000 */
[----:B------:R-:W-:Y:S04]  /*1d90*/  BSSY.RECONVERGENT B1, `(.L_x_2113) ;  /* 0x00001bf000017945 */ /* 0x000fe80003800200 */
[----:B------:R-:W-:Y:S05]  /*1da0*/  @P0 BRA `(.L_x_2114) ;  /* 0x0000001800f40947 */ /* 0x000fea0003800000 */
[----:B------:R-:W0:Y:S01]  /*1db0*/  LDC R10, c[0x0][0x394] ;  /* 0x0000e500ff0a7b82 */ /* 0x000e220000000800 */
[----:B-1-34-:R-:W-:Y:S01]  /*1dc0*/  LEA R14, R7, R0, 0x5 ;  /* 0x00000000070e7211 */ /* 0x01afe200078e28ff */
[----:B------:R-:W-:Y:S01]  /*1dd0*/  IMAD.IADD R12, R0, 0x1, R3 ;  /* 0x00000001000c7824 */ /* 0x000fe200078e0203 */
[----:B------:R-:W-:Y:S01]  /*1de0*/  BSSY.RECONVERGENT B2, `(.L_x_2115) ;  /* 0x000000b000027945 */ /* 0x000fe20003800200 */
[----:B------:R-:W-:-:S03]  /*1df0*/  IMAD R15, R2, 0x84, R5 ;  /* 0x00000084020f7824 */ /* 0x000fc600078e0205 */
[----:B------:R-:W-:Y:S02]  /*1e00*/  ISETP.GT.U32.AND P3, PT, R12, 0x1f, PT ;  /* 0x0000001f0c00780c */ /* 0x000fe40003f64070 */
[----:B0-----:R-:W-:-:S13]  /*1e10*/  ISETP.GE.AND P2, PT, R14, R10, PT ;  /* 0x0000000a0e00720c */ /* 0x001fda0003f46270 */
[----:B------:R-:W-:Y:S05]  /*1e20*/  @P2 BRA `(.L_x_2116) ;  /* 0x0000000000182947 */ /* 0x000fea0003800000 */
[----:B------:R-:W0:Y:S01]  /*1e30*/  LDC.64 R16, c[0x0][0x380] ;  /* 0x0000e000ff107b82 */ /* 0x000e220000000a00 */
[----:B------:R-:W-:-:S04]  /*1e40*/  IMAD R19, R13, R10, R14 ;  /* 0x0000000a0d137224 */ /* 0x000fc800078e020e */
[----:B0-----:R-:W-:-:S06]  /*1e50*/  IMAD.WIDE R16, R19, 0x4, R16 ;  /* 0x0000000413107825 */ /* 0x001fcc00078e0210 */
[----:B------:R-:W2:Y:S01]  /*1e60*/  LDG.E R16, desc[UR4][R16.64] ;  /* 0x0000000410107981 */ /* 0x000ea2000c1e1900 */
[----:B------:R-:W-:-:S05]  /*1e70*/  LEA R19, R0, R15, 0x2 ;  /* 0x0000000f00137211 */ /* 0x000fca00078e10ff */
[----:B--2---:R0:W-:Y:S02]  /*1e80*/  STS [R19], R16 ;  /* 0x0000001013007388 */ /* 0x0041e40000000800 */
.L_x_2116:
[----:B------:R-:W-:Y:S05]  /*1e90*/  BSYNC.RECONVERGENT B2 ;  /* 0x0000000000027941 */ /* 0x000fea0003800200 */
.L_x_2115:
        /* <DEDUP_REMOVED lines=11> */
[----:B------:R-:W-:-:S05]  /*1f50*/  IMAD R19, R12, 0x4, R15 ;  /* 0x000000040c137824 */ /* 0x000fca00078e020f */
[----:B--2---:R1:W-:Y:S02]  /*1f60*/  STS [R19], R16 ;  /* 0x0000001013007388 */ /* 0x0043e40000000800 */
.L_x_2118:
[----:B------:R-:W-:Y:S05]  /*1f70*/  BSYNC.RECONVERGENT B2 ;  /* 0x0000000000027941 */ /* 0x000fea0003800200 */
.L_x_2117:
        /* <DEDUP_REMOVED lines=11> */
[----:B------:R-:W-:-:S05]  /*2030*/  LEA R19, R14, R15, 0x2 ;  /* 0x0000000f0e137211 */ /* 0x000fca00078e10ff */
[----:B--2---:R2:W-:Y:S02]  /*2040*/  STS [R19], R16 ;  /* 0x0000001013007388 */ /* 0x0045e40000000800 */
.L_x_2120:
[----:B------:R-:W-:Y:S05]  /*2050*/  BSYNC.RECONVERGENT B2 ;  /* 0x0000000000027941 */ /* 0x000fea0003800200 */
.L_x_2119:
        /* <DEDUP_REMOVED lines=11> */
[----:B------:R-:W-:-:S05]  /*2110*/  IMAD R19, R12, 0x4, R15 ;  /* 0x000000040c137824 */ /* 0x000fca00078e020f */
[----:B--2---:R3:W-:Y:S02]  /*2120*/  STS [R19], R16 ;  /* 0x0000001013007388 */ /* 0x0047e40000000800 */
.L_x_2122:
[----:B------:R-:W-:Y:S05]  /*2130*/  BSYNC.RECONVERGENT B2 ;  /* 0x0000000000027941 */ /* 0x000fea0003800200 */
.L_x_2121:
        /* <DEDUP_REMOVED lines=11> */
[----:B------:R-:W-:-:S05]  /*21f0*/  LEA R19, R14, R15, 0x2 ;  /* 0x0000000f0e137211 */ /* 0x000fca00078e10ff */
[----:B--2---:R4:W-:Y:S02]  /*2200*/  STS [R19], R16 ;  /* 0x0000001013007388 */ /* 0x0049e40000000800 */
.L_x_2124:
[----:B------:R-:W-:Y:S05]  /*2210*/  BSYNC.RECONVERGENT B2 ;  /* 0x0000000000027941 */ /* 0x000fea0003800200 */
.L_x_2123:
        /* <DEDUP_REMOVED lines=11> */
[----:B------:R-:W-:-:S05]  /*22d0*/  IMAD R19, R12, 0x4, R15 ;  /* 0x000000040c137824 */ /* 0x000fca00078e020f */
[----:B--2---:R0:W-:Y:S02]  /*22e0*/  STS [R19], R16 ;  /* 0x0000001013007388 */ /* 0x0041e40000000800 */
.L_x_2126:
[----:B------:R-:W-:Y:S05]  /*22f0*/  BSYNC.RECONVERGENT B2 ;  /* 0x0000000000027941 */ /* 0x000fea0003800200 */
.L_x_2125:
        /* <DEDUP_REMOVED lines=11> */
[----:B------:R-:W-:-:S05]  /*23b0*/  LEA R19, R14, R15, 0x2 ;  /* 0x0000000f0e137211 */ /* 0x000fca00078e10ff */
[----:B--2---:R0:W-:Y:S02]  /*23c0*/  STS [R19], R16 ;  /* 0x0000001013007388 */ /* 0x0041e40000000800 */
.L_x_2128:
[----:B------:R-:W-:Y:S05]  /*23d0*/  BSYNC.RECONVERGENT B2 ;  /* 0x0000000000027941 */ /* 0x000fea0003800200 */
.L_x_2127:
        /* <DEDUP_REMOVED lines=13> */
.L_x_2130:
[----:B------:R-:W-:Y:S05]  /*24b0*/  BSYNC.RECONVERGENT B2 ;  /* 0x0000000000027941 */ /* 0x000fea0003800200 */
.L_x_2129:
        /* <DEDUP_REMOVED lines=13> */
.L_x_2132:
[----:B------:R-:W-:Y:S05]  /*2590*/  BSYNC.RECONVERGENT B2 ;  /* 0x0000000000027941 */ /* 0x000fea0003800200 */
.L_x_2131:
        /* <DEDUP_REMOVED lines=13> */
.L_x_2134:
[----:B------:R-:W-:Y:S05]  /*2670*/  BSYNC.RECONVERGENT B2 ;  /* 0x0000000000027941 */ /* 0x000fea0003800200 */
.L_x_2133:
        /* <DEDUP_REMOVED lines=13> */
.L_x_2136:
[----:B------:R-:W-:Y:S05]  /*2750*/  BSYNC.RECONVERGENT B2 ;  /* 0x0000000000027941 */ /* 0x000fea0003800200 */
.L_x_2135:
        /* <DEDUP_REMOVED lines=13> */
.L_x_2138:
[----:B------:R-:W-:Y:S05]  /*2830*/  BSYNC.RECONVERGENT B2 ;  /* 0x0000000000027941 */ /* 0x000fea0003800200 */
.L_x_2137:
        /* <DEDUP_REMOVED lines=13> */
.L_x_2140:
[----:B------:R-:W-:Y:S05]  /*2910*/  BSYNC.RECONVERGENT B2 ;  /* 0x0000000000027941 */ /* 0x000fea0003800200 */
.L_x_2139:
        /* <DEDUP_REMOVED lines=13> */
.L_x_2142:
[----:B------:R-:W-:Y:S05]  /*29f0*/  BSYNC.RECONVERGENT B2 ;  /* 0x0000000000027941 */ /* 0x000fea0003800200 */
.L_x_2141:
        /* <DEDUP_REMOVED lines=13> */
.L_x_2144:
[----:B------:R-:W-:Y:S05]  /*2ad0*/  BSYNC.RECONVERGENT B2 ;  /* 0x0000000000027941 */ /* 0x000fea0003800200 */
.L_x_2143:
        /* <DEDUP_REMOVED lines=13> */
.L_x_2146:
[----:B------:R-:W-:Y:S05]  /*2bb0*/  BSYNC.RECONVERGENT B2 ;  /* 0x0000000000027941 */ /* 0x000fea0003800200 */
.L_x_2145:
        /* <DEDUP_REMOVED lines=13> */
.L_x_2148:
[----:B------:R-:W-:Y:S05]  /*2c90*/  BSYNC.RECONVERGENT B2 ;  /* 0x0000000000027941 */ /* 0x000fea0003800200 */
.L_x_2147:
        /* <DEDUP_REMOVED lines=13> */
.L_x_2150:
[----:B------:R-:W-:Y:S05]  /*2d70*/  BSYNC.RECONVERGENT B2 ;  /* 0x0000000000027941 */ /* 0x000fea0003800200 */
.L_x_2149:
        /* <DEDUP_REMOVED lines=13> */
.L_x_2152:
[----:B------:R-:W-:Y:S05]  /*2e50*/  BSYNC.RECONVERGENT B2 ;  /* 0x0000000000027941 */ /* 0x000fea0003800200 */
.L_x_2151:
        /* <DEDUP_REMOVED lines=13> */
.L_x_2154:
[----:B------:R-:W-:Y:S05]  /*2f30*/  BSYNC.RECONVERGENT B2 ;  /* 0x0000000000027941 */ /* 0x000fea0003800200 */
.L_x_2153:
        /* <DEDUP_REMOVED lines=13> */
.L_x_2156:
[----:B------:R-:W-:Y:S05]  /*3010*/  BSYNC.RECONVERGENT B2 ;  /* 0x0000000000027941 */ /* 0x000fea0003800200 */
.L_x_2155:
        /* <DEDUP_REMOVED lines=13> */
.L_x_2158:
[----:B------:R-:W-:Y:S05]  /*30f0*/  BSYNC.RECONVERGENT B2 ;  /* 0x0000000000027941 */ /* 0x000fea0003800200 */
.L_x_2157:
        /* <DEDUP_REMOVED lines=13> */
.L_x_2160:
[----:B------:R-:W-:Y:S05]  /*31d0*/  BSYNC.RECONVERGENT B2 ;  /* 0x0000000000027941 */ /* 0x000fea0003800200 */
.L_x_2159:
        /* <DEDUP_REMOVED lines=13> */
.L_x_2162:
[----:B------:R-:W-:Y:S05]  /*32b0*/  BSYNC.RECONVERGENT B2 ;  /* 0x0000000000027941 */ /* 0x000fea0003800200 */
.L_x_2161:
        /* <DEDUP_REMOVED lines=13> */
.L_x_2164:
[----:B------:R-:W-:Y:S05]  /*3390*/  BSYNC.RECONVERGENT B2 ;  /* 0x0000000000027941 */ /* 0x000fea0003800200 */
.L_x_2163:
        /* <DEDUP_REMOVED lines=13> */
.L_x_2166:
[----:B------:R-:W-:Y:S05]  /*3470*/  BSYNC.RECONVERGENT B2 ;  /* 0x0000000000027941 */ /* 0x000fea0003800200 */
.L_x_2165:
        /* <DEDUP_REMOVED lines=13> */
.L_x_2168:
[----:B------:R-:W-:Y:S05]  /*3550*/  BSYNC.RECONVERGENT B2 ;  /* 0x0000000000027941 */ /* 0x000fea0003800200 */
.L_x_2167:
        /* <DEDUP_REMOVED lines=13> */
.L_x_2170:
[----:B------:R-:W-:Y:S05]  /*3630*/  BSYNC.RECONVERGENT B2 ;  /* 0x0000000000027941 */ /* 0x000fea0003800200 */
.L_x_2169:
        /* <DEDUP_REMOVED lines=13> */
.L_x_2172:
[----:B------:R-:W-:Y:S05]  /*3710*/  BSYNC.RECONVERGENT B2 ;  /* 0x0000000000027941 */ /* 0x000fea0003800200 */
.L_x_2171:
        /* <DEDUP_REMOVED lines=13> */
.L_x_2174:
[----:B------:R-:W-:Y:S05]  /*37f0*/  BSYNC.RECONVERGENT B2 ;  /* 0x0000000000027941 */ /* 0x000fea0003800200 */
.L_x_2173:
        /* <DEDUP_REMOVED lines=13> */
.L_x_2176:
[----:B------:R-:W-:Y:S05]  /*38d0*/  BSYNC.RECONVERGENT B2 ;  /* 0x0000000000027941 */ /* 0x000fea0003800200 */
.L_x_2175:
[----:B------:R-:W-:Y:S05]  /*38e0*/  @P3 BRA `(.L_x_2114) ;  /* 0x0000000000243947 */ /* 0x000fea0003800000 */
[----:B01234-:R-:W-:-:S05]  /*38f0*/  IMAD.IADD R19, R18, 0x1, R3 ;  /* 0x0000000112137824 */ /* 0x01ffca00078e0203 */
[----:B------:R-:W-:-:S13]  /*3900*/  ISETP.GE.AND P2, PT, R19, R10, PT ;  /* 0x0000000a1300720c */ /* 0x000fda0003f46270 */
[----:B------:R-:W-:Y:S05]  /*3910*/  @P2 BRA `(.L_x_2114) ;  /* 0x0000000000182947 */ /* 0x000fea0003800000 */
[----:B------:R-:W0:Y:S01]  /*3920*/  LDC.64 R16, c[0x0][0x380] ;  /* 0x0000e000ff107b82 */ /* 0x000e220000000a00 */
[----:B------:R-:W-:-:S04]  /*3930*/  IMAD R19, R13, R10, R19 ;  /* 0x0000000a0d137224 */ /* 0x000fc800078e0213 */
[----:B0-----:R-:W-:-:S06]  /*3940*/  IMAD.WIDE R16, R19, 0x4, R16 ;  /* 0x0000000413107825 */ /* 0x001fcc00078e0210 */
[----:B------:R-:W2:Y:S01]  /*3950*/  LDG.E R16, desc[UR4][R16.64] ;  /* 0x0000000410107981 */ /* 0x000ea2000c1e1900 */
[----:B------:R-:W-:-:S05]  /*3960*/  LEA R15, R12, R15, 0x2 ;  /* 0x0000000f0c0f7211 */ /* 0x000fca00078e10ff */
[----:B--2---:R0:W-:Y:S02]  /*3970*/  STS [R15], R16 ;  /* 0x000000100f007388 */ /* 0x0041e40000000800 */
.L_x_2114:
[----:B------:R-:W-:Y:S05]  /*3980*/  BSYNC.RECONVERGENT B1 ;  /* 0x0000000000017941 */ /* 0x000fea0003800200 */
.L_x_2113:
        /* <DEDUP_REMOVED lines=9> */
[----:B-1-34-:R-:W-:Y:S01]  /*3a20*/  IMAD R14, R7, 0x20, R0 ;  /* 0x00000020070e7824 */ /* 0x01afe200078e0200 */
[----:B------:R-:W-:Y:S01]  /*3a30*/  IADD3 R12, PT, PT, R0, R3, RZ ;  /* 0x00000003000c7210 */ /* 0x000fe20007ffe0ff */
[----:B------:R-:W-:Y:S01]  /*3a40*/  BSSY.RECONVERGENT B2, `(.L_x_2179) ;  /* 0x000000b000027945 */ /* 0x000fe20003800200 */
[----:B0-----:R-:W-:Y:S02]  /*3a50*/  IMAD R15, R11, 0x84, R6 ;  /* 0x000000840b0f7824 */ /* 0x001fe400078e0206 */
[----:B------:R-:W-:Y:S02]  /*3a60*/  ISETP.GT.U32.AND P3, PT, R12, 0x1f, PT ;  /* 0x0000001f0c00780c */ /* 0x000fe40003f64070 */
[----:B-----5:R-:W-:-:S13]  /*3a70*/  ISETP.GE.AND P2, PT, R14, R10, PT ;  /* 0x0000000a0e00720c */ /* 0x020fda0003f46270 */
[----:B------:R-:W-:Y:S05]  /*3a80*/  @P2 BRA `(.L_x_2180) ;  /* 0x0000000000182947 */ /* 0x000fea0003800000 */
[----:B--2---:R-:W0:Y:S01]  /*3a90*/  LDC.64 R16, c[0x0][0x380] ;  /* 0x0000e000ff107b82 */ /* 0x004e220000000a00 */
[----:B------:R-:W-:-:S04]  /*3aa0*/  IMAD R19, R13, R10, R14 ;  /* 0x0000000a0d137224 */ /* 0x000fc800078e020e */
[----:B0-----:R-:W-:-:S06]  /*3ab0*/  IMAD.WIDE R16, R19, 0x4, R16 ;  /* 0x0000000413107825 */ /* 0x001fcc00078e0210 */
[----:B------:R-:W2:Y:S01]  /*3ac0*/  LDG.E R16, desc[UR4][R16.64] ;  /* 0x0000000410107981 */ /* 0x000ea2000c1e1900 */
[----:B------:R-:W-:-:S05]  /*3ad0*/  IMAD R19, R0, 0x4, R15 ;  /* 0x0000000400137824 */ /* 0x000fca00078e020f */
[----:B--2---:R0:W-:Y:S02]  /*3ae0*/  STS [R19], R16 ;  /* 0x0000001013007388 */ /* 0x0041e40000000800 */
.L_x_2180:
[----:B------:R-:W-:Y:S05]  /*3af0*/  BSYNC.RECONVERGENT B2 ;  /* 0x0000000000027941 */ /* 0x000fea0003800200 */
.L_x_2179:
[----:B------:R-:W-:Y:S05]  /*3b00*/  @P3 BRA `(.L_x_2178) ;  /* 0x0000001800b43947 */ /* 0x000fea0003800000 */
[----:B------:R-:W-:Y:S01]  /*3b10*/  IADD3 R18, PT, PT, R14, R3, RZ ;  /* 0x000000030e127210 */ /* 0x000fe20007ffe0ff */
[----:B------:R-:W-:Y:S01]  /*3b20*/  IMAD.IADD R14, R12, 0x1, R3 ;  /* 0x000000010c0e7824 */ /* 0x000fe200078e0203 */
[----:B------:R-:W-:Y:S02]  /*3b30*/  BSSY.RECONVERGENT B2, `(.L_x_2181) ;  /* 0x000000a000027945 */ /* 0x000fe40003800200 */
[----:B------:R-:W-:Y:S02]  /*3b40*/  ISETP.GE.AND P2, PT, R18, R10, PT ;  /* 0x0000000a1200720c */ /* 0x000fe40003f46270 */
[----:B------:R-:W-:-:S11]  /*3b50*/  ISETP.GT.U32.AND P3, PT, R14, 0x1f, PT ;  /* 0x0000001f0e00780c */ /* 0x000fd60003f64070 */
[----:B------:R-:W-:Y:S05]  /*3b60*/  @P2 BRA `(.L_x_2182) ;  /* 0x0000000000182947 */ /* 0x000fea0003800000 */
[----:B0-2---:R-:W0:Y:S01]  /*3b70*/  LDC.64 R16, c[0x0][0x380] ;  /* 0x0000e000ff107b82 */ /* 0x005e220000000a00 */
[----:B------:R-:W-:-:S04]  /*3b80*/  IMAD R19, R13, R10, R18 ;  /* 0x0000000a0d137224 */ /* 0x000fc800078e0212 */
[----:B0-----:R-:W-:-:S06]  /*3b90*/  IMAD.WIDE R16, R19, 0x4, R16 ;  /* 0x0000000413107825 */ /* 0x001fcc00078e0210 */
[----:B------:R-:W2:Y:S01]  /*3ba0*/  LDG.E R16, desc[UR4][R16.64] ;  /* 0x0000000410107981 */ /* 0x000ea2000c1e1900 */
[----:B------:R-:W-:-:S05]  /*3bb0*/  LEA R19, R12, R15, 0x2 ;  /* 0x0000000f0c137211 */ /* 0x000fca00078e10ff */
[----:B--2---:R1:W-:Y:S02]  /*3bc0*/  STS [R19], R16 ;  /* 0x0000001013007388 */ /* 0x0043e40000000800 */
.L_x_2182:
[----:B------:R-:W-:Y:S05]  /*3bd0*/  BSYNC.RECONVERGENT B2 ;  /* 0x0000000000027941 */ /* 0x000fea0003800200 */
.L_x_2181:
        /* <DEDUP_REMOVED lines=13> */
.L_x_2184:
[----:B------:R-:W-:Y:S05]  /*3cb0*/  BSYNC.RECONVERGENT B2 ;  /* 0x0000000000027941 */ /* 0x000fea0003800200 */
.L_x_2183:
        /* <DEDUP_REMOVED lines=13> */
.L_x_2186:
[----:B------:R-:W-:Y:S05]  /*3d90*/  BSYNC.RECONVERGENT B2 ;  /* 0x0000000000027941 */ /* 0x000fea0003800200 */
.L_x_2185:
        /* <DEDUP_REMOVED lines=13> */
.L_x_2188:
[----:B------:R-:W-:Y:S05]  /*3e70*/  BSYNC.RECONVERGENT B2 ;  /* 0x0000000000027941 */ /* 0x000fea0003800200 */
.L_x_2187:
        /* <DEDUP_REMOVED lines=13> */
.L_x_2190:
[----:B------:R-:W-:Y:S05]  /*3f50*/  BSYNC.RECONVERGENT B2 ;  /* 0x0000000000027941 */ /* 0x000fea0003800200 */
.L_x_2189:
        /* <DEDUP_REMOVED lines=13> */
.L_x_2192:
[----:B------:R-:W-:Y:S05]  /*4030*/  BSYNC.RECONVERGENT B2 ;  /* 0x0000000000027941 */ /* 0x000fea0003800200 */
.L_x_2191:
        /* <DEDUP_REMOVED lines=13> */
.L_x_2194:
[----:B------:R-:W-:Y:S05]  /*4110*/  BSYNC.RECONVERGENT B2 ;  /* 0x0000000000027941 */ /* 0x000fea0003800200 */
.L_x_2193:
        /* <DEDUP_REMOVED lines=13> */
.L_x_2196:
[----:B------:R-:W-:Y:S05]  /*41f0*/  BSYNC.RECONVERGENT B2 ;  /* 0x0000000000027941 */ /* 0x000fea0003800200 */
.L_x_2195:
        /* <DEDUP_REMOVED lines=13> */
.L_x_2198:
[----:B------:R-:W-:Y:S05]  /*42d0*/  BSYNC.RECONVERGENT B2 ;  /* 0x0000000000027941 */ /* 0x000fea0003800200 */
.L_x_2197:
        /* <DEDUP_REMOVED lines=13> */
.L_x_2200:
[----:B------:R-:W-:Y:S05]  /*43b0*/  BSYNC.RECONVERGENT B2 ;  /* 0x0000000000027941 */ /* 0x000fea0003800200 */
.L_x_2199:
        /* <DEDUP_REMOVED lines=13> */
.L_x_2202:
[----:B------:R-:W-:Y:S05]  /*4490*/  BSYNC.RECONVERGENT B2 ;  /* 0x0000000000027941 */ /* 0x000fea0003800200 */
.L_x_2201:
        /* <DEDUP_REMOVED lines=13> */
.L_x_2204:
[----:B------:R-:W-:Y:S05]  /*4570*/  BSYNC.RECONVERGENT B2 ;  /* 0x0000000000027941 */ /* 0x000fea0003800200 */
.L_x_2203:
        /* <DEDUP_REMOVED lines=13> */
.L_x_2206:
[----:B------:R-:W-:Y:S05]  /*4650*/  BSYNC.RECONVERGENT B2 ;  /* 0x0000000000027941 */ /* 0x000fea0003800200 */
.L_x_2205:
        /* <DEDUP_REMOVED lines=13> */
.L_x_2208:
[----:B------:R-:W-:Y:S05]  /*4730*/  BSYNC.RECONVERGENT B2 ;  /* 0x0000000000027941 */ /* 0x000fea0003800200 */
.L_x_2207:
        /* <DEDUP_REMOVED lines=13> */
.L_x_2210:
[----:B------:R-:W-:Y:S05]  /*4810*/  BSYNC.RECONVERGENT B2 ;  /* 0x0000000000027941 */ /* 0x000fea0003800200 */
.L_x_2209:
        /* <DEDUP_REMOVED lines=13> */
.L_x_2212:
[----:B------:R-:W-:Y:S05]  /*48f0*/  BSYNC.RECONVERGENT B2 ;  /* 0x0000000000027941 */ /* 0x000fea0003800200 */
.L_x_2211:
        /* <DEDUP_REMOVED lines=13> */
.L_x_2214:
[----:B------:R-:W-:Y:S05]  /*49d0*/  BSYNC.RECONVERGENT B2 ;  /* 0x0000000000027941 */ /* 0x000fea0003800200 */
.L_x_2213:
        /* <DEDUP_REMOVED lines=13> */
.L_x_2216:
[----:B------:R-:W-:Y:S05]  /*4ab0*/  BSYNC.RECONVERGENT B2 ;  /* 0x0000000000027941 */ /* 0x000fea0003800200 */
.L_x_2215:
        /* <DEDUP_REMOVED lines=13> */
.L_x_2218:
[----:B------:R-:W-:Y:S05]  /*4b90*/  BSYNC.RECONVERGENT B2 ;  /* 0x0000000000027941 */ /* 0x000fea0003800200 */
.L_x_2217:
        /* <DEDUP_REMOVED lines=13> */
.L_x_2220:
[----:B------:R-:W-:Y:S05]  /*4c70*/  BSYNC.RECONVERGENT B2 ;  /* 0x0000000000027941 */ /* 0x000fea0003800200 */
.L_x_2219:
        /* <DEDUP_REMOVED lines=13> */
.L_x_2222:
[----:B------:R-:W-:Y:S05]  /*4d50*/  BSYNC.RECONVERGENT B2 ;  /* 0x0000000000027941 */ /* 0x000fea0003800200 */
.L_x_2221:
        /* <DEDUP_REMOVED lines=13> */
.L_x_2224:
[----:B------:R-:W-:Y:S05]  /*4e30*/  BSYNC.RECONVERGENT B2 ;  /* 0x0000000000027941 */ /* 0x000fea0003800200 */
.L_x_2223:
        /* <DEDUP_REMOVED lines=13> */
.L_x_2226:
[----:B------:R-:W-:Y:S05]  /*4f10*/  BSYNC.RECONVERGENT B2 ;  /* 0x0000000000027941 */ /* 0x000fea0003800200 */
.L_x_2225:
        /* <DEDUP_REMOVED lines=13> */
.L_x_2228:
[----:B------:R-:W-:Y:S05]  /*4ff0*/  BSYNC.RECONVERGENT B2 ;  /* 0x0000000000027941 */ /* 0x000fea0003800200 */
.L_x_2227:
        /* <DEDUP_REMOVED lines=13> */
.L_x_2230:
[----:B------:R-:W-:Y:S05]  /*50d0*/  BSYNC.RECONVERGENT B2 ;  /* 0x0000000000027941 */ /* 0x000fea0003800200 */
.L_x_2229:
        /* <DEDUP_REMOVED lines=13> */
.L_x_2232:
[----:B------:R-:W-:Y:S05]  /*51b0*/  BSYNC.RECONVERGENT B2 ;  /* 0x0000000000027941 */ /* 0x000fea0003800200 */
.L_x_2231:
        /* <DEDUP_REMOVED lines=13> */
.L_x_2234:
[----:B------:R-:W-:Y:S05]  /*5290*/  BSYNC.RECONVERGENT B2 ;  /* 0x0000000000027941 */ /* 0x000fea0003800200 */
.L_x_2233:
        /* <DEDUP_REMOVED lines=13> */
.L_x_2236:
[----:B------:R-:W-:Y:S05]  /*5370*/  BSYNC.RECONVERGENT B2 ;  /* 0x0000000000027941 */ /* 0x000fea0003800200 */
.L_x_2235:
        /* <DEDUP_REMOVED lines=13> */
.L_x_2238:
[----:B------:R-:W-:Y:S05]  /*5450*/  BSYNC.RECONVERGENT B2 ;  /* 0x0000000000027941 */ /* 0x000fea0003800200 */
.L_x_2237:
        /* <DEDUP_REMOVED lines=13> */
.L_x_2240:
[----:B------:R-:W-:Y:S05]  /*5530*/  BSYNC.RECONVERGENT B2 ;  /* 0x0000000000027941 */ /* 0x000fea0003800200 */
.L_x_2239:
[----:B------:R-:W-:Y:S05]  /*5540*/  @P3 BRA `(.L_x_2178) ;  /* 0x0000000000243947 */ /* 0x000fea0003800000 */
[----:B01234-:R-:W-:-:S04]  /*5550*/  IADD3 R19, PT, PT, R18, R3, RZ ;  /* 0x0000000312137210 */ /* 0x01ffc80007ffe0ff */
[----:B------:R-:W-:-:S13]  /*5560*/  ISETP.GE.AND P2, PT, R19, R10, PT ;  /* 0x0000000a1300720c */ /* 0x000fda0003f46270 */
[----:B------:R-:W-:Y:S05]  /*5570*/  @P2 BRA `(.L_x_2178) ;  /* 0x0000000000182947 */ /* 0x000fea0003800000 */
[----:B------:R-:W0:Y:S01]  /*5580*/  LDC.64 R16, c[0x0][0x380] ;  /* 0x0000e000ff107b82 */ /* 0x000e220000000a00 */
[----:B------:R-:W-:-:S04]  /*5590*/  IMAD R19, R13, R10, R19 ;  /* 0x0000000a0d137224 */ /* 0x000fc800078e0213 */
[----:B0-----:R-:W-:-:S06]  /*55a0*/  IMAD.WIDE R16, R19, 0x4, R16 ;  /* 0x0000000413107825 */ /* 0x001fcc00078e0210 */
[----:B------:R-:W2:Y:S01]  /*55b0*/  LDG.E R16, desc[UR4][R16.64] ;  /* 0x0000000410107981 */ /* 0x000ea2000c1e1900 */
[----:B------:R-:W-:-:S05]  /*55c0*/  IMAD R15, R12, 0x4, R15 ;  /* 0x000000040c0f7824 */ /* 0x000fca00078e020f */
[----:B--2---:R0:W-:Y:S02]  /*55d0*/  STS [R15], R16 ;  /* 0x000000100f007388 */ /* 0x0041e40000000800 */
.L_x_2178:
[----:B------:R-:W-:Y:S05]  /*55e0*/  BSYNC.RECONVERGENT B1 ;  /* 0x0000000000017941 */ /* 0x000fea0003800200 */
.L_x_2177:
        /* <DEDUP_REMOVED lines=9> */
[----:B-1-34-:R-:W-:Y:S01]  /*5680*/  LEA R14, R7, R0, 0x5 ;  /* 0x00000000070e7211 */ /* 0x01afe200078e28ff */
[----:B------:R-:W-:Y:S01]  /*5690*/  IMAD.IADD R12, R0, 0x1, R3 ;  /* 0x00000001000c7824 */ /* 0x000fe200078e0203 */
[----:B------:R-:W-:Y:S01]  /*56a0*/  BSSY.RECONVERGENT B2, `(.L_x_2243) ;  /* 0x000000b000027945 */ /* 0x000fe20003800200 */
[----:B0-----:R-:W-:-:S03]  /*56b0*/  IMAD R15, R11, 0x84, R6 ;  /* 0x000000840b0f7824 */ /* 0x001fc600078e0206 */
[----:B------:R-:W-:Y:S02]  /*56c0*/  ISETP.GT.U32.AND P3, PT, R12, 0x1f, PT ;  /* 0x0000001f0c00780c */ /* 0x000fe40003f64070 */
[----:B-----5:R-:W-:-:S13]  /*56d0*/  ISETP.GE.AND P2, PT, R14, R10, PT ;  /* 0x0000000a0e00720c */ /* 0x020fda0003f46270 */
[----:B------:R-:W-:Y:S05]  /*56e0*/  @P2 BRA `(.L_x_2244) ;  /* 0x0000000000182947 */ /* 0x000fea0003800000 */
[----:B--2---:R-:W0:Y:S01]  /*56f0*/  LDC.64 R16, c[0x0][0x380] ;  /* 0x0000e000ff107b82 */ /* 0x004e220000000a00 */
[----:B------:R-:W-:-:S04]  /*5700*/  IMAD R19, R13, R10, R14 ;  /* 0x0000000a0d137224 */ /* 0x000fc800078e020e */
[----:B0-----:R-:W-:-:S06]  /*5710*/  IMAD.WIDE R16, R19, 0x4, R16 ;  /* 0x0000000413107825 */ /* 0x001fcc00078e0210 */
[----:B------:R-:W2:Y:S01]  /*5720*/  LDG.E R16, desc[UR4][R16.64] ;  /* 0x0000000410107981 */ /* 0x000ea2000c1e1900 */
[----:B------:R-:W-:-:S05]  /*5730*/  LEA R19, R0, R15, 0x2 ;  /* 0x0000000f00137211 */ /* 0x000fca00078e10ff */
[----:B--2---:R0:W-:Y:S02]  /*5740*/  STS [R19], R16 ;  /* 0x0000001013007388 */ /* 0x0041e40000000800 */
.L_x_2244:
[----:B------:R-:W-:Y:S05]  /*5750*/  BSYNC.RECONVERGENT B2 ;  /* 0x0000000000027941 */ /* 0x000fea0003800200 */
.L_x_2243:
[----:B------:R-:W-:Y:S05]  /*5760*/  @P3 BRA `(.L_x_2242) ;  /* 0x0000001800b43947 */ /* 0x000fea0003800000 */
[----:B------:R-:W-:Y:S01]  /*5770*/  IMAD.IADD R18, R14, 0x1, R3 ;  /* 0x000000010e127824 */ /* 0x000fe200078e0203 */
[----:B------:R-:W-:Y:S01]  /*5780*/  IADD3 R14, PT, PT, R12, R3, RZ ;  /* 0x000000030c0e7210 */ /* 0x000fe20007ffe0ff */
[----:B------:R-:W-:Y:S03]  /*5790*/  BSSY.RECONVERGENT B2, `(.L_x_2245) ;  /* 0x000000a000027945 */ /* 0x000fe60003800200 */
[----:B------:R-:W-:Y:S02]  /*57a0*/  ISETP.GE.AND P2, PT, R18, R10, PT ;  /* 0x0000000a1200720c */ /* 0x000fe40003f46270 */
[----:B------:R-:W-:-:S11]  /*57b0*/  ISETP.GT.U32.AND P3, PT, R14, 0x1f, PT ;  /* 0x0000001f0e00780c */ /* 0x000fd60003f64070 */
[----:B------:R-:W-:Y:S05]  /*57c0*/  @P2 BRA `(.L_x_2246) ;  /* 0x0000000000182947 */ /* 0x000fea0003800000 */
[----:B0-2---:R-:W0:Y:S01]  /*57d0*/  LDC.64 R16, c[0x0][0x380] ;  /* 0x0000e000ff107b82 */ /* 0x005e220000000a00 */
[----:B------:R-:W-:-:S04]  /*57e0*/  IMAD R19, R13, R10, R18 ;  /* 0x0000000a0d137224 */ /* 0x000fc800078e0212 */
[----:B0-----:R-:W-:-:S06]  /*57f0*/  IMAD.WIDE R16, R19, 0x4, R16 ;  /* 0x0000000413107825 */ /* 0x001fcc00078e0210 */
[----:B------:R-:W2:Y:S01]  /*5800*/  LDG.E R16, desc[UR4][R16.64] ;  /* 0x0000000410107981 */ /* 0x000ea2000c1e1900 */
[----:B------:R-:W-:-:S05]  /*5810*/  IMAD R19, R12, 0x4, R15 ;  /* 0x000000040c137824 */ /* 0x000fca00078e020f */
[----:B--2---:R1:W-:Y:S02]  /*5820*/  STS [R19], R16 ;  /* 0x0000001013007388 */ /* 0x0043e40000000800 */
.L_x_2246:
[----:B------:R-:W-:Y:S05]  /*5830*/  BSYNC.RECONVERGENT B2 ;  /* 0x0000000000027941 */ /* 0x000fea0003800200 */
.L_x_2245:
        /* <DEDUP_REMOVED lines=11> */
[----:B------:R-:W-:-:S05]  /*58f0*/  LEA R19, R14, R15, 0x2 ;  /* 0x0000000f0e137211 */ /* 0x000fca00078e10ff */
[----:B--2---:R3:W-:Y:S02]  /*5900*/  STS [R19], R16 ;  /* 0x0000001013007388 */ /* 0x0047e40000000800 */
.L_x_2248:
[----:B------:R-:W-:Y:S05]  /*5910*/  BSYNC.RECONVERGENT B2 ;  /* 0x0000000000027941 */ /* 0x000fea0003800200 */
.L_x_2247:
        /* <DEDUP_REMOVED lines=11> */
[----:B------:R-:W-:-:S05]  /*59d0*/  IMAD R19, R12, 0x4, R15 ;  /* 0x000000040c137824 */ /* 0x000fca00078e020f */
[----:B--2---:R4:W-:Y:S02]  /*59e0*/  STS [R19], R16 ;  /* 0x0000001013007388 */ /* 0x0049e40000000800 */
.L_x_2250:
[----:B------:R-:W-:Y:S05]  /*59f0*/  BSYNC.RECONVERGENT B2 ;  /* 0x0000000000027941 */ /* 0x000fea0003800200 */
.L_x_2249:
        /* <DEDUP_REMOVED lines=13> */
.L_x_2252:
[----:B------:R-:W-:Y:S05]  /*5ad0*/  BSYNC.RECONVERGENT B2 ;  /* 0x0000000000027941 */ /* 0x000fea0003800200 */
.L_x_2251:
        /* <DEDUP_REMOVED lines=13> */
.L_x_2254:
[----:B------:R-:W-:Y:S05]  /*5bb0*/  BSYNC.RECONVERGENT B2 ;  /* 0x0000000000027941 */ /* 0x000fea0003800200 */
.L_x_2253:
        /* <DEDUP_REMOVED lines=13> */
.L_x_2256:
[----:B------:R-:W-:Y:S05]  /*5c90*/  BSYNC.RECONVERGENT B2 ;  /* 0x0000000000027941 */ /* 0x000fea0003800200 */
.L_x_2255:
        /* <DEDUP_REMOVED lines=13> */
.L_x_2258:
[----:B------:R-:W-:Y:S05]  /*5d70*/  BSYNC.RECONVERGENT B2 ;  /* 0x0000000000027941 */ /* 0x000fea0003800200 */
.L_x_2257:
        /* <DEDUP_REMOVED lines=13> */
.L_x_2260:
[----:B------:R-:W-:Y:S05]  /*5e50*/  BSYNC.RECONVERGENT B2 ;  /* 0x0000000000027941 */ /* 0x000fea0003800200 */
.L_x_2259:
        /* <DEDUP_REMOVED lines=13> */
.L_x_2262:
[----:B------:R-:W-:Y:S05]  /*5f30*/  BSYNC.RECONVERGENT B2 ;  /* 0x0000000000027941 */ /* 0x000fea0003800200 */
.L_x_2261:
        /* <DEDUP_REMOVED lines=13> */
.L_x_2264:
[----:B------:R-:W-:Y:S05]  /*6010*/  BSYNC.RECONVERGENT B2 ;  /* 0x0000000000027941 */ /* 0x000fea0003800200 */
.L_x_2263:
        /* <DEDUP_REMOVED lines=13> */
.L_x_2266:
[----:B------:R-:W-:Y:S05]  /*60f0*/  BSYNC.RECONVERGENT B2 ;  /* 0x0000000000027941 */ /* 0x000fea0003800200 */
.L_x_2265:
        /* <DEDUP_REMOVED lines=13> */
.L_x_2268:
[----:B------:R-:W-:Y:S05]  /*61d0*/  BSYNC.RECONVERGENT B2 ;  /* 0x0000000000027941 */ /* 0x000fea0003800200 */
.L_x_2267:
        /* <DEDUP_REMOVED lines=13> */
.L_x_2270:
[----:B------:R-:W-:Y:S05]  /*62b0*/  BSYNC.RECONVERGENT B2 ;  /* 0x0000000000027941 */ /* 0x000fea0003800200 */
.L_x_2269:
        /* <DEDUP_REMOVED lines=13> */
.L_x_2272:
[----:B------:R-:W-:Y:S05]  /*6390*/  BSYNC.RECONVERGENT B2 ;  /* 0x0000000000027941 */ /* 0x000fea0003800200 */
.L_x_2271:
        /* <DEDUP_REMOVED lines=13> */
.L_x_2274:
[----:B------:R-:W-:Y:S05]  /*6470*/  BSYNC.RECONVERGENT B2 ;  /* 0x0000000000027941 */ /* 0x000fea0003800200 */
.L_x_2273:
        /* <DEDUP_REMOVED lines=13> */
.L_x_2276:
[----:B------:R-:W-:Y:S05]  /*6550*/  BSYNC.RECONVERGENT B2 ;  /* 0x0000000000027941 */ /* 0x000fea0003800200 */
.L_x_2275:
        /* <DEDUP_REMOVED lines=13> */
.L_x_2278:
[----:B------:R-:W-:Y:S05]  /*6630*/  BSYNC.RECONVERGENT B2 ;  /* 0x0000000000027941 */ /* 0x000fea0003800200 */
.L_x_2277:
        /* <DEDUP_REMOVED lines=13> */
.L_x_2280:
[----:B------:R-:W-:Y:S05]  /*6710*/  BSYNC.RECONVERGENT B2 ;  /* 0x0000000000027941 */ /* 0x000fea0003800200 */
.L_x_2279:
        /* <DEDUP_REMOVED lines=13> */
.L_x_2282:
[----:B------:R-:W-:Y:S05]  /*67f0*/  BSYNC.RECONVERGENT B2 ;  /* 0x0000000000027941 */ /* 0x000fea0003800200 */
.L_x_2281:
        /* <DEDUP_REMOVED lines=13> */
.L_x_2284:
[----:B------:R-:W-:Y:S05]  /*68d0*/  BSYNC.RECONVERGENT B2 ;  /* 0x0000000000027941 */ /* 0x000fea0003800200 */
.L_x_2283:
        /* <DEDUP_REMOVED lines=13> */
.L_x_2286:
[----:B------:R-:W-:Y:S05]  /*69b0*/  BSYNC.RECONVERGENT B2 ;  /* 0x0000000000027941 */ /* 0x000fea0003800200 */
.L_x_2285:
        /* <DEDUP_REMOVED lines=13> */
.L_x_2288:
[----:B------:R-:W-:Y:S05]  /*6a90*/  BSYNC.RECONVERGENT B2 ;  /* 0x0000000000027941 */ /* 0x000fea0003800200 */
.L_x_2287:
        /* <DEDUP_REMOVED lines=13> */
.L_x_2290:
[----:B------:R-:W-:Y:S05]  /*6b70*/  BSYNC.RECONVERGENT B2 ;  /* 0x0000000000027941 */ /* 0x000fea0003800200 */
.L_x_2289:
        /* <DEDUP_REMOVED lines=13> */
.L_x_2292:
[----:B------:R-:W-:Y:S05]  /*6c50*/  BSYNC.RECONVERGENT B2 ;  /* 0x0000000000027941 */ /* 0x000fea0003800200 */
.L_x_2291:
        /* <DEDUP_REMOVED lines=13> */
.L_x_2294:
[----:B------:R-:W-:Y:S05]  /*6d30*/  BSYNC.RECONVERGENT B2 ;  /* 0x0000000000027941 */ /* 0x000fea0003800200 */
.L_x_2293:
        /* <DEDUP_REMOVED lines=13> */
.L_x_2296:
[----:B------:R-:W-:Y:S05]  /*6e10*/  BSYNC.RECONVERGENT B2 ;  /* 0x0000000000027941 */ /* 0x000fea0003800200 */
.L_x_2295:
        /* <DEDUP_REMOVED lines=13> */
.L_x_2298:
[----:B------:R-:W-:Y:S05]  /*6ef0*/  BSYNC.RECONVERGENT B2 ;  /* 0x0000000000027941 */ /* 0x000fea0003800200 */
.L_x_2297:
        /* <DEDUP_REMOVED lines=13> */
.L_x_2300:
[----:B------:R-:W-:Y:S05]  /*6fd0*/  BSYNC.RECONVERGENT B2 ;  /* 0x0000000000027941 */ /* 0x000fea0003800200 */
.L_x_2299:
        /* <DEDUP_REMOVED lines=13> */
.L_x_2302:
[----:B------:R-:W-:Y:S05]  /*70b0*/  BSYNC.RECONVERGENT B2 ;  /* 0x0000000000027941 */ /* 0x000fea0003800200 */
.L_x_2301:
        /* <DEDUP_REMOVED lines=13> */
.L_x_2304:
[----:B------:R-:W-:Y:S05]  /*7190*/  BSYNC.RECONVERGENT B2 ;  /* 0x0000000000027941 */ /* 0x000fea0003800200 */
.L_x_2303:
        /* <DEDUP_REMOVED lines=10> */
.L_x_2242:
[----:B------:R-:W-:Y:S05]  /*7240*/  BSYNC.RECONVERGENT B1 ;  /* 0x0000000000017941 */ /* 0x000fea0003800200 */
.L_x_2241:
        /* <DEDUP_REMOVED lines=22> */
.L_x_2308:
[----:B------:R-:W-:Y:S05]  /*73b0*/  BSYNC.RECONVERGENT B2 ;  /* 0x0000000000027941 */ /* 0x000fea0003800200 */
.L_x_2307:
        /* <DEDUP_REMOVED lines=13> */
.L_x_2310:
[----:B------:R-:W-:Y:S05]  /*7490*/  BSYNC.RECONVERGENT B2 ;  /* 0x0000000000027941 */ /* 0x000fea0003800200 */
.L_x_2309:
        /* <DEDUP_REMOVED lines=13> */
.L_x_2312:
[----:B------:R-:W-:Y:S05]  /*7570*/  BSYNC.RECONVERGENT B2 ;  /* 0x0000000000027941 */ /* 0x000fea0003800200 */
.L_x_2311:
        /* <DEDUP_REMOVED lines=13> */
.L_x_2314:
[----:B------:R-:W-:Y:S05]  /*7650*/  BSYNC.RECONVERGENT B2 ;  /* 0x0000000000027941 */ /* 0x000fea0003800200 */
.L_x_2313:
        /* <DEDUP_REMOVED lines=13> */
.L_x_2316:
[----:B------:R-:W-:Y:S05]  /*7730*/  BSYNC.RECONVERGENT B2 ;  /* 0x0000000000027941 */ /* 0x000fea0003800200 */
.L_x_2315:
        /* <DEDUP_REMOVED lines=13> */
.L_x_2318:
[----:B------:R-:W-:Y:S05]  /*7810*/  BSYNC.RECONVERGENT B2 ;  /* 0x0000000000027941 */ /* 0x000fea0003800200 */
.L_x_2317:
        /* <DEDUP_REMOVED lines=13> */
.L_x_2320:
[----:B------:R-:W-:Y:S05]  /*78f0*/  BSYNC.RECONVERGENT B2 ;  /* 0x0000000000027941 */ /* 0x000fea0003800200 */
.L_x_2319:
        /* <DEDUP_REMOVED lines=13> */
.L_x_2322:
[----:B------:R-:W-:Y:S05]  /*79d0*/  BSYNC.RECONVERGENT B2 ;  /* 0x0000000000027941 */ /* 0x000fea0003800200 */
.L_x_2321:
        /* <DEDUP_REMOVED lines=13> */
.L_x_2324:
[----:B------:R-:W-:Y:S05]  /*7ab0*/  BSYNC.RECONVERGENT B2 ;  /* 0x0000000000027941 */ /* 0x000fea0003800200 */
.L_x_2323:
        /* <DEDUP_REMOVED lines=13> */
.L_x_2326:
[----:B------:R-:W-:Y:S05]  /*7b90*/  BSYNC.RECONVERGENT B2 ;  /* 0x0000000000027941 */ /* 0x000fea0003800200 */
.L_x_2325:
        /* <DEDUP_REMOVED lines=13> */
.L_x_2328:
[----:B------:R-:W-:Y:S05]  /*7c70*/  BSYNC.RECONVERGENT B2 ;  /* 0x0000000000027941 */ /* 0x000fea0003800200 */
.L_x_2327:
        /* <DEDUP_REMOVED lines=13> */
.L_x_2330:
[----:B------:R-:W-:Y:S05]  /*7d50*/  BSYNC.RECONVERGENT B2 ;  /* 0x0000000000027941 */ /* 0x000fea0003800200 */
.L_x_2329:
        /* <DEDUP_REMOVED lines=13> */
.L_x_2332:
[----:B------:R-:W-:Y:S05]  /*7e30*/  BSYNC.RECONVERGENT B2 ;  /* 0x0000000000027941 */ /* 0x000fea0003800200 */
.L_x_2331:
        /* <DEDUP_REMOVED lines=13> */
.L_x_2334:
[----:B------:R-:W-:Y:S05]  /*7f10*/  BSYNC.RECONVERGENT B2 ;  /* 0x0000000000027941 */ /* 0x000fea0003800200 */
.L_x_2333:
        /* <DEDUP_REMOVED lines=13> */
.L_x_2336:
[----:B------:R-:W-:Y:S05]  /*7ff0*/  BSYNC.RECONVERGENT B2 ;  /* 0x0000000000027941 */ /* 0x000fea0003800200 */
.L_x_2335:
        /* <DEDUP_REMOVED lines=13> */
.L_x_2338:
[----:B------:R-:W-:Y:S05]  /*80d0*/  BSYNC.RECONVERGENT B2 ;  /* 0x0000000000027941 */ /* 0x000fea0003800200 */
.L_x_2337:
        /* <DEDUP_REMOVED lines=13> */
.L_x_2340:
[----:B------:R-:W-:Y:S05]  /*81b0*/  BSYNC.RECONVERGENT B2 ;  /* 0x0000000000027941 */ /* 0x000fea0003800200 */
.L_x_2339:
        /* <DEDUP_REMOVED lines=13> */
.L_x_2342:
[----:B------:R-:W-:Y:S05]  /*8290*/  BSYNC.RECONVERGENT B2 ;  /* 0x0000000000027941 */ /* 0x000fea0003800200 */
.L_x_2341:
        /* <DEDUP_REMOVED lines=13> */
.L_x_2344:
[----:B------:R-:W-:Y:S05]  /*8370*/  BSYNC.RECONVERGENT B2 ;  /* 0x0000000000027941 */ /* 0x000fea0003800200 */
.L_x_2343:
        /* <DEDUP_REMOVED lines=13> */
.L_x_2346:
[----:B------:R-:W-:Y:S05]  /*8450*/  BSYNC.RECONVERGENT B2 ;  /* 0x0000000000027941 */ /* 0x000fea0003800200 */
.L_x_2345:
        /* <DEDUP_REMOVED lines=13> */
.L_x_2348:
[----:B------:R-:W-:Y:S05]  /*8530*/  BSYNC.RECONVERGENT B2 ;  /* 0x0000000000027941 */ /* 0x000fea0003800200 */
.L_x_2347:
        /* <DEDUP_REMOVED lines=13> */
.L_x_2350:
[----:B------:R-:W-:Y:S05]  /*8610*/  BSYNC.RECONVERGENT B2 ;  /* 0x0000000000027941 */ /* 0x000fea0003800200 */
.L_x_2349:
        /* <DEDUP_REMOVED lines=13> */
.L_x_2352:
[----:B------:R-:W-:Y:S05]  /*86f0*/  BSYNC.RECONVERGENT B2 ;  /* 0x0000000000027941 */ /* 0x000fea0003800200 */
.L_x_2351:
        /* <DEDUP_REMOVED lines=13> */
.L_x_2354:
[----:B------:R-:W-:Y:S05]  /*87d0*/  BSYNC.RECONVERGENT B2 ;  /* 0x0000000000027941 */ /* 0x000fea0003800200 */
.L_x_2353:
        /* <DEDUP_REMOVED lines=13> */
.L_x_2356:
[----:B------:R-:W-:Y:S05]  /*88b0*/  BSYNC.RECONVERGENT B2 ;  /* 0x0000000000027941 */ /* 0x000fea0003800200 */
.L_x_2355:
        /* <DEDUP_REMOVED lines=13> */
.L_x_2358:
[----:B------:R-:W-:Y:S05]  /*8990*/  BSYNC.RECONVERGENT B2 ;  /* 0x0000000000027941 */ /* 0x000fea0003800200 */
.L_x_2357:
        /* <DEDUP_REMOVED lines=13> */
.L_x_2360:
[----:B------:R-:W-:Y:S05]  /*8a70*/  BSYNC.RECONVERGENT B2 ;  /* 0x0000000000027941 */ /* 0x000fea0003800200 */
.L_x_2359:
        /* <DEDUP_REMOVED lines=13> */
.L_x_2362:
[----:B------:R-:W-:Y:S05]  /*8b50*/  BSYNC.RECONVERGENT B2 ;  /* 0x0000000000027941 */ /* 0x000fea0003800200 */
.L_x_2361:
        /* <DEDUP_REMOVED lines=13> */
.L_x_2364:
[----:B------:R-:W-:Y:S05]  /*8c30*/  BSYNC.RECONVERGENT B2 ;  /* 0x0000000000027941 */ /* 0x000fea0003800200 */
.L_x_2363:
        /* <DEDUP_REMOVED lines=13> */
.L_x_2366:
[----:B------:R-:W-:Y:S05]  /*8d10*/  BSYNC.RECONVERGENT B2 ;  /* 0x0000000000027941 */ /* 0x000fea0003800200 */
.L_x_2365:
        /* <DEDUP_REMOVED lines=13> */
.L_x_2368:
[----:B------:R-:W-:Y:S05]  /*8df0*/  BSYNC.RECONVERGENT B2 ;  /* 0x0000000000027941 */ /* 0x000fea0003800200 */
.L_x_2367:
        /* <DEDUP_REMOVED lines=10> */
.L_x_2306:
[----:B------:R-:W-:Y:S05]  /*8ea0*/  BSYNC.RECONVERGENT B1 ;  /* 0x0000000000017941 */ /* 0x000fea0003800200 */
.L_x_2305:
        /* <DEDUP_REMOVED lines=22> */
.L_x_2372:
[----:B------:R-:W-:Y:S05]  /*9010*/  BSYNC.RECONVERGENT B2 ;  /* 0x0000000000027941 */ /* 0x000fea0003800200 */
.L_x_2371:
        /* <DEDUP_REMOVED lines=13> */
.L_x_2374:
[----:B------:R-:W-:Y:S05]  /*90f0*/  BSYNC.RECONVERGENT B2 ;  /* 0x0000000000027941 */ /* 0x000fea0003800200 */
.L_x_2373:
        /* <DEDUP_REMOVED lines=13> */
.L_x_2376:
[----:B------:R-:W-:Y:S05]  /*91d0*/  BSYNC.RECONVERGENT B2 ;  /* 0x0000000000027941 */ /* 0x000fea0003800200 */
.L_x_2375:
        /* <DEDUP_REMOVED lines=13> */
.L_x_2378:
[----:B------:R-:W-:Y:S05]  /*92b0*/  BSYNC.RECONVERGENT B2 ;  /* 0x0000000000027941 */ /* 0x000fea0003800200 */
.L_x_2377:
        /* <DEDUP_REMOVED lines=13> */
.L_x_2380:
[----:B------:R-:W-:Y:S05]  /*9390*/  BSYNC.RECONVERGENT B2 ;  /* 0x0000000000027941 */ /* 0x000fea0003800200 */
.L_x_2379:
        /* <DEDUP_REMOVED lines=13> */
.L_x_2382:
[----:B------:R-:W-:Y:S05]  /*9470*/  BSYNC.RECONVERGENT B2 ;  /* 0x0000000000027941 */ /* 0x000fea0003800200 */
.L_x_2381:
        /* <DEDUP_REMOVED lines=13> */
.L_x_2384:
[----:B------:R-:W-:Y:S05]  /*9550*/  BSYNC.RECONVERGENT B2 ;  /* 0x0000000000027941 */ /* 0x000fea0003800200 */
.L_x_2383:
        /* <DEDUP_REMOVED lines=13> */
.L_x_2386:
[----:B------:R-:W-:Y:S05]  /*9630*/  BSYNC.RECONVERGENT B2 ;  /* 0x0000000000027941 */ /* 0x000fea0003800200 */
.L_x_2385:
        /* <DEDUP_REMOVED lines=13> */
.L_x_2388:
[----:B------:R-:W-:Y:S05]  /*9710*/  BSYNC.RECONVERGENT B2 ;  /* 0x0000000000027941 */ /* 0x000fea0003800200 */
.L_x_2387:
        /* <DEDUP_REMOVED lines=13> */
.L_x_2390:
[----:B------:R-:W-:Y:S05]  /*97f0*/  BSYNC.RECONVERGENT B2 ;  /* 0x0000000000027941 */ /* 0x000fea0003800200 */
.L_x_2389:
        /* <DEDUP_REMOVED lines=13> */
.L_x_2392:
[----:B------:R-:W-:Y:S05]  /*98d0*/  BSYNC.RECONVERGENT B2 ;  /* 0x0000000000027941 */ /* 0x000fea0003800200 */
.L_x_2391:
        /* <DEDUP_REMOVED lines=13> */
.L_x_2394:
[----:B------:R-:W-:Y:S05]  /*99b0*/  BSYNC.RECONVERGENT B2 ;  /* 0x0000000000027941 */ /* 0x000fea0003800200 */
.L_x_2393:
        /* <DEDUP_REMOVED lines=13> */
.L_x_2396:
[----:B------:R-:W-:Y:S05]  /*9a90*/  BSYNC.RECONVERGENT B2 ;  /* 0x0000000000027941 */ /* 0x000fea0003800200 */
.L_x_2395:
        /* <DEDUP_REMOVED lines=13> */
.L_x_2398:
[----:B------:R-:W-:Y:S05]  /*9b70*/  BSYNC.RECONVERGENT B2 ;  /* 0x0000000000027941 */ /* 0x000fea0003800200 */
.L_x_2397:
        /* <DEDUP_REMOVED lines=13> */
.L_x_2400:
[----:B------:R-:W-:Y:S05]  /*9c50*/  BSYNC.RECONVERGENT B2 ;  /* 0x0000000000027941 */ /* 0x000fea0003800200 */
.L_x_2399:
        /* <DEDUP_REMOVED lines=13> */
.L_x_2402:
[----:B------:R-:W-:Y:S05]  /*9d30*/  BSYNC.RECONVERGENT B2 ;  /* 0x0000000000027941 */ /* 0x000fea0003800200 */
.L_x_2401:
        /* <DEDUP_REMOVED lines=13> */
.L_x_2404:
[----:B------:R-:W-:Y:S05]  /*9e10*/  BSYNC.RECONVERGENT B2 ;  /* 0x0000000000027941 */ /* 0x000fea0003800200 */
.L_x_2403:
        /* <DEDUP_REMOVED lines=13> */
.L_x_2406:
[----:B------:R-:W-:Y:S05]  /*9ef0*/  BSYNC.RECONVERGENT B2 ;  /* 0x0000000000027941 */ /* 0x000fea0003800200 */
.L_x_2405:
        /* <DEDUP_REMOVED lines=13> */
.L_x_2408:
[----:B------:R-:W-:Y:S05]  /*9fd0*/  BSYNC.RECONVERGENT B2 ;  /* 0x0000000000027941 */ /* 0x000fea0003800200 */
.L_x_2407:
        /* <DEDUP_REMOVED lines=13> */
.L_x_2410:
[----:B------:R-:W-:Y:S05]  /*a0b0*/  BSYNC.RECONVERGENT B2 ;  /* 0x0000000000027941 */ /* 0x000fea0003800200 */
.L_x_2409:
        /* <DEDUP_REMOVED lines=13> */
.L_x_2412:
[----:B------:R-:W-:Y:S05]  /*a190*/  BSYNC.RECONVERGENT B2 ;  /* 0x0000000000027941 */ /* 0x000fea0003800200 */
.L_x_2411:
        /* <DEDUP_REMOVED lines=13> */
.L_x_2414:
[----:B------:R-:W-:Y:S05]  /*a270*/  BSYNC.RECONVERGENT B2 ;  /* 0x0000000000027941 */ /* 0x000fea0003800200 */
.L_x_2413:
        /* <DEDUP_REMOVED lines=13> */
.L_x_2416:
[----:B------:R-:W-:Y:S05]  /*a350*/  BSYNC.RECONVERGENT B2 ;  /* 0x0000000000027941 */ /* 0x000fea0003800200 */
.L_x_2415:
        /* <DEDUP_REMOVED lines=13> */
.L_x_2418:
[----:B------:R-:W-:Y:S05]  /*a430*/  BSYNC.RECONVERGENT B2 ;  /* 0x0000000000027941 */ /* 0x000fea0003800200 */
.L_x_2417:
        /* <DEDUP_REMOVED lines=13> */
.L_x_2420:
[----:B------:R-:W-:Y:S05]  /*a510*/  BSYNC.RECONVERGENT B2 ;  /* 0x0000000000027941 */ /* 0x000fea0003800200 */
.L_x_2419:
        /* <DEDUP_REMOVED lines=13> */
.L_x_2422:
[----:B------:R-:W-:Y:S05]  /*a5f0*/  BSYNC.RECONVERGENT B2 ;  /* 0x0000000000027941 */ /* 0x000fea0003800200 */
.L_x_2421:
        /* <DEDUP_REMOVED lines=13> */
.L_x_2424:
[----:B------:R-:W-:Y:S05]  /*a6d0*/  BSYNC.RECONVERGENT B2 ;  /* 0x0000000000027941 */ /* 0x000fea0003800200 */
.L_x_2423:
        /* <DEDUP_REMOVED lines=13> */
.L_x_2426:
[----:B------:R-:W-:Y:S05]  /*a7b0*/  BSYNC.RECONVERGENT B2 ;  /* 0x0000000000027941 */ /* 0x000fea0003800200 */
.L_x_2425:
        /* <DEDUP_REMOVED lines=13> */
.L_x_2428:
[----:B------:R-:W-:Y:S05]  /*a890*/  BSYNC.RECONVERGENT B2 ;  /* 0x0000000000027941 */ /* 0x000fea0003800200 */
.L_x_2427:
        /* <DEDUP_REMOVED lines=13> */
.L_x_2430:
[----:B------:R-:W-:Y:S05]  /*a970*/  BSYNC.RECONVERGENT B2 ;  /* 0x0000000000027941 */ /* 0x000fea0003800200 */
.L_x_2429:
        /* <DEDUP_REMOVED lines=13> */
.L_x_2432:
[----:B------:R-:W-:Y:S05]  /*aa50*/  BSYNC.RECONVERGENT B2 ;  /* 0x0000000000027941 */ /* 0x000fea0003800200 */
.L_x_2431:
        /* <DEDUP_REMOVED lines=10> */
.L_x_2370:
[----:B------:R-:W-:Y:S05]  /*ab00*/  BSYNC.RECONVERGENT B1 ;  /* 0x0000000000017941 */ /* 0x000fea0003800200 */
.L_x_2369:
        /* <DEDUP_REMOVED lines=22> */
.L_x_2436:
[----:B------:R-:W-:Y:S05]  /*ac70*/  BSYNC.RECONVERGENT B2 ;  /* 0x0000000000027941 */ /* 0x000fea0003800200 */
.L_x_2435:
        /* <DEDUP_REMOVED lines=13> */
.L_x_2438:
[----:B------:R-:W-:Y:S05]  /*ad50*/  BSYNC.RECONVERGENT B2 ;  /* 0x0000000000027941 */ /* 0x000fea0003800200 */
.L_x_2437:
        /* <DEDUP_REMOVED lines=13> */
.L_x_2440:
[----:B------:R-:W-:Y:S05]  /*ae30*/  BSYNC.RECONVERGENT B2 ;  /* 0x0000000000027941 */ /* 0x000fea0003800200 */
.L_x_2439:
        /* <DEDUP_REMOVED lines=13> */
.L_x_2442:
[----:B------:R-:W-:Y:S05]  /*af10*/  BSYNC.RECONVERGENT B2 ;  /* 0x0000000000027941 */ /* 0x000fea0003800200 */
.L_x_2441:
        /* <DEDUP_REMOVED lines=13> */
.L_x_2444:
[----:B------:R-:W-:Y:S05]  /*aff0*/  BSYNC.RECONVERGENT B2 ;  /* 0x0000000000027941 */ /* 0x000fea0003800200 */
.L_x_2443:
        /* <DEDUP_REMOVED lines=13> */
.L_x_2446:
[----:B------:R-:W-:Y:S05]  /*b0d0*/  BSYNC.RECONVERGENT B2 ;  /* 0x0000000000027941 */ /* 0x000fea0003800200 */
.L_x_2445:
        /* <DEDUP_REMOVED lines=13> */
.L_x_2448:
[----:B------:R-:W-:Y:S05]  /*b1b0*/  BSYNC.RECONVERGENT B2 ;  /* 0x0000000000027941 */ /* 0x000fea0003800200 */
.L_x_2447:
        /* <DEDUP_REMOVED lines=13> */
.L_x_2450:
[----:B------:R-:W-:Y:S05]  /*b290*/  BSYNC.RECONVERGENT B2 ;  /* 0x0000000000027941 */ /* 0x000fea0003800200 */
.L_x_2449:
        /* <DEDUP_REMOVED lines=13> */
.L_x_2452:
[----:B------:R-:W-:Y:S05]  /*b370*/  BSYNC.RECONVERGENT B2 ;  /* 0x0000000000027941 */ /* 0x000fea0003800200 */
.L_x_2451:
        /* <DEDUP_REMOVED lines=13> */
.L_x_2454:
[----:B------:R-:W-:Y:S05]  /*b450*/  BSYNC.RECONVERGENT B2 ;  /* 0x0000000000027941 */ /* 0x000fea0003800200 */
.L_x_2453:
        /* <DEDUP_REMOVED lines=13> */
.L_x_2456:
[----:B------:R-:W-:Y:S05]  /*b530*/  BSYNC.RECONVERGENT B2 ;  /* 0x0000000000027941 */ /* 0x000fea0003800200 */
.L_x_2455:
        /* <DEDUP_REMOVED lines=13> */
.L_x_2458:
[----:B------:R-:W-:Y:S05]  /*b610*/  BSYNC.RECONVERGENT B2 ;  /* 0x0000000000027941 */ /* 0x000fea0003800200 */
.L_x_2457:
        /* <DEDUP_REMOVED lines=13> */
.L_x_2460:
[----:B------:R-:W-:Y:S05]  /*b6f0*/  BSYNC.RECONVERGENT B2 ;  /* 0x0000000000027941 */ /* 0x000fea0003800200 */
.L_x_2459:
        /* <DEDUP_REMOVED lines=13> */
.L_x_2462:
[----:B------:R-:W-:Y:S05]  /*b7d0*/  BSYNC.RECONVERGENT B2 ;  /* 0x0000000000027941 */ /* 0x000fea0003800200 */
.L_x_2461:
        /* <DEDUP_REMOVED lines=13> */
.L_x_2464:
[----:B------:R-:W-:Y:S05]  /*b8b0*/  BSYNC.RECONVERGENT B2 ;  /* 0x0000000000027941 */ /* 0x000fea0003800200 */
.L_x_2463:
        /* <DEDUP_REMOVED lines=13> */
.L_x_2466:
[----:B------:R-:W-:Y:S05]  /*b990*/  BSYNC.RECONVERGENT B2 ;  /* 0x0000000000027941 */ /* 0x000fea0003800200 */
.L_x_2465:
        /* <DEDUP_REMOVED lines=13> */
.L_x_2468:
[----:B------:R-:W-:Y:S05]  /*ba70*/  BSYNC.RECONVERGENT B2 ;  /* 0x0000000000027941 */ /* 0x000fea0003800200 */
.L_x_2467:
        /* <DEDUP_REMOVED lines=13> */
.L_x_2470:
[----:B------:R-:W-:Y:S05]  /*bb50*/  BSYNC.RECONVERGENT B2 ;  /* 0x0000000000027941 */ /* 0x000fea0003800200 */
.L_x_2469:
        /* <DEDUP_REMOVED lines=13> */
.L_x_2472:
[----:B------:R-:W-:Y:S05]  /*bc30*/  BSYNC.RECONVERGENT B2 ;  /* 0x0000000000027941 */ /* 0x000fea0003800200 */
.L_x_2471:
        /* <DEDUP_REMOVED lines=13> */
.L_x_2474:
[----:B------:R-:W-:Y:S05]  /*bd10*/  BSYNC.RECONVERGENT B2 ;  /* 0x0000000000027941 */ /* 0x000fea0003800200 */
.L_x_2473:
        /* <DEDUP_REMOVED lines=13> */
.L_x_2476:
[----:B------:R-:W-:Y:S05]  /*bdf0*/  BSYNC.RECONVERGENT B2 ;  /* 0x0000000000027941 */ /* 0x000fea0003800200 */
.L_x_2475:
        /* <DEDUP_REMOVED lines=13> */
.L_x_2478:
[----:B------:R-:W-:Y:S05]  /*bed0*/  BSYNC.RECONVERGENT B2 ;  /* 0x0000000000027941 */ /* 0x000fea0003800200 */
.L_x_2477:
        /* <DEDUP_REMOVED lines=13> */
.L_x_2480:
[----:B------:R-:W-:Y:S05]  /*bfb0*/  BSYNC.RECONVERGENT B2 ;  /* 0x0000000000027941 */ /* 0x000fea0003800200 */
.L_x_2479:
        /* <DEDUP_REMOVED lines=13> */
.L_x_2482:
[----:B------:R-:W-:Y:S05]  /*c090*/  BSYNC.RECONVERGENT B2 ;  /* 0x0000000000027941 */ /* 0x000fea0003800200 */
.L_x_2481:
        /* <DEDUP_REMOVED lines=13> */
.L_x_2484:
[----:B------:R-:W-:Y:S05]  /*c170*/  BSYNC.RECONVERGENT B2 ;  /* 0x0000000000027941 */ /* 0x000fea0003800200 */
.L_x_2483:
        /* <DEDUP_REMOVED lines=13> */
.L_x_2486:
[----:B------:R-:W-:Y:S05]  /*c250*/  BSYNC.RECONVERGENT B2 ;  /* 0x0000000000027941 */ /* 0x000fea0003800200 */
.L_x_2485:
        /* <DEDUP_REMOVED lines=13> */
.L_x_2488:
[----:B------:R-:W-:Y:S05]  /*c330*/  BSYNC.RECONVERGENT B2 ;  /* 0x0000000000027941 */ /* 0x000fea0003800200 */
.L_x_2487:
        /* <DEDUP_REMOVED lines=13> */
.L_x_2490:
[----:B------:R-:W-:Y:S05]  /*c410*/  BSYNC.RECONVERGENT B2 ;  /* 0x0000000000027941 */ /* 0x000fea0003800200 */
.L_x_2489:
        /* <DEDUP_REMOVED lines=13> */
.L_x_2492:
[----:B------:R-:W-:Y:S05]  /*c4f0*/  BSYNC.RECONVERGENT B2 ;  /* 0x0000000000027941 */ /* 0x000fea0003800200 */
.L_x_2491:
        /* <DEDUP_REMOVED lines=13> */
.L_x_2494:
[----:B------:R-:W-:Y:S05]  /*c5d0*/  BSYNC.RECONVERGENT B2 ;  /* 0x0000000000027941 */ /* 0x000fea0003800200 */
.L_x_2493:
        /* <DEDUP_REMOVED lines=13> */
.L_x_2496:
[----:B------:R-:W-:Y:S05]  /*c6b0*/  BSYNC.RECONVERGENT B2 ;  /* 0x0000000000027941 */ /* 0x000fea0003800200 */
.L_x_2495:
        /* <DEDUP_REMOVED lines=10> */
.L_x_2434:
[----:B------:R-:W-:Y:S05]  /*c760*/  BSYNC.RECONVERGENT B1 ;  /* 0x0000000000017941 */ /* 0x000fea0003800200 */
.L_x_2433:
        /* <DEDUP_REMOVED lines=22> */
.L_x_2500:
[----:B------:R-:W-:Y:S05]  /*c8d0*/  BSYNC.RECONVERGENT B2 ;  /* 0x0000000000027941 */ /* 0x000fea0003800200 */
.L_x_2499:
        /* <DEDUP_REMOVED lines=13> */
.L_x_2502:
[----:B------:R-:W-:Y:S05]  /*c9b0*/  BSYNC.RECONVERGENT B2 ;  /* 0x0000000000027941 */ /* 0x000fea0003800200 */
.L_x_2501:
        /* <DEDUP_REMOVED lines=13> */
.L_x_2504:
[----:B------:R-:W-:Y:S05]  /*ca90*/  BSYNC.RECONVERGENT B2 ;  /* 0x0000000000027941 */ /* 0x000fea0003800200 */
.L_x_2503:
        /* <DEDUP_REMOVED lines=13> */
.L_x_2506:
[----:B------:R-:W-:Y:S05]  /*cb70*/  BSYNC.RECONVERGENT B2 ;  /* 0x0000000000027941 */ /* 0x000fea0003800200 */
.L_x_2505:
        /* <DEDUP_REMOVED lines=13> */
.L_x_2508:
[----:B------:R-:W-:Y:S05]  /*cc50*/  BSYNC.RECONVERGENT B2 ;  /* 0x0000000000027941 */ /* 0x000fea0003800200 */
.L_x_2507:
        /* <DEDUP_REMOVED lines=13> */
.L_x_2510:
[----:B------:R-:W-:Y:S05]  /*cd30*/  BSYNC.RECONVERGENT B2 ;  /* 0x0000000000027941 */ /* 0x000fea0003800200 */
.L_x_2509:
        /* <DEDUP_REMOVED lines=13> */
.L_x_2512:
[----:B------:R-:W-:Y:S05]  /*ce10*/  BSYNC.RECONVERGENT B2 ;  /* 0x0000000000027941 */ /* 0x000fea0003800200 */
.L_x_2511:
        /* <DEDUP_REMOVED lines=13> */
.L_x_2514:
[----:B------:R-:W-:Y:S05]  /*cef0*/  BSYNC.RECONVERGENT B2 ;  /* 0x0000000000027941 */ /* 0x000fea0003800200 */
.L_x_2513:
        /* <DEDUP_REMOVED lines=13> */
.L_x_2516:
[----:B------:R-:W-:Y:S05]  /*cfd0*/  BSYNC.RECONVERGENT B2 ;  /* 0x0000000000027941 */ /* 0x000fea0003800200 */
.L_x_2515:
        /* <DEDUP_REMOVED lines=13> */
.L_x_2518:
[----:B------:R-:W-:Y:S05]  /*d0b0*/  BSYNC.RECONVERGENT B2 ;  /* 0x0000000000027941 */ /* 0x000fea0003800200 */
.L_x_2517:
        /* <DEDUP_REMOVED lines=13> */
.L_x_2520:
[----:B------:R-:W-:Y:S05]  /*d190*/  BSYNC.RECONVERGENT B2 ;  /* 0x0000000000027941 */ /* 0x000fea0003800200 */
.L_x_2519:
        /* <DEDUP_REMOVED lines=13> */
.L_x_2522:
[----:B------:R-:W-:Y:S05]  /*d270*/  BSYNC.RECONVERGENT B2 ;  /* 0x0000000000027941 */ /* 0x000fea0003800200 */
.L_x_2521:
        /* <DEDUP_REMOVED lines=13> */
.L_x_2524:
[----:B------:R-:W-:Y:S05]  /*d350*/  BSYNC.RECONVERGENT B2 ;  /* 0x0000000000027941 */ /* 0x000fea0003800200 */
.L_x_2523:
        /* <DEDUP_REMOVED lines=13> */
.L_x_2526:
[----:B------:R-:W-:Y:S05]  /*d430*/  BSYNC.RECONVERGENT B2 ;  /* 0x0000000000027941 */ /* 0x000fea0003800200 */
.L_x_2525:
        /* <DEDUP_REMOVED lines=13> */
.L_x_2528:
[----:B------:R-:W-:Y:S05]  /*d510*/  BSYNC.RECONVERGENT B2 ;  /* 0x0000000000027941 */ /* 0x000fea0003800200 */
.L_x_2527:
        /* <DEDUP_REMOVED lines=13> */
.L_x_2530:
[----:B------:R-:W-:Y:S05]  /*d5f0*/  BSYNC.RECONVERGENT B2 ;  /* 0x0000000000027941 */ /* 0x000fea0003800200 */
.L_x_2529:
        /* <DEDUP_REMOVED lines=13> */
.L_x_2532:
[----:B------:R-:W-:Y:S05]  /*d6d0*/  BSYNC.RECONVERGENT B2 ;  /* 0x0000000000027941 */ /* 0x000fea0003800200 */
.L_x_2531:
        /* <DEDUP_REMOVED lines=13> */
.L_x_2534:
[----:B------:R-:W-:Y:S05]  /*d7b0*/  BSYNC.RECONVERGENT B2 ;  /* 0x0000000000027941 */ /* 0x000fea0003800200 */
.L_x_2533:
        /* <DEDUP_REMOVED lines=13> */
.L_x_2536:
[----:B------:R-:W-:Y:S05]  /*d890*/  BSYNC.RECONVERGENT B2 ;  /* 0x0000000000027941 */ /* 0x000fea0003800200 */
.L_x_2535:
        /* <DEDUP_REMOVED lines=13> */
.L_x_2538:
[----:B------:R-:W-:Y:S05]  /*d970*/  BSYNC.RECONVERGENT B2 ;  /* 0x0000000000027941 */ /* 0x000fea0003800200 */
.L_x_2537:
        /* <DEDUP_REMOVED lines=13> */
.L_x_2540:
[----:B------:R-:W-:Y:S05]  /*da50*/  BSYNC.RECONVERGENT B2 ;  /* 0x0000000000027941 */ /* 0x000fea0003800200 */
.L_x_2539:
        /* <DEDUP_REMOVED lines=13> */
.L_x_2542:
[----:B------:R-:W-:Y:S05]  /*db30*/  BSYNC.RECONVERGENT B2 ;  /* 0x0000000000027941 */ /* 0x000fea0003800200 */
.L_x_2541:
        /* <DEDUP_REMOVED lines=13> */
.L_x_2544:
[----:B------:R-:W-:Y:S05]  /*dc10*/  BSYNC.RECONVERGENT B2 ;  /* 0x0000000000027941 */ /* 0x000fea0003800200 */
.L_x_2543:
        /* <DEDUP_REMOVED lines=13> */
.L_x_2546:
[----:B------:R-:W-:Y:S05]  /*dcf0*/  BSYNC.RECONVERGENT B2 ;  /* 0x0000000000027941 */ /* 0x000fea0003800200 */
.L_x_2545:
        /* <DEDUP_REMOVED lines=13> */
.L_x_2548:
[----:B------:R-:W-:Y:S05]  /*ddd0*/  BSYNC.RECONVERGENT B2 ;  /* 0x0000000000027941 */ /* 0x000fea0003800200 */
.L_x_2547:
        /* <DEDUP_REMOVED lines=13> */
.L_x_2550:
[----:B------:R-:W-:Y:S05]  /*deb0*/  BSYNC.RECONVERGENT B2 ;  /* 0x0000000000027941 */ /* 0x000fea0003800200 */
.L_x_2549:
        /* <DEDUP_REMOVED lines=13> */
.L_x_2552:
[----:B------:R-:W-:Y:S05]  /*df90*/  BSYNC.RECONVERGENT B2 ;  /* 0x0000000000027941 */ /* 0x000fea0003800200 */
.L_x_2551:
        /* <DEDUP_REMOVED lines=13> */
.L_x_2554:
[----:B------:R-:W-:Y:S05]  /*e070*/  BSYNC.RECONVERGENT B2 ;  /* 0x0000000000027941 */ /* 0x000fea0003800200 */
.L_x_2553:
        /* <DEDUP_REMOVED lines=13> */
.L_x_2556:
[----:B------:R-:W-:Y:S05]  /*e150*/  BSYNC.RECONVERGENT B2 ;  /* 0x0000000000027941 */ /* 0x000fea0003800200 */
.L_x_2555:
        /* <DEDUP_REMOVED lines=13> */
.L_x_2558:
[----:B------:R-:W-:Y:S05]  /*e230*/  BSYNC.RECONVERGENT B2 ;  /* 0x0000000000027941 */ /* 0x000fea0003800200 */
.L_x_2557:
        /* <DEDUP_REMOVED lines=13> */
.L_x_2560:
[----:B------:R-:W-:Y:S05]  /*e310*/  BSYNC.RECONVERGENT B2 ;  /* 0x0000000000027941 */ /* 0x000fea0003800200 */
.L_x_2559:
        /* <DEDUP_REMOVED lines=10> */
.L_x_2498:
[----:B------:R-:W-:Y:S05]  /*e3c0*/  BSYNC.RECONVERGENT B1 ;  /* 0x0000000000017941 */ /* 0x000fea0003800200 */
.L_x_2497:
        /* <DEDUP_REMOVED lines=22> */
.L_x_2564:
[----:B------:R-:W-:Y:S05]  /*e530*/  BSYNC.RECONVERGENT B2 ;  /* 0x0000000000027941 */ /* 0x000fea0003800200 */
.L_x_2563:
        /* <DEDUP_REMOVED lines=13> */
.L_x_2566:
[----:B------:R-:W-:Y:S05]  /*e610*/  BSYNC.RECONVERGENT B2 ;  /* 0x0000000000027941 */ /* 0x000fea0003800200 */
.L_x_2565:
        /* <DEDUP_REMOVED lines=13> */
.L_x_2568:
[----:B------:R-:W-:Y:S05]  /*e6f0*/  BSYNC.RECONVERGENT B2 ;  /* 0x0000000000027941 */ /* 0x000fea0003800200 */
.L_x_2567:
        /* <DEDUP_REMOVED lines=13> */
.L_x_2570:
[----:B------:R-:W-:Y:S05]  /*e7d0*/  BSYNC.RECONVERGENT B2 ;  /* 0x0000000000027941 */ /* 0x000fea0003800200 */
.L_x_2569:
        /* <DEDUP_REMOVED lines=13> */
.L_x_2572:
[----:B------:R-:W-:Y:S05]  /*e8b0*/  BSYNC.RECONVERGENT B2 ;  /* 0x0000000000027941 */ /* 0x000fea0003800200 */
.L_x_2571:
        /* <DEDUP_REMOVED lines=13> */
.L_x_2574:
[----:B------:R-:W-:Y:S05]  /*e990*/  BSYNC.RECONVERGENT B2 ;  /* 0x0000000000027941 */ /* 0x000fea0003800200 */
.L_x_2573:
        /* <DEDUP_REMOVED lines=13> */
.L_x_2576:
[----:B------:R-:W-:Y:S05]  /*ea70*/  BSYNC.RECONVERGENT B2 ;  /* 0x0000000000027941 */ /* 0x000fea0003800200 */
.L_x_2575:
        /* <DEDUP_REMOVED lines=13> */
.L_x_2578:
[----:B------:R-:W-:Y:S05]  /*eb50*/  BSYNC.RECONVERGENT B2 ;  /* 0x0000000000027941 */ /* 0x000fea0003800200 */
.L_x_2577:
        /* <DEDUP_REMOVED lines=13> */
.L_x_2580:
[----:B------:R-:W-:Y:S05]  /*ec30*/  BSYNC.RECONVERGENT B2 ;  /* 0x0000000000027941 */ /* 0x000fea0003800200 */
.L_x_2579:
        /* <DEDUP_REMOVED lines=13> */
.L_x_2582:
[----:B------:R-:W-:Y:S05]  /*ed10*/  BSYNC.RECONVERGENT B2 ;  /* 0x0000000000027941 */ /* 0x000fea0003800200 */
.L_x_2581:
        /* <DEDUP_REMOVED lines=13> */
.L_x_2584:
[----:B------:R-:W-:Y:S05]  /*edf0*/  BSYNC.RECONVERGENT B2 ;  /* 0x0000000000027941 */ /* 0x000fea0003800200 */
.L_x_2583:
        /* <DEDUP_REMOVED lines=13> */
.L_x_2586:
[----:B------:R-:W-:Y:S05]  /*eed0*/  BSYNC.RECONVERGENT B2 ;  /* 0x0000000000027941 */ /* 0x000fea0003800200 */
.L_x_2585:
        /* <DEDUP_REMOVED lines=13> */
.L_x_2588:
[----:B------:R-:W-:Y:S05]  /*efb0*/  BSYNC.RECONVERGENT B2 ;  /* 0x0000000000027941 */ /* 0x000fea0003800200 */
.L_x_2587:
        /* <DEDUP_REMOVED lines=13> */
.L_x_2590:
[----:B------:R-:W-:Y:S05]  /*f090*/  BSYNC.RECONVERGENT B2 ;  /* 0x0000000000027941 */ /* 0x000fea0003800200 */
.L_x_2589:
        /* <DEDUP_REMOVED lines=13> */
.L_x_2592:
[----:B------:R-:W-:Y:S05]  /*f170*/  BSYNC.RECONVERGENT B2 ;  /* 0x0000000000027941 */ /* 0x000fea0003800200 */
.L_x_2591:
        /* <DEDUP_REMOVED lines=13> */
.L_x_2594:
[----:B------:R-:W-:Y:S05]  /*f250*/  BSYNC.RECONVERGENT B2 ;  /* 0x0000000000027941 */ /* 0x000fea0003800200 */
.L_x_2593:
        /* <DEDUP_REMOVED lines=13> */
.L_x_2596:
[----:B------:R-:W-:Y:S05]  /*f330*/  BSYNC.RECONVERGENT B2 ;  /* 0x0000000000027941 */ /* 0x000fea0003800200 */
.L_x_2595:
        /* <DEDUP_REMOVED lines=13> */
.L_x_2598:
[----:B------:R-:W-:Y:S05]  /*f410*/  BSYNC.RECONVERGENT B2 ;  /* 0x0000000000027941 */ /* 0x000fea0003800200 */
.L_x_2597:
        /* <DEDUP_REMOVED lines=13> */
.L_x_2600:
[----:B------:R-:W-:Y:S05]  /*f4f0*/  BSYNC.RECONVERGENT B2 ;  /* 0x0000000000027941 */ /* 0x000fea0003800200 */
.L_x_2599:
        /* <DEDUP_REMOVED lines=13> */
.L_x_2602:
[----:B------:R-:W-:Y:S05]  /*f5d0*/  BSYNC.RECONVERGENT B2 ;  /* 0x0000000000027941 */ /* 0x000fea0003800200 */
.L_x_2601:
        /* <DEDUP_REMOVED lines=13> */
.L_x_2604:
[----:B------:R-:W-:Y:S05]  /*f6b0*/  BSYNC.RECONVERGENT B2 ;  /* 0x0000000000027941 */ /* 0x000fea0003800200 */
.L_x_2603:
        /* <DEDUP_REMOVED lines=13> */
.L_x_2606:
[----:B------:R-:W-:Y:S05]  /*f790*/  BSYNC.RECONVERGENT B2 ;  /* 0x0000000000027941 */ /* 0x000fea0003800200 */
.L_x_2605:
        /* <DEDUP_REMOVED lines=13> */
.L_x_2608:
[----:B------:R-:W-:Y:S05]  /*f870*/  BSYNC.RECONVERGENT B2 ;  /* 0x0000000000027941 */ /* 0x000fea0003800200 */
.L_x_2607:
        /* <DEDUP_REMOVED lines=13> */
.L_x_2610:
[----:B------:R-:W-:Y:S05]  /*f950*/  BSYNC.RECONVERGENT B2 ;  /* 0x0000000000027941 */ /* 0x000fea0003800200 */
.L_x_2609:
        /* <DEDUP_REMOVED lines=13> */
.L_x_2612:
[----:B------:R-:W-:Y:S05]  /*fa30*/  BSYNC.RECONVERGENT B2 ;  /* 0x0000000000027941 */ /* 0x000fea0003800200 */
.L_x_2611:
        /* <DEDUP_REMOVED lines=13> */
.L_x_2614:
[----:B------:R-:W-:Y:S05]  /*fb10*/  BSYNC.RECONVERGENT B2 ;  /* 0x0000000000027941 */ /* 0x000fea0003800200 */
.L_x_2613:
        /* <DEDUP_REMOVED lines=13> */
.L_x_2616:
[----:B------:R-:W-:Y:S05]  /*fbf0*/  BSYNC.RECONVERGENT B2 ;  /* 0x0000000000027941 */ /* 0x000fea0003800200 */
.L_x_2615:
        /* <DEDUP_REMOVED lines=13> */
.L_x_2618:
[----:B------:R-:W-:Y:S05]  /*fcd0*/  BSYNC.RECONVERGENT B2 ;  /* 0x0000000000027941 */ /* 0x000fea0003800200 */
.L_x_2617:
        /* <DEDUP_REMOVED lines=13> */
.L_x_2620:
[----:B------:R-:W-:Y:S05]  /*fdb0*/  BSYNC.RECONVERGENT B2 ;  /* 0x0000000000027941 */ /* 0x000fea0003800200 */
.L_x_2619:
        /* <DEDUP_REMOVED lines=13> */
.L_x_2622:
[----:B------:R-:W-:Y:S05]  /*fe90*/  BSYNC.RECONVERGENT B2 ;  /* 0x0000000000027941 */ /* 0x000fea0003800200 */
.L_x_2621:
        /* <DEDUP_REMOVED lines=13> */
.L_x_2624:
[----:B------:R-:W-:Y:S05]  /*ff70*/  BSYNC.RECONVERGENT B2 ;  /* 0x0000000000027941 */ /* 0x000fea0003800200 */
.L_x_2623:
        /* <DEDUP_REMOVED lines=10> */
.L_x_2562:
[----:B------:R-:W-:Y:S05]  /*10020*/  BSYNC.RECONVERGENT B1 ;  /* 0x0000000000017941 */ /* 0x000fea0003800200 */
.L_x_2561:
        /* <DEDUP_REMOVED lines=22> */
.L_x_2628:
[----:B------:R-:W-:Y:S05]  /*10190*/  BSYNC.RECONVERGENT B2 ;  /* 0x0000000000027941 */ /* 0x000fea0003800200 */
.L_x_2627:
        /* <DEDUP_REMOVED lines=13> */
.L_x_2630:
[----:B------:R-:W-:Y:S05]  /*10270*/  BSYNC.RECONVERGENT B2 ;  /* 0x0000000000027941 */ /* 0x000fea0003800200 */
.L_x_2629:
        /* <DEDUP_REMOVED lines=13> */
.L_x_2632:
[----:B------:R-:W-:Y:S05]  /*10350*/  BSYNC.RECONVERGENT B2 ;  /* 0x0000000000027941 */ /* 0x000fea0003800200 */
.L_x_2631:
        /* <DEDUP_REMOVED lines=13> */
.L_x_2634:
[----:B------:R-:W-:Y:S05]  /*10430*/  BSYNC.RECONVERGENT B2 ;  /* 0x0000000000027941 */ /* 0x000fea0003800200 */
.L_x_2633:
        /* <DEDUP_REMOVED lines=13> */
.L_x_2636:
[----:B------:R-:W-:Y:S05]  /*10510*/  BSYNC.RECONVERGENT B2 ;  /* 0x0000000000027941 */ /* 0x000fea0003800200 */
.L_x_2635:
        /* <DEDUP_REMOVED lines=13> */
.L_x_2638:
[----:B------:R-:W-:Y:S05]  /*105f0*/  BSYNC.RECONVERGENT B2 ;  /* 0x0000000000027941 */ /* 0x000fea0003800200 */
.L_x_2637:
        /* <DEDUP_REMOVED lines=13> */
.L_x_2640:
[----:B------:R-:W-:Y:S05]  /*106d0*/  BSYNC.RECONVERGENT B2 ;  /* 0x0000000000027941 */ /* 0x000fea0003800200 */
.L_x_2639:
        /* <DEDUP_REMOVED lines=13> */
.L_x_2642:
[----:B------:R-:W-:Y:S05]  /*107b0*/  BSYNC.RECONVERGENT B2 ;  /* 0x0000000000027941 */ /* 0x000fea0003800200 */
.L_x_2641:
        /* <DEDUP_REMOVED lines=13> */
.L_x_2644:
[----:B------:R-:W-:Y:S05]  /*10890*/  BSYNC.RECONVERGENT B2 ;  /* 0x0000000000027941 */ /* 0x000fea0003800200 */
.L_x_2643:
        /* <DEDUP_REMOVED lines=13> */
.L_x_2646:
[----:B------:R-:W-:Y:S05]  /*10970*/  BSYNC.RECONVERGENT B2 ;  /* 0x0000000000027941 */ /* 0x000fea0003800200 */
.L_x_2645:
        /* <DEDUP_REMOVED lines=13> */
.L_x_2648:
[----:B------:R-:W-:Y:S05]  /*10a50*/  BSYNC.RECONVERGENT B2 ;  /* 0x0000000000027941 */ /* 0x000fea0003800200 */
.L_x_2647:
        /* <DEDUP_REMOVED lines=13> */
.L_x_2650:
[----:B------:R-:W-:Y:S05]  /*10b30*/  BSYNC.RECONVERGENT B2 ;  /* 0x0000000000027941 */ /* 0x000fea0003800200 */
.L_x_2649:
        /* <DEDUP_REMOVED lines=13> */
.L_x_2652:
[----:B------:R-:W-:Y:S05]  /*10c10*/  BSYNC.RECONVERGENT B2 ;  /* 0x0000000000027941 */ /* 0x000fea0003800200 */
.L_x_2651:
        /* <DEDUP_REMOVED lines=13> */
.L_x_2654:
[----:B------:R-:W-:Y:S05]  /*10cf0*/  BSYNC.RECONVERGENT B2 ;  /* 0x0000000000027941 */ /* 0x000fea0003800200 */
.L_x_2653:
        /* <DEDUP_REMOVED lines=13> */
.L_x_2656:
[----:B------:R-:W-:Y:S05]  /*10dd0*/  BSYNC.RECONVERGENT B2 ;  /* 0x0000000000027941 */ /* 0x000fea0003800200 */
.L_x_2655:
        /* <DEDUP_REMOVED lines=13> */
.L_x_2658:
[----:B------:R-:W-:Y:S05]  /*10eb0*/  BSYNC.RECONVERGENT B2 ;  /* 0x0000000000027941 */ /* 0x000fea0003800200 */
.L_x_2657:
        /* <DEDUP_REMOVED lines=13> */
.L_x_2660:
[----:B------:R-:W-:Y:S05]  /*10f90*/  BSYNC.RECONVERGENT B2 ;  /* 0x0000000000027941 */ /* 0x000fea0003800200 */
.L_x_2659:
        /* <DEDUP_REMOVED lines=13> */
.L_x_2662:
[----:B------:R-:W-:Y:S05]  /*11070*/  BSYNC.RECONVERGENT B2 ;  /* 0x0000000000027941 */ /* 0x000fea0003800200 */
.L_x_2661:
        /* <DEDUP_REMOVED lines=13> */
.L_x_2664:
[----:B------:R-:W-:Y:S05]  /*11150*/  BSYNC.RECONVERGENT B2 ;  /* 0x0000000000027941 */ /* 0x000fea0003800200 */
.L_x_2663:
        /* <DEDUP_REMOVED lines=13> */
.L_x_2666:
[----:B------:R-:W-:Y:S05]  /*11230*/  BSYNC.RECONVERGENT B2 ;  /* 0x0000000000027941 */ /* 0x000fea0003800200 */
.L_x_2665:
        /* <DEDUP_REMOVED lines=13> */
.L_x_2668:
[----:B------:R-:W-:Y:S05]  /*11310*/  BSYNC.RECONVERGENT B2 ;  /* 0x0000000000027941 */ /* 0x000fea0003800200 */
.L_x_2667:
        /* <DEDUP_REMOVED lines=13> */
.L_x_2670:
[----:B------:R-:W-:Y:S05]  /*113f0*/  BSYNC.RECONVERGENT B2 ;  /* 0x0000000000027941 */ /* 0x000fea0003800200 */
.L_x_2669:
        /* <DEDUP_REMOVED lines=13> */
.L_x_2672:
[----:B------:R-:W-:Y:S05]  /*114d0*/  BSYNC.RECONVERGENT B2 ;  /* 0x0000000000027941 */ /* 0x000fea0003800200 */
.L_x_2671:
        /* <DEDUP_REMOVED lines=13> */
.L_x_2674:
[----:B------:R-:W-:Y:S05]  /*115b0*/  BSYNC.RECONVERGENT B2 ;  /* 0x0000000000027941 */ /* 0x000fea0003800200 */
.L_x_2673:
        /* <DEDUP_REMOVED lines=13> */
.L_x_2676:
[----:B------:R-:W-:Y:S05]  /*11690*/  BSYNC.RECONVERGENT B2 ;  /* 0x0000000000027941 */ /* 0x000fea0003800200 */
.L_x_2675:
        /* <DEDUP_REMOVED lines=13> */
.L_x_2678:
[----:B------:R-:W-:Y:S05]  /*11770*/  BSYNC.RECONVERGENT B2 ;  /* 0x0000000000027941 */ /* 0x000fea0003800200 */
.L_x_2677:
        /* <DEDUP_REMOVED lines=13> */
.L_x_2680:
[----:B------:R-:W-:Y:S05]  /*11850*/  BSYNC.RECONVERGENT B2 ;  /* 0x0000000000027941 */ /* 0x000fea0003800200 */
.L_x_2679:
        /* <DEDUP_REMOVED lines=13> */
.L_x_2682:
[----:B------:R-:W-:Y:S05]  /*11930*/  BSYNC.RECONVERGENT B2 ;  /* 0x0000000000027941 */ /* 0x000fea0003800200 */
.L_x_2681:
        /* <DEDUP_REMOVED lines=13> */
.L_x_2684:
[----:B------:R-:W-:Y:S05]  /*11a10*/  BSYNC.RECONVERGENT B2 ;  /* 0x0000000000027941 */ /* 0x000fea0003800200 */
.L_x_2683:
        /* <DEDUP_REMOVED lines=13> */
.L_x_2686:
[----:B------:R-:W-:Y:S05]  /*11af0*/  BSYNC.RECONVERGENT B2 ;  /* 0x0000000000027941 */ /* 0x000fea0003800200 */
.L_x_2685:
        /* <DEDUP_REMOVED lines=13> */
.L_x_2688:
[----:B------:R-:W-:Y:S05]  /*11bd0*/  BSYNC.RECONVERGENT B2 ;  /* 0x0000000000027941 */ /* 0x000fea0003800200 */
.L_x_2687:
        /* <DEDUP_REMOVED lines=10> */
.L_x_2626:
[----:B------:R-:W-:Y:S05]  /*11c80*/  BSYNC.RECONVERGENT B1 ;  /* 0x0000000000017941 */ /* 0x000fea0003800200 */
.L_x_2625:
        /* <DEDUP_REMOVED lines=22> */
.L_x_2692:
[----:B------:R-:W-:Y:S05]  /*11df0*/  BSYNC.RECONVERGENT B2 ;  /* 0x0000000000027941 */ /* 0x000fea0003800200 */
.L_x_2691:
        /* <DEDUP_REMOVED lines=13> */
.L_x_2694:
[----:B------:R-:W-:Y:S05]  /*11ed0*/  BSYNC.RECONVERGENT B2 ;  /* 0x0000000000027941 */ /* 0x000fea0003800200 */
.L_x_2693:
        /* <DEDUP_REMOVED lines=13> */
.L_x_2696:
[----:B------:R-:W-:Y:S05]  /*11fb0*/  BSYNC.RECONVERGENT B2 ;  /* 0x0000000000027941 */ /* 0x000fea0003800200 */
.L_x_2695:
        /* <DEDUP_REMOVED lines=13> */
.L_x_2698:
[----:B------:R-:W-:Y:S05]  /*12090*/  BSYNC.RECONVERGENT B2 ;  /* 0x0000000000027941 */ /* 0x000fea0003800200 */
.L_x_2697:
        /* <DEDUP_REMOVED lines=13> */
.L_x_2700:
[----:B------:R-:W-:Y:S05]  /*12170*/  BSYNC.RECONVERGENT B2 ;  /* 0x0000000000027941 */ /* 0x000fea0003800200 */
.L_x_2699:
        /* <DEDUP_REMOVED lines=13> */
.L_x_2702:
[----:B------:R-:W-:Y:S05]  /*12250*/  BSYNC.RECONVERGENT B2 ;  /* 0x0000000000027941 */ /* 0x000fea0003800200 */
.L_x_2701:
        /* <DEDUP_REMOVED lines=13> */
.L_x_2704:
[----:B------:R-:W-:Y:S05]  /*12330*/  BSYNC.RECONVERGENT B2 ;  /* 0x0000000000027941 */ /* 0x000fea0003800200 */
.L_x_2703:
        /* <DEDUP_REMOVED lines=13> */
.L_x_2706:
[----:B------:R-:W-:Y:S05]  /*12410*/  BSYNC.RECONVERGENT B2 ;  /* 0x0000000000027941 */ /* 0x000fea0003800200 */
.L_x_2705:
        /* <DEDUP_REMOVED lines=13> */
.L_x_2708:
[----:B------:R-:W-:Y:S05]  /*124f0*/  BSYNC.RECONVERGENT B2 ;  /* 0x0000000000027941 */ /* 0x000fea0003800200 */
.L_x_2707:
        /* <DEDUP_REMOVED lines=13> */
.L_x_2710:
[----:B------:R-:W-:Y:S05]  /*125d0*/  BSYNC.RECONVERGENT B2 ;  /* 0x0000000000027941 */ /* 0x000fea0003800200 */
.L_x_2709:
        /* <DEDUP_REMOVED lines=13> */
.L_x_2712:
[----:B------:R-:W-:Y:S05]  /*126b0*/  BSYNC.RECONVERGENT B2 ;  /* 0x0000000000027941 */ /* 0x000fea0003800200 */
.L_x_2711:
        /* <DEDUP_REMOVED lines=13> */
.L_x_2714:
[----:B------:R-:W-:Y:S05]  /*12790*/  BSYNC.RECONVERGENT B2 ;  /* 0x0000000000027941 */ /* 0x000fea0003800200 */
.L_x_2713:
        /* <DEDUP_REMOVED lines=13> */
.L_x_2716:
[----:B------:R-:W-:Y:S05]  /*12870*/  BSYNC.RECONVERGENT B2 ;  /* 0x0000000000027941 */ /* 0x000fea0003800200 */
.L_x_2715:
        /* <DEDUP_REMOVED lines=13> */
.L_x_2718:
[----:B------:R-:W-:Y:S05]  /*12950*/  BSYNC.RECONVERGENT B2 ;  /* 0x0000000000027941 */ /* 0x000fea0003800200 */
.L_x_2717:
        /* <DEDUP_REMOVED lines=13> */
.L_x_2720:
[----:B------:R-:W-:Y:S05]  /*12a30*/  BSYNC.RECONVERGENT B2 ;  /* 0x0000000000027941 */ /* 0x000fea0003800200 */
.L_x_2719:
        /* <DEDUP_REMOVED lines=13> */
.L_x_2722:
[----:B------:R-:W-:Y:S05]  /*12b10*/  BSYNC.RECONVERGENT B2 ;  /* 0x0000000000027941 */ /* 0x000fea0003800200 */
.L_x_2721:
        /* <DEDUP_REMOVED lines=13> */
.L_x_2724:
[----:B------:R-:W-:Y:S05]  /*12bf0*/  BSYNC.RECONVERGENT B2 ;  /* 0x0000000000027941 */ /* 0x000fea0003800200 */
.L_x_2723:
        /* <DEDUP_REMOVED lines=13> */
.L_x_2726:
[----:B------:R-:W-:Y:S05]  /*12cd0*/  BSYNC.RECONVERGENT B2 ;  /* 0x0000000000027941 */ /* 0x000fea0003800200 */
.L_x_2725:
        /* <DEDUP_REMOVED lines=13> */
.L_x_2728:
[----:B------:R-:W-:Y:S05]  /*12db0*/  BSYNC.RECONVERGENT B2 ;  /* 0x0000000000027941 */ /* 0x000fea0003800200 */
.L_x_2727:
        /* <DEDUP_REMOVED lines=13> */
.L_x_2730:
[----:B------:R-:W-:Y:S05]  /*12e90*/  BSYNC.RECONVERGENT B2 ;  /* 0x0000000000027941 */ /* 0x000fea0003800200 */
.L_x_2729:
        /* <DEDUP_REMOVED lines=13> */
.L_x_2732:
[----:B------:R-:W-:Y:S05]  /*12f70*/  BSYNC.RECONVERGENT B2 ;  /* 0x0000000000027941 */ /* 0x000fea0003800200 */
.L_x_2731:
        /* <DEDUP_REMOVED lines=13> */
.L_x_2734:
[----:B------:R-:W-:Y:S05]  /*13050*/  BSYNC.RECONVERGENT B2 ;  /* 0x0000000000027941 */ /* 0x000fea0003800200 */
.L_x_2733:
        /* <DEDUP_REMOVED lines=13> */
.L_x_2736:
[----:B------:R-:W-:Y:S05]  /*13130*/  BSYNC.RECONVERGENT B2 ;  /* 0x0000000000027941 */ /* 0x000fea0003800200 */
.L_x_2735:
        /* <DEDUP_REMOVED lines=13> */
.L_x_2738:
[----:B------:R-:W-:Y:S05]  /*13210*/  BSYNC.RECONVERGENT B2 ;  /* 0x0000000000027941 */ /* 0x000fea0003800200 */
.L_x_2737:
        /* <DEDUP_REMOVED lines=13> */
.L_x_2740:
[----:B------:R-:W-:Y:S05]  /*132f0*/  BSYNC.RECONVERGENT B2 ;  /* 0x0000000000027941 */ /* 0x000fea0003800200 */
.L_x_2739:
        /* <DEDUP_REMOVED lines=13> */
.L_x_2742:
[----:B------:R-:W-:Y:S05]  /*133d0*/  BSYNC.RECONVERGENT B2 ;  /* 0x0000000000027941 */ /* 0x000fea0003800200 */
.L_x_2741:
        /* <DEDUP_REMOVED lines=13> */
.L_x_2744:
[----:B------:R-:W-:Y:S05]  /*134b0*/  BSYNC.RECONVERGENT B2 ;  /* 0x0000000000027941 */ /* 0x000fea0003800200 */
.L_x_2743:
        /* <DEDUP_REMOVED lines=13> */
.L_x_2746:
[----:B------:R-:W-:Y:S05]  /*13590*/  BSYNC.RECONVERGENT B2 ;  /* 0x0000000000027941 */ /* 0x000fea0003800200 */
.L_x_2745:
        /* <DEDUP_REMOVED lines=13> */
.L_x_2748:
[----:B------:R-:W-:Y:S05]  /*13670*/  BSYNC.RECONVERGENT B2 ;  /* 0x0000000000027941 */ /* 0x000fea0003800200 */
.L_x_2747:
        /* <DEDUP_REMOVED lines=13> */
.L_x_2750:
[----:B------:R-:W-:Y:S05]  /*13750*/  BSYNC.RECONVERGENT B2 ;  /* 0x0000000000027941 */ /* 0x000fea0003800200 */
.L_x_2749:
        /* <DEDUP_REMOVED lines=13> */
.L_x_2752:
[----:B------:R-:W-:Y:S05]  /*13830*/  BSYNC.RECONVERGENT B2 ;  /* 0x0000000000027941 */ /* 0x000fea0003800200 */
.L_x_2751:
        /* <DEDUP_REMOVED lines=10> */
.L_x_2690:
[----:B------:R-:W-:Y:S05]  /*138e0*/  BSYNC.RECONVERGENT B1 ;  /* 0x0000000000017941 */ /* 0x000fea0003800200 */
.L_x_2689:
        /* <DEDUP_REMOVED lines=22> */
.L_x_2756:
[----:B------:R-:W-:Y:S05]  /*13a50*/  BSYNC.RECONVERGENT B2 ;  /* 0x0000000000027941 */ /* 0x000fea0003800200 */
.L_x_2755:
        /* <DEDUP_REMOVED lines=13> */
.L_x_2758:
[----:B------:R-:W-:Y:S05]  /*13b30*/  BSYNC.RECONVERGENT B2 ;  /* 0x0000000000027941 */ /* 0x000fea0003800200 */
.L_x_2757:
        /* <DEDUP_REMOVED lines=13> */
.L_x_2760:
[----:B------:R-:W-:Y:S05]  /*13c10*/  BSYNC.RECONVERGENT B2 ;  /* 0x0000000000027941 */ /* 0x000fea0003800200 */
.L_x_2759:
        /* <DEDUP_REMOVED lines=13> */
.L_x_2762:
[----:B------:R-:W-:Y:S05]  /*13cf0*/  BSYNC.RECONVERGENT B2 ;  /* 0x0000000000027941 */ /* 0x000fea0003800200 */
.L_x_2761:
        /* <DEDUP_REMOVED lines=13> */
.L_x_2764:
[----:B------:R-:W-:Y:S05]  /*13dd0*/  BSYNC.RECONVERGENT B2 ;  /* 0x0000000000027941 */ /* 0x000fea0003800200 */
.L_x_2763:
        /* <DEDUP_REMOVED lines=13> */
.L_x_2766:
[----:B------:R-:W-:Y:S05]  /*13eb0*/  BSYNC.RECONVERGENT B2 ;  /* 0x0000000000027941 */ /* 0x000fea0003800200 */
.L_x_2765:
        /* <DEDUP_REMOVED lines=13> */
.L_x_2768:
[----:B------:R-:W-:Y:S05]  /*13f90*/  BSYNC.RECONVERGENT B2 ;  /* 0x0000000000027941 */ /* 0x000fea0003800200 */
.L_x_2767:
        /* <DEDUP_REMOVED lines=13> */
.L_x_2770:
[----:B------:R-:W-:Y:S05]  /*14070*/  BSYNC.RECONVERGENT B2 ;  /* 0x0000000000027941 */ /* 0x000fea0003800200 */
.L_x_2769:
        /* <DEDUP_REMOVED lines=13> */
.L_x_2772:
[----:B------:R-:W-:Y:S05]  /*14150*/  BSYNC.RECONVERGENT B2 ;  /* 0x0000000000027941 */ /* 0x000fea0003800200 */
.L_x_2771:
        /* <DEDUP_REMOVED lines=13> */
.L_x_2774:
[----:B------:R-:W-:Y:S05]  /*14230*/  BSYNC.RECONVERGENT B2 ;  /* 0x0000000000027941 */ /* 0x000fea0003800200 */
.L_x_2773:
        /* <DEDUP_REMOVED lines=13> */
.L_x_2776:
[----:B------:R-:W-:Y:S05]  /*14310*/  BSYNC.RECONVERGENT B2 ;  /* 0x0000000000027941 */ /* 0x000fea0003800200 */
.L_x_2775:
        /* <DEDUP_REMOVED lines=13> */
.L_x_2778:
[----:B------:R-:W-:Y:S05]  /*143f0*/  BSYNC.RECONVERGENT B2 ;  /* 0x0000000000027941 */ /* 0x000fea0003800200 */
.L_x_2777:
        /* <DEDUP_REMOVED lines=13> */
.L_x_2780:
[----:B------:R-:W-:Y:S05]  /*144d0*/  BSYNC.RECONVERGENT B2 ;  /* 0x0000000000027941 */ /* 0x000fea0003800200 */
.L_x_2779:
        /* <DEDUP_REMOVED lines=13> */
.L_x_2782:
[----:B------:R-:W-:Y:S05]  /*145b0*/  BSYNC.RECONVERGENT B2 ;  /* 0x0000000000027941 */ /* 0x000fea0003800200 */
.L_x_2781:
        /* <DEDUP_REMOVED lines=13> */
.L_x_2784:
[----:B------:R-:W-:Y:S05]  /*14690*/  BSYNC.RECONVERGENT B2 ;  /* 0x0000000000027941 */ /* 0x000fea0003800200 */
.L_x_2783:
        /* <DEDUP_REMOVED lines=13> */
.L_x_2786:
[----:B------:R-:W-:Y:S05]  /*14770*/  BSYNC.RECONVERGENT B2 ;  /* 0x0000000000027941 */ /* 0x000fea0003800200 */
.L_x_2785:
        /* <DEDUP_REMOVED lines=13> */
.L_x_2788:
[----:B------:R-:W-:Y:S05]  /*14850*/  BSYNC.RECONVERGENT B2 ;  /* 0x0000000000027941 */ /* 0x000fea0003800200 */
.L_x_2787:
        /* <DEDUP_REMOVED lines=13> */
.L_x_2790:
[----:B------:R-:W-:Y:S05]  /*14930*/  BSYNC.RECONVERGENT B2 ;  /* 0x0000000000027941 */ /* 0x000fea0003800200 */
.L_x_2789:
        /* <DEDUP_REMOVED lines=13> */
.L_x_2792:
[----:B------:R-:W-:Y:S05]  /*14a10*/  BSYNC.RECONVERGENT B2 ;  /* 0x0000000000027941 */ /* 0x000fea0003800200 */
.L_x_2791:
        /* <DEDUP_REMOVED lines=13> */
.L_x_2794:
[----:B------:R-:W-:Y:S05]  /*14af0*/  BSYNC.RECONVERGENT B2 ;  /* 0x0000000000027941 */ /* 0x000fea0003800200 */
.L_x_2793:
        /* <DEDUP_REMOVED lines=13> */
.L_x_2796:
[----:B------:R-:W-:Y:S05]  /*14bd0*/  BSYNC.RECONVERGENT B2 ;  /* 0x0000000000027941 */ /* 0x000fea0003800200 */
.L_x_2795:
        /* <DEDUP_REMOVED lines=13> */
.L_x_2798:
[----:B------:R-:W-:Y:S05]  /*14cb0*/  BSYNC.RECONVERGENT B2 ;  /* 0x0000000000027941 */ /* 0x000fea0003800200 */
.L_x_2797:
        /* <DEDUP_REMOVED lines=13> */
.L_x_2800:
[----:B------:R-:W-:Y:S05]  /*14d90*/  BSYNC.RECONVERGENT B2 ;  /* 0x0000000000027941 */ /* 0x000fea0003800200 */
.L_x_2799:
        /* <DEDUP_REMOVED lines=13> */
.L_x_2802:
[----:B------:R-:W-:Y:S05]  /*14e70*/  BSYNC.RECONVERGENT B2 ;  /* 0x0000000000027941 */ /* 0x000fea0003800200 */
.L_x_2801:
        /* <DEDUP_REMOVED lines=13> */
.L_x_2804:
[----:B------:R-:W-:Y:S05]  /*14f50*/  BSYNC.RECONVERGENT B2 ;  /* 0x0000000000027941 */ /* 0x000fea0003800200 */
.L_x_2803:
        /* <DEDUP_REMOVED lines=13> */
.L_x_2806:
[----:B------:R-:W-:Y:S05]  /*15030*/  BSYNC.RECONVERGENT B2 ;  /* 0x0000000000027941 */ /* 0x000fea0003800200 */
.L_x_2805:
        /* <DEDUP_REMOVED lines=13> */
.L_x_2808:
[----:B------:R-:W-:Y:S05]  /*15110*/  BSYNC.RECONVERGENT B2 ;  /* 0x0000000000027941 */ /* 0x000fea0003800200 */
.L_x_2807:
        /* <DEDUP_REMOVED lines=13> */
.L_x_2810:
[----:B------:R-:W-:Y:S05]  /*151f0*/  BSYNC.RECONVERGENT B2 ;  /* 0x0000000000027941 */ /* 0x000fea0003800200 */
.L_x_2809:
        /* <DEDUP_REMOVED lines=13> */
.L_x_2812:
[----:B------:R-:W-:Y:S05]  /*152d0*/  BSYNC.RECONVERGENT B2 ;  /* 0x0000000000027941 */ /* 0x000fea0003800200 */
.L_x_2811:
        /* <DEDUP_REMOVED lines=13> */
.L_x_2814:
[----:B------:R-:W-:Y:S05]  /*153b0*/  BSYNC.RECONVERGENT B2 ;  /* 0x0000000000027941 */ /* 0x000fea0003800200 */
.L_x_2813:
        /* <DEDUP_REMOVED lines=13> */
.L_x_2816:
[----:B------:R-:W-:Y:S05]  /*15490*/  BSYNC.RECONVERGENT B2 ;  /* 0x0000000000027941 */ /* 0x000fea0003800200 */
.L_x_2815:
        /* <DEDUP_REMOVED lines=10> */
.L_x_2754:
[----:B------:R-:W-:Y:S05]  /*15540*/  BSYNC.RECONVERGENT B1 ;  /* 0x0000000000017941 */ /* 0x000fea0003800200 */
.L_x_2753:
        /* <DEDUP_REMOVED lines=22> */
.L_x_2820:
[----:B------:R-:W-:Y:S05]  /*156b0*/  BSYNC.RECONVERGENT B2 ;  /* 0x0000000000027941 */ /* 0x000fea0003800200 */
.L_x_2819:
        /* <DEDUP_REMOVED lines=13> */
.L_x_2822:
[----:B------:R-:W-:Y:S05]  /*15790*/  BSYNC.RECONVERGENT B2 ;  /* 0x0000000000027941 */ /* 0x000fea0003800200 */
.L_x_2821:
        /* <DEDUP_REMOVED lines=13> */
.L_x_2824:
[----:B------:R-:W-:Y:S05]  /*15870*/  BSYNC.RECONVERGENT B2 ;  /* 0x0000000000027941 */ /* 0x000fea0003800200 */
.L_x_2823:
        /* <DEDUP_REMOVED lines=13> */
.L_x_2826:
[----:B------:R-:W-:Y:S05]  /*15950*/  BSYNC.RECONVERGENT B2 ;  /* 0x0000000000027941 */ /* 0x000fea0003800200 */
.L_x_2825:
        /* <DEDUP_REMOVED lines=13> */
.L_x_2828:
[----:B------:R-:W-:Y:S05]  /*15a30*/  BSYNC.RECONVERGENT B2 ;  /* 0x0000000000027941 */ /* 0x000fea0003800200 */
.L_x_2827:
        /* <DEDUP_REMOVED lines=13> */
.L_x_2830:
[----:B------:R-:W-:Y:S05]  /*15b10*/  BSYNC.RECONVERGENT B2 ;  /* 0x0000000000027941 */ /* 0x000fea0003800200 */
.L_x_2829:
        /* <DEDUP_REMOVED lines=13> */
.L_x_2832:
[----:B------:R-:W-:Y:S05]  /*15bf0*/  BSYNC.RECONVERGENT B2 ;  /* 0x0000000000027941 */ /* 0x000fea0003800200 */
.L_x_2831:
        /* <DEDUP_REMOVED lines=13> */
.L_x_2834:
[----:B------:R-:W-:Y:S05]  /*15cd0*/  BSYNC.RECONVERGENT B2 ;  /* 0x0000000000027941 */ /* 0x000fea0003800200 */
.L_x_2833:
        /* <DEDUP_REMOVED lines=13> */
.L_x_2836:
[----:B------:R-:W-:Y:S05]  /*15db0*/  BSYNC.RECONVERGENT B2 ;  /* 0x0000000000027941 */ /* 0x000fea0003800200 */
.L_x_2835:
        /* <DEDUP_REMOVED lines=13> */
.L_x_2838:
[----:B------:R-:W-:Y:S05]  /*15e90*/  BSYNC.RECONVERGENT B2 ;  /* 0x0000000000027941 */ /* 0x000fea0003800200 */
.L_x_2837:
        /* <DEDUP_REMOVED lines=13> */
.L_x_2840:
[----:B------:R-:W-:Y:S05]  /*15f70*/  BSYNC.RECONVERGENT B2 ;  /* 0x0000000000027941 */ /* 0x000fea0003800200 */
.L_x_2839:
        /* <DEDUP_REMOVED lines=13> */
.L_x_2842:
[----:B------:R-:W-:Y:S05]  /*16050*/  BSYNC.RECONVERGENT B2 ;  /* 0x0000000000027941 */ /* 0x000fea0003800200 */
.L_x_2841:
        /* <DEDUP_REMOVED lines=13> */
.L_x_2844:
[----:B------:R-:W-:Y:S05]  /*16130*/  BSYNC.RECONVERGENT B2 ;  /* 0x0000000000027941 */ /* 0x000fea0003800200 */
.L_x_2843:
        /* <DEDUP_REMOVED lines=13> */
.L_x_2846:
[----:B------:R-:W-:Y:S05]  /*16210*/  BSYNC.RECONVERGENT B2 ;  /* 0x0000000000027941 */ /* 0x000fea0003800200 */
.L_x_2845:
        /* <DEDUP_REMOVED lines=13> */
.L_x_2848:
[----:B------:R-:W-:Y:S05]  /*162f0*/  BSYNC.RECONVERGENT B2 ;  /* 0x0000000000027941 */ /* 0x000fea0003800200 */
.L_x_2847:
        /* <DEDUP_REMOVED lines=13> */
.L_x_2850:
[----:B------:R-:W-:Y:S05]  /*163d0*/  BSYNC.RECONVERGENT B2 ;  /* 0x0000000000027941 */ /* 0x000fea0003800200 */
.L_x_2849:
        /* <DEDUP_REMOVED lines=13> */
.L_x_2852:
[----:B------:R-:W-:Y:S05]  /*164b0*/  BSYNC.RECONVERGENT B2 ;  /* 0x0000000000027941 */ /* 0x000fea0003800200 */
.L_x_2851:
        /* <DEDUP_REMOVED lines=13> */
.L_x_2854:
[----:B------:R-:W-:Y:S05]  /*16590*/  BSYNC.RECONVERGENT B2 ;  /* 0x0000000000027941 */ /* 0x000fea0003800200 */
.L_x_2853:
        /* <DEDUP_REMOVED lines=13> */
.L_x_2856:
[----:B------:R-:W-:Y:S05]  /*16670*/  BSYNC.RECONVERGENT B2 ;  /* 0x0000000000027941 */ /* 0x000fea0003800200 */
.L_x_2855:
        /* <DEDUP_REMOVED lines=13> */
.L_x_2858:
[----:B------:R-:W-:Y:S05]  /*16750*/  BSYNC.RECONVERGENT B2 ;  /* 0x0000000000027941 */ /* 0x000fea0003800200 */
.L_x_2857:
        /* <DEDUP_REMOVED lines=13> */
.L_x_2860:
[----:B------:R-:W-:Y:S05]  /*16830*/  BSYNC.RECONVERGENT B2 ;  /* 0x0000000000027941 */ /* 0x000fea0003800200 */
.L_x_2859:
        /* <DEDUP_REMOVED lines=13> */
.L_x_2862:
[----:B------:R-:W-:Y:S05]  /*16910*/  BSYNC.RECONVERGENT B2 ;  /* 0x0000000000027941 */ /* 0x000fea0003800200 */
.L_x_2861:
        /* <DEDUP_REMOVED lines=13> */
.L_x_2864:
[----:B------:R-:W-:Y:S05]  /*169f0*/  BSYNC.RECONVERGENT B2 ;  /* 0x0000000000027941 */ /* 0x000fea0003800200 */
.L_x_2863:
        /* <DEDUP_REMOVED lines=13> */
.L_x_2866:
[----:B------:R-:W-:Y:S05]  /*16ad0*/  BSYNC.RECONVERGENT B2 ;  /* 0x0000000000027941 */ /* 0x000fea0003800200 */
.L_x_2865:
        /* <DEDUP_REMOVED lines=13> */
.L_x_2868:
[----:B------:R-:W-:Y:S05]  /*16bb0*/  BSYNC.RECONVERGENT B2 ;  /* 0x0000000000027941 */ /* 0x000fea0003800200 */
.L_x_2867:
        /* <DEDUP_REMOVED lines=13> */
.L_x_2870:
[----:B------:R-:W-:Y:S05]  /*16c90*/  BSYNC.RECONVERGENT B2 ;  /* 0x0000000000027941 */ /* 0x000fea0003800200 */
.L_x_2869:
        /* <DEDUP_REMOVED lines=13> */
.L_x_2872:
[----:B------:R-:W-:Y:S05]  /*16d70*/  BSYNC.RECONVERGENT B2 ;  /* 0x0000000000027941 */ /* 0x000fea0003800200 */
.L_x_2871:
        /* <DEDUP_REMOVED lines=13> */
.L_x_2874:
[----:B------:R-:W-:Y:S05]  /*16e50*/  BSYNC.RECONVERGENT B2 ;  /* 0x0000000000027941 */ /* 0x000fea0003800200 */
.L_x_2873:
        /* <DEDUP_REMOVED lines=13> */
.L_x_2876:
[----:B------:R-:W-:Y:S05]  /*16f30*/  BSYNC.RECONVERGENT B2 ;  /* 0x0000000000027941 */ /* 0x000fea0003800200 */
.L_x_2875:
        /* <DEDUP_REMOVED lines=13> */
.L_x_2878:
[----:B------:R-:W-:Y:S05]  /*17010*/  BSYNC.RECONVERGENT B2 ;  /* 0x0000000000027941 */ /* 0x000fea0003800200 */
.L_x_2877:
        /* <DEDUP_REMOVED lines=13> */
.L_x_2880:
[----:B------:R-:W-:Y:S05]  /*170f0*/  BSYNC.RECONVERGENT B2 ;  /* 0x0000000000027941 */ /* 0x000fea0003800200 */
.L_x_2879:
        /* <DEDUP_REMOVED lines=10> */
.L_x_2818:
[----:B------:R-:W-:Y:S05]  /*171a0*/  BSYNC.RECONVERGENT B1 ;  /* 0x0000000000017941 */ /* 0x000fea0003800200 */
.L_x_2817:
        /* <DEDUP_REMOVED lines=22> */
.L_x_2884:
[----:B------:R-:W-:Y:S05]  /*17310*/  BSYNC.RECONVERGENT B2 ;  /* 0x0000000000027941 */ /* 0x000fea0003800200 */
.L_x_2883:
        /* <DEDUP_REMOVED lines=13> */
.L_x_2886:
[----:B------:R-:W-:Y:S05]  /*173f0*/  BSYNC.RECONVERGENT B2 ;  /* 0x0000000000027941 */ /* 0x000fea0003800200 */
.L_x_2885:
        /* <DEDUP_REMOVED lines=13> */
.L_x_2888:
[----:B------:R-:W-:Y:S05]  /*174d0*/  BSYNC.RECONVERGENT B2 ;  /* 0x0000000000027941 */ /* 0x000fea0003800200 */
.L_x_2887:
        /* <DEDUP_REMOVED lines=13> */
.L_x_2890:
[----:B------:R-:W-:Y:S05]  /*175b0*/  BSYNC.RECONVERGENT B2 ;  /* 0x0000000000027941 */ /* 0x000fea0003800200 */
.L_x_2889:
        /* <DEDUP_REMOVED lines=13> */
.L_x_2892:
[----:B------:R-:W-:Y:S05]  /*17690*/  BSYNC.RECONVERGENT B2 ;  /* 0x0000000000027941 */ /* 0x000fea0003800200 */
.L_x_2891:
        /* <DEDUP_REMOVED lines=13> */
.L_x_2894:
[----:B------:R-:W-:Y:S05]  /*17770*/  BSYNC.RECONVERGENT B2 ;  /* 0x0000000000027941 */ /* 0x000fea0003800200 */
.L_x_2893:
        /* <DEDUP_REMOVED lines=13> */
.L_x_2896:
[----:B------:R-:W-:Y:S05]  /*17850*/  BSYNC.RECONVERGENT B2 ;  /* 0x0000000000027941 */ /* 0x000fea0003800200 */
.L_x_2895:
        /* <DEDUP_REMOVED lines=13> */
.L_x_2898:
[----:B------:R-:W-:Y:S05]  /*17930*/  BSYNC.RECONVERGENT B2 ;  /* 0x0000000000027941 */ /* 0x000fea0003800200 */
.L_x_2897:
        /* <DEDUP_REMOVED lines=13> */
.L_x_2900:
[----:B------:R-:W-:Y:S05]  /*17a10*/  BSYNC.RECONVERGENT B2 ;  /* 0x0000000000027941 */ /* 0x000fea0003800200 */
.L_x_2899:
        /* <DEDUP_REMOVED lines=13> */
.L_x_2902:
[----:B------:R-:W-:Y:S05]  /*17af0*/  BSYNC.RECONVERGENT B2 ;  /* 0x0000000000027941 */ /* 0x000fea0003800200 */
.L_x_2901:
        /* <DEDUP_REMOVED lines=13> */
.L_x_2904:
[----:B------:R-:W-:Y:S05]  /*17bd0*/  BSYNC.RECONVERGENT B2 ;  /* 0x0000000000027941 */ /* 0x000fea0003800200 */
.L_x_2903:
        /* <DEDUP_REMOVED lines=13> */
.L_x_2906:
[----:B------:R-:W-:Y:S05]  /*17cb0*/  BSYNC.RECONVERGENT B2 ;  /* 0x0000000000027941 */ /* 0x000fea0003800200 */
.L_x_2905:
        /* <DEDUP_REMOVED lines=13> */
.L_x_2908:
[----:B------:R-:W-:Y:S05]  /*17d90*/  BSYNC.RECONVERGENT B2 ;  /* 0x0000000000027941 */ /* 0x000fea0003800200 */
.L_x_2907:
        /* <DEDUP_REMOVED lines=13> */
.L_x_2910:
[----:B------:R-:W-:Y:S05]  /*17e70*/  BSYNC.RECONVERGENT B2 ;  /* 0x0000000000027941 */ /* 0x000fea0003800200 */
.L_x_2909:
        /* <DEDUP_REMOVED lines=13> */
.L_x_2912:
[----:B------:R-:W-:Y:S05]  /*17f50*/  BSYNC.RECONVERGENT B2 ;  /* 0x0000000000027941 */ /* 0x000fea0003800200 */
.L_x_2911:
        /* <DEDUP_REMOVED lines=13> */
.L_x_2914:
[----:B------:R-:W-:Y:S05]  /*18030*/  BSYNC.RECONVERGENT B2 ;  /* 0x0000000000027941 */ /* 0x000fea0003800200 */
.L_x_2913:
        /* <DEDUP_REMOVED lines=13> */
.L_x_2916:
[----:B------:R-:W-:Y:S05]  /*18110*/  BSYNC.RECONVERGENT B2 ;  /* 0x0000000000027941 */ /* 0x000fea0003800200 */
.L_x_2915:
        /* <DEDUP_REMOVED lines=13> */
.L_x_2918:
[----:B------:R-:W-:Y:S05]  /*181f0*/  BSYNC.RECONVERGENT B2 ;  /* 0x0000000000027941 */ /* 0x000fea0003800200 */
.L_x_2917:
        /* <DEDUP_REMOVED lines=13> */
.L_x_2920:
[----:B------:R-:W-:Y:S05]  /*182d0*/  BSYNC.RECONVERGENT B2 ;  /* 0x0000000000027941 */ /* 0x000fea0003800200 */
.L_x_2919:
        /* <DEDUP_REMOVED lines=13> */
.L_x_2922:
[----:B------:R-:W-:Y:S05]  /*183b0*/  BSYNC.RECONVERGENT B2 ;  /* 0x0000000000027941 */ /* 0x000fea0003800200 */
.L_x_2921:
        /* <DEDUP_REMOVED lines=13> */
.L_x_2924:
[----:B------:R-:W-:Y:S05]  /*18490*/  BSYNC.RECONVERGENT B2 ;  /* 0x0000000000027941 */ /* 0x000fea0003800200 */
.L_x_2923:
        /* <DEDUP_REMOVED lines=13> */
.L_x_2926:
[----:B------:R-:W-:Y:S05]  /*18570*/  BSYNC.RECONVERGENT B2 ;  /* 0x0000000000027941 */ /* 0x000fea0003800200 */
.L_x_2925:
        /* <DEDUP_REMOVED lines=13> */
.L_x_2928:
[----:B------:R-:W-:Y:S05]  /*18650*/  BSYNC.RECONVERGENT B2 ;  /* 0x0000000000027941 */ /* 0x000fea0003800200 */
.L_x_2927:
        /* <DEDUP_REMOVED lines=13> */
.L_x_2930:
[----:B------:R-:W-:Y:S05]  /*18730*/  BSYNC.RECONVERGENT B2 ;  /* 0x0000000000027941 */ /* 0x000fea0003800200 */
.L_x_2929:
        /* <DEDUP_REMOVED lines=13> */
.L_x_2932:
[----:B------:R-:W-:Y:S05]  /*18810*/  BSYNC.RECONVERGENT B2 ;  /* 0x0000000000027941 */ /* 0x000fea0003800200 */
.L_x_2931:
        /* <DEDUP_REMOVED lines=13> */
.L_x_2934:
[----:B------:R-:W-:Y:S05]  /*188f0*/  BSYNC.RECONVERGENT B2 ;  /* 0x0000000000027941 */ /* 0x000fea0003800200 */
.L_x_2933:
        /* <DEDUP_REMOVED lines=13> */
.L_x_2936:
[----:B------:R-:W-:Y:S05]  /*189d0*/  BSYNC.RECONVERGENT B2 ;  /* 0x0000000000027941 */ /* 0x000fea0003800200 */
.L_x_2935:
        /* <DEDUP_REMOVED lines=13> */
.L_x_2938:
[----:B------:R-:W-:Y:S05]  /*18ab0*/  BSYNC.RECONVERGENT B2 ;  /* 0x0000000000027941 */ /* 0x000fea0003800200 */
.L_x_2937:
        /* <DEDUP_REMOVED lines=13> */
.L_x_2940:
[----:B------:R-:W-:Y:S05]  /*18b90*/  BSYNC.RECONVERGENT B2 ;  /* 0x0000000000027941 */ /* 0x000fea0003800200 */
.L_x_2939:
        /* <DEDUP_REMOVED lines=13> */
.L_x_2942:
[----:B------:R-:W-:Y:S05]  /*18c70*/  BSYNC.RECONVERGENT B2 ;  /* 0x0000000000027941 */ /* 0x000fea0003800200 */
.L_x_2941:
        /* <DEDUP_REMOVED lines=13> */
.L_x_2944:
[----:B------:R-:W-:Y:S05]  /*18d50*/  BSYNC.RECONVERGENT B2 ;  /* 0x0000000000027941 */ /* 0x000fea0003800200 */
.L_x_2943:
        /* <DEDUP_REMOVED lines=10> */
.L_x_2882:
[----:B------:R-:W-:Y:S05]  /*18e00*/  BSYNC.RECONVERGENT B1 ;  /* 0x0000000000017941 */ /* 0x000fea0003800200 */
.L_x_2881:
        /* <DEDUP_REMOVED lines=22> */
.L_x_2948:
[----:B------:R-:W-:Y:S05]  /*18f70*/  BSYNC.RECONVERGENT B2 ;  /* 0x0000000000027941 */ /* 0x000fea0003800200 */
.L_x_2947:
        /* <DEDUP_REMOVED lines=13> */
.L_x_2950:
[----:B------:R-:W-:Y:S05]  /*19050*/  BSYNC.RECONVERGENT B2 ;  /* 0x0000000000027941 */ /* 0x000fea0003800200 */
.L_x_2949:
        /* <DEDUP_REMOVED lines=13> */
.L_x_2952:
[----:B------:R-:W-:Y:S05]  /*19130*/  BSYNC.RECONVERGENT B2 ;  /* 0x0000000000027941 */ /* 0x000fea0003800200 */
.L_x_2951:
        /* <DEDUP_REMOVED lines=13> */
.L_x_2954:
[----:B------:R-:W-:Y:S05]  /*19210*/  BSYNC.RECONVERGENT B2 ;  /* 0x0000000000027941 */ /* 0x000fea0003800200 */
.L_x_2953:
        /* <DEDUP_REMOVED lines=13> */
.L_x_2956:
[----:B------:R-:W-:Y:S05]  /*192f0*/  BSYNC.RECONVERGENT B2 ;  /* 0x0000000000027941 */ /* 0x000fea0003800200 */
.L_x_2955:
        /* <DEDUP_REMOVED lines=13> */
.L_x_2958:
[----:B------:R-:W-:Y:S05]  /*193d0*/  BSYNC.RECONVERGENT B2 ;  /* 0x0000000000027941 */ /* 0x000fea0003800200 */
.L_x_2957:
        /* <DEDUP_REMOVED lines=13> */
.L_x_2960:
[----:B------:R-:W-:Y:S05]  /*194b0*/  BSYNC.RECONVERGENT B2 ;  /* 0x0000000000027941 */ /* 0x000fea0003800200 */
.L_x_2959:
        /* <DEDUP_REMOVED lines=13> */
.L_x_2962:
[----:B------:R-:W-:Y:S05]  /*19590*/  BSYNC.RECONVERGENT B2 ;  /* 0x0000000000027941 */ /* 0x000fea0003800200 */
.L_x_2961:
        /* <DEDUP_REMOVED lines=13> */
.L_x_2964:
[----:B------:R-:W-:Y:S05]  /*19670*/  BSYNC.RECONVERGENT B2 ;  /* 0x0000000000027941 */ /* 0x000fea0003800200 */
.L_x_2963:
        /* <DEDUP_REMOVED lines=13> */
.L_x_2966:
[----:B------:R-:W-:Y:S05]  /*19750*/  BSYNC.RECONVERGENT B2 ;  /* 0x0000000000027941 */ /* 0x000fea0003800200 */
.L_x_2965:
        /* <DEDUP_REMOVED lines=13> */
.L_x_2968:
[----:B------:R-:W-:Y:S05]  /*19830*/  BSYNC.RECONVERGENT B2 ;  /* 0x0000000000027941 */ /* 0x000fea0003800200 */
.L_x_2967:
        /* <DEDUP_REMOVED lines=13> */
.L_x_2970:
[----:B------:R-:W-:Y:S05]  /*19910*/  BSYNC.RECONVERGENT B2 ;  /* 0x0000000000027941 */ /* 0x000fea0003800200 */
.L_x_2969:
        /* <DEDUP_REMOVED lines=13> */
.L_x_2972:
[----:B------:R-:W-:Y:S05]  /*199f0*/  BSYNC.RECONVERGENT B2 ;  /* 0x0000000000027941 */ /* 0x000fea0003800200 */
.L_x_2971:
        /* <DEDUP_REMOVED lines=13> */
.L_x_2974:
[----:B------:R-:W-:Y:S05]  /*19ad0*/  BSYNC.RECONVERGENT B2 ;  /* 0x0000000000027941 */ /* 0x000fea0003800200 */
.L_x_2973:
        /* <DEDUP_REMOVED lines=13> */
.L_x_2976:
[----:B------:R-:W-:Y:S05]  /*19bb0*/  BSYNC.RECONVERGENT B2 ;  /* 0x0000000000027941 */ /* 0x000fea0003800200 */
.L_x_2975:
        /* <DEDUP_REMOVED lines=13> */
.L_x_2978:
[----:B------:R-:W-:Y:S05]  /*19c90*/  BSYNC.RECONVERGENT B2 ;  /* 0x0000000000027941 */ /* 0x000fea0003800200 */
.L_x_2977:
        /* <DEDUP_REMOVED lines=13> */
.L_x_2980:
[----:B------:R-:W-:Y:S05]  /*19d70*/  BSYNC.RECONVERGENT B2 ;  /* 0x0000000000027941 */ /* 0x000fea0003800200 */
.L_x_2979:
        /* <DEDUP_REMOVED lines=13> */
.L_x_2982:
[----:B------:R-:W-:Y:S05]  /*19e50*/  BSYNC.RECONVERGENT B2 ;  /* 0x0000000000027941 */ /* 0x000fea0003800200 */
.L_x_2981:
        /* <DEDUP_REMOVED lines=13> */
.L_x_2984:
[----:B------:R-:W-:Y:S05]  /*19f30*/  BSYNC.RECONVERGENT B2 ;  /* 0x0000000000027941 */ /* 0x000fea0003800200 */
.L_x_2983:
        /* <DEDUP_REMOVED lines=13> */
.L_x_2986:
[----:B------:R-:W-:Y:S05]  /*1a010*/  BSYNC.RECONVERGENT B2 ;  /* 0x0000000000027941 */ /* 0x000fea0003800200 */
.L_x_2985:
        /* <DEDUP_REMOVED lines=13> */
.L_x_2988:
[----:B------:R-:W-:Y:S05]  /*1a0f0*/  BSYNC.RECONVERGENT B2 ;  /* 0x0000000000027941 */ /* 0x000fea0003800200 */
.L_x_2987:
        /* <DEDUP_REMOVED lines=13> */
.L_x_2990:
[----:B------:R-:W-:Y:S05]  /*1a1d0*/  BSYNC.RECONVERGENT B2 ;  /* 0x0000000000027941 */ /* 0x000fea0003800200 */
.L_x_2989:
        /* <DEDUP_REMOVED lines=13> */
.L_x_2992:
[----:B------:R-:W-:Y:S05]  /*1a2b0*/  BSYNC.RECONVERGENT B2 ;  /* 0x0000000000027941 */ /* 0x000fea0003800200 */
.L_x_2991:
        /* <DEDUP_REMOVED lines=13> */
.L_x_2994:
[----:B------:R-:W-:Y:S05]  /*1a390*/  BSYNC.RECONVERGENT B2 ;  /* 0x0000000000027941 */ /* 0x000fea0003800200 */
.L_x_2993:
        /* <DEDUP_REMOVED lines=13> */
.L_x_2996:
[----:B------:R-:W-:Y:S05]  /*1a470*/  BSYNC.RECONVERGENT B2 ;  /* 0x0000000000027941 */ /* 0x000fea0003800200 */
.L_x_2995:
        /* <DEDUP_REMOVED lines=13> */
.L_x_2998:
[----:B------:R-:W-:Y:S05]  /*1a550*/  BSYNC.RECONVERGENT B2 ;  /* 0x0000000000027941 */ /* 0x000fea0003800200 */
.L_x_2997:
        /* <DEDUP_REMOVED lines=13> */
.L_x_3000:
[----:B------:R-:W-:Y:S05]  /*1a630*/  BSYNC.RECONVERGENT B2 ;  /* 0x0000000000027941 */ /* 0x000fea0003800200 */
.L_x_2999:
        /* <DEDUP_REMOVED lines=13> */
.L_x_3002:
[----:B------:R-:W-:Y:S05]  /*1a710*/  BSYNC.RECONVERGENT B2 ;  /* 0x0000000000027941 */ /* 0x000fea0003800200 */
.L_x_3001:
        /* <DEDUP_REMOVED lines=13> */
.L_x_3004:
[----:B------:R-:W-:Y:S05]  /*1a7f0*/  BSYNC.RECONVERGENT B2 ;  /* 0x0000000000027941 */ /* 0x000fea0003800200 */
.L_x_3003:
        /* <DEDUP_REMOVED lines=13> */
.L_x_3006:
[----:B------:R-:W-:Y:S05]  /*1a8d0*/  BSYNC.RECONVERGENT B2 ;  /* 0x0000000000027941 */ /* 0x000fea0003800200 */
.L_x_3005:
        /* <DEDUP_REMOVED lines=13> */
.L_x_3008:
[----:B------:R-:W-:Y:S05]  /*1a9b0*/  BSYNC.RECONVERGENT B2 ;  /* 0x0000000000027941 */ /* 0x000fea0003800200 */
.L_x_3007:
        /* <DEDUP_REMOVED lines=10> */
.L_x_2946:
[----:B------:R-:W-:Y:S05]  /*1aa60*/  BSYNC.RECONVERGENT B1 ;  /* 0x0000000000017941 */ /* 0x000fea0003800200 */
.L_x_2945:
        /* <DEDUP_REMOVED lines=22> */
.L_x_3012:
[----:B------:R-:W-:Y:S05]  /*1abd0*/  BSYNC.RECONVERGENT B2 ;  /* 0x0000000000027941 */ /* 0x000fea0003800200 */
.L_x_3011:
        /* <DEDUP_REMOVED lines=13> */
.L_x_3014:
[----:B------:R-:W-:Y:S05]  /*1acb0*/  BSYNC.RECONVERGENT B2 ;  /* 0x0000000000027941 */ /* 0x000fea0003800200 */
.L_x_3013:
        /* <DEDUP_REMOVED lines=13> */
.L_x_3016:
[----:B------:R-:W-:Y:S05]  /*1ad90*/  BSYNC.RECONVERGENT B2 ;  /* 0x0000000000027941 */ /* 0x000fea0003800200 */
.L_x_3015:
        /* <DEDUP_REMOVED lines=13> */
.L_x_3018:
[----:B------:R-:W-:Y:S05]  /*1ae70*/  BSYNC.RECONVERGENT B2 ;  /* 0x0000000000027941 */ /* 0x000fea0003800200 */
.L_x_3017:
        /* <DEDUP_REMOVED lines=13> */
.L_x_3020:
[----:B------:R-:W-:Y:S05]  /*1af50*/  BSYNC.RECONVERGENT B2 ;  /* 0x0000000000027941 */ /* 0x000fea0003800200 */
.L_x_3019:
        /* <DEDUP_REMOVED lines=13> */
.L_x_3022:
[----:B------:R-:W-:Y:S05]  /*1b030*/  BSYNC.RECONVERGENT B2 ;  /* 0x0000000000027941 */ /* 0x000fea0003800200 */
.L_x_3021:
        /* <DEDUP_REMOVED lines=13> */
.L_x_3024:
[----:B------:R-:W-:Y:S05]  /*1b110*/  BSYNC.RECONVERGENT B2 ;  /* 0x0000000000027941 */ /* 0x000fea0003800200 */
.L_x_3023:
        /* <DEDUP_REMOVED lines=13> */
.L_x_3026:
[----:B------:R-:W-:Y:S05]  /*1b1f0*/  BSYNC.RECONVERGENT B2 ;  /* 0x0000000000027941 */ /* 0x000fea0003800200 */
.L_x_3025:
        /* <DEDUP_REMOVED lines=13> */
.L_x_3028:
[----:B------:R-:W-:Y:S05]  /*1b2d0*/  BSYNC.RECONVERGENT B2 ;  /* 0x0000000000027941 */ /* 0x000fea0003800200 */
.L_x_3027:
        /* <DEDUP_REMOVED lines=13> */
.L_x_3030:
[----:B------:R-:W-:Y:S05]  /*1b3b0*/  BSYNC.RECONVERGENT B2 ;  /* 0x0000000000027941 */ /* 0x000fea0003800200 */
.L_x_3029:
        /* <DEDUP_REMOVED lines=13> */
.L_x_3032:
[----:B------:R-:W-:Y:S05]  /*1b490*/  BSYNC.RECONVERGENT B2 ;  /* 0x0000000000027941 */ /* 0x000fea0003800200 */
.L_x_3031:
        /* <DEDUP_REMOVED lines=13> */
.L_x_3034:
[----:B------:R-:W-:Y:S05]  /*1b570*/  BSYNC.RECONVERGENT B2 ;  /* 0x0000000000027941 */ /* 0x000fea0003800200 */
.L_x_3033:
        /* <DEDUP_REMOVED lines=13> */
.L_x_3036:
[----:B------:R-:W-:Y:S05]  /*1b650*/  BSYNC.RECONVERGENT B2 ;  /* 0x0000000000027941 */ /* 0x000fea0003800200 */
.L_x_3035:
        /* <DEDUP_REMOVED lines=13> */
.L_x_3038:
[----:B------:R-:W-:Y:S05]  /*1b730*/  BSYNC.RECONVERGENT B2 ;  /* 0x0000000000027941 */ /* 0x000fea0003800200 */
.L_x_3037:
        /* <DEDUP_REMOVED lines=13> */
.L_x_3040:
[----:B------:R-:W-:Y:S05]  /*1b810*/  BSYNC.RECONVERGENT B2 ;  /* 0x0000000000027941 */ /* 0x000fea0003800200 */
.L_x_3039:
        /* <DEDUP_REMOVED lines=13> */
.L_x_3042:
[----:B------:R-:W-:Y:S05]  /*1b8f0*/  BSYNC.RECONVERGENT B2 ;  /* 0x0000000000027941 */ /* 0x000fea0003800200 */
.L_x_3041:
        /* <DEDUP_REMOVED lines=13> */
.L_x_3044:
[----:B------:R-:W-:Y:S05]  /*1b9d0*/  BSYNC.RECONVERGENT B2 ;  /* 0x0000000000027941 */ /* 0x000fea0003800200 */
.L_x_3043:
        /* <DEDUP_REMOVED lines=13> */
.L_x_3046:
[----:B------:R-:W-:Y:S05]  /*1bab0*/  BSYNC.RECONVERGENT B2 ;  /* 0x0000000000027941 */ /* 0x000fea0003800200 */
.L_x_3045:
        /* <DEDUP_REMOVED lines=13> */
.L_x_3048:
[----:B------:R-:W-:Y:S05]  /*1bb90*/  BSYNC.RECONVERGENT B2 ;  /* 0x0000000000027941 */ /* 0x000fea0003800200 */
.L_x_3047:
        /* <DEDUP_REMOVED lines=13> */
.L_x_3050:
[----:B------:R-:W-:Y:S05]  /*1bc70*/  BSYNC.RECONVERGENT B2 ;  /* 0x0000000000027941 */ /* 0x000fea0003800200 */
.L_x_3049:
        /* <DEDUP_REMOVED lines=13> */
.L_x_3052:
[----:B------:R-:W-:Y:S05]  /*1bd50*/  BSYNC.RECONVERGENT B2 ;  /* 0x0000000000027941 */ /* 0x000fea0003800200 */
.L_x_3051:
        /* <DEDUP_REMOVED lines=13> */
.L_x_3054:
[----:B------:R-:W-:Y:S05]  /*1be30*/  BSYNC.RECONVERGENT B2 ;  /* 0x0000000000027941 */ /* 0x000fea0003800200 */
.L_x_3053:
        /* <DEDUP_REMOVED lines=13> */
.L_x_3056:
[----:B------:R-:W-:Y:S05]  /*1bf10*/  BSYNC.RECONVERGENT B2 ;  /* 0x0000000000027941 */ /* 0x000fea0003800200 */
.L_x_3055:
        /* <DEDUP_REMOVED lines=13> */
.L_x_3058:
[----:B------:R-:W-:Y:S05]  /*1bff0*/  BSYNC.RECONVERGENT B2 ;  /* 0x0000000000027941 */ /* 0x000fea0003800200 */
.L_x_3057:
        /* <DEDUP_REMOVED lines=13> */
.L_x_3060:
[----:B------:R-:W-:Y:S05]  /*1c0d0*/  BSYNC.RECONVERGENT B2 ;  /* 0x0000000000027941 */ /* 0x000fea0003800200 */
.L_x_3059:
        /* <DEDUP_REMOVED lines=13> */
.L_x_3062:
[----:B------:R-:W-:Y:S05]  /*1c1b0*/  BSYNC.RECONVERGENT B2 ;  /* 0x0000000000027941 */ /* 0x000fea0003800200 */
.L_x_3061:
        /* <DEDUP_REMOVED lines=13> */
.L_x_3064:
[----:B------:R-:W-:Y:S05]  /*1c290*/  BSYNC.RECONVERGENT B2 ;  /* 0x0000000000027941 */ /* 0x000fea0003800200 */
.L_x_3063:
        /* <DEDUP_REMOVED lines=13> */
.L_x_3066:
[----:B------:R-:W-:Y:S05]  /*1c370*/  BSYNC.RECONVERGENT B2 ;  /* 0x0000000000027941 */ /* 0x000fea0003800200 */
.L_x_3065:
        /* <DEDUP_REMOVED lines=13> */
.L_x_3068:
[----:B------:R-:W-:Y:S05]  /*1c450*/  BSYNC.RECONVERGENT B2 ;  /* 0x0000000000027941 */ /* 0x000fea0003800200 */
.L_x_3067:
        /* <DEDUP_REMOVED lines=13> */
.L_x_3070:
[----:B------:R-:W-:Y:S05]  /*1c530*/  BSYNC.RECONVERGENT B2 ;  /* 0x0000000000027941 */ /* 0x000fea0003800200 */
.L_x_3069:
        /* <DEDUP_REMOVED lines=13> */
.L_x_3072:
[----:B------:R-:W-:Y:S05]  /*1c610*/  BSYNC.RECONVERGENT B2 ;  /* 0x0000000000027941 */ /* 0x000fea0003800200 */
.L_x_3071:
        /* <DEDUP_REMOVED lines=10> */
.L_x_3010:
[----:B------:R-:W-:Y:S05]  /*1c6c0*/  BSYNC.RECONVERGENT B1 ;  /* 0x0000000000017941 */ /* 0x000fea0003800200 */
.L_x_3009:
        /* <DEDUP_REMOVED lines=22> */
.L_x_3076:
[----:B------:R-:W-:Y:S05]  /*1c830*/  BSYNC.RECONVERGENT B2 ;  /* 0x0000000000027941 */ /* 0x000fea0003800200 */
.L_x_3075:
        /* <DEDUP_REMOVED lines=13> */
.L_x_3078:
[----:B------:R-:W-:Y:S05]  /*1c910*/  BSYNC.RECONVERGENT B2 ;  /* 0x0000000000027941 */ /* 0x000fea0003800200 */
.L_x_3077:
        /* <DEDUP_REMOVED lines=13> */
.L_x_3080:
[----:B------:R-:W-:Y:S05]  /*1c9f0*/  BSYNC.RECONVERGENT B2 ;  /* 0x0000000000027941 */ /* 0x000fea0003800200 */
.L_x_3079:
        /* <DEDUP_REMOVED lines=13> */
.L_x_3082:
[----:B------:R-:W-:Y:S05]  /*1cad0*/  BSYNC.RECONVERGENT B2 ;  /* 0x0000000000027941 */ /* 0x000fea0003800200 */
.L_x_3081:
        /* <DEDUP_REMOVED lines=13> */
.L_x_3084:
[----:B------:R-:W-:Y:S05]  /*1cbb0*/  BSYNC.RECONVERGENT B2 ;  /* 0x0000000000027941 */ /* 0x000fea0003800200 */
.L_x_3083:
        /* <DEDUP_REMOVED lines=13> */
.L_x_3086:
[----:B------:R-:W-:Y:S05]  /*1cc90*/  BSYNC.RECONVERGENT B2 ;  /* 0x0000000000027941 */ /* 0x000fea0003800200 */
.L_x_3085:
        /* <DEDUP_REMOVED lines=13> */
.L_x_3088:
[----:B------:R-:W-:Y:S05]  /*1cd70*/  BSYNC.RECONVERGENT B2 ;  /* 0x0000000000027941 */ /* 0x000fea0003800200 */
.L_x_3087:
        /* <DEDUP_REMOVED lines=13> */
.L_x_3090:
[----:B------:R-:W-:Y:S05]  /*1ce50*/  BSYNC.RECONVERGENT B2 ;  /* 0x0000000000027941 */ /* 0x000fea0003800200 */
.L_x_3089:
        /* <DEDUP_REMOVED lines=13> */
.L_x_3092:
[----:B------:R-:W-:Y:S05]  /*1cf30*/  BSYNC.RECONVERGENT B2 ;  /* 0x0000000000027941 */ /* 0x000fea0003800200 */
.L_x_3091:
        /* <DEDUP_REMOVED lines=13> */
.L_x_3094:
[----:B------:R-:W-:Y:S05]  /*1d010*/  BSYNC.RECONVERGENT B2 ;  /* 0x0000000000027941 */ /* 0x000fea0003800200 */
.L_x_3093:
        /* <DEDUP_REMOVED lines=13> */
.L_x_3096:
[----:B------:R-:W-:Y:S05]  /*1d0f0*/  BSYNC.RECONVERGENT B2 ;  /* 0x0000000000027941 */ /* 0x000fea0003800200 */
.L_x_3095:
        /* <DEDUP_REMOVED lines=13> */
.L_x_3098:
[----:B------:R-:W-:Y:S05]  /*1d1d0*/  BSYNC.RECONVERGENT B2 ;  /* 0x0000000000027941 */ /* 0x000fea0003800200 */
.L_x_3097:
        /* <DEDUP_REMOVED lines=13> */
.L_x_3100:
[----:B------:R-:W-:Y:S05]  /*1d2b0*/  BSYNC.RECONVERGENT B2 ;  /* 0x0000000000027941 */ /* 0x000fea0003800200 */
.L_x_3099:
        /* <DEDUP_REMOVED lines=13> */
.L_x_3102:
[----:B------:R-:W-:Y:S05]  /*1d390*/  BSYNC.RECONVERGENT B2 ;  /* 0x0000000000027941 */ /* 0x000fea0003800200 */
.L_x_3101:
        /* <DEDUP_REMOVED lines=13> */
.L_x_3104:
[----:B------:R-:W-:Y:S05]  /*1d470*/  BSYNC.RECONVERGENT B2 ;  /* 0x0000000000027941 */ /* 0x000fea0003800200 */
.L_x_3103:
        /* <DEDUP_REMOVED lines=13> */
.L_x_3106:
[----:B------:R-:W-:Y:S05]  /*1d550*/  BSYNC.RECONVERGENT B2 ;  /* 0x0000000000027941 */ /* 0x000fea0003800200 */
.L_x_3105:
        /* <DEDUP_REMOVED lines=13> */
.L_x_3108:
[----:B------:R-:W-:Y:S05]  /*1d630*/  BSYNC.RECONVERGENT B2 ;  /* 0x0000000000027941 */ /* 0x000fea0003800200 */
.L_x_3107:
        /* <DEDUP_REMOVED lines=13> */
.L_x_3110:
[----:B------:R-:W-:Y:S05]  /*1d710*/  BSYNC.RECONVERGENT B2 ;  /* 0x0000000000027941 */ /* 0x000fea0003800200 */
.L_x_3109:
        /* <DEDUP_REMOVED lines=13> */
.L_x_3112:
[----:B------:R-:W-:Y:S05]  /*1d7f0*/  BSYNC.RECONVERGENT B2 ;  /* 0x0000000000027941 */ /* 0x000fea0003800200 */
.L_x_3111:
        /* <DEDUP_REMOVED lines=13> */
.L_x_3114:
[----:B------:R-:W-:Y:S05]  /*1d8d0*/  BSYNC.RECONVERGENT B2 ;  /* 0x0000000000027941 */ /* 0x000fea0003800200 */
.L_x_3113:
        /* <DEDUP_REMOVED lines=13> */
.L_x_3116:
[----:B------:R-:W-:Y:S05]  /*1d9b0*/  BSYNC.RECONVERGENT B2 ;  /* 0x0000000000027941 */ /* 0x000fea0003800200 */
.L_x_3115:
        /* <DEDUP_REMOVED lines=13> */
.L_x_3118:
[----:B------:R-:W-:Y:S05]  /*1da90*/  BSYNC.RECONVERGENT B2 ;  /* 0x0000000000027941 */ /* 0x000fea0003800200 */
.L_x_3117:
        /* <DEDUP_REMOVED lines=13> */
.L_x_3120:
[----:B------:R-:W-:Y:S05]  /*1db70*/  BSYNC.RECONVERGENT B2 ;  /* 0x0000000000027941 */ /* 0x000fea0003800200 */
.L_x_3119:
        /* <DEDUP_REMOVED lines=13> */
.L_x_3122:
[----:B------:R-:W-:Y:S05]  /*1dc50*/  BSYNC.RECONVERGENT B2 ;  /* 0x0000000000027941 */ /* 0x000fea0003800200 */
.L_x_3121:
        /* <DEDUP_REMOVED lines=13> */
.L_x_3124:
[----:B------:R-:W-:Y:S05]  /*1dd30*/  BSYNC.RECONVERGENT B2 ;  /* 0x0000000000027941 */ /* 0x000fea0003800200 */
.L_x_3123:
        /* <DEDUP_REMOVED lines=13> */
.L_x_3126:
[----:B------:R-:W-:Y:S05]  /*1de10*/  BSYNC.RECONVERGENT B2 ;  /* 0x0000000000027941 */ /* 0x000fea0003800200 */
.L_x_3125:
        /* <DEDUP_REMOVED lines=13> */
.L_x_3128:
[----:B------:R-:W-:Y:S05]  /*1def0*/  BSYNC.RECONVERGENT B2 ;  /* 0x0000000000027941 */ /* 0x000fea0003800200 */
.L_x_3127:
        /* <DEDUP_REMOVED lines=13> */
.L_x_3130:
[----:B------:R-:W-:Y:S05]  /*1dfd0*/  BSYNC.RECONVERGENT B2 ;  /* 0x0000000000027941 */ /* 0x000fea0003800200 */
.L_x_3129:
        /* <DEDUP_REMOVED lines=13> */
.L_x_3132:
[----:B------:R-:W-:Y:S05]  /*1e0b0*/  BSYNC.RECONVERGENT B2 ;  /* 0x0000000000027941 */ /* 0x000fea0003800200 */
.L_x_3131:
        /* <DEDUP_REMOVED lines=13> */
.L_x_3134:
[----:B------:R-:W-:Y:S05]  /*1e190*/  BSYNC.RECONVERGENT B2 ;  /* 0x0000000000027941 */ /* 0x000fea0003800200 */
.L_x_3133:
        /* <DEDUP_REMOVED lines=13> */
.L_x_3136:
[----:B------:R-:W-:Y:S05]  /*1e270*/  BSYNC.RECONVERGENT B2 ;  /* 0x0000000000027941 */ /* 0x000fea0003800200 */
.L_x_3135:
        /* <DEDUP_REMOVED lines=10> */
.L_x_3074:
[----:B------:R-:W-:Y:S05]  /*1e320*/  BSYNC.RECONVERGENT B1 ;  /* 0x0000000000017941 */ /* 0x000fea0003800200 */
.L_x_3073:
        /* <DEDUP_REMOVED lines=22> */
.L_x_3140:
[----:B------:R-:W-:Y:S05]  /*1e490*/  BSYNC.RECONVERGENT B2 ;  /* 0x0000000000027941 */ /* 0x000fea0003800200 */
.L_x_3139:
        /* <DEDUP_REMOVED lines=13> */
.L_x_3142:
[----:B------:R-:W-:Y:S05]  /*1e570*/  BSYNC.RECONVERGENT B2 ;  /* 0x0000000000027941 */ /* 0x000fea0003800200 */
.L_x_3141:
        /* <DEDUP_REMOVED lines=13> */
.L_x_3144:
[----:B------:R-:W-:Y:S05]  /*1e650*/  BSYNC.RECONVERGENT B2 ;  /* 0x0000000000027941 */ /* 0x000fea0003800200 */
.L_x_3143:
        /* <DEDUP_REMOVED lines=13> */
.L_x_3146:
[----:B------:R-:W-:Y:S05]  /*1e730*/  BSYNC.RECONVERGENT B2 ;  /* 0x0000000000027941 */ /* 0x000fea0003800200 */
.L_x_3145:
        /* <DEDUP_REMOVED lines=13> */
.L_x_3148:
[----:B------:R-:W-:Y:S05]  /*1e810*/  BSYNC.RECONVERGENT B2 ;  /* 0x0000000000027941 */ /* 0x000fea0003800200 */
.L_x_3147:
        /* <DEDUP_REMOVED lines=13> */
.L_x_3150:
[----:B------:R-:W-:Y:S05]  /*1e8f0*/  BSYNC.RECONVERGENT B2 ;  /* 0x0000000000027941 */ /* 0x000fea0003800200 */
.L_x_3149:
        /* <DEDUP_REMOVED lines=13> */
.L_x_3152:
[----:B------:R-:W-:Y:S05]  /*1e9d0*/  BSYNC.RECONVERGENT B2 ;  /* 0x0000000000027941 */ /* 0x000fea0003800200 */
.L_x_3151:
        /* <DEDUP_REMOVED lines=13> */
.L_x_3154:
[----:B------:R-:W-:Y:S05]  /*1eab0*/  BSYNC.RECONVERGENT B2 ;  /* 0x0000000000027941 */ /* 0x000fea0003800200 */
.L_x_3153:
        /* <DEDUP_REMOVED lines=13> */
.L_x_3156:
[----:B------:R-:W-:Y:S05]  /*1eb90*/  BSYNC.RECONVERGENT B2 ;  /* 0x0000000000027941 */ /* 0x000fea0003800200 */
.L_x_3155:
        /* <DEDUP_REMOVED lines=13> */
.L_x_3158:
[----:B------:R-:W-:Y:S05]  /*1ec70*/  BSYNC.RECONVERGENT B2 ;  /* 0x0000000000027941 */ /* 0x000fea0003800200 */
.L_x_3157:
        /* <DEDUP_REMOVED lines=13> */
.L_x_3160:
[----:B------:R-:W-:Y:S05]  /*1ed50*/  BSYNC.RECONVERGENT B2 ;  /* 0x0000000000027941 */ /* 0x000fea0003800200 */
.L_x_3159:
        /* <DEDUP_REMOVED lines=13> */
.L_x_3162:
[----:B------:R-:W-:Y:S05]  /*1ee30*/  BSYNC.RECONVERGENT B2 ;  /* 0x0000000000027941 */ /* 0x000fea0003800200 */
.L_x_3161:
        /* <DEDUP_REMOVED lines=13> */
.L_x_3164:
[----:B------:R-:W-:Y:S05]  /*1ef10*/  BSYNC.RECONVERGENT B2 ;  /* 0x0000000000027941 */ /* 0x000fea0003800200 */
.L_x_3163:
        /* <DEDUP_REMOVED lines=13> */
.L_x_3166:
[----:B------:R-:W-:Y:S05]  /*1eff0*/  BSYNC.RECONVERGENT B2 ;  /* 0x0000000000027941 */ /* 0x000fea0003800200 */
.L_x_3165:
        /* <DEDUP_REMOVED lines=13> */
.L_x_3168:
[----:B------:R-:W-:Y:S05]  /*1f0d0*/  BSYNC.RECONVERGENT B2 ;  /* 0x0000000000027941 */ /* 0x000fea0003800200 */
.L_x_3167:
        /* <DEDUP_REMOVED lines=13> */
.L_x_3170:
[----:B------:R-:W-:Y:S05]  /*1f1b0*/  BSYNC.RECONVERGENT B2 ;  /* 0x0000000000027941 */ /* 0x000fea0003800200 */
.L_x_3169:
        /* <DEDUP_REMOVED lines=13> */
.L_x_3172:
[----:B------:R-:W-:Y:S05]  /*1f290*/  BSYNC.RECONVERGENT B2 ;  /* 0x0000000000027941 */ /* 0x000fea0003800200 */
.L_x_3171:
        /* <DEDUP_REMOVED lines=13> */
.L_x_3174:
[----:B------:R-:W-:Y:S05]  /*1f370*/  BSYNC.RECONVERGENT B2 ;  /* 0x0000000000027941 */ /* 0x000fea0003800200 */
.L_x_3173:
        /* <DEDUP_REMOVED lines=13> */
.L_x_3176:
[----:B------:R-:W-:Y:S05]  /*1f450*/  BSYNC.RECONVERGENT B2 ;  /* 0x0000000000027941 */ /* 0x000fea0003800200 */
.L_x_3175:
        /* <DEDUP_REMOVED lines=13> */
.L_x_3178:
[----:B------:R-:W-:Y:S05]  /*1f530*/  BSYNC.RECONVERGENT B2 ;  /* 0x0000000000027941 */ /* 0x000fea0003800200 */
.L_x_3177:
        /* <DEDUP_REMOVED lines=13> */
.L_x_3180:
[----:B------:R-:W-:Y:S05]  /*1f610*/  BSYNC.RECONVERGENT B2 ;  /* 0x0000000000027941 */ /* 0x000fea0003800200 */
.L_x_3179:
        /* <DEDUP_REMOVED lines=13> */
.L_x_3182:
[----:B------:R-:W-:Y:S05]  /*1f6f0*/  BSYNC.RECONVERGENT B2 ;  /* 0x0000000000027941 */ /* 0x000fea0003800200 */
.L_x_3181:
        /* <DEDUP_REMOVED lines=13> */
.L_x_3184:
[----:B------:R-:W-:Y:S05]  /*1f7d0*/  BSYNC.RECONVERGENT B2 ;  /* 0x0000000000027941 */ /* 0x000fea0003800200 */
.L_x_3183:
        /* <DEDUP_REMOVED lines=13> */
.L_x_3186:
[----:B------:R-:W-:Y:S05]  /*1f8b0*/  BSYNC.RECONVERGENT B2 ;  /* 0x0000000000027941 */ /* 0x000fea0003800200 */
.L_x_3185:
        /* <DEDUP_REMOVED lines=13> */
.L_x_3188:
[----:B------:R-:W-:Y:S05]  /*1f990*/  BSYNC.RECONVERGENT B2 ;  /* 0x0000000000027941 */ /* 0x000fea0003800200 */
.L_x_3187:
        /* <DEDUP_REMOVED lines=13> */
.L_x_3190:
[----:B------:R-:W-:Y:S05]  /*1fa70*/  BSYNC.RECONVERGENT B2 ;  /* 0x0000000000027941 */ /* 0x000fea0003800200 */
.L_x_3189:
        /* <DEDUP_REMOVED lines=13> */
.L_x_3192:
[----:B------:R-:W-:Y:S05]  /*1fb50*/  BSYNC.RECONVERGENT B2 ;  /* 0x0000000000027941 */ /* 0x000fea0003800200 */
.L_x_3191:
        /* <DEDUP_REMOVED lines=13> */
.L_x_3194:
[----:B------:R-:W-:Y:S05]  /*1fc30*/  BSYNC.RECONVERGENT B2 ;  /* 0x0000000000027941 */ /* 0x000fea0003800200 */
.L_x_3193:
        /* <DEDUP_REMOVED lines=13> */
.L_x_3196:
[----:B------:R-:W-:Y:S05]  /*1fd10*/  BSYNC.RECONVERGENT B2 ;  /* 0x0000000000027941 */ /* 0x000fea0003800200 */
.L_x_3195:
        /* <DEDUP_REMOVED lines=13> */
.L_x_3198:
[----:B------:R-:W-:Y:S05]  /*1fdf0*/  BSYNC.RECONVERGENT B2 ;  /* 0x0000000000027941 */ /* 0x000fea0003800200 */
.L_x_3197:
        /* <DEDUP_REMOVED lines=13> */
.L_x_3200:
[----:B------:R-:W-:Y:S05]  /*1fed0*/  BSYNC.RECONVERGENT B2 ;  /* 0x0000000000027941 */ /* 0x000fea0003800200 */
.L_x_3199:
        /* <DEDUP_REMOVED lines=10> */
.L_x_3138:
[----:B------:R-:W-:Y:S05]  /*1ff80*/  BSYNC.RECONVERGENT B1 ;  /* 0x0000000000017941 */ /* 0x000fea0003800200 */
.L_x_3137:
        /* <DEDUP_REMOVED lines=22> */
.L_x_3204:
[----:B------:R-:W-:Y:S05]  /*200f0*/  BSYNC.RECONVERGENT B2 ;  /* 0x0000000000027941 */ /* 0x000fea0003800200 */
.L_x_3203:
        /* <DEDUP_REMOVED lines=13> */
.L_x_3206:
[----:B------:R-:W-:Y:S05]  /*201d0*/  BSYNC.RECONVERGENT B2 ;  /* 0x0000000000027941 */ /* 0x000fea0003800200 */
.L_x_3205:
        /* <DEDUP_REMOVED lines=13> */
.L_x_3208:
[----:B------:R-:W-:Y:S05]  /*202b0*/  BSYNC.RECONVERGENT B2 ;  /* 0x0000000000027941 */ /* 0x000fea0003800200 */
.L_x_3207:
        /* <DEDUP_REMOVED lines=13> */
.L_x_3210:
[----:B------:R-:W-:Y:S05]  /*20390*/  BSYNC.RECONVERGENT B2 ;  /* 0x0000000000027941 */ /* 0x000fea0003800200 */
.L_x_3209:
        /* <DEDUP_REMOVED lines=13> */
.L_x_3212:
[----:B------:R-:W-:Y:S05]  /*20470*/  BSYNC.RECONVERGENT B2 ;  /* 0x0000000000027941 */ /* 0x000fea0003800200 */
.L_x_3211:
        /* <DEDUP_REMOVED lines=13> */
.L_x_3214:
[----:B------:R-:W-:Y:S05]  /*20550*/  BSYNC.RECONVERGENT B2 ;  /* 0x0000000000027941 */ /* 0x000fea0003800200 */
.L_x_3213:
        /* <DEDUP_REMOVED lines=13> */
.L_x_3216:
[----:B------:R-:W-:Y:S05]  /*20630*/  BSYNC.RECONVERGENT B2 ;  /* 0x0000000000027941 */ /* 0x000fea0003800200 */
.L_x_3215:
        /* <DEDUP_REMOVED lines=13> */
.L_x_3218:
[----:B------:R-:W-:Y:S05]  /*20710*/  BSYNC.RECONVERGENT B2 ;  /* 0x0000000000027941 */ /* 0x000fea0003800200 */
.L_x_3217:
        /* <DEDUP_REMOVED lines=13> */
.L_x_3220:
[----:B------:R-:W-:Y:S05]  /*207f0*/  BSYNC.RECONVERGENT B2 ;  /* 0x0000000000027941 */ /* 0x000fea0003800200 */
.L_x_3219:
        /* <DEDUP_REMOVED lines=13> */
.L_x_3222:
[----:B------:R-:W-:Y:S05]  /*208d0*/  BSYNC.RECONVERGENT B2 ;  /* 0x0000000000027941 */ /* 0x000fea0003800200 */
.L_x_3221:
        /* <DEDUP_REMOVED lines=13> */
.L_x_3224:
[----:B------:R-:W-:Y:S05]  /*209b0*/  BSYNC.RECONVERGENT B2 ;  /* 0x0000000000027941 */ /* 0x000fea0003800200 */
.L_x_3223:
        /* <DEDUP_REMOVED lines=13> */
.L_x_3226:
[----:B------:R-:W-:Y:S05]  /*20a90*/  BSYNC.RECONVERGENT B2 ;  /* 0x0000000000027941 */ /* 0x000fea0003800200 */
.L_x_3225:
        /* <DEDUP_REMOVED lines=13> */
.L_x_3228:
[----:B------:R-:W-:Y:S05]  /*20b70*/  BSYNC.RECONVERGENT B2 ;  /* 0x0000000000027941 */ /* 0x000fea0003800200 */
.L_x_3227:
        /* <DEDUP_REMOVED lines=13> */
.L_x_3230:
[----:B------:R-:W-:Y:S05]  /*20c50*/  BSYNC.RECONVERGENT B2 ;  /* 0x0000000000027941 */ /* 0x000fea0003800200 */
.L_x_3229:
        /* <DEDUP_REMOVED lines=13> */
.L_x_3232:
[----:B------:R-:W-:Y:S05]  /*20d30*/  BSYNC.RECONVERGENT B2 ;  /* 0x0000000000027941 */ /* 0x000fea0003800200 */
.L_x_3231:
        /* <DEDUP_REMOVED lines=13> */
.L_x_3234:
[----:B------:R-:W-:Y:S05]  /*20e10*/  BSYNC.RECONVERGENT B2 ;  /* 0x0000000000027941 */ /* 0x000fea0003800200 */
.L_x_3233:
        /* <DEDUP_REMOVED lines=13> */
.L_x_3236:
[----:B------:R-:W-:Y:S05]  /*20ef0*/  BSYNC.RECONVERGENT B2 ;  /* 0x0000000000027941 */ /* 0x000fea0003800200 */
.L_x_3235:
        /* <DEDUP_REMOVED lines=13> */
.L_x_3238:
[----:B------:R-:W-:Y:S05]  /*20fd0*/  BSYNC.RECONVERGENT B2 ;  /* 0x0000000000027941 */ /* 0x000fea0003800200 */
.L_x_3237:
        /* <DEDUP_REMOVED lines=13> */
.L_x_3240:
[----:B------:R-:W-:Y:S05]  /*210b0*/  BSYNC.RECONVERGENT B2 ;  /* 0x0000000000027941 */ /* 0x000fea0003800200 */
.L_x_3239:
        /* <DEDUP_REMOVED lines=13> */
.L_x_3242:
[----:B------:R-:W-:Y:S05]  /*21190*/  BSYNC.RECONVERGENT B2 ;  /* 0x0000000000027941 */ /* 0x000fea0003800200 */
.L_x_3241:
        /* <DEDUP_REMOVED lines=13> */
.L_x_3244:
[----:B------:R-:W-:Y:S05]  /*21270*/  BSYNC.RECONVERGENT B2 ;  /* 0x0000000000027941 */ /* 0x000fea0003800200 */
.L_x_3243:
        /* <DEDUP_REMOVED lines=13> */
.L_x_3246:
[----:B------:R-:W-:Y:S05]  /*21350*/  BSYNC.RECONVERGENT B2 ;  /* 0x0000000000027941 */ /* 0x000fea0003800200 */
.L_x_3245:
        /* <DEDUP_REMOVED lines=13> */
.L_x_3248:
[----:B------:R-:W-:Y:S05]  /*21430*/  BSYNC.RECONVERGENT B2 ;  /* 0x0000000000027941 */ /* 0x000fea0003800200 */
.L_x_3247:
        /* <DEDUP_REMOVED lines=13> */
.L_x_3250:
[----:B------:R-:W-:Y:S05]  /*21510*/  BSYNC.RECONVERGENT B2 ;  /* 0x0000000000027941 */ /* 0x000fea0003800200 */
.L_x_3249:
        /* <DEDUP_REMOVED lines=13> */
.L_x_3252:
[----:B------:R-:W-:Y:S05]  /*215f0*/  BSYNC.RECONVERGENT B2 ;  /* 0x0000000000027941 */ /* 0x000fea0003800200 */
.L_x_3251:
        /* <DEDUP_REMOVED lines=13> */
.L_x_3254:
[----:B------:R-:W-:Y:S05]  /*216d0*/  BSYNC.RECONVERGENT B2 ;  /* 0x0000000000027941 */ /* 0x000fea0003800200 */
.L_x_3253:
        /* <DEDUP_REMOVED lines=13> */
.L_x_3256:
[----:B------:R-:W-:Y:S05]  /*217b0*/  BSYNC.RECONVERGENT B2 ;  /* 0x0000000000027941 */ /* 0x000fea0003800200 */
.L_x_3255:
        /* <DEDUP_REMOVED lines=13> */
.L_x_3258:
[----:B------:R-:W-:Y:S05]  /*21890*/  BSYNC.RECONVERGENT B2 ;  /* 0x0000000000027941 */ /* 0x000fea0003800200 */
.L_x_3257:
        /* <DEDUP_REMOVED lines=13> */
.L_x_3260:
[----:B------:R-:W-:Y:S05]  /*21970*/  BSYNC.RECONVERGENT B2 ;  /* 0x0000000000027941 */ /* 0x000fea0003800200 */
.L_x_3259:
        /* <DEDUP_REMOVED lines=13> */
.L_x_3262:
[----:B------:R-:W-:Y:S05]  /*21a50*/  BSYNC.RECONVERGENT B2 ;  /* 0x0000000000027941 */ /* 0x000fea0003800200 */
.L_x_3261:
        /* <DEDUP_REMOVED lines=13> */
.L_x_3264:
[----:B------:R-:W-:Y:S05]  /*21b30*/  BSYNC.RECONVERGENT B2 ;  /* 0x0000000000027941 */ /* 0x000fea0003800200 */
.L_x_3263:
        /* <DEDUP_REMOVED lines=10> */
.L_x_3202:
[----:B------:R-:W-:Y:S05]  /*21be0*/  BSYNC.RECONVERGENT B1 ;  /* 0x0000000000017941 */ /* 0x000fea0003800200 */
.L_x_3201:
        /* <DEDUP_REMOVED lines=22> */
.L_x_3268:
[----:B------:R-:W-:Y:S05]  /*21d50*/  BSYNC.RECONVERGENT B2 ;  /* 0x0000000000027941 */ /* 0x000fea0003800200 */
.L_x_3267:
        /* <DEDUP_REMOVED lines=13> */
.L_x_3270:
[----:B------:R-:W-:Y:S05]  /*21e30*/  BSYNC.RECONVERGENT B2 ;  /* 0x0000000000027941 */ /* 0x000fea0003800200 */
.L_x_3269:
        /* <DEDUP_REMOVED lines=13> */
.L_x_3272:
[----:B------:R-:W-:Y:S05]  /*21f10*/  BSYNC.RECONVERGENT B2 ;  /* 0x0000000000027941 */ /* 0x000fea0003800200 */
.L_x_3271:
        /* <DEDUP_REMOVED lines=13> */
.L_x_3274:
[----:B------:R-:W-:Y:S05]  /*21ff0*/  BSYNC.RECONVERGENT B2 ;  /* 0x0000000000027941 */ /* 0x000fea0003800200 */
.L_x_3273:
        /* <DEDUP_REMOVED lines=13> */
.L_x_3276:
[----:B------:R-:W-:Y:S05]  /*220d0*/  BSYNC.RECONVERGENT B2 ;  /* 0x0000000000027941 */ /* 0x000fea0003800200 */
.L_x_3275:
        /* <DEDUP_REMOVED lines=13> */
.L_x_3278:
[----:B------:R-:W-:Y:S05]  /*221b0*/  BSYNC.RECONVERGENT B2 ;  /* 0x0000000000027941 */ /* 0x000fea0003800200 */
.L_x_3277:
        /* <DEDUP_REMOVED lines=13> */
.L_x_3280:
[----:B------:R-:W-:Y:S05]  /*22290*/  BSYNC.RECONVERGENT B2 ;  /* 0x0000000000027941 */ /* 0x000fea0003800200 */
.L_x_3279:
        /* <DEDUP_REMOVED lines=13> */
.L_x_3282:
[----:B------:R-:W-:Y:S05]  /*22370*/  BSYNC.RECONVERGENT B2 ;  /* 0x0000000000027941 */ /* 0x000fea0003800200 */
.L_x_3281:
        /* <DEDUP_REMOVED lines=13> */
.L_x_3284:
[----:B------:R-:W-:Y:S05]  /*22450*/  BSYNC.RECONVERGENT B2 ;  /* 0x0000000000027941 */ /* 0x000fea0003800200 */
.L_x_3283:
        /* <DEDUP_REMOVED lines=13> */
.L_x_3286:
[----:B------:R-:W-:Y:S05]  /*22530*/  BSYNC.RECONVERGENT B2 ;  /* 0x0000000000027941 */ /* 0x000fea0003800200 */
.L_x_3285:
        /* <DEDUP_REMOVED lines=13> */
.L_x_3288:
[----:B------:R-:W-:Y:S05]  /*22610*/  BSYNC.RECONVERGENT B2 ;  /* 0x0000000000027941 */ /* 0x000fea0003800200 */
.L_x_3287:
        /* <DEDUP_REMOVED lines=13> */
.L_x_3290:
[----:B------:R-:W-:Y:S05]  /*226f0*/  BSYNC.RECONVERGENT B2 ;  /* 0x0000000000027941 */ /* 0x000fea0003800200 */
.L_x_3289:
        /* <DEDUP_REMOVED lines=13> */
.L_x_3292:
[----:B------:R-:W-:Y:S05]  /*227d0*/  BSYNC.RECONVERGENT B2 ;  /* 0x0000000000027941 */ /* 0x000fea0003800200 */
.L_x_3291:
        /* <DEDUP_REMOVED lines=13> */
.L_x_3294:
[----:B------:R-:W-:Y:S05]  /*228b0*/  BSYNC.RECONVERGENT B2 ;  /* 0x0000000000027941 */ /* 0x000fea0003800200 */
.L_x_3293:
        /* <DEDUP_REMOVED lines=13> */
.L_x_3296:
[----:B------:R-:W-:Y:S05]  /*22990*/  BSYNC.RECONVERGENT B2 ;  /* 0x0000000000027941 */ /* 0x000fea0003800200 */
.L_x_3295:
        /* <DEDUP_REMOVED lines=13> */
.L_x_3298:
[----:B------:R-:W-:Y:S05]  /*22a70*/  BSYNC.RECONVERGENT B2 ;  /* 0x0000000000027941 */ /* 0x000fea0003800200 */
.L_x_3297:
        /* <DEDUP_REMOVED lines=13> */
.L_x_3300:
[----:B------:R-:W-:Y:S05]  /*22b50*/  BSYNC.RECONVERGENT B2 ;  /* 0x0000000000027941 */ /* 0x000fea0003800200 */
.L_x_3299:
        /* <DEDUP_REMOVED lines=13> */
.L_x_3302:
[----:B------:R-:W-:Y:S05]  /*22c30*/  BSYNC.RECONVERGENT B2 ;  /* 0x0000000000027941 */ /* 0x000fea0003800200 */
.L_x_3301:
        /* <DEDUP_REMOVED lines=13> */
.L_x_3304:
[----:B------:R-:W-:Y:S05]  /*22d10*/  BSYNC.RECONVERGENT B2 ;  /* 0x0000000000027941 */ /* 0x000fea0003800200 */
.L_x_3303:
        /* <DEDUP_REMOVED lines=13> */
.L_x_3306:
[----:B------:R-:W-:Y:S05]  /*22df0*/  BSYNC.RECONVERGENT B2 ;  /* 0x0000000000027941 */ /* 0x000fea0003800200 */
.L_x_3305:
        /* <DEDUP_REMOVED lines=13> */
.L_x_3308:
[----:B------:R-:W-:Y:S05]  /*22ed0*/  BSYNC.RECONVERGENT B2 ;  /* 0x0000000000027941 */ /* 0x000fea0003800200 */
.L_x_3307:
        /* <DEDUP_REMOVED lines=13> */
.L_x_3310:
[----:B------:R-:W-:Y:S05]  /*22fb0*/  BSYNC.RECONVERGENT B2 ;  /* 0x0000000000027941 */ /* 0x000fea0003800200 */
.L_x_3309:
        /* <DEDUP_REMOVED lines=13> */
.L_x_3312:
[----:B------:R-:W-:Y:S05]  /*23090*/  BSYNC.RECONVERGENT B2 ;  /* 0x0000000000027941 */ /* 0x000fea0003800200 */
.L_x_3311:
        /* <DEDUP_REMOVED lines=13> */
.L_x_3314:
[----:B------:R-:W-:Y:S05]  /*23170*/  BSYNC.RECONVERGENT B2 ;  /* 0x0000000000027941 */ /* 0x000fea0003800200 */
.L_x_3313:
        /* <DEDUP_REMOVED lines=13> */
.L_x_3316:
[----:B------:R-:W-:Y:S05]  /*23250*/  BSYNC.RECONVERGENT B2 ;  /* 0x0000000000027941 */ /* 0x000fea0003800200 */
.L_x_3315:
        /* <DEDUP_REMOVED lines=13> */
.L_x_3318:
[----:B------:R-:W-:Y:S05]  /*23330*/  BSYNC.RECONVERGENT B2 ;  /* 0x0000000000027941 */ /* 0x000fea0003800200 */
.L_x_3317:
        /* <DEDUP_REMOVED lines=13> */
.L_x_3320:
[----:B------:R-:W-:Y:S05]  /*23410*/  BSYNC.RECONVERGENT B2 ;  /* 0x0000000000027941 */ /* 0x000fea0003800200 */
.L_x_3319:
        /* <DEDUP_REMOVED lines=13> */
.L_x_3322:
[----:B------:R-:W-:Y:S05]  /*234f0*/  BSYNC.RECONVERGENT B2 ;  /* 0x0000000000027941 */ /* 0x000fea0003800200 */
.L_x_3321:
        /* <DEDUP_REMOVED lines=13> */
.L_x_3324:
[----:B------:R-:W-:Y:S05]  /*235d0*/  BSYNC.RECONVERGENT B2 ;  /* 0x0000000000027941 */ /* 0x000fea0003800200 */
.L_x_3323:
        /* <DEDUP_REMOVED lines=13> */
.L_x_3326:
[----:B------:R-:W-:Y:S05]  /*236b0*/  BSYNC.RECONVERGENT B2 ;  /* 0x0000000000027941 */ /* 0x000fea0003800200 */
.L_x_3325:
        /* <DEDUP_REMOVED lines=13> */
.L_x_3328:
[----:B------:R-:W-:Y:S05]  /*23790*/  BSYNC.RECONVERGENT B2 ;  /* 0x0000000000027941 */ /* 0x000fea0003800200 */
.L_x_3327:
        /* <DEDUP_REMOVED lines=10> */
.L_x_3266:
[----:B------:R-:W-:Y:S05]  /*23840*/  BSYNC.RECONVERGENT B1 ;  /* 0x0000000000017941 */ /* 0x000fea0003800200 */
.L_x_3265:
        /* <DEDUP_REMOVED lines=22> */
.L_x_3332:
[----:B------:R-:W-:Y:S05]  /*239b0*/  BSYNC.RECONVERGENT B2 ;  /* 0x0000000000027941 */ /* 0x000fea0003800200 */
.L_x_3331:
        /* <DEDUP_REMOVED lines=13> */
.L_x_3334:
[----:B------:R-:W-:Y:S05]  /*23a90*/  BSYNC.RECONVERGENT B2 ;  /* 0x0000000000027941 */ /* 0x000fea0003800200 */
.L_x_3333:
        /* <DEDUP_REMOVED lines=13> */
.L_x_3336:
[----:B------:R-:W-:Y:S05]  /*23b70*/  BSYNC.RECONVERGENT B2 ;  /* 0x0000000000027941 */ /* 0x000fea0003800200 */
.L_x_3335:
        /* <DEDUP_REMOVED lines=13> */
.L_x_3338:
[----:B------:R-:W-:Y:S05]  /*23c50*/  BSYNC.RECONVERGENT B2 ;  /* 0x0000000000027941 */ /* 0x000fea0003800200 */
.L_x_3337:
        /* <DEDUP_REMOVED lines=13> */
.L_x_3340:
[----:B------:R-:W-:Y:S05]  /*23d30*/  BSYNC.RECONVERGENT B2 ;  /* 0x0000000000027941 */ /* 0x000fea0003800200 */
.L_x_3339:
        /* <DEDUP_REMOVED lines=13> */
.L_x_3342:
[----:B------:R-:W-:Y:S05]  /*23e10*/  BSYNC.RECONVERGENT B2 ;  /* 0x0000000000027941 */ /* 0x000fea0003800200 */
.L_x_3341:
        /* <DEDUP_REMOVED lines=13> */
.L_x_3344:
[----:B------:R-:W-:Y:S05]  /*23ef0*/  BSYNC.RECONVERGENT B2 ;  /* 0x0000000000027941 */ /* 0x000fea0003800200 */
.L_x_3343:
        /* <DEDUP_REMOVED lines=13> */
.L_x_3346:
[----:B------:R-:W-:Y:S05]  /*23fd0*/  BSYNC.RECONVERGENT B2 ;  /* 0x0000000000027941 */ /* 0x000fea0003800200 */
.L_x_3345:
        /* <DEDUP_REMOVED lines=13> */
.L_x_3348:
[----:B------:R-:W-:Y:S05]  /*240b0*/  BSYNC.RECONVERGENT B2 ;  /* 0x0000000000027941 */ /* 0x000fea0003800200 */
.L_x_3347:
        /* <DEDUP_REMOVED lines=13> */
.L_x_3350:
[----:B------:R-:W-:Y:S05]  /*24190*/  BSYNC.RECONVERGENT B2 ;  /* 0x0000000000027941 */ /* 0x000fea0003800200 */
.L_x_3349:
        /* <DEDUP_REMOVED lines=13> */
.L_x_3352:
[----:B------:R-:W-:Y:S05]  /*24270*/  BSYNC.RECONVERGENT B2 ;  /* 0x0000000000027941 */ /* 0x000fea0003800200 */
.L_x_3351:
        /* <DEDUP_REMOVED lines=13> */
.L_x_3354:
[----:B------:R-:W-:Y:S05]  /*24350*/  BSYNC.RECONVERGENT B2 ;  /* 0x0000000000027941 */ /* 0x000fea0003800200 */
.L_x_3353:
        /* <DEDUP_REMOVED lines=13> */
.L_x_3356:
[----:B------:R-:W-:Y:S05]  /*24430*/  BSYNC.RECONVERGENT B2 ;  /* 0x0000000000027941 */ /* 0x000fea0003800200 */
.L_x_3355:
        /* <DEDUP_REMOVED lines=13> */
.L_x_3358:
[----:B------:R-:W-:Y:S05]  /*24510*/  BSYNC.RECONVERGENT B2 ;  /* 0x0000000000027941 */ /* 0x000fea0003800200 */
.L_x_3357:
        /* <DEDUP_REMOVED lines=13> */
.L_x_3360:
[----:B------:R-:W-:Y:S05]  /*245f0*/  BSYNC.RECONVERGENT B2 ;  /* 0x0000000000027941 */ /* 0x000fea0003800200 */
.L_x_3359:
        /* <DEDUP_REMOVED lines=13> */
.L_x_3362:
[----:B------:R-:W-:Y:S05]  /*246d0*/  BSYNC.RECONVERGENT B2 ;  /* 0x0000000000027941 */ /* 0x000fea0003800200 */
.L_x_3361:
        /* <DEDUP_REMOVED lines=13> */
.L_x_3364:
[----:B------:R-:W-:Y:S05]  /*247b0*/  BSYNC.RECONVERGENT B2 ;  /* 0x0000000000027941 */ /* 0x000fea0003800200 */
.L_x_3363:
        /* <DEDUP_REMOVED lines=13> */
.L_x_3366:
[----:B------:R-:W-:Y:S05]  /*24890*/  BSYNC.RECONVERGENT B2 ;  /* 0x0000000000027941 */ /* 0x000fea0003800200 */
.L_x_3365:
        /* <DEDUP_REMOVED lines=13> */
.L_x_3368:
[----:B------:R-:W-:Y:S05]  /*24970*/  BSYNC.RECONVERGENT B2 ;  /* 0x0000000000027941 */ /* 0x000fea0003800200 */
.L_x_3367:
        /* <DEDUP_REMOVED lines=13> */
.L_x_3370:
[----:B------:R-:W-:Y:S05]  /*24a50*/  BSYNC.RECONVERGENT B2 ;  /* 0x0000000000027941 */ /* 0x000fea0003800200 */
.L_x_3369:
        /* <DEDUP_REMOVED lines=13> */
.L_x_3372:
[----:B------:R-:W-:Y:S05]  /*24b30*/  BSYNC.RECONVERGENT B2 ;  /* 0x0000000000027941 */ /* 0x000fea0003800200 */
.L_x_3371:
        /* <DEDUP_REMOVED lines=13> */
.L_x_3374:
[----:B------:R-:W-:Y:S05]  /*24c10*/  BSYNC.RECONVERGENT B2 ;  /* 0x0000000000027941 */ /* 0x000fea0003800200 */
.L_x_3373:
        /* <DEDUP_REMOVED lines=13> */
.L_x_3376:
[----:B------:R-:W-:Y:S05]  /*24cf0*/  BSYNC.RECONVERGENT B2 ;  /* 0x0000000000027941 */ /* 0x000fea0003800200 */
.L_x_3375:
        /* <DEDUP_REMOVED lines=13> */
.L_x_3378:
[----:B------:R-:W-:Y:S05]  /*24dd0*/  BSYNC.RECONVERGENT B2 ;  /* 0x0000000000027941 */ /* 0x000fea0003800200 */
.L_x_3377:
        /* <DEDUP_REMOVED lines=13> */
.L_x_3380:
[----:B------:R-:W-:Y:S05]  /*24eb0*/  BSYNC.RECONVERGENT B2 ;  /* 0x0000000000027941 */ /* 0x000fea0003800200 */
.L_x_3379:
        /* <DEDUP_REMOVED lines=13> */
.L_x_3382:
[----:B------:R-:W-:Y:S05]  /*24f90*/  BSYNC.RECONVERGENT B2 ;  /* 0x0000000000027941 */ /* 0x000fea0003800200 */
.L_x_3381:
        /* <DEDUP_REMOVED lines=13> */
.L_x_3384:
[----:B------:R-:W-:Y:S05]  /*25070*/  BSYNC.RECONVERGENT B2 ;  /* 0x0000000000027941 */ /* 0x000fea0003800200 */
.L_x_3383:
        /* <DEDUP_REMOVED lines=13> */
.L_x_3386:
[----:B------:R-:W-:Y:S05]  /*25150*/  BSYNC.RECONVERGENT B2 ;  /* 0x0000000000027941 */ /* 0x000fea0003800200 */
.L_x_3385:
        /* <DEDUP_REMOVED lines=13> */
.L_x_3388:
[----:B------:R-:W-:Y:S05]  /*25230*/  BSYNC.RECONVERGENT B2 ;  /* 0x0000000000027941 */ /* 0x000fea0003800200 */
.L_x_3387:
        /* <DEDUP_REMOVED lines=13> */
.L_x_3390:
[----:B------:R-:W-:Y:S05]  /*25310*/  BSYNC.RECONVERGENT B2 ;  /* 0x0000000000027941 */ /* 0x000fea0003800200 */
.L_x_3389:
        /* <DEDUP_REMOVED lines=13> */
.L_x_3392:
[----:B------:R-:W-:Y:S05]  /*253f0*/  BSYNC.RECONVERGENT B2 ;  /* 0x0000000000027941 */ /* 0x000fea0003800200 */
.L_x_3391:
        /* <DEDUP_REMOVED lines=10> */
.L_x_3330:
[----:B------:R-:W-:Y:S05]  /*254a0*/  BSYNC.RECONVERGENT B1 ;  /* 0x0000000000017941 */ /* 0x000fea0003800200 */
.L_x_3329:
        /* <DEDUP_REMOVED lines=22> */
.L_x_3396:
[----:B------:R-:W-:Y:S05]  /*25610*/  BSYNC.RECONVERGENT B2 ;  /* 0x0000000000027941 */ /* 0x000fea0003800200 */
.L_x_3395:
        /* <DEDUP_REMOVED lines=13> */
.L_x_3398:
[----:B------:R-:W-:Y:S05]  /*256f0*/  BSYNC.RECONVERGENT B2 ;  /* 0x0000000000027941 */ /* 0x000fea0003800200 */
.L_x_3397:
        /* <DEDUP_REMOVED lines=13> */
.L_x_3400:
[----:B------:R-:W-:Y:S05]  /*257d0*/  BSYNC.RECONVERGENT B2 ;  /* 0x0000000000027941 */ /* 0x000fea0003800200 */
.L_x_3399:
        /* <DEDUP_REMOVED lines=13> */
.L_x_3402:
[----:B------:R-:W-:Y:S05]  /*258b0*/  BSYNC.RECONVERGENT B2 ;  /* 0x0000000000027941 */ /* 0x000fea0003800200 */
.L_x_3401:
        /* <DEDUP_REMOVED lines=13> */
.L_x_3404:
[----:B------:R-:W-:Y:S05]  /*25990*/  BSYNC.RECONVERGENT B2 ;  /* 0x0000000000027941 */ /* 0x000fea0003800200 */
.L_x_3403:
        /* <DEDUP_REMOVED lines=13> */
.L_x_3406:
[----:B------:R-:W-:Y:S05]  /*25a70*/  BSYNC.RECONVERGENT B2 ;  /* 0x0000000000027941 */ /* 0x000fea0003800200 */
.L_x_3405:
        /* <DEDUP_REMOVED lines=13> */
.L_x_3408:
[----:B------:R-:W-:Y:S05]  /*25b50*/  BSYNC.RECONVERGENT B2 ;  /* 0x0000000000027941 */ /* 0x000fea0003800200 */
.L_x_3407:
        /* <DEDUP_REMOVED lines=13> */
.L_x_3410:
[----:B------:R-:W-:Y:S05]  /*25c30*/  BSYNC.RECONVERGENT B2 ;  /* 0x0000000000027941 */ /* 0x000fea0003800200 */
.L_x_3409:
        /* <DEDUP_REMOVED lines=13> */
.L_x_3412:
[----:B------:R-:W-:Y:S05]  /*25d10*/  BSYNC.RECONVERGENT B2 ;  /* 0x0000000000027941 */ /* 0x000fea0003800200 */
.L_x_3411:
        /* <DEDUP_REMOVED lines=13> */
.L_x_3414:
[----:B------:R-:W-:Y:S05]  /*25df0*/  BSYNC.RECONVERGENT B2 ;  /* 0x0000000000027941 */ /* 0x000fea0003800200 */
.L_x_3413:
        /* <DEDUP_REMOVED lines=13> */
.L_x_3416:
[----:B------:R-:W-:Y:S05]  /*25ed0*/  BSYNC.RECONVERGENT B2 ;  /* 0x0000000000027941 */ /* 0x000fea0003800200 */
.L_x_3415:
        /* <DEDUP_REMOVED lines=13> */
.L_x_3418:
[----:B------:R-:W-:Y:S05]  /*25fb0*/  BSYNC.RECONVERGENT B2 ;  /* 0x0000000000027941 */ /* 0x000fea0003800200 */
.L_x_3417:
        /* <DEDUP_REMOVED lines=13> */
.L_x_3420:
[----:B------:R-:W-:Y:S05]  /*26090*/  BSYNC.RECONVERGENT B2 ;  /* 0x0000000000027941 */ /* 0x000fea0003800200 */
.L_x_3419:
        /* <DEDUP_REMOVED lines=13> */
.L_x_3422:
[----:B------:R-:W-:Y:S05]  /*26170*/  BSYNC.RECONVERGENT B2 ;  /* 0x0000000000027941 */ /* 0x000fea0003800200 */
.L_x_3421:
        /* <DEDUP_REMOVED lines=13> */
.L_x_3424:
[----:B------:R-:W-:Y:S05]  /*26250*/  BSYNC.RECONVERGENT B2 ;  /* 0x0000000000027941 */ /* 0x000fea0003800200 */
.L_x_3423:
        /* <DEDUP_REMOVED lines=13> */
.L_x_3426:
[----:B------:R-:W-:Y:S05]  /*26330*/  BSYNC.RECONVERGENT B2 ;  /* 0x0000000000027941 */ /* 0x000fea0003800200 */
.L_x_3425:
        /* <DEDUP_REMOVED lines=13> */
.L_x_3428:
[----:B------:R-:W-:Y:S05]  /*26410*/  BSYNC.RECONVERGENT B2 ;  /* 0x0000000000027941 */ /* 0x000fea0003800200 */
.L_x_3427:
        /* <DEDUP_REMOVED lines=13> */
.L_x_3430:
[----:B------:R-:W-:Y:S05]  /*264f0*/  BSYNC.RECONVERGENT B2 ;  /* 0x0000000000027941 */ /* 0x000fea0003800200 */
.L_x_3429:
        /* <DEDUP_REMOVED lines=13> */
.L_x_3432:
[----:B------:R-:W-:Y:S05]  /*265d0*/  BSYNC.RECONVERGENT B2 ;  /* 0x0000000000027941 */ /* 0x000fea0003800200 */
.L_x_3431:
        /* <DEDUP_REMOVED lines=13> */
.L_x_3434:
[----:B------:R-:W-:Y:S05]  /*266b0*/  BSYNC.RECONVERGENT B2 ;  /* 0x0000000000027941 */ /* 0x000fea0003800200 */
.L_x_3433:
        /* <DEDUP_REMOVED lines=13> */
.L_x_3436:
[----:B------:R-:W-:Y:S05]  /*26790*/  BSYNC.RECONVERGENT B2 ;  /* 0x0000000000027941 */ /* 0x000fea0003800200 */
.L_x_3435:
        /* <DEDUP_REMOVED lines=13> */
.L_x_3438:
[----:B------:R-:W-:Y:S05]  /*26870*/  BSYNC.RECONVERGENT B2 ;  /* 0x0000000000027941 */ /* 0x000fea0003800200 */
.L_x_3437:
        /* <DEDUP_REMOVED lines=13> */
.L_x_3440:
[----:B------:R-:W-:Y:S05]  /*26950*/  BSYNC.RECONVERGENT B2 ;  /* 0x0000000000027941 */ /* 0x000fea0003800200 */
.L_x_3439:
        /* <DEDUP_REMOVED lines=13> */
.L_x_3442:
[----:B------:R-:W-:Y:S05]  /*26a30*/  BSYNC.RECONVERGENT B2 ;  /* 0x0000000000027941 */ /* 0x000fea0003800200 */
.L_x_3441:
        /* <DEDUP_REMOVED lines=13> */
.L_x_3444:
[----:B------:R-:W-:Y:S05]  /*26b10*/  BSYNC.RECONVERGENT B2 ;  /* 0x0000000000027941 */ /* 0x000fea0003800200 */
.L_x_3443:
        /* <DEDUP_REMOVED lines=13> */
.L_x_3446:
[----:B------:R-:W-:Y:S05]  /*26bf0*/  BSYNC.RECONVERGENT B2 ;  /* 0x0000000000027941 */ /* 0x000fea0003800200 */
.L_x_3445:
        /* <DEDUP_REMOVED lines=13> */
.L_x_3448:
[----:B------:R-:W-:Y:S05]  /*26cd0*/  BSYNC.RECONVERGENT B2 ;  /* 0x0000000000027941 */ /* 0x000fea0003800200 */
.L_x_3447:
        /* <DEDUP_REMOVED lines=13> */
.L_x_3450:
[----:B------:R-:W-:Y:S05]  /*26db0*/  BSYNC.RECONVERGENT B2 ;  /* 0x0000000000027941 */ /* 0x000fea0003800200 */
.L_x_3449:
        /* <DEDUP_REMOVED lines=13> */
.L_x_3452:
[----:B------:R-:W-:Y:S05]  /*26e90*/  BSYNC.RECONVERGENT B2 ;  /* 0x0000000000027941 */ /* 0x000fea0003800200 */
.L_x_3451:
        /* <DEDUP_REMOVED lines=13> */
.L_x_3454:
[----:B------:R-:W-:Y:S05]  /*26f70*/  BSYNC.RECONVERGENT B2 ;  /* 0x0000000000027941 */ /* 0x000fea0003800200 */
.L_x_3453:
        /* <DEDUP_REMOVED lines=13> */
.L_x_3456:
[----:B------:R-:W-:Y:S05]  /*27050*/  BSYNC.RECONVERGENT B2 ;  /* 0x0000000000027941 */ /* 0x000fea0003800200 */
.L_x_3455:
        /* <DEDUP_REMOVED lines=10> */
.L_x_3394:
[----:B------:R-:W-:Y:S05]  /*27100*/  BSYNC.RECONVERGENT B1 ;  /* 0x0000000000017941 */ /* 0x000fea0003800200 */
.L_x_3393:
        /* <DEDUP_REMOVED lines=22> */
.L_x_3460:
[----:B------:R-:W-:Y:S05]  /*27270*/  BSYNC.RECONVERGENT B2 ;  /* 0x0000000000027941 */ /* 0x000fea0003800200 */
.L_x_3459:
        /* <DEDUP_REMOVED lines=13> */
.L_x_3462:
[----:B------:R-:W-:Y:S05]  /*27350*/  BSYNC.RECONVERGENT B2 ;  /* 0x0000000000027941 */ /* 0x000fea0003800200 */
.L_x_3461:
        /* <DEDUP_REMOVED lines=13> */
.L_x_3464:
[----:B------:R-:W-:Y:S05]  /*27430*/  BSYNC.RECONVERGENT B2 ;  /* 0x0000000000027941 */ /* 0x000fea0003800200 */
.L_x_3463:
        /* <DEDUP_REMOVED lines=13> */
.L_x_3466:
[----:B------:R-:W-:Y:S05]  /*27510*/  BSYNC.RECONVERGENT B2 ;  /* 0x0000000000027941 */ /* 0x000fea0003800200 */
.L_x_3465:
        /* <DEDUP_REMOVED lines=13> */
.L_x_3468:
[----:B------:R-:W-:Y:S05]  /*275f0*/  BSYNC.RECONVERGENT B2 ;  /* 0x0000000000027941 */ /* 0x000fea0003800200 */
.L_x_3467:
        /* <DEDUP_REMOVED lines=13> */
.L_x_3470:
[----:B------:R-:W-:Y:S05]  /*276d0*/  BSYNC.RECONVERGENT B2 ;  /* 0x0000000000027941 */ /* 0x000fea0003800200 */
.L_x_3469:
        /* <DEDUP_REMOVED lines=13> */
.L_x_3472:
[----:B------:R-:W-:Y:S05]  /*277b0*/  BSYNC.RECONVERGENT B2 ;  /* 0x0000000000027941 */ /* 0x000fea0003800200 */
.L_x_3471:
        /* <DEDUP_REMOVED lines=13> */
.L_x_3474:
[----:B------:R-:W-:Y:S05]  /*27890*/  BSYNC.RECONVERGENT B2 ;  /* 0x0000000000027941 */ /* 0x000fea0003800200 */
.L_x_3473:
        /* <DEDUP_REMOVED lines=13> */
.L_x_3476:
[----:B------:R-:W-:Y:S05]  /*27970*/  BSYNC.RECONVERGENT B2 ;  /* 0x0000000000027941 */ /* 0x000fea0003800200 */
.L_x_3475:
        /* <DEDUP_REMOVED lines=13> */
.L_x_3478:
[----:B------:R-:W-:Y:S05]  /*27a50*/  BSYNC.RECONVERGENT B2 ;  /* 0x0000000000027941 */ /* 0x000fea0003800200 */
.L_x_3477:
        /* <DEDUP_REMOVED lines=13> */
.L_x_3480:
[----:B------:R-:W-:Y:S05]  /*27b30*/  BSYNC.RECONVERGENT B2 ;  /* 0x0000000000027941 */ /* 0x000fea0003800200 */
.L_x_3479:
        /* <DEDUP_REMOVED lines=13> */
.L_x_3482:
[----:B------:R-:W-:Y:S05]  /*27c10*/  BSYNC.RECONVERGENT B2 ;  /* 0x0000000000027941 */ /* 0x000fea0003800200 */
.L_x_3481:
        /* <DEDUP_REMOVED lines=13> */
.L_x_3484:
[----:B------:R-:W-:Y:S05]  /*27cf0*/  BSYNC.RECONVERGENT B2 ;  /* 0x0000000000027941 */ /* 0x000fea0003800200 */
.L_x_3483:
        /* <DEDUP_REMOVED lines=13> */
.L_x_3486:
[----:B------:R-:W-:Y:S05]  /*27dd0*/  BSYNC.RECONVERGENT B2 ;  /* 0x0000000000027941 */ /* 0x000fea0003800200 */
.L_x_3485:
        /* <DEDUP_REMOVED lines=13> */
.L_x_3488:
[----:B------:R-:W-:Y:S05]  /*27eb0*/  BSYNC.RECONVERGENT B2 ;  /* 0x0000000000027941 */ /* 0x000fea0003800200 */
.L_x_3487:
        /* <DEDUP_REMOVED lines=13> */
.L_x_3490:
[----:B------:R-:W-:Y:S05]  /*27f90*/  BSYNC.RECONVERGENT B2 ;  /* 0x0000000000027941 */ /* 0x000fea0003800200 */
.L_x_3489:
        /* <DEDUP_REMOVED lines=13> */
.L_x_3492:
[----:B------:R-:W-:Y:S05]  /*28070*/  BSYNC.RECONVERGENT B2 ;  /* 0x0000000000027941 */ /* 0x000fea0003800200 */
.L_x_3491:
        /* <DEDUP_REMOVED lines=13> */
.L_x_3494:
[----:B------:R-:W-:Y:S05]  /*28150*/  BSYNC.RECONVERGENT B2 ;  /* 0x0000000000027941 */ /* 0x000fea0003800200 */
.L_x_3493:
        /* <DEDUP_REMOVED lines=13> */
.L_x_3496:
[----:B------:R-:W-:Y:S05]  /*28230*/  BSYNC.RECONVERGENT B2 ;  /* 0x0000000000027941 */ /* 0x000fea0003800200 */
.L_x_3495:
        /* <DEDUP_REMOVED lines=13> */
.L_x_3498:
[----:B------:R-:W-:Y:S05]  /*28310*/  BSYNC.RECONVERGENT B2 ;  /* 0x0000000000027941 */ /* 0x000fea0003800200 */
.L_x_3497:
        /* <DEDUP_REMOVED lines=13> */
.L_x_3500:
[----:B------:R-:W-:Y:S05]  /*283f0*/  BSYNC.RECONVERGENT B2 ;  /* 0x0000000000027941 */ /* 0x000fea0003800200 */
.L_x_3499:
        /* <DEDUP_REMOVED lines=13> */
.L_x_3502:
[----:B------:R-:W-:Y:S05]  /*284d0*/  BSYNC.RECONVERGENT B2 ;  /* 0x0000000000027941 */ /* 0x000fea0003800200 */
.L_x_3501:
        /* <DEDUP_REMOVED lines=13> */
.L_x_3504:
[----:B------:R-:W-:Y:S05]  /*285b0*/  BSYNC.RECONVERGENT B2 ;  /* 0x0000000000027941 */ /* 0x000fea0003800200 */
.L_x_3503:
        /* <DEDUP_REMOVED lines=13> */
.L_x_3506:
[----:B------:R-:W-:Y:S05]  /*28690*/  BSYNC.RECONVERGENT B2 ;  /* 0x0000000000027941 */ /* 0x000fea0003800200 */
.L_x_3505:
        /* <DEDUP_REMOVED lines=13> */
.L_x_3508:
[----:B------:R-:W-:Y:S05]  /*28770*/  BSYNC.RECONVERGENT B2 ;  /* 0x0000000000027941 */ /* 0x000fea0003800200 */
.L_x_3507:
        /* <DEDUP_REMOVED lines=13> */
.L_x_3510:
[----:B------:R-:W-:Y:S05]  /*28850*/  BSYNC.RECONVERGENT B2 ;  /* 0x0000000000027941 */ /* 0x000fea0003800200 */
.L_x_3509:
        /* <DEDUP_REMOVED lines=13> */
.L_x_3512:
[----:B------:R-:W-:Y:S05]  /*28930*/  BSYNC.RECONVERGENT B2 ;  /* 0x0000000000027941 */ /* 0x000fea0003800200 */
.L_x_3511:
        /* <DEDUP_REMOVED lines=13> */
.L_x_3514:
[----:B------:R-:W-:Y:S05]  /*28a10*/  BSYNC.RECONVERGENT B2 ;  /* 0x0000000000027941 */ /* 0x000fea0003800200 */
.L_x_3513:
        /* <DEDUP_REMOVED lines=13> */
.L_x_3516:
[----:B------:R-:W-:Y:S05]  /*28af0*/  BSYNC.RECONVERGENT B2 ;  /* 0x0000000000027941 */ /* 0x000fea0003800200 */
.L_x_3515:
        /* <DEDUP_REMOVED lines=13> */
.L_x_3518:
[----:B------:R-:W-:Y:S05]  /*28bd0*/  BSYNC.RECONVERGENT B2 ;  /* 0x0000000000027941 */ /* 0x000fea0003800200 */
.L_x_3517:
        /* <DEDUP_REMOVED lines=13> */
.L_x_3520:
[----:B------:R-:W-:Y:S05]  /*28cb0*/  BSYNC.RECONVERGENT B2 ;  /* 0x0000000000027941 */ /* 0x000fea0003800200 */
.L_x_3519:
        /* <DEDUP_REMOVED lines=10> */
.L_x_3458:
[----:B------:R-:W-:Y:S05]  /*28d60*/  BSYNC.RECONVERGENT B1 ;  /* 0x0000000000017941 */ /* 0x000fea0003800200 */
.L_x_3457:
        /* <DEDUP_REMOVED lines=22> */
.L_x_3524:
[----:B------:R-:W-:Y:S05]  /*28ed0*/  BSYNC.RECONVERGENT B2 ;  /* 0x0000000000027941 */ /* 0x000fea0003800200 */
.L_x_3523:
        /* <DEDUP_REMOVED lines=13> */
.L_x_3526:
[----:B------:R-:W-:Y:S05]  /*28fb0*/  BSYNC.RECONVERGENT B2 ;  /* 0x0000000000027941 */ /* 0x000fea0003800200 */
.L_x_3525:
        /* <DEDUP_REMOVED lines=13> */
.L_x_3528:
[----:B------:R-:W-:Y:S05]  /*29090*/  BSYNC.RECONVERGENT B2 ;  /* 0x0000000000027941 */ /* 0x000fea0003800200 */
.L_x_3527:
        /* <DEDUP_REMOVED lines=13> */
.L_x_3530:
[----:B------:R-:W-:Y:S05]  /*29170*/  BSYNC.RECONVERGENT B2 ;  /* 0x0000000000027941 */ /* 0x000fea0003800200 */
.L_x_3529:
[----:B------:R-:W-:Y:S05]  /*29180*/  @P3 BRA `(.L_x_3522) ;  /* 0x00000018000c3947 */ /* 0x000fea0003800000 */
[-C--:B------:R-:W-:Y:S01]  /*29190*/  IADD3 R18, PT, PT, R18, R3.reuse, RZ ;  /* 0x0000000312127210 */ /* 0x080fe20007ffe0ff */
[----:B------:R-:W-:Y:S01]  /*291a0*/  BSSY.RECONVERGENT B2, `(.L_x_3531) ;  /* 0x000000b000027945 */ /* 0x000fe20003800200 */
[----:B------:R-:W-:Y:S02]  /*291b0*/  IADD3 R12, PT, PT, R14, R3, RZ ;  /* 0x000000030e0c7210 */ /* 0x000fe40007ffe0ff */
        /* <DEDUP_REMOVED lines=9> */
.L_x_3532:
[----:B------:R-:W-:Y:S05]  /*29250*/  BSYNC.RECONVERGENT B2 ;  /* 0x0000000000027941 */ /* 0x000fea0003800200 */
.L_x_3531:
        /* <DEDUP_REMOVED lines=13> */
.L_x_3534:
[----:B------:R-:W-:Y:S05]  /*29330*/  BSYNC.RECONVERGENT B2 ;  /* 0x0000000000027941 */ /* 0x000fea0003800200 */
.L_x_3533:
        /* <DEDUP_REMOVED lines=13> */
.L_x_3536:
[----:B------:R-:W-:Y:S05]  /*29410*/  BSYNC.RECONVERGENT B2 ;  /* 0x0000000000027941 */ /* 0x000fea0003800200 */
.L_x_3535:
        /* <DEDUP_REMOVED lines=13> */
.L_x_3538:
[----:B------:R-:W-:Y:S05]  /*294f0*/  BSYNC.RECONVERGENT B2 ;  /* 0x0000000000027941 */ /* 0x000fea0003800200 */
.L_x_3537:
        /* <DEDUP_REMOVED lines=13> */
.L_x_3540:
[----:B------:R-:W-:Y:S05]  /*295d0*/  BSYNC.RECONVERGENT B2 ;  /* 0x0000000000027941 */ /* 0x000fea0003800200 */
.L_x_3539:
        /* <DEDUP_REMOVED lines=13> */
.L_x_3542:
[----:B------:R-:W-:Y:S05]  /*296b0*/  BSYNC.RECONVERGENT B2 ;  /* 0x0000000000027941 */ /* 0x000fea0003800200 */
.L_x_3541:
        /* <DEDUP_REMOVED lines=13> */
.L_x_3544:
[----:B------:R-:W-:Y:S05]  /*29790*/  BSYNC.RECONVERGENT B2 ;  /* 0x0000000000027941 */ /* 0x000fea0003800200 */
.L_x_3543:
        /* <DEDUP_REMOVED lines=13> */
.L_x_3546:
[----:B------:R-:W-:Y:S05]  /*29870*/  BSYNC.RECONVERGENT B2 ;  /* 0x0000000000027941 */ /* 0x000fea0003800200 */
.L_x_3545:
        /* <DEDUP_REMOVED lines=13> */
.L_x_3548:
[----:B------:R-:W-:Y:S05]  /*29950*/  BSYNC.RECONVERGENT B2 ;  /* 0x0000000000027941 */ /* 0x000fea0003800200 */
.L_x_3547:
        /* <DEDUP_REMOVED lines=13> */
.L_x_3550:
[----:B------:R-:W-:Y:S05]  /*29a30*/  BSYNC.RECONVERGENT B2 ;  /* 0x0000000000027941 */ /* 0x000fea0003800200 */
.L_x_3549:
        /* <DEDUP_REMOVED lines=13> */
.L_x_3552:
[----:B------:R-:W-:Y:S05]  /*29b10*/  BSYNC.RECONVERGENT B2 ;  /* 0x0000000000027941 */ /* 0x000fea0003800200 */
.L_x_3551:
        /* <DEDUP_REMOVED lines=13> */
.L_x_3554:
[----:B------:R-:W-:Y:S05]  /*29bf0*/  BSYNC.RECONVERGENT B2 ;  /* 0x0000000000027941 */ /* 0x000fea0003800200 */
.L_x_3553:
        /* <DEDUP_REMOVED lines=13> */
.L_x_3556:
[----:B------:R-:W-:Y:S05]  /*29cd0*/  BSYNC.RECONVERGENT B2 ;  /* 0x0000000000027941 */ /* 0x000fea0003800200 */
.L_x_3555:
        /* <DEDUP_REMOVED lines=13> */
.L_x_3558:
[----:B------:R-:W-:Y:S05]  /*29db0*/  BSYNC.RECONVERGENT B2 ;  /* 0x0000000000027941 */ /* 0x000fea0003800200 */
.L_x_3557:
        /* <DEDUP_REMOVED lines=13> */
.L_x_3560:
[----:B------:R-:W-:Y:S05]  /*29e90*/  BSYNC.RECONVERGENT B2 ;  /* 0x0000000000027941 */ /* 0x000fea0003800200 */
.L_x_3559:
        /* <DEDUP_REMOVED lines=13> */
.L_x_3562:
[----:B------:R-:W-:Y:S05]  /*29f70*/  BSYNC.RECONVERGENT B2 ;  /* 0x0000000000027941 */ /* 0x000fea0003800200 */
.L_x_3561:
        /* <DEDUP_REMOVED lines=13> */
.L_x_3564:
[----:B------:R-:W-:Y:S05]  /*2a050*/  BSYNC.RECONVERGENT B2 ;  /* 0x0000000000027941 */ /* 0x000fea0003800200 */
.L_x_3563:
        /* <DEDUP_REMOVED lines=13> */
.L_x_3566:
[----:B------:R-:W-:Y:S05]  /*2a130*/  BSYNC.RECONVERGENT B2 ;  /* 0x0000000000027941 */ /* 0x000fea0003800200 */
.L_x_3565:
        /* <DEDUP_REMOVED lines=13> */
.L_x_3568:
[----:B------:R-:W-:Y:S05]  /*2a210*/  BSYNC.RECONVERGENT B2 ;  /* 0x0000000000027941 */ /* 0x000fea0003800200 */
.L_x_3567:
        /* <DEDUP_REMOVED lines=13> */
.L_x_3570:
[----:B------:R-:W-:Y:S05]  /*2a2f0*/  BSYNC.RECONVERGENT B2 ;  /* 0x0000000000027941 */ /* 0x000fea0003800200 */
.L_x_3569:
        /* <DEDUP_REMOVED lines=13> */
.L_x_3572:
[----:B------:R-:W-:Y:S05]  /*2a3d0*/  BSYNC.RECONVERGENT B2 ;  /* 0x0000000000027941 */ /* 0x000fea0003800200 */
.L_x_3571:
        /* <DEDUP_REMOVED lines=13> */
.L_x_3574:
[----:B------:R-:W-:Y:S05]  /*2a4b0*/  BSYNC.RECONVERGENT B2 ;  /* 0x0000000000027941 */ /* 0x000fea0003800200 */
.L_x_3573:
        /* <DEDUP_REMOVED lines=13> */
.L_x_3576:
[----:B------:R-:W-:Y:S05]  /*2a590*/  BSYNC.RECONVERGENT B2 ;  /* 0x0000000000027941 */ /* 0x000fea0003800200 */
.L_x_3575:
        /* <DEDUP_REMOVED lines=13> */
.L_x_3578:
[----:B------:R-:W-:Y:S05]  /*2a670*/  BSYNC.RECONVERGENT B2 ;  /* 0x0000000000027941 */ /* 0x000fea0003800200 */
.L_x_3577:
        /* <DEDUP_REMOVED lines=13> */
.L_x_3580:
[----:B------:R-:W-:Y:S05]  /*2a750*/  BSYNC.RECONVERGENT B2 ;  /* 0x0000000000027941 */ /* 0x000fea0003800200 */
.L_x_3579:
        /* <DEDUP_REMOVED lines=13> */
.L_x_3582:
[----:B------:R-:W-:Y:S05]  /*2a830*/  BSYNC.RECONVERGENT B2 ;  /* 0x0000000000027941 */ /* 0x000fea0003800200 */
.L_x_3581:
        /* <DEDUP_REMOVED lines=13> */
.L_x_3584:
[----:B------:R-:W-:Y:S05]  /*2a910*/  BSYNC.RECONVERGENT B2 ;  /* 0x0000000000027941 */ /* 0x000fea0003800200 */
.L_x_3583:
        /* <DEDUP_REMOVED lines=10> */
.L_x_3522:
[----:B------:R-:W-:Y:S05]  /*2a9c0*/  BSYNC.RECONVERGENT B1 ;  /* 0x0000000000017941 */ /* 0x000fea0003800200 */
.L_x_3521:
        /* <DEDUP_REMOVED lines=22> */
.L_x_3588:
[----:B------:R-:W-:Y:S05]  /*2ab30*/  BSYNC.RECONVERGENT B2 ;  /* 0x0000000000027941 */ /* 0x000fea0003800200 */
.L_x_3587:
        /* <DEDUP_REMOVED lines=13> */
.L_x_3590:
[----:B------:R-:W-:Y:S05]  /*2ac10*/  BSYNC.RECONVERGENT B2 ;  /* 0x0000000000027941 */ /* 0x000fea0003800200 */
.L_x_3589:
        /* <DEDUP_REMOVED lines=13> */
.L_x_3592:
[----:B------:R-:W-:Y:S05]  /*2acf0*/  BSYNC.RECONVERGENT B2 ;  /* 0x0000000000027941 */ /* 0x000fea0003800200 */
.L_x_3591:
        /* <DEDUP_REMOVED lines=13> */
.L_x_3594:
[----:B------:R-:W-:Y:S05]  /*2add0*/  BSYNC.RECONVERGENT B2 ;  /* 0x0000000000027941 */ /* 0x000fea0003800200 */
.L_x_3593:
        /* <DEDUP_REMOVED lines=13> */
.L_x_3596:
[----:B------:R-:W-:Y:S05]  /*2aeb0*/  BSYNC.RECONVERGENT B2 ;  /* 0x0000000000027941 */ /* 0x000fea0003800200 */
.L_x_3595:
        /* <DEDUP_REMOVED lines=13> */
.L_x_3598:
[----:B------:R-:W-:Y:S05]  /*2af90*/  BSYNC.RECONVERGENT B2 ;  /* 0x0000000000027941 */ /* 0x000fea0003800200 */
.L_x_3597:
        /* <DEDUP_REMOVED lines=13> */
.L_x_3600:
[----:B------:R-:W-:Y:S05]  /*2b070*/  BSYNC.RECONVERGENT B2 ;  /* 0x0000000000027941 */ /* 0x000fea0003800200 */
.L_x_3599:
        /* <DEDUP_REMOVED lines=13> */
.L_x_3602:
[----:B------:R-:W-:Y:S05]  /*2b150*/  BSYNC.RECONVERGENT B2 ;  /* 0x0000000000027941 */ /* 0x000fea0003800200 */
.L_x_3601:
        /* <DEDUP_REMOVED lines=13> */
.L_x_3604:
[----:B------:R-:W-:Y:S05]  /*2b230*/  BSYNC.RECONVERGENT B2 ;  /* 0x0000000000027941 */ /* 0x000fea0003800200 */
.L_x_3603:
        /* <DEDUP_REMOVED lines=13> */
.L_x_3606:
[----:B------:R-:W-:Y:S05]  /*2b310*/  BSYNC.RECONVERGENT B2 ;  /* 0x0000000000027941 */ /* 0x000fea0003800200 */
.L_x_3605:
        /* <DEDUP_REMOVED lines=13> */
.L_x_3608:
[----:B------:R-:W-:Y:S05]  /*2b3f0*/  BSYNC.RECONVERGENT B2 ;  /* 0x0000000000027941 */ /* 0x000fea0003800200 */
.L_x_3607:
        /* <DEDUP_REMOVED lines=13> */
.L_x_3610:
[----:B------:R-:W-:Y:S05]  /*2b4d0*/  BSYNC.RECONVERGENT B2 ;  /* 0x0000000000027941 */ /* 0x000fea0003800200 */
.L_x_3609:
        /* <DEDUP_REMOVED lines=13> */
.L_x_3612:
[----:B------:R-:W-:Y:S05]  /*2b5b0*/  BSYNC.RECONVERGENT B2 ;  /* 0x0000000000027941 */ /* 0x000fea0003800200 */
.L_x_3611:
        /* <DEDUP_REMOVED lines=13> */
.L_x_3614:
[----:B------:R-:W-:Y:S05]  /*2b690*/  BSYNC.RECONVERGENT B2 ;  /* 0x0000000000027941 */ /* 0x000fea0003800200 */
.L_x_3613:
        /* <DEDUP_REMOVED lines=13> */
.L_x_3616:
[----:B------:R-:W-:Y:S05]  /*2b770*/  BSYNC.RECONVERGENT B2 ;  /* 0x0000000000027941 */ /* 0x000fea0003800200 */
.L_x_3615:
        /* <DEDUP_REMOVED lines=13> */
.L_x_3618:
[----:B------:R-:W-:Y:S05]  /*2b850*/  BSYNC.RECONVERGENT B2 ;  /* 0x0000000000027941 */ /* 0x000fea0003800200 */
.L_x_3617:
        /* <DEDUP_REMOVED lines=13> */
.L_x_3620:
[----:B------:R-:W-:Y:S05]  /*2b930*/  BSYNC.RECONVERGENT B2 ;  /* 0x0000000000027941 */ /* 0x000fea0003800200 */
.L_x_3619:
        /* <DEDUP_REMOVED lines=13> */
.L_x_3622:
[----:B------:R-:W-:Y:S05]  /*2ba10*/  BSYNC.RECONVERGENT B2 ;  /* 0x0000000000027941 */ /* 0x000fea0003800200 */
.L_x_3621:
        /* <DEDUP_REMOVED lines=13> */
.L_x_3624:
[----:B------:R-:W-:Y:S05]  /*2baf0*/  BSYNC.RECONVERGENT B2 ;  /* 0x0000000000027941 */ /* 0x000fea0003800200 */
.L_x_3623:
        /* <DEDUP_REMOVED lines=13> */
.L_x_3626:
[----:B------:R-:W-:Y:S05]  /*2bbd0*/  BSYNC.RECONVERGENT B2 ;  /* 0x0000000000027941 */ /* 0x000fea0003800200 */
.L_x_3625:
        /* <DEDUP_REMOVED lines=13> */
.L_x_3628:
[----:B------:R-:W-:Y:S05]  /*2bcb0*/  BSYNC.RECONVERGENT B2 ;  /* 0x0000000000027941 */ /* 0x000fea0003800200 */
.L_x_3627:
        /* <DEDUP_REMOVED lines=13> */
.L_x_3630:
[----:B------:R-:W-:Y:S05]  /*2bd90*/  BSYNC.RECONVERGENT B2 ;  /* 0x0000000000027941 */ /* 0x000fea0003800200 */
.L_x_3629:
        /* <DEDUP_REMOVED lines=13> */
.L_x_3632:
[----:B------:R-:W-:Y:S05]  /*2be70*/  BSYNC.RECONVERGENT B2 ;  /* 0x0000000000027941 */ /* 0x000fea0003800200 */
.L_x_3631:
        /* <DEDUP_REMOVED lines=13> */
.L_x_3634:
[----:B------:R-:W-:Y:S05]  /*2bf50*/  BSYNC.RECONVERGENT B2 ;  /* 0x0000000000027941 */ /* 0x000fea0003800200 */
.L_x_3633:
        /* <DEDUP_REMOVED lines=13> */
.L_x_3636:
[----:B------:R-:W-:Y:S05]  /*2c030*/  BSYNC.RECONVERGENT B2 ;  /* 0x0000000000027941 */ /* 0x000fea0003800200 */
.L_x_3635:
        /* <DEDUP_REMOVED lines=13> */
.L_x_3638:
[----:B------:R-:W-:Y:S05]  /*2c110*/  BSYNC.RECONVERGENT B2 ;  /* 0x0000000000027941 */ /* 0x000fea0003800200 */
.L_x_3637:
        /* <DEDUP_REMOVED lines=13> */
.L_x_3640:
[----:B------:R-:W-:Y:S05]  /*2c1f0*/  BSYNC.RECONVERGENT B2 ;  /* 0x0000000000027941 */ /* 0x000fea0003800200 */
.L_x_3639:
        /* <DEDUP_REMOVED lines=13> */
.L_x_3642:
[----:B------:R-:W-:Y:S05]  /*2c2d0*/  BSYNC.RECONVERGENT B2 ;  /* 0x0000000000027941 */ /* 0x000fea0003800200 */
.L_x_3641:
        /* <DEDUP_REMOVED lines=13> */
.L_x_3644:
[----:B------:R-:W-:Y:S05]  /*2c3b0*/  BSYNC.RECONVERGENT B2 ;  /* 0x0000000000027941 */ /* 0x000fea0003800200 */
.L_x_3643:
        /* <DEDUP_REMOVED lines=13> */
.L_x_3646:
[----:B------:R-:W-:Y:S05]  /*2c490*/  BSYNC.RECONVERGENT B2 ;  /* 0x0000000000027941 */ /* 0x000fea0003800200 */
.L_x_3645:
        /* <DEDUP_REMOVED lines=13> */
.L_x_3648:
[----:B------:R-:W-:Y:S05]  /*2c570*/  BSYNC.RECONVERGENT B2 ;  /* 0x0000000000027941 */ /* 0x000fea0003800200 */
.L_x_3647:
        /* <DEDUP_REMOVED lines=10> */
.L_x_3586:
[----:B------:R-:W-:Y:S05]  /*2c620*/  BSYNC.RECONVERGENT B1 ;  /* 0x0000000000017941 */ /* 0x000fea0003800200 */
.L_x_3585:
[----:B------:R-:W-:-:S04]  /*2c630*/  IADD3 R11, PT, PT, R11, R2, RZ ;  /* 0x000000020b0b7210 */ /* 0x000fc80007ffe0ff */
        /* <DEDUP_REMOVED lines=21> */
.L_x_3652:
[----:B------:R-:W-:Y:S05]  /*2c790*/  BSYNC.RECONVERGENT B2 ;  /* 0x0000000000027941 */ /* 0x000fea0003800200 */
.L_x_3651:
        /* <DEDUP_REMOVED lines=13> */
.L_x_3654:
[----:B------:R-:W-:Y:S05]  /*2c870*/  BSYNC.RECONVERGENT B2 ;  /* 0x0000000000027941 */ /* 0x000fea0003800200 */
.L_x_3653:
        /* <DEDUP_REMOVED lines=13> */
.L_x_3656:
[----:B------:R-:W-:Y:S05]  /*2c950*/  BSYNC.RECONVERGENT B2 ;  /* 0x0000000000027941 */ /* 0x000fea0003800200 */
.L_x_3655:
        /* <DEDUP_REMOVED lines=13> */
.L_x_3658:
[----:B------:R-:W-:Y:S05]  /*2ca30*/  BSYNC.RECONVERGENT B2 ;  /* 0x0000000000027941 */ /* 0x000fea0003800200 */
.L_x_3657:
        /* <DEDUP_REMOVED lines=13> */
.L_x_3660:
[----:B------:R-:W-:Y:S05]  /*2cb10*/  BSYNC.RECONVERGENT B2 ;  /* 0x0000000000027941 */ /* 0x000fea0003800200 */
.L_x_3659:
        /* <DEDUP_REMOVED lines=13> */
.L_x_3662:
[----:B------:R-:W-:Y:S05]  /*2cbf0*/  BSYNC.RECONVERGENT B2 ;  /* 0x0000000000027941 */ /* 0x000fea0003800200 */
.L_x_3661:
        /* <DEDUP_REMOVED lines=13> */
.L_x_3664:
[----:B------:R-:W-:Y:S05]  /*2ccd0*/  BSYNC.RECONVERGENT B2 ;  /* 0x0000000000027941 */ /* 0x000fea0003800200 */
.L_x_3663:
        /* <DEDUP_REMOVED lines=13> */
.L_x_3666:
[----:B------:R-:W-:Y:S05]  /*2cdb0*/  BSYNC.RECONVERGENT B2 ;  /* 0x0000000000027941 */ /* 0x000fea0003800200 */
.L_x_3665:
        /* <DEDUP_REMOVED lines=13> */
.L_x_3668:
[----:B------:R-:W-:Y:S05]  /*2ce90*/  BSYNC.RECONVERGENT B2 ;  /* 0x0000000000027941 */ /* 0x000fea0003800200 */
.L_x_3667:
        /* <DEDUP_REMOVED lines=13> */
.L_x_3670:
[----:B------:R-:W-:Y:S05]  /*2cf70*/  BSYNC.RECONVERGENT B2 ;  /* 0x0000000000027941 */ /* 0x000fea0003800200 */
.L_x_3669:
        /* <DEDUP_REMOVED lines=13> */
.L_x_3672:
[----:B------:R-:W-:Y:S05]  /*2d050*/  BSYNC.RECONVERGENT B2 ;  /* 0x0000000000027941 */ /* 0x000fea0003800200 */
.L_x_3671:
        /* <DEDUP_REMOVED lines=13> */
.L_x_3674:
[----:B------:R-:W-:Y:S05]  /*2d130*/  BSYNC.RECONVERGENT B2 ;  /* 0x0000000000027941 */ /* 0x000fea0003800200 */
.L_x_3673:
        /* <DEDUP_REMOVED lines=13> */
.L_x_3676:
[----:B------:R-:W-:Y:S05]  /*2d210*/  BSYNC.RECONVERGENT B2 ;  /* 0x0000000000027941 */ /* 0x000fea0003800200 */
.L_x_3675:
        /* <DEDUP_REMOVED lines=13> */
.L_x_3678:
[----:B------:R-:W-:Y:S05]  /*2d2f0*/  BSYNC.RECONVERGENT B2 ;  /* 0x0000000000027941 */ /* 0x000fea0003800200 */
.L_x_3677:
        /* <DEDUP_REMOVED lines=13> */
.L_x_3680:
[----:B------:R-:W-:Y:S05]  /*2d3d0*/  BSYNC.RECONVERGENT B2 ;  /* 0x0000000000027941 */ /* 0x000fea0003800200 */
.L_x_3679:
        /* <DEDUP_REMOVED lines=13> */
.L_x_3682:
[----:B------:R-:W-:Y:S05]  /*2d4b0*/  BSYNC.RECONVERGENT B2 ;  /* 0x0000000000027941 */ /* 0x000fea0003800200 */
.L_x_3681:
        /* <DEDUP_REMOVED lines=13> */
.L_x_3684:
[----:B------:R-:W-:Y:S05]  /*2d590*/  BSYNC.RECONVERGENT B2 ;  /* 0x0000000000027941 */ /* 0x000fea0003800200 */
.L_x_3683:
        /* <DEDUP_REMOVED lines=13> */
.L_x_3686:
[----:B------:R-:W-:Y:S05]  /*2d670*/  BSYNC.RECONVERGENT B2 ;  /* 0x0000000000027941 */ /* 0x000fea0003800200 */
.L_x_3685:
        /* <DEDUP_REMOVED lines=13> */
.L_x_3688:
[----:B------:R-:W-:Y:S05]  /*2d750*/  BSYNC.RECONVERGENT B2 ;  /* 0x0000000000027941 */ /* 0x000fea0003800200 */
.L_x_3687:
        /* <DEDUP_REMOVED lines=13> */
.L_x_3690:
[----:B------:R-:W-:Y:S05]  /*2d830*/  BSYNC.RECONVERGENT B2 ;  /* 0x0000000000027941 */ /* 0x000fea0003800200 */
.L_x_3689:
        /* <DEDUP_REMOVED lines=13> */
.L_x_3692:
[----:B------:R-:W-:Y:S05]  /*2d910*/  BSYNC.RECONVERGENT B2 ;  /* 0x0000000000027941 */ /* 0x000fea0003800200 */
.L_x_3691:
        /* <DEDUP_REMOVED lines=13> */
.L_x_3694:
[----:B------:R-:W-:Y:S05]  /*2d9f0*/  BSYNC.RECONVERGENT B2 ;  /* 0x0000000000027941 */ /* 0x000fea0003800200 */
.L_x_3693:
        /* <DEDUP_REMOVED lines=13> */
.L_x_3696:
[----:B------:R-:W-:Y:S05]  /*2dad0*/  BSYNC.RECONVERGENT B2 ;  /* 0x0000000000027941 */ /* 0x000fea0003800200 */
.L_x_3695:
        /* <DEDUP_REMOVED lines=13> */
.L_x_3698:
[----:B------:R-:W-:Y:S05]  /*2dbb0*/  BSYNC.RECONVERGENT B2 ;  /* 0x0000000000027941 */ /* 0x000fea0003800200 */
.L_x_3697:
        /* <DEDUP_REMOVED lines=13> */
.L_x_3700:
[----:B------:R-:W-:Y:S05]  /*2dc90*/  BSYNC.RECONVERGENT B2 ;  /* 0x0000000000027941 */ /* 0x000fea0003800200 */
.L_x_3699:
        /* <DEDUP_REMOVED lines=13> */
.L_x_3702:
[----:B------:R-:W-:Y:S05]  /*2dd70*/  BSYNC.RECONVERGENT B2 ;  /* 0x0000000000027941 */ /* 0x000fea0003800200 */
.L_x_3701:
        /* <DEDUP_REMOVED lines=13> */
.L_x_3704:
[----:B------:R-:W-:Y:S05]  /*2de50*/  BSYNC.RECONVERGENT B2 ;  /* 0x0000000000027941 */ /* 0x000fea0003800200 */
.L_x_3703:
        /* <DEDUP_REMOVED lines=13> */
.L_x_3706:
[----:B------:R-:W-:Y:S05]  /*2df30*/  BSYNC.RECONVERGENT B2 ;  /* 0x0000000000027941 */ /* 0x000fea0003800200 */
.L_x_3705:
        /* <DEDUP_REMOVED lines=13> */
.L_x_3708:
[----:B------:R-:W-:Y:S05]  /*2e010*/  BSYNC.RECONVERGENT B2 ;  /* 0x0000000000027941 */ /* 0x000fea0003800200 */
.L_x_3707:
        /* <DEDUP_REMOVED lines=13> */
.L_x_3710:
[----:B------:R-:W-:Y:S05]  /*2e0f0*/  BSYNC.RECONVERGENT B2 ;  /* 0x0000000000027941 */ /* 0x000fea0003800200 */
.L_x_3709:
        /* <DEDUP_REMOVED lines=13> */
.L_x_3712:
[----:B------:R-:W-:Y:S05]  /*2e1d0*/  BSYNC.RECONVERGENT B2 ;  /* 0x0000000000027941 */ /* 0x000fea0003800200 */
.L_x_3711:
        /* <DEDUP_REMOVED lines=10> */
.L_x_3650:
[----:B------:R-:W-:Y:S05]  /*2e280*/  BSYNC.RECONVERGENT B1 ;  /* 0x0000000000017941 */ /* 0x000fea0003800200 */
.L_x_3649:
        /* <DEDUP_REMOVED lines=10> */
[----:B------:R-:W-:Y:S01]  /*2e330*/  BSSY.RECONVERGENT B2, `(.L_x_3715) ;  /* 0x000000c000027945 */ /* 0x000fe20003800200 */
[----:B------:R-:W-:Y:S01]  /*2e340*/  IADD3 R12, PT, PT, R0, R3, RZ ;  /* 0x00000003000c7210 */ /* 0x000fe20007ffe0ff */
        /* <DEDUP_REMOVED lines=10> */
.L_x_3716:
[----:B------:R-:W-:Y:S05]  /*2e3f0*/  BSYNC.RECONVERGENT B2 ;  /* 0x0000000000027941 */ /* 0x000fea0003800200 */
.L_x_3715:
[----:B------:R-:W-:Y:S05]  /*2e400*/  @P3 BRA `(.L_x_3714) ;  /* 0x0000001800b43947 */ /* 0x000fea0003800000 */
[-C--:B------:R-:W-:Y:S01]  /*2e410*/  IADD3 R18, PT, PT, R14, R3.reuse, RZ ;  /* 0x000000030e127210 */ /* 0x080fe20007ffe0ff */
[----:B------:R-:W-:Y:S01]  /*2e420*/  BSSY.RECONVERGENT B2, `(.L_x_3717) ;  /* 0x000000b000027945 */ /* 0x000fe20003800200 */
[----:B------:R-:W-:Y:S02]  /*2e430*/  IADD3 R14, PT, PT, R12, R3, RZ ;  /* 0x000000030c0e7210 */ /* 0x000fe40007ffe0ff */
        /* <DEDUP_REMOVED lines=9> */
.L_x_3718:
[----:B------:R-:W-:Y:S05]  /*2e4d0*/  BSYNC.RECONVERGENT B2 ;  /* 0x0000000000027941 */ /* 0x000fea0003800200 */
.L_x_3717:
[----:B------:R-:W-:Y:S05]  /*2e4e0*/  @P3 BRA `(.L_x_3714) ;  /* 0x00000018007c3947 */ /* 0x000fea0003800000 */
[-C--:B------:R-:W-:Y:S01]  /*2e4f0*/  IADD3 R18, PT, PT, R18, R3.reuse, RZ ;  /* 0x0000000312127210 */ /* 0x080fe20007ffe0ff */
[----:B------:R-:W-:Y:S01]  /*2e500*/  BSSY.RECONVERGENT B2, `(.L_x_3719) ;  /* 0x000000b000027945 */ /* 0x000fe20003800200 */
[----:B------:R-:W-:Y:S02]  /*2e510*/  IADD3 R12, PT, PT, R14, R3, RZ ;  /* 0x000000030e0c7210 */ /* 0x000fe40007ffe0ff */
        /* <DEDUP_REMOVED lines=9> */
.L_x_3720:
[----:B------:R-:W-:Y:S05]  /*2e5b0*/  BSYNC.RECONVERGENT B2 ;  /* 0x0000000000027941 */ /* 0x000fea0003800200 */
.L_x_3719:
[----:B------:R-:W-:Y:S05]  /*2e5c0*/  @P3 BRA `(.L_x_3714) ;  /* 0x0000001800443947 */ /* 0x000fea0003800000 */
[-C--:B------:R-:W-:Y:S01]  /*2e5d0*/  IADD3 R18, PT, PT, R18, R3.reuse, RZ ;  /* 0x0000000312127210 */ /* 0x080fe20007ffe0ff */
[----:B------:R-:W-:Y:S01]  /*2e5e0*/  BSSY.RECONVERGENT B2, `(.L_x_3721) ;  /* 0x000000b000027945 */ /* 0x000fe20003800200 */
[----:B------:R-:W-:Y:S02]  /*2e5f0*/  IADD3 R14, PT, PT, R12, R3, RZ ;  /* 0x000000030c0e7210 */ /* 0x000fe40007ffe0ff */
        /* <DEDUP_REMOVED lines=9> */
.L_x_3722:
[----:B------:R-:W-:Y:S05]  /*2e690*/  BSYNC.RECONVERGENT B2 ;  /* 0x0000000000027941 */ /* 0x000fea0003800200 */
.L_x_3721:
        /* <DEDUP_REMOVED lines=13> */
.L_x_3724:
[----:B------:R-:W-:Y:S05]  /*2e770*/  BSYNC.RECONVERGENT B2 ;  /* 0x0000000000027941 */ /* 0x000fea0003800200 */
.L_x_3723:
        /* <DEDUP_REMOVED lines=13> */
.L_x_3726:
[----:B------:R-:W-:Y:S05]  /*2e850*/  BSYNC.RECONVERGENT B2 ;  /* 0x0000000000027941 */ /* 0x000fea0003800200 */
.L_x_3725:
        /* <DEDUP_REMOVED lines=13> */
.L_x_3728:
[----:B------:R-:W-:Y:S05]  /*2e930*/  BSYNC.RECONVERGENT B2 ;  /* 0x0000000000027941 */ /* 0x000fea0003800200 */
.L_x_3727:
        /* <DEDUP_REMOVED lines=13> */
.L_x_3730:
[----:B------:R-:W-:Y:S05]  /*2ea10*/  BSYNC.RECONVERGENT B2 ;  /* 0x0000000000027941 */ /* 0x000fea0003800200 */
.L_x_3729:
        /* <DEDUP_REMOVED lines=13> */
.L_x_3732:
[----:B------:R-:W-:Y:S05]  /*2eaf0*/  BSYNC.RECONVERGENT B2 ;  /* 0x0000000000027941 */ /* 0x000fea0003800200 */
.L_x_3731:
        /* <DEDUP_REMOVED lines=13> */
.L_x_3734:
[----:B------:R-:W-:Y:S05]  /*2ebd0*/  BSYNC.RECONVERGENT B2 ;  /* 0x0000000000027941 */ /* 0x000fea0003800200 */
.L_x_3733:
        /* <DEDUP_REMOVED lines=13> */
.L_x_3736:
[----:B------:R-:W-:Y:S05]  /*2ecb0*/  BSYNC.RECONVERGENT B2 ;  /* 0x0000000000027941 */ /* 0x000fea0003800200 */
.L_x_3735:
        /* <DEDUP_REMOVED lines=13> */
.L_x_3738:
[----:B------:R-:W-:Y:S05]  /*2ed90*/  BSYNC.RECONVERGENT B2 ;  /* 0x0000000000027941 */ /* 0x000fea0003800200 */
.L_x_3737:
        /* <DEDUP_REMOVED lines=13> */
.L_x_3740:
[----:B------:R-:W-:Y:S05]  /*2ee70*/  BSYNC.RECONVERGENT B2 ;  /* 0x0000000000027941 */ /* 0x000fea0003800200 */
.L_x_3739:
        /* <DEDUP_REMOVED lines=13> */
.L_x_3742:
[----:B------:R-:W-:Y:S05]  /*2ef50*/  BSYNC.RECONVERGENT B2 ;  /* 0x0000000000027941 */ /* 0x000fea0003800200 */
.L_x_3741:
        /* <DEDUP_REMOVED lines=13> */
.L_x_3744:
[----:B------:R-:W-:Y:S05]  /*2f030*/  BSYNC.RECONVERGENT B2 ;  /* 0x0000000000027941 */ /* 0x000fea0003800200 */
.L_x_3743:
        /* <DEDUP_REMOVED lines=13> */
.L_x_3746:
[----:B------:R-:W-:Y:S05]  /*2f110*/  BSYNC.RECONVERGENT B2 ;  /* 0x0000000000027941 */ /* 0x000fea0003800200 */
.L_x_3745:
        /* <DEDUP_REMOVED lines=13> */
.L_x_3748:
[----:B------:R-:W-:Y:S05]  /*2f1f0*/  BSYNC.RECONVERGENT B2 ;  /* 0x0000000000027941 */ /* 0x000fea0003800200 */
.L_x_3747:
        /* <DEDUP_REMOVED lines=13> */
.L_x_3750:
[----:B------:R-:W-:Y:S05]  /*2f2d0*/  BSYNC.RECONVERGENT B2 ;  /* 0x0000000000027941 */ /* 0x000fea0003800200 */
.L_x_3749:
        /* <DEDUP_REMOVED lines=13> */
.L_x_3752:
[----:B------:R-:W-:Y:S05]  /*2f3b0*/  BSYNC.RECONVERGENT B2 ;  /* 0x0000000000027941 */ /* 0x000fea0003800200 */
.L_x_3751:
        /* <DEDUP_REMOVED lines=13> */
.L_x_3754:
[----:B------:R-:W-:Y:S05]  /*2f490*/  BSYNC.RECONVERGENT B2 ;  /* 0x0000000000027941 */ /* 0x000fea0003800200 */
.L_x_3753:
        /* <DEDUP_REMOVED lines=13> */
.L_x_3756:
[----:B------:R-:W-:Y:S05]  /*2f570*/  BSYNC.RECONVERGENT B2 ;  /* 0x0000000000027941 */ /* 0x000fea0003800200 */
.L_x_3755:
        /* <DEDUP_REMOVED lines=13> */
.L_x_3758:
[----:B------:R-:W-:Y:S05]  /*2f650*/  BSYNC.RECONVERGENT B2 ;  /* 0x0000000000027941 */ /* 0x000fea0003800200 */
.L_x_3757:
        /* <DEDUP_REMOVED lines=13> */
.L_x_3760:
[----:B------:R-:W-:Y:S05]  /*2f730*/  BSYNC.RECONVERGENT B2 ;  /* 0x0000000000027941 */ /* 0x000fea0003800200 */
.L_x_3759:
        /* <DEDUP_REMOVED lines=13> */
.L_x_3762:
[----:B------:R-:W-:Y:S05]  /*2f810*/  BSYNC.RECONVERGENT B2 ;  /* 0x0000000000027941 */ /* 0x000fea0003800200 */
.L_x_3761:
        /* <DEDUP_REMOVED lines=13> */
.L_x_3764:
[----:B------:R-:W-:Y:S05]  /*2f8f0*/  BSYNC.RECONVERGENT B2 ;  /* 0x0000000000027941 */ /* 0x000fea0003800200 */
.L_x_3763:
        /* <DEDUP_REMOVED lines=13> */
.L_x_3766:
[----:B------:R-:W-:Y:S05]  /*2f9d0*/  BSYNC.RECONVERGENT B2 ;  /* 0x0000000000027941 */ /* 0x000fea0003800200 */
.L_x_3765:
        /* <DEDUP_REMOVED lines=13> */
.L_x_3768:
[----:B------:R-:W-:Y:S05]  /*2fab0*/  BSYNC.RECONVERGENT B2 ;  /* 0x0000000000027941 */ /* 0x000fea0003800200 */
.L_x_3767:
        /* <DEDUP_REMOVED lines=13> */
.L_x_3770:
[----:B------:R-:W-:Y:S05]  /*2fb90*/  BSYNC.RECONVERGENT B2 ;  /* 0x0000000000027941 */ /* 0x000fea0003800200 */
.L_x_3769:
        /* <DEDUP_REMOVED lines=13> */
.L_x_3772:
[----:B------:R-:W-:Y:S05]  /*2fc70*/  BSYNC.RECONVERGENT B2 ;  /* 0x0000000000027941 */ /* 0x000fea0003800200 */
.L_x_3771:
        /* <DEDUP_REMOVED lines=13> */
.L_x_3774:
[----:B------:R-:W-:Y:S05]  /*2fd50*/  BSYNC.RECONVERGENT B2 ;  /* 0x0000000000027941 */ /* 0x000fea0003800200 */
.L_x_3773:
        /* <DEDUP_REMOVED lines=13> */
.L_x_3776:
[----:B------:R-:W-:Y:S05]  /*2fe30*/  BSYNC.RECONVERGENT B2 ;  /* 0x0000000000027941 */ /* 0x000fea0003800200 */
.L_x_3775:
        /* <DEDUP_REMOVED lines=10> */
.L_x_3714:
[----:B------:R-:W-:Y:S05]  /*2fee0*/  BSYNC.RECONVERGENT B1 ;  /* 0x0000000000017941 */ /* 0x000fea0003800200 */
.L_x_3713:
        /* <DEDUP_REMOVED lines=22> */
.L_x_3780:
[----:B------:R-:W-:Y:S05]  /*30050*/  BSYNC.RECONVERGENT B2 ;  /* 0x0000000000027941 */ /* 0x000fea0003800200 */
.L_x_3779:
        /* <DEDUP_REMOVED lines=13> */
.L_x_3782:
[----:B------:R-:W-:Y:S05]  /*30130*/  BSYNC.RECONVERGENT B2 ;  /* 0x0000000000027941 */ /* 0x000fea0003800200 */
.L_x_3781:
        /* <DEDUP_REMOVED lines=13> */
.L_x_3784:
[----:B------:R-:W-:Y:S05]  /*30210*/  BSYNC.RECONVERGENT B2 ;  /* 0x0000000000027941 */ /* 0x000fea0003800200 */
.L_x_3783:
        /* <DEDUP_REMOVED lines=13> */
.L_x_3786:
[----:B------:R-:W-:Y:S05]  /*302f0*/  BSYNC.RECONVERGENT B2 ;  /* 0x0000000000027941 */ /* 0x000fea0003800200 */
.L_x_3785:
        /* <DEDUP_REMOVED lines=13> */
.L_x_3788:
[----:B------:R-:W-:Y:S05]  /*303d0*/  BSYNC.RECONVERGENT B2 ;  /* 0x0000000000027941 */ /* 0x000fea0003800200 */
.L_x_3787:
        /* <DEDUP_REMOVED lines=13> */
.L_x_3790:
[----:B------:R-:W-:Y:S05]  /*304b0*/  BSYNC.RECONVERGENT B2 ;  /* 0x0000000000027941 */ /* 0x000fea0003800200 */
.L_x_3789:
        /* <DEDUP_REMOVED lines=13> */
.L_x_3792:
[----:B------:R-:W-:Y:S05]  /*30590*/  BSYNC.RECONVERGENT B2 ;  /* 0x0000000000027941 */ /* 0x000fea0003800200 */
.L_x_3791:
        /* <DEDUP_REMOVED lines=13> */
.L_x_3794:
[----:B------:R-:W-:Y:S05]  /*30670*/  BSYNC.RECONVERGENT B2 ;  /* 0x0000000000027941 */ /* 0x000fea0003800200 */
.L_x_3793:
        /* <DEDUP_REMOVED lines=13> */
.L_x_3796:
[----:B------:R-:W-:Y:S05]  /*30750*/  BSYNC.RECONVERGENT B2 ;  /* 0x0000000000027941 */ /* 0x000fea0003800200 */
.L_x_3795:
        /* <DEDUP_REMOVED lines=13> */
.L_x_3798:
[----:B------:R-:W-:Y:S05]  /*30830*/  BSYNC.RECONVERGENT B2 ;  /* 0x0000000000027941 */ /* 0x000fea0003800200 */
.L_x_3797:
        /* <DEDUP_REMOVED lines=13> */
.L_x_3800:
[----:B------:R-:W-:Y:S05]  /*30910*/  BSYNC.RECONVERGENT B2 ;  /* 0x0000000000027941 */ /* 0x000fea0003800200 */
.L_x_3799:
        /* <DEDUP_REMOVED lines=13> */
.L_x_3802:
[----:B------:R-:W-:Y:S05]  /*309f0*/  BSYNC.RECONVERGENT B2 ;  /* 0x0000000000027941 */ /* 0x000fea0003800200 */
.L_x_3801:
        /* <DEDUP_REMOVED lines=13> */
.L_x_3804:
[----:B------:R-:W-:Y:S05]  /*30ad0*/  BSYNC.RECONVERGENT B2 ;  /* 0x0000000000027941 */ /* 0x000fea0003800200 */
.L_x_3803:
        /* <DEDUP_REMOVED lines=13> */
.L_x_3806:
[----:B------:R-:W-:Y:S05]  /*30bb0*/  BSYNC.RECONVERGENT B2 ;  /* 0x0000000000027941 */ /* 0x000fea0003800200 */
.L_x_3805:
        /* <DEDUP_REMOVED lines=13> */
.L_x_3808:
[----:B------:R-:W-:Y:S05]  /*30c90*/  BSYNC.RECONVERGENT B2 ;  /* 0x0000000000027941 */ /* 0x000fea0003800200 */
.L_x_3807:
        /* <DEDUP_REMOVED lines=13> */
.L_x_3810:
[----:B------:R-:W-:Y:S05]  /*30d70*/  BSYNC.RECONVERGENT B2 ;  /* 0x0000000000027941 */ /* 0x000fea0003800200 */
.L_x_3809:
        /* <DEDUP_REMOVED lines=13> */
.L_x_3812:
[----:B------:R-:W-:Y:S05]  /*30e50*/  BSYNC.RECONVERGENT B2 ;  /* 0x0000000000027941 */ /* 0x000fea0003800200 */
.L_x_3811:
        /* <DEDUP_REMOVED lines=13> */
.L_x_3814:
[----:B------:R-:W-:Y:S05]  /*30f30*/  BSYNC.RECONVERGENT B2 ;  /* 0x0000000000027941 */ /* 0x000fea0003800200 */
.L_x_3813:
        /* <DEDUP_REMOVED lines=13> */
.L_x_3816:
[----:B------:R-:W-:Y:S05]  /*31010*/  BSYNC.RECONVERGENT B2 ;  /* 0x0000000000027941 */ /* 0x000fea0003800200 */
.L_x_3815:
        /* <DEDUP_REMOVED lines=13> */
.L_x_3818:
[----:B------:R-:W-:Y:S05]  /*310f0*/  BSYNC.RECONVERGENT B2 ;  /* 0x0000000000027941 */ /* 0x000fea0003800200 */
.L_x_3817:
        /* <DEDUP_REMOVED lines=13> */
.L_x_3820:
[----:B------:R-:W-:Y:S05]  /*311d0*/  BSYNC.RECONVERGENT B2 ;  /* 0x0000000000027941 */ /* 0x000fea0003800200 */
.L_x_3819:
        /* <DEDUP_REMOVED lines=13> */
.L_x_3822:
[----:B------:R-:W-:Y:S05]  /*312b0*/  BSYNC.RECONVERGENT B2 ;  /* 0x0000000000027941 */ /* 0x000fea0003800200 */
.L_x_3821:
        /* <DEDUP_REMOVED lines=13> */
.L_x_3824:
[----:B------:R-:W-:Y:S05]  /*31390*/  BSYNC.RECONVERGENT B2 ;  /* 0x0000000000027941 */ /* 0x000fea0003800200 */
.L_x_3823:
        /* <DEDUP_REMOVED lines=13> */
.L_x_3826:
[----:B------:R-:W-:Y:S05]  /*31470*/  BSYNC.RECONVERGENT B2 ;  /* 0x0000000000027941 */ /* 0x000fea0003800200 */
.L_x_3825:
        /* <DEDUP_REMOVED lines=13> */
.L_x_3828:
[----:B------:R-:W-:Y:S05]  /*31550*/  BSYNC.RECONVERGENT B2 ;  /* 0x0000000000027941 */ /* 0x000fea0003800200 */
.L_x_3827:
        /* <DEDUP_REMOVED lines=13> */
.L_x_3830:
[----:B------:R-:W-:Y:S05]  /*31630*/  BSYNC.RECONVERGENT B2 ;  /* 0x0000000000027941 */ /* 0x000fea0003800200 */
.L_x_3829:
        /* <DEDUP_REMOVED lines=13> */
.L_x_3832:
[----:B------:R-:W-:Y:S05]  /*31710*/  BSYNC.RECONVERGENT B2 ;  /* 0x0000000000027941 */ /* 0x000fea0003800200 */
.L_x_3831:
        /* <DEDUP_REMOVED lines=13> */
.L_x_3834:
[----:B------:R-:W-:Y:S05]  /*317f0*/  BSYNC.RECONVERGENT B2 ;  /* 0x0000000000027941 */ /* 0x000fea0003800200 */
.L_x_3833:
        /* <DEDUP_REMOVED lines=13> */
.L_x_3836:
[----:B------:R-:W-:Y:S05]  /*318d0*/  BSYNC.RECONVERGENT B2 ;  /* 0x0000000000027941 */ /* 0x000fea0003800200 */
.L_x_3835:
        /* <DEDUP_REMOVED lines=13> */
.L_x_3838:
[----:B------:R-:W-:Y:S05]  /*319b0*/  BSYNC.RECONVERGENT B2 ;  /* 0x0000000000027941 */ /* 0x000fea0003800200 */
.L_x_3837:
        /* <DEDUP_REMOVED lines=13> */
.L_x_3840:
[----:B------:R-:W-:Y:S05]  /*31a90*/  BSYNC.RECONVERGENT B2 ;  /* 0x0000000000027941 */ /* 0x000fea0003800200 */
.L_x_3839:
        /* <DEDUP_REMOVED lines=10> */
.L_x_3778:
[----:B------:R-:W-:Y:S05]  /*31b40*/  BSYNC.RECONVERGENT B1 ;  /* 0x0000000000017941 */ /* 0x000fea0003800200 */
.L_x_3777:
        /* <DEDUP_REMOVED lines=22> */
.L_x_3844:
[----:B------:R-:W-:Y:S05]  /*31cb0*/  BSYNC.RECONVERGENT B2 ;  /* 0x0000000000027941 */ /* 0x000fea0003800200 */
.L_x_3843:
        /* <DEDUP_REMOVED lines=13> */
.L_x_3846:
[----:B------:R-:W-:Y:S05]  /*31d90*/  BSYNC.RECONVERGENT B2 ;  /* 0x0000000000027941 */ /* 0x000fea0003800200 */
.L_x_3845:
        /* <DEDUP_REMOVED lines=13> */
.L_x_3848:
[----:B------:R-:W-:Y:S05]  /*31e70*/  BSYNC.RECONVERGENT B2 ;  /* 0x0000000000027941 */ /* 0x000fea0003800200 */
.L_x_3847:
        /* <DEDUP_REMOVED lines=13> */
.L_x_3850:
[----:B------:R-:W-:Y:S05]  /*31f50*/  BSYNC.RECONVERGENT B2 ;  /* 0x0000000000027941 */ /* 0x000fea0003800200 */
.L_x_3849:
        /* <DEDUP_REMOVED lines=13> */
.L_x_3852:
[----:B------:R-:W-:Y:S05]  /*32030*/  BSYNC.RECONVERGENT B2 ;  /* 0x0000000000027941 */ /* 0x000fea0003800200 */
.L_x_3851:
        /* <DEDUP_REMOVED lines=13> */
.L_x_3854:
[----:B------:R-:W-:Y:S05]  /*32110*/  BSYNC.RECONVERGENT B2 ;  /* 0x0000000000027941 */ /* 0x000fea0003800200 */
.L_x_3853:
        /* <DEDUP_REMOVED lines=13> */
.L_x_3856:
[----:B------:R-:W-:Y:S05]  /*321f0*/  BSYNC.RECONVERGENT B2 ;  /* 0x0000000000027941 */ /* 0x000fea0003800200 */
.L_x_3855:
        /* <DEDUP_REMOVED lines=13> */
.L_x_3858:
[----:B------:R-:W-:Y:S05]  /*322d0*/  BSYNC.RECONVERGENT B2 ;  /* 0x0000000000027941 */ /* 0x000fea0003800200 */
.L_x_3857:
        /* <DEDUP_REMOVED lines=13> */
.L_x_3860:
[----:B------:R-:W-:Y:S05]  /*323b0*/  BSYNC.RECONVERGENT B2 ;  /* 0x0000000000027941 */ /* 0x000fea0003800200 */
.L_x_3859:
        /* <DEDUP_REMOVED lines=13> */
.L_x_3862:
[----:B------:R-:W-:Y:S05]  /*32490*/  BSYNC.RECONVERGENT B2 ;  /* 0x0000000000027941 */ /* 0x000fea0003800200 */
.L_x_3861:
        /* <DEDUP_REMOVED lines=13> */
.L_x_3864:
[----:B------:R-:W-:Y:S05]  /*32570*/  BSYNC.RECONVERGENT B2 ;  /* 0x0000000000027941 */ /* 0x000fea0003800200 */
.L_x_3863:
        /* <DEDUP_REMOVED lines=13> */
.L_x_3866:
[----:B------:R-:W-:Y:S05]  /*32650*/  BSYNC.RECONVERGENT B2 ;  /* 0x0000000000027941 */ /* 0x000fea0003800200 */
.L_x_3865:
        /* <DEDUP_REMOVED lines=13> */
.L_x_3868:
[----:B------:R-:W-:Y:S05]  /*32730*/  BSYNC.RECONVERGENT B2 ;  /* 0x0000000000027941 */ /* 0x000fea0003800200 */
.L_x_3867:
        /* <DEDUP_REMOVED lines=13> */
.L_x_3870:
[----:B------:R-:W-:Y:S05]  /*32810*/  BSYNC.RECONVERGENT B2 ;  /* 0x0000000000027941 */ /* 0x000fea0003800200 */
.L_x_3869:
        /* <DEDUP_REMOVED lines=13> */
.L_x_3872:
[----:B------:R-:W-:Y:S05]  /*328f0*/  BSYNC.RECONVERGENT B2 ;  /* 0x0000000000027941 */ /* 0x000fea0003800200 */
.L_x_3871:
        /* <DEDUP_REMOVED lines=13> */
.L_x_3874:
[----:B------:R-:W-:Y:S05]  /*329d0*/  BSYNC.RECONVERGENT B2 ;  /* 0x0000000000027941 */ /* 0x000fea0003800200 */
.L_x_3873:
        /* <DEDUP_REMOVED lines=13> */
.L_x_3876:
[----:B------:R-:W-:Y:S05]  /*32ab0*/  BSYNC.RECONVERGENT B2 ;  /* 0x0000000000027941 */ /* 0x000fea0003800200 */
.L_x_3875:
        /* <DEDUP_REMOVED lines=13> */
.L_x_3878:
[----:B------:R-:W-:Y:S05]  /*32b90*/  BSYNC.RECONVERGENT B2 ;  /* 0x0000000000027941 */ /* 0x000fea0003800200 */
.L_x_3877:
        /* <DEDUP_REMOVED lines=13> */
.L_x_3880:
[----:B------:R-:W-:Y:S05]  /*32c70*/  BSYNC.RECONVERGENT B2 ;  /* 0x0000000000027941 */ /* 0x000fea0003800200 */
.L_x_3879:
        /* <DEDUP_REMOVED lines=13> */
.L_x_3882:
[----:B------:R-:W-:Y:S05]  /*32d50*/  BSYNC.RECONVERGENT B2 ;  /* 0x0000000000027941 */ /* 0x000fea0003800200 */
.L_x_3881:
        /* <DEDUP_REMOVED lines=13> */
.L_x_3884:
[----:B------:R-:W-:Y:S05]  /*32e30*/  BSYNC.RECONVERGENT B2 ;  /* 0x0000000000027941 */ /* 0x000fea0003800200 */
.L_x_3883:
        /* <DEDUP_REMOVED lines=13> */
.L_x_3886:
[----:B------:R-:W-:Y:S05]  /*32f10*/  BSYNC.RECONVERGENT B2 ;  /* 0x0000000000027941 */ /* 0x000fea0003800200 */
.L_x_3885:
        /* <DEDUP_REMOVED lines=13> */
.L_x_3888:
[----:B------:R-:W-:Y:S05]  /*32ff0*/  BSYNC.RECONVERGENT B2 ;  /* 0x0000000000027941 */ /* 0x000fea0003800200 */
.L_x_3887:
        /* <DEDUP_REMOVED lines=13> */
.L_x_3890:
[----:B------:R-:W-:Y:S05]  /*330d0*/  BSYNC.RECONVERGENT B2 ;  /* 0x0000000000027941 */ /* 0x000fea0003800200 */
.L_x_3889:
        /* <DEDUP_REMOVED lines=13> */
.L_x_3892:
[----:B------:R-:W-:Y:S05]  /*331b0*/  BSYNC.RECONVERGENT B2 ;  /* 0x0000000000027941 */ /* 0x000fea0003800200 */
.L_x_3891:
        /* <DEDUP_REMOVED lines=13> */
.L_x_3894:
[----:B------:R-:W-:Y:S05]  /*33290*/  BSYNC.RECONVERGENT B2 ;  /* 0x0000000000027941 */ /* 0x000fea0003800200 */
.L_x_3893:
        /* <DEDUP_REMOVED lines=13> */
.L_x_3896:
[----:B------:R-:W-:Y:S05]  /*33370*/  BSYNC.RECONVERGENT B2 ;  /* 0x0000000000027941 */ /* 0x000fea0003800200 */
.L_x_3895:
        /* <DEDUP_REMOVED lines=13> */
.L_x_3898:
[----:B------:R-:W-:Y:S05]  /*33450*/  BSYNC.RECONVERGENT B2 ;  /* 0x0000000000027941 */ /* 0x000fea0003800200 */
.L_x_3897:
        /* <DEDUP_REMOVED lines=13> */
.L_x_3900:
[----:B------:R-:W-:Y:S05]  /*33530*/  BSYNC.RECONVERGENT B2 ;  /* 0x0000000000027941 */ /* 0x000fea0003800200 */
.L_x_3899:
        /* <DEDUP_REMOVED lines=13> */
.L_x_3902:
[----:B------:R-:W-:Y:S05]  /*33610*/  BSYNC.RECONVERGENT B2 ;  /* 0x0000000000027941 */ /* 0x000fea0003800200 */
.L_x_3901:
        /* <DEDUP_REMOVED lines=13> */
.L_x_3904:
[----:B------:R-:W-:Y:S05]  /*336f0*/  BSYNC.RECONVERGENT B2 ;  /* 0x0000000000027941 */ /* 0x000fea0003800200 */
.L_x_3903:
        /* <DEDUP_REMOVED lines=10> */
.L_x_3842:
[----:B------:R-:W-:Y:S05]  /*337a0*/  BSYNC.RECONVERGENT B1 ;  /* 0x0000000000017941 */ /* 0x000fea0003800200 */
.L_x_3841:
        /* <DEDUP_REMOVED lines=22> */
.L_x_3908:
[----:B------:R-:W-:Y:S05]  /*33910*/  BSYNC.RECONVERGENT B2 ;  /* 0x0000000000027941 */ /* 0x000fea0003800200 */
.L_x_3907:
        /* <DEDUP_REMOVED lines=13> */
.L_x_3910:
[----:B------:R-:W-:Y:S05]  /*339f0*/  BSYNC.RECONVERGENT B2 ;  /* 0x0000000000027941 */ /* 0x000fea0003800200 */
.L_x_3909:
        /* <DEDUP_REMOVED lines=13> */
.L_x_3912:
[----:B------:R-:W-:Y:S05]  /*33ad0*/  BSYNC.RECONVERGENT B2 ;  /* 0x0000000000027941 */ /* 0x000fea0003800200 */
.L_x_3911:
        /* <DEDUP_REMOVED lines=13> */
.L_x_3914:
[----:B------:R-:W-:Y:S05]  /*33bb0*/  BSYNC.RECONVERGENT B2 ;  /* 0x0000000000027941 */ /* 0x000fea0003800200 */
.L_x_3913:
        /* <DEDUP_REMOVED lines=13> */
.L_x_3916:
[----:B------:R-:W-:Y:S05]  /*33c90*/  BSYNC.RECONVERGENT B2 ;  /* 0x0000000000027941 */ /* 0x000fea0003800200 */
.L_x_3915:
        /* <DEDUP_REMOVED lines=13> */
.L_x_3918:
[----:B------:R-:W-:Y:S05]  /*33d70*/  BSYNC.RECONVERGENT B2 ;  /* 0x0000000000027941 */ /* 0x000fea0003800200 */
.L_x_3917:
        /* <DEDUP_REMOVED lines=13> */
.L_x_3920:
[----:B------:R-:W-:Y:S05]  /*33e50*/  BSYNC.RECONVERGENT B2 ;  /* 0x0000000000027941 */ /* 0x000fea0003800200 */
.L_x_3919:
        /* <DEDUP_REMOVED lines=13> */
.L_x_3922:
[----:B------:R-:W-:Y:S05]  /*33f30*/  BSYNC.RECONVERGENT B2 ;  /* 0x0000000000027941 */ /* 0x000fea0003800200 */
.L_x_3921:
        /* <DEDUP_REMOVED lines=13> */
.L_x_3924:
[----:B------:R-:W-:Y:S05]  /*34010*/  BSYNC.RECONVERGENT B2 ;  /* 0x0000000000027941 */ /* 0x000fea0003800200 */
.L_x_3923:
        /* <DEDUP_REMOVED lines=13> */
.L_x_3926:
[----:B------:R-:W-:Y:S05]  /*340f0*/  BSYNC.RECONVERGENT B2 ;  /* 0x0000000000027941 */ /* 0x000fea0003800200 */
.L_x_3925:
        /* <DEDUP_REMOVED lines=13> */
.L_x_3928:
[----:B------:R-:W-:Y:S05]  /*341d0*/  BSYNC.RECONVERGENT B2 ;  /* 0x0000000000027941 */ /* 0x000fea0003800200 */
.L_x_3927:
        /* <DEDUP_REMOVED lines=13> */
.L_x_3930:
[----:B------:R-:W-:Y:S05]  /*342b0*/  BSYNC.RECONVERGENT B2 ;  /* 0x0000000000027941 */ /* 0x000fea0003800200 */
.L_x_3929:
        /* <DEDUP_REMOVED lines=13> */
.L_x_3932:
[----:B------:R-:W-:Y:S05]  /*34390*/  BSYNC.RECONVERGENT B2 ;  /* 0x0000000000027941 */ /* 0x000fea0003800200 */
.L_x_3931:
        /* <DEDUP_REMOVED lines=13> */
.L_x_3934:
[----:B------:R-:W-:Y:S05]  /*34470*/  BSYNC.RECONVERGENT B2 ;  /* 0x0000000000027941 */ /* 0x000fea0003800200 */
.L_x_3933:
        /* <DEDUP_REMOVED lines=13> */
.L_x_3936:
[----:B------:R-:W-:Y:S05]  /*34550*/  BSYNC.RECONVERGENT B2 ;  /* 0x0000000000027941 */ /* 0x000fea0003800200 */
.L_x_3935:
        /* <DEDUP_REMOVED lines=13> */
.L_x_3938:
[----:B------:R-:W-:Y:S05]  /*34630*/  BSYNC.RECONVERGENT B2 ;  /* 0x0000000000027941 */ /* 0x000fea0003800200 */
.L_x_3937:
        /* <DEDUP_REMOVED lines=13> */
.L_x_3940:
[----:B------:R-:W-:Y:S05]  /*34710*/  BSYNC.RECONVERGENT B2 ;  /* 0x0000000000027941 */ /* 0x000fea0003800200 */
.L_x_3939:
        /* <DEDUP_REMOVED lines=13> */
.L_x_3942:
[----:B------:R-:W-:Y:S05]  /*347f0*/  BSYNC.RECONVERGENT B2 ;  /* 0x0000000000027941 */ /* 0x000fea0003800200 */
.L_x_3941:
        /* <DEDUP_REMOVED lines=13> */
.L_x_3944:
[----:B------:R-:W-:Y:S05]  /*348d0*/  BSYNC.RECONVERGENT B2 ;  /* 0x0000000000027941 */ /* 0x000fea0003800200 */
.L_x_3943:
        /* <DEDUP_REMOVED lines=13> */
.L_x_3946:
[----:B------:R-:W-:Y:S05]  /*349b0*/  BSYNC.RECONVERGENT B2 ;  /* 0x0000000000027941 */ /* 0x000fea0003800200 */
.L_x_3945:
        /* <DEDUP_REMOVED lines=13> */
.L_x_3948:
[----:B------:R-:W-:Y:S05]  /*34a90*/  BSYNC.RECONVERGENT B2 ;  /* 0x0000000000027941 */ /* 0x000fea0003800200 */
.L_x_3947:
        /* <DEDUP_REMOVED lines=13> */
.L_x_3950:
[----:B------:R-:W-:Y:S05]  /*34b70*/  BSYNC.RECONVERGENT B2 ;  /* 0x0000000000027941 */ /* 0x000fea0003800200 */
.L_x_3949:
        /* <DEDUP_REMOVED lines=13> */
.L_x_3952:
[----:B------:R-:W-:Y:S05]  /*34c50*/  BSYNC.RECONVERGENT B2 ;  /* 0x0000000000027941 */ /* 0x000fea0003800200 */
.L_x_3951:
        /* <DEDUP_REMOVED lines=13> */
.L_x_3954:
[----:B------:R-:W-:Y:S05]  /*34d30*/  BSYNC.RECONVERGENT B2 ;  /* 0x0000000000027941 */ /* 0x000fea0003800200 */
.L_x_3953:
        /* <DEDUP_REMOVED lines=13> */
.L_x_3956:
[----:B------:R-:W-:Y:S05]  /*34e10*/  BSYNC.RECONVERGENT B2 ;  /* 0x0000000000027941 */ /* 0x000fea0003800200 */
.L_x_3955:
        /* <DEDUP_REMOVED lines=13> */
.L_x_3958:
[----:B------:R-:W-:Y:S05]  /*34ef0*/  BSYNC.RECONVERGENT B2 ;  /* 0x0000000000027941 */ /* 0x000fea0003800200 */
.L_x_3957:
        /* <DEDUP_REMOVED lines=13> */
.L_x_3960:
[----:B------:R-:W-:Y:S05]  /*34fd0*/  BSYNC.RECONVERGENT B2 ;  /* 0x0000000000027941 */ /* 0x000fea0003800200 */
.L_x_3959:
        /* <DEDUP_REMOVED lines=13> */
.L_x_3962:
[----:B------:R-:W-:Y:S05]  /*350b0*/  BSYNC.RECONVERGENT B2 ;  /* 0x0000000000027941 */ /* 0x000fea0003800200 */
.L_x_3961:
        /* <DEDUP_REMOVED lines=13> */
.L_x_3964:
[----:B------:R-:W-:Y:S05]  /*35190*/  BSYNC.RECONVERGENT B2 ;  /* 0x0000000000027941 */ /* 0x000fea0003800200 */
.L_x_3963:
        /* <DEDUP_REMOVED lines=13> */
.L_x_3966:
[----:B------:R-:W-:Y:S05]  /*35270*/  BSYNC.RECONVERGENT B2 ;  /* 0x0000000000027941 */ /* 0x000fea0003800200 */
.L_x_3965:
        /* <DEDUP_REMOVED lines=13> */
.L_x_3968:
[----:B------:R-:W-:Y:S05]  /*35350*/  BSYNC.RECONVERGENT B2 ;  /* 0x0000000000027941 */ /* 0x000fea0003800200 */
.L_x_3967:
        /* <DEDUP_REMOVED lines=10> */
.L_x_3906:
[----:B------:R-:W-:Y:S05]  /*35400*/  BSYNC.RECONVERGENT B1 ;  /* 0x0000000000017941 */ /* 0x000fea0003800200 */
.L_x_3905:
        /* <DEDUP_REMOVED lines=22> */
.L_x_3972:
[----:B------:R-:W-:Y:S05]  /*35570*/  BSYNC.RECONVERGENT B2 ;  /* 0x0000000000027941 */ /* 0x000fea0003800200 */
.L_x_3971:
        /* <DEDUP_REMOVED lines=13> */
.L_x_3974:
[----:B------:R-:W-:Y:S05]  /*35650*/  BSYNC.RECONVERGENT B2 ;  /* 0x0000000000027941 */ /* 0x000fea0003800200 */
.L_x_3973:
        /* <DEDUP_REMOVED lines=13> */
.L_x_3976:
[----:B------:R-:W-:Y:S05]  /*35730*/  BSYNC.RECONVERGENT B2 ;  /* 0x0000000000027941 */ /* 0x000fea0003800200 */
.L_x_3975:
        /* <DEDUP_REMOVED lines=13> */
.L_x_3978:
[----:B------:R-:W-:Y:S05]  /*35810*/  BSYNC.RECONVERGENT B2 ;  /* 0x0000000000027941 */ /* 0x000fea0003800200 */
.L_x_3977:
        /* <DEDUP_REMOVED lines=13> */
.L_x_3980:
[----:B------:R-:W-:Y:S05]  /*358f0*/  BSYNC.RECONVERGENT B2 ;  /* 0x0000000000027941 */ /* 0x000fea0003800200 */
.L_x_3979:
        /* <DEDUP_REMOVED lines=13> */
.L_x_3982:
[----:B------:R-:W-:Y:S05]  /*359d0*/  BSYNC.RECONVERGENT B2 ;  /* 0x0000000000027941 */ /* 0x000fea0003800200 */
.L_x_3981:
        /* <DEDUP_REMOVED lines=13> */
.L_x_3984:
[----:B------:R-:W-:Y:S05]  /*35ab0*/  BSYNC.RECONVERGENT B2 ;  /* 0x0000000000027941 */ /* 0x000fea0003800200 */
.L_x_3983:
        /* <DEDUP_REMOVED lines=13> */
.L_x_3986:
[----:B------:R-:W-:Y:S05]  /*35b90*/  BSYNC.RECONVERGENT B2 ;  /* 0x0000000000027941 */ /* 0x000fea0003800200 */
.L_x_3985:
        /* <DEDUP_REMOVED lines=13> */
.L_x_3988:
[----:B------:R-:W-:Y:S05]  /*35c70*/  BSYNC.RECONVERGENT B2 ;  /* 0x0000000000027941 */ /* 0x000fea0003800200 */
.L_x_3987:
        /* <DEDUP_REMOVED lines=13> */
.L_x_3990:
[----:B------:R-:W-:Y:S05]  /*35d50*/  BSYNC.RECONVERGENT B2 ;  /* 0x0000000000027941 */ /* 0x000fea0003800200 */
.L_x_3989:
        /* <DEDUP_REMOVED lines=13> */
.L_x_3992:
[----:B------:R-:W-:Y:S05]  /*35e30*/  BSYNC.RECONVERGENT B2 ;  /* 0x0000000000027941 */ /* 0x000fea0003800200 */
.L_x_3991:
        /* <DEDUP_REMOVED lines=13> */
.L_x_3994:
[----:B------:R-:W-:Y:S05]  /*35f10*/  BSYNC.RECONVERGENT B2 ;  /* 0x0000000000027941 */ /* 0x000fea0003800200 */
.L_x_3993:
        /* <DEDUP_REMOVED lines=13> */
.L_x_3996:
[----:B------:R-:W-:Y:S05]  /*35ff0*/  BSYNC.RECONVERGENT B2 ;  /* 0x0000000000027941 */ /* 0x000fea0003800200 */
.L_x_3995:
        /* <DEDUP_REMOVED lines=13> */
.L_x_3998:
[----:B------:R-:W-:Y:S05]  /*360d0*/  BSYNC.RECONVERGENT B2 ;  /* 0x0000000000027941 */ /* 0x000fea0003800200 */
.L_x_3997:
        /* <DEDUP_REMOVED lines=13> */
.L_x_4000:
[----:B------:R-:W-:Y:S05]  /*361b0*/  BSYNC.RECONVERGENT B2 ;  /* 0x0000000000027941 */ /* 0x000fea0003800200 */
.L_x_3999:
        /* <DEDUP_REMOVED lines=13> */
.L_x_4002:
[----:B------:R-:W-:Y:S05]  /*36290*/  BSYNC.RECONVERGENT B2 ;  /* 0x0000000000027941 */ /* 0x000fea0003800200 */
.L_x_4001:
        /* <DEDUP_REMOVED lines=13> */
.L_x_4004:
[----:B------:R-:W-:Y:S05]  /*36370*/  BSYNC.RECONVERGENT B2 ;  /* 0x0000000000027941 */ /* 0x000fea0003800200 */
.L_x_4003:
        /* <DEDUP_REMOVED lines=13> */
.L_x_4006:
[----:B------:R-:W-:Y:S05]  /*36450*/  BSYNC.RECONVERGENT B2 ;  /* 0x0000000000027941 */ /* 0x000fea0003800200 */
.L_x_4005:
        /* <DEDUP_REMOVED lines=13> */
.L_x_4008:
[----:B------:R-:W-:Y:S05]  /*36530*/  BSYNC.RECONVERGENT B2 ;  /* 0x0000000000027941 */ /* 0x000fea0003800200 */
.L_x_4007:
        /* <DEDUP_REMOVED lines=13> */
.L_x_4010:
[----:B------:R-:W-:Y:S05]  /*36610*/  BSYNC.RECONVERGENT B2 ;  /* 0x0000000000027941 */ /* 0x000fea0003800200 */
.L_x_4009:
        /* <DEDUP_REMOVED lines=13> */
.L_x_4012:
[----:B------:R-:W-:Y:S05]  /*366f0*/  BSYNC.RECONVERGENT B2 ;  /* 0x0000000000027941 */ /* 0x000fea0003800200 */
.L_x_4011:
        /* <DEDUP_REMOVED lines=13> */
.L_x_4014:
[----:B------:R-:W-:Y:S05]  /*367d0*/  BSYNC.RECONVERGENT B2 ;  /* 0x0000000000027941 */ /* 0x000fea0003800200 */
.L_x_4013:
        /* <DEDUP_REMOVED lines=13> */
.L_x_4016:
[----:B------:R-:W-:Y:S05]  /*368b0*/  BSYNC.RECONVERGENT B2 ;  /* 0x0000000000027941 */ /* 0x000fea0003800200 */
.L_x_4015:
        /* <DEDUP_REMOVED lines=13> */
.L_x_4018:
[----:B------:R-:W-:Y:S05]  /*36990*/  BSYNC.RECONVERGENT B2 ;  /* 0x0000000000027941 */ /* 0x000fea0003800200 */
.L_x_4017:
        /* <DEDUP_REMOVED lines=13> */
.L_x_4020:
[----:B------:R-:W-:Y:S05]  /*36a70*/  BSYNC.RECONVERGENT B2 ;  /* 0x0000000000027941 */ /* 0x000fea0003800200 */
.L_x_4019:
        /* <DEDUP_REMOVED lines=13> */
.L_x_4022:
[----:B------:R-:W-:Y:S05]  /*36b50*/  BSYNC.RECONVERGENT B2 ;  /* 0x0000000000027941 */ /* 0x000fea0003800200 */
.L_x_4021:
        /* <DEDUP_REMOVED lines=13> */
.L_x_4024:
[----:B------:R-:W-:Y:S05]  /*36c30*/  BSYNC.RECONVERGENT B2 ;  /* 0x0000000000027941 */ /* 0x000fea0003800200 */
.L_x_4023:
        /* <DEDUP_REMOVED lines=13> */
.L_x_4026:
[----:B------:R-:W-:Y:S05]  /*36d10*/  BSYNC.RECONVERGENT B2 ;  /* 0x0000000000027941 */ /* 0x000fea0003800200 */
.L_x_4025:
        /* <DEDUP_REMOVED lines=13> */
.L_x_4028:
[----:B------:R-:W-:Y:S05]  /*36df0*/  BSYNC.RECONVERGENT B2 ;  /* 0x0000000000027941 */ /* 0x000fea0003800200 */
.L_x_4027:
        /* <DEDUP_REMOVED lines=13> */
.L_x_4030:
[----:B------:R-:W-:Y:S05]  /*36ed0*/  BSYNC.RECONVERGENT B2 ;  /* 0x0000000000027941 */ /* 0x000fea0003800200 */
.L_x_4029:
        /* <DEDUP_REMOVED lines=13> */
.L_x_4032:
[----:B------:R-:W-:Y:S05]  /*36fb0*/  BSYNC.RECONVERGENT B2 ;  /* 0x0000000000027941 */ /* 0x000fea0003800200 */
.L_x_4031:
        /* <DEDUP_REMOVED lines=10> */
.L_x_3970:
[----:B------:R-:W-:Y:S05]  /*37060*/  BSYNC.RECONVERGENT B1 ;  /* 0x0000000000017941 */ /* 0x000fea0003800200 */
.L_x_3969:
[----:B------:R-:W-:-:S04]  /*37070*/  IADD3 R11, PT, PT, R11, R2, RZ ;  /* 0x000000020b0b7210 */ /* 0x000fc80007ffe0ff */
[----:B------:R-:W-:-:S13]  /*37080*/  ISETP.GT.U32.AND P2, PT, R11, 0x1f, PT ;  /* 0x0000001f0b00780c */ /* 0x000fda0003f44070 */
[----:B------:R-:W-:Y:S05]  /*37090*/  @P2 BRA `(.L_x_2048) ;  /* 0x0000001c00002947 */ /* 0x000fea0003800000 */
[----:B------:R-:W-:-:S04]  /*370a0*/  IADD3 R13, PT, PT, R13, R2, RZ ;  /* 0x000000020d0d7210 */ /* 0x000fc80007ffe0ff */
[----:B------:R-:W-:-:S13]  /*370b0*/  ISETP.GE.U32.OR P0, PT, R13, R4, P0 ;  /* 0x000000040d00720c */ /* 0x000fda0000706470 */
[----:B------:R-:W-:Y:S05]  /*370c0*/  @P0 BRA `(.L_x_2048) ;  /* 0x0000001800f40947 */ /* 0x000fea0003800000 */
[----:B------:R-:W5:Y:S01]  /*370d0*/  LDC R2, c[0x0][0x394] ;  /* 0x0000e500ff027b82 */ /* 0x000f620000000800 */
[----:B------:R-:W-:Y:S01]  /*370e0*/  IMAD R4, R7, 0x20, R0 ;  /* 0x0000002007047824 */ /* 0x000fe200078e0200 */
[----:B------:R-:W-:Y:S01]  /*370f0*/  IADD3 R10, PT, PT, R0, R3, RZ ;  /* 0x00000003000a7210 */ /* 0x000fe20007ffe0ff */
[----:B------:R-:W-:Y:S01]  /*37100*/  BSSY.RECONVERGENT B1, `(.L_x_4033) ;  /* 0x000000b000017945 */ /* 0x000fe20003800200 */
[----:B------:R-:W-:Y:S02]  /*37110*/  IMAD R11, R11, 0x84, R6 ;  /* 0x000000840b0b7824 */ /* 0x000fe400078e0206 */
[----:B------:R-:W-:Y:S02]  /*37120*/  ISETP.GT.U32.AND P2, PT, R10, 0x1f, PT ;  /* 0x0000001f0a00780c */ /* 0x000fe40003f44070 */
[----:B-----5:R-:W-:-:S13]  /*37130*/  ISETP.GE.AND P0, PT, R4, R2, PT ;  /* 0x000000020400720c */ /* 0x020fda0003f06270 */
[----:B------:R-:W-:Y:S05]  /*37140*/  @P0 BRA `(.L_x_4034) ;  /* 0x0000000000180947 */ /* 0x000fea0003800000 */
[----:B01-34-:R-:W0:Y:S01]  /*37150*/  LDC.64 R14, c[0x0][0x380] ;  /* 0x0000e000ff0e7b82 */ /* 0x01be220000000a00 */
[----:B------:R-:W-:-:S04]  /*37160*/  IMAD R17, R13, R2, R4 ;  /* 0x000000020d117224 */ /* 0x000fc800078e0204 */
[----:B0-----:R-:W-:-:S06]  /*37170*/  IMAD.WIDE R14, R17, 0x4, R14 ;  /* 0x00000004110e7825 */ /* 0x001fcc00078e020e */
[----:B------:R-:W3:Y:S01]  /*37180*/  LDG.E R14, desc[UR4][R14.64] ;  /* 0x000000040e0e7981 */ /* 0x000ee2000c1e1900 */
[----:B------:R-:W-:-:S05]  /*37190*/  LEA R17, R0, R11, 0x2 ;  /* 0x0000000b00117211 */ /* 0x000fca00078e10ff */
[----:B---3--:R0:W-:Y:S02]  /*371a0*/  STS [R17], R14 ;  /* 0x0000000e11007388 */ /* 0x0081e40000000800 */
.L_x_4034:
[----:B------:R-:W-:Y:S05]  /*371b0*/  BSYNC.RECONVERGENT B1 ;  /* 0x0000000000017941 */ /* 0x000fea0003800200 */
.L_x_4033:
        /* <DEDUP_REMOVED lines=13> */
.L_x_4036:
[----:B------:R-:W-:Y:S05]  /*37290*/  BSYNC.RECONVERGENT B1 ;  /* 0x0000000000017941 */ /* 0x000fea0003800200 */
.L_x_4035:
        /* <DEDUP_REMOVED lines=13> */
.L_x_4038:
[----:B------:R-:W-:Y:S05]  /*37370*/  BSYNC.RECONVERGENT B1 ;  /* 0x0000000000017941 */ /* 0x000fea0003800200 */
.L_x_4037:
        /* <DEDUP_REMOVED lines=13> */
.L_x_4040:
[----:B------:R-:W-:Y:S05]  /*37450*/  BSYNC.RECONVERGENT B1 ;  /* 0x0000000000017941 */ /* 0x000fea0003800200 */
.L_x_4039:
        /* <DEDUP_REMOVED lines=13> */
.L_x_4042:
[----:B------:R-:W-:Y:S05]  /*37530*/  BSYNC.RECONVERGENT B1 ;  /* 0x0000000000017941 */ /* 0x000fea0003800200 */
.L_x_4041:
        /* <DEDUP_REMOVED lines=13> */
.L_x_4044:
[----:B------:R-:W-:Y:S05]  /*37610*/  BSYNC.RECONVERGENT B1 ;  /* 0x0000000000017941 */ /* 0x000fea0003800200 */
.L_x_4043:
        /* <DEDUP_REMOVED lines=13> */
.L_x_4046:
[----:B------:R-:W-:Y:S05]  /*376f0*/  BSYNC.RECONVERGENT B1 ;  /* 0x0000000000017941 */ /* 0x000fea0003800200 */
.L_x_4045:
        /* <DEDUP_REMOVED lines=13> */
.L_x_4048:
[----:B------:R-:W-:Y:S05]  /*377d0*/  BSYNC.RECONVERGENT B1 ;  /* 0x0000000000017941 */ /* 0x000fea0003800200 */
.L_x_4047:
        /* <DEDUP_REMOVED lines=13> */
.L_x_4050:
[----:B------:R-:W-:Y:S05]  /*378b0*/  BSYNC.RECONVERGENT B1 ;  /* 0x0000000000017941 */ /* 0x000fea0003800200 */
.L_x_4049:
        /* <DEDUP_REMOVED lines=13> */
.L_x_4052:
[----:B------:R-:W-:Y:S05]  /*37990*/  BSYNC.RECONVERGENT B1 ;  /* 0x0000000000017941 */ /* 0x000fea0003800200 */
.L_x_4051:
        /* <DEDUP_REMOVED lines=13> */
.L_x_4054:
[----:B------:R-:W-:Y:S05]  /*37a70*/  BSYNC.RECONVERGENT B1 ;  /* 0x0000000000017941 */ /* 0x000fea0003800200 */
.L_x_4053:
        /* <DEDUP_REMOVED lines=13> */
.L_x_4056:
[----:B------:R-:W-:Y:S05]  /*37b50*/  BSYNC.RECONVERGENT B1 ;  /* 0x0000000000017941 */ /* 0x000fea0003800200 */
.L_x_4055:
        /* <DEDUP_REMOVED lines=13> */
.L_x_4058:
[----:B------:R-:W-:Y:S05]  /*37c30*/  BSYNC.RECONVERGENT B1 ;  /* 0x0000000000017941 */ /* 0x000fea0003800200 */
.L_x_4057:
        /* <DEDUP_REMOVED lines=13> */
.L_x_4060:
[----:B------:R-:W-:Y:S05]  /*37d10*/  BSYNC.RECONVERGENT B1 ;  /* 0x0000000000017941 */ /* 0x000fea0003800200 */
.L_x_4059:
        /* <DEDUP_REMOVED lines=13> */
.L_x_4062:
[----:B------:R-:W-:Y:S05]  /*37df0*/  BSYNC.RECONVERGENT B1 ;  /* 0x0000000000017941 */ /* 0x000fea0003800200 */
.L_x_4061:
        /* <DEDUP_REMOVED lines=13> */
.L_x_4064:
[----:B------:R-:W-:Y:S05]  /*37ed0*/  BSYNC.RECONVERGENT B1 ;  /* 0x0000000000017941 */ /* 0x000fea0003800200 */
.L_x_4063:
        /* <DEDUP_REMOVED lines=13> */
.L_x_4066:
[----:B------:R-:W-:Y:S05]  /*37fb0*/  BSYNC.RECONVERGENT B1 ;  /* 0x0000000000017941 */ /* 0x000fea0003800200 */
.L_x_4065:
        /* <DEDUP_REMOVED lines=13> */
.L_x_4068:
[----:B------:R-:W-:Y:S05]  /*38090*/  BSYNC.RECONVERGENT B1 ;  /* 0x0000000000017941 */ /* 0x000fea0003800200 */
.L_x_4067:
        /* <DEDUP_REMOVED lines=13> */
.L_x_4070:
[----:B------:R-:W-:Y:S05]  /*38170*/  BSYNC.RECONVERGENT B1 ;  /* 0x0000000000017941 */ /* 0x000fea0003800200 */
.L_x_4069:
        /* <DEDUP_REMOVED lines=13> */
.L_x_4072:
[----:B------:R-:W-:Y:S05]  /*38250*/  BSYNC.RECONVERGENT B1 ;  /* 0x0000000000017941 */ /* 0x000fea0003800200 */
.L_x_4071:
        /* <DEDUP_REMOVED lines=13> */
.L_x_4074:
[----:B------:R-:W-:Y:S05]  /*38330*/  BSYNC.RECONVERGENT B1 ;  /* 0x0000000000017941 */ /* 0x000fea0003800200 */
.L_x_4073:
        /* <DEDUP_REMOVED lines=13> */
.L_x_4076:
[----:B------:R-:W-:Y:S05]  /*38410*/  BSYNC.RECONVERGENT B1 ;  /* 0x0000000000017941 */ /* 0x000fea0003800200 */
.L_x_4075:
        /* <DEDUP_REMOVED lines=13> */
.L_x_4078:
[----:B------:R-:W-:Y:S05]  /*384f0*/  BSYNC.RECONVERGENT B1 ;  /* 0x0000000000017941 */ /* 0x000fea0003800200 */
.L_x_4077:
        /* <DEDUP_REMOVED lines=13> */
.L_x_4080:
[----:B------:R-:W-:Y:S05]  /*385d0*/  BSYNC.RECONVERGENT B1 ;  /* 0x0000000000017941 */ /* 0x000fea0003800200 */
.L_x_4079:
        /* <DEDUP_REMOVED lines=13> */
.L_x_4082:
[----:B------:R-:W-:Y:S05]  /*386b0*/  BSYNC.RECONVERGENT B1 ;  /* 0x0000000000017941 */ /* 0x000fea0003800200 */
.L_x_4081:
        /* <DEDUP_REMOVED lines=13> */
.L_x_4084:
[----:B------:R-:W-:Y:S05]  /*38790*/  BSYNC.RECONVERGENT B1 ;  /* 0x0000000000017941 */ /* 0x000fea0003800200 */
.L_x_4083:
        /* <DEDUP_REMOVED lines=13> */
.L_x_4086:
[----:B------:R-:W-:Y:S05]  /*38870*/  BSYNC.RECONVERGENT B1 ;  /* 0x0000000000017941 */ /* 0x000fea0003800200 */
.L_x_4085:
        /* <DEDUP_REMOVED lines=13> */
.L_x_4088:
[----:B------:R-:W-:Y:S05]  /*38950*/  BSYNC.RECONVERGENT B1 ;  /* 0x0000000000017941 */ /* 0x000fea0003800200 */
.L_x_4087:
        /* <DEDUP_REMOVED lines=13> */
.L_x_4090:
[----:B------:R-:W-:Y:S05]  /*38a30*/  BSYNC.RECONVERGENT B1 ;  /* 0x0000000000017941 */ /* 0x000fea0003800200 */
.L_x_4089:
        /* <DEDUP_REMOVED lines=13> */
.L_x_4092:
[----:B------:R-:W-:Y:S05]  /*38b10*/  BSYNC.RECONVERGENT B1 ;  /* 0x0000000000017941 */ /* 0x000fea0003800200 */
.L_x_4091:
        /* <DEDUP_REMOVED lines=13> */
.L_x_4094:
[----:B------:R-:W-:Y:S05]  /*38bf0*/  BSYNC.RECONVERGENT B1 ;  /* 0x0000000000017941 */ /* 0x000fea0003800200 */
.L_x_4093:
[----:B------:R-:W-:Y:S05]  /*38c00*/  @P2 BRA `(.L_x_2048) ;  /* 0x0000000000242947 */ /* 0x000fea0003800000 */
[----:B------:R-:W-:-:S05]  /*38c10*/  IMAD.IADD R3, R4, 0x1, R3 ;  /* 0x0000000104037824 */ /* 0x000fca00078e0203 */
[----:B------:R-:W-:-:S13]  /*38c20*/  ISETP.GE.AND P0, PT, R3, R2, PT ;  /* 0x000000020300720c */ /* 0x000fda0003f06270 */
[----:B------:R-:W-:Y:S05]  /*38c30*/  @P0 BRA `(.L_x_2048) ;  /* 0x0000000000180947 */ /* 0x000fea0003800000 */
[----:B01-34-:R-:W0:Y:S01]  /*38c40*/  LDC.64 R14, c[0x0][0x380] ;  /* 0x0000e000ff0e7b82 */ /* 0x01be220000000a00 */
[----:B------:R-:W-:-:S04]  /*38c50*/  IMAD R3, R13, R2, R3 ;  /* 0x000000020d037224 */ /* 0x000fc800078e0203 */
[----:B0-----:R-:W-:-:S06]  /*38c60*/  IMAD.WIDE R2, R3, 0x4, R14 ;  /* 0x0000000403027825 */ /* 0x001fcc00078e020e */
[----:B------:R-:W3:Y:S01]  /*38c70*/  LDG.E R2, desc[UR4][R2.64] ;  /* 0x0000000402027981 */ /* 0x000ee2000c1e1900 */
[----:B------:R-:W-:-:S05]  /*38c80*/  LEA R11, R10, R11, 0x2 ;  /* 0x0000000b0a0b7211 */ /* 0x000fca00078e10ff */
[----:B---3--:R0:W-:Y:S02]  /*38c90*/  STS [R11], R2 ;  /* 0x000000020b007388 */ /* 0x0081e40000000800 */
.L_x_2048:
[----:B------:R-:W-:Y:S05]  /*38ca0*/  BSYNC.RECONVERGENT B0 ;  /* 0x0000000000007941 */ /* 0x000fea0003800200 */
.L_x_2047:
[----:B------:R-:W-:Y:S06]  /*38cb0*/  BAR.SYNC.DEFER_BLOCKING 0x0 ;  /* 0x0000000000007b1d */ /* 0x000fec0000010000 */
[----:B------:R-:W-:Y:S05]  /*38cc0*/  @P1 EXIT ;  /* 0x000000000000194d */ /* 0x000fea0003800000 */
[----:B------:R-:W5:Y:S01]  /*38cd0*/  LDCU UR8, c[0x0][0x394] ;  /* 0x00007280ff0877ac */ /* 0x000f620008000800 */
[----:B------:R-:W-:Y:S01]  /*38ce0*/  LEA R7, R7, R9, 0x5 ;  /* 0x0000000907077211 */ /* 0x000fe200078e28ff */
[----:B------:R-:W0:Y:S01]  /*38cf0*/  LDCU UR6, c[0x0][0x360] ;  /* 0x00006c00ff0677ac */ /* 0x000e220008000800 */
[----:B------:R-:W0:Y:S02]  /*38d00*/  LDCU UR7, c[0x0][0x364] ;  /* 0x00006c80ff0777ac */ /* 0x000e240008000800 */
[----:B-----5:R-:W-:-:S13]  /*38d10*/  ISETP.GE.AND P0, PT, R7, UR8, PT ;  /* 0x0000000807007c0c */ /* 0x020fda000bf06270 */
[----:B0-----:R-:W-:Y:S05]  /*38d20*/  @P0 EXIT ;  /* 0x000000000000094d */ /* 0x001fea0003800000 */
[----:B------:R-:W0:Y:S01]  /*38d30*/  S2R R3, SR_TID.X ;  /* 0x0000000000037919 */ /* 0x000e220000002100 */
[----:B------:R-:W-:Y:S01]  /*38d40*/  BSSY.RECONVERGENT B0, `(.L_x_4095) ;  /* 0x0000162000007945 */ /* 0x000fe20003800200 */
[----:B0-----:R-:W-:-:S13]  /*38d50*/  ISETP.GT.U32.AND P0, PT, R3, 0x1f, PT ;  /* 0x0000001f0300780c */ /* 0x001fda0003f04070 */
[----:B------:R-:W-:Y:S05]  /*38d60*/  @P0 BRA `(.L_x_4096) ;  /* 0x00000014007c0947 */ /* 0x000fea0003800000 */
[----:B------:R-:W0:Y:S01]  /*38d70*/  LDC R0, c[0x0][0x390] ;  /* 0x0000e400ff007b82 */ /* 0x000e220000000800 */
[----:B------:R-:W-:Y:S02]  /*38d80*/  IMAD R11, R8, 0x20, R3 ;  /* 0x00000020080b7824 */ /* 0x000fe400078e0203 */
[----:B--2---:R-:W-:-:S03]  /*38d90*/  IMAD R2, R9, -0x80, R5 ;  /* 0xffffff8009027824 */ /* 0x004fc600078e0205 */
[----:B0-----:R-:W-:-:S13]  /*38da0*/  ISETP.GE.AND P1, PT, R11, R0, PT ;  /* 0x000000000b00720c */ /* 0x001fda0003f26270 */
[----:B------:R-:W-:Y:S01]  /*38db0*/  @!P1 IMAD R10, R3, 0x84, R2 ;  /* 0x00000084030a9824 */ /* 0x000fe200078e0202 */
[----:B------:R-:W0:Y:S01]  /*38dc0*/  @!P1 LDC.64 R4, c[0x0][0x388] ;  /* 0x0000e200ff049b82 */ /* 0x000e220000000a00 */
[----:B------:R-:W-:-:S03]  /*38dd0*/  @!P1 IMAD R15, R7, R0, R11 ;  /* 0x00000000070f9224 */ /* 0x000fc600078e020b */
[----:B------:R-:W2:Y:S01]  /*38de0*/  @!P1 LDS R13, [R10] ;  /* 0x000000000a0d9984 */ /* 0x000ea20000000800 */
[----:B0-----:R-:W-:Y:S01]  /*38df0*/  @!P1 IMAD.WIDE R4, R15, 0x4, R4 ;  /* 0x000000040f049825 */ /* 0x001fe200078e0204 */
[----:B------:R-:W-:-:S04]  /*38e00*/  IADD3 R15, PT, PT, R3, UR6, RZ ;  /* 0x00000006030f7c10 */ /* 0x000fc8000fffe0ff */
[----:B--2---:R0:W-:Y:S01]  /*38e10*/  @!P1 STG.E desc[UR4][R4.64], R13 ;  /* 0x0000000d04009986 */ /* 0x0041e2000c101904 */
[----:B------:R-:W-:-:S13]  /*38e20*/  ISETP.GT.U32.AND P1, PT, R15, 0x1f, PT ;  /* 0x0000001f0f00780c */ /* 0x000fda0003f24070 */
[----:B0-----:R-:W-:Y:S05]  /*38e30*/  @P1 BRA `(.L_x_4096) ;  /* 0x0000001400481947 */ /* 0x001fea0003800000 */
[----:B------:R-:W-:-:S04]  /*38e40*/  IADD3 R11, PT, PT, R11, UR6, RZ ;  /* 0x000000060b0b7c10 */ /* 0x000fc8000fffe0ff */
[----:B------:R-:W-:-:S13]  /*38e50*/  ISETP.GE.AND P1, PT, R11, R0, PT ;  /* 0x000000000b00720c */ /* 0x000fda0003f26270 */
[----:B------:R-:W-:Y:S01]  /*38e60*/  @!P1 IMAD R10, R15, 0x84, R2 ;  /* 0x000000840f0a9824 */ /* 0x000fe200078e0202 */
[----:B------:R-:W0:Y:S01]  /*38e70*/  @!P1 LDC.64 R4, c[0x0][0x388] ;  /* 0x0000e200ff049b82 */ /* 0x000e220000000a00 */
[----:B-1-34-:R-:W-:Y:S02]  /*38e80*/  @!P1 IMAD R17, R7, R0, R11 ;  /* 0x0000000007119224 */ /* 0x01afe400078e020b */
[----:B------:R-:W-:Y:S01]  /*38e90*/  VIADD R15, R15, UR6 ;  /* 0x000000060f0f7c36 */ /* 0x000fe20008000000 */
[----:B------:R-:W1:Y:S01]  /*38ea0*/  @!P1 LDS R13, [R10] ;  /* 0x000000000a0d9984 */ /* 0x000e620000000800 */
[----:B0-----:R-:W-:-:S05]  /*38eb0*/  @!P1 IMAD.WIDE R4, R17, 0x4, R4 ;  /* 0x0000000411049825 */ /* 0x001fca00078e0204 */
[----:B-1----:R0:W-:Y:S01]  /*38ec0*/  @!P1 STG.E desc[UR4][R4.64], R13 ;  /* 0x0000000d04009986 */ /* 0x0021e2000c101904 */
[----:B------:R-:W-:-:S13]  /*38ed0*/  ISETP.GT.U32.AND P1, PT, R15, 0x1f, PT ;  /* 0x0000001f0f00780c */ /* 0x000fda0003f24070 */
[----:B0-----:R-:W-:Y:S05]  /*38ee0*/  @P1 BRA `(.L_x_4096) ;  /* 0x00000014001c1947 */ /* 0x001fea0003800000 */
[----:B------:R-:W-:-:S04]  /*38ef0*/  IADD3 R11, PT, PT, R11, UR6, RZ ;  /* 0x000000060b0b7c10 */ /* 0x000fc8000fffe0ff */
[----:B------:R-:W-:-:S13]  /*38f00*/  ISETP.GE.AND P1, PT, R11, R0, PT ;  /* 0x000000000b00720c */ /* 0x000fda0003f26270 */
[----:B------:R-:W-:Y:S01]  /*38f10*/  @!P1 IMAD R10, R15, 0x84, R2 ;  /* 0x000000840f0a9824 */ /* 0x000fe200078e0202 */
[----:B------:R-:W0:Y:S01]  /*38f20*/  @!P1 LDC.64 R4, c[0x0][0x388] ;  /* 0x0000e200ff049b82 */ /* 0x000e220000000a00 */
[----:B------:R-:W-:Y:S01]  /*38f30*/  @!P1 IMAD R17, R7, R0, R11 ;  /* 0x0000000007119224 */ /* 0x000fe200078e020b */
[----:B------:R-:W-:Y:S02]  /*38f40*/  IADD3 R15, PT, PT, R15, UR6, RZ ;  /* 0x000000060f0f7c10 */ /* 0x000fe4000fffe0ff */
[----:B------:R-:W1:Y:S01]  /*38f50*/  @!P1 LDS R13, [R10] ;  /* 0x000000000a0d9984 */ /* 0x000e620000000800 */
[----:B0-----:R-:W-:-:S05]  /*38f60*/  @!P1 IMAD.WIDE R4, R17, 0x4, R4 ;  /* 0x0000000411049825 */ /* 0x001fca00078e0204 */
[----:B-1----:R0:W-:Y:S01]  /*38f70*/  @!P1 STG.E desc[UR4][R4.64], R13 ;  /* 0x0000000d04009986 */ /* 0x0021e2000c101904 */
[----:B------:R-:W-:-:S13]  /*38f80*/  ISETP.GT.U32.AND P1, PT, R15, 0x1f, PT ;  /* 0x0000001f0f00780c */ /* 0x000fda0003f24070 */
[----:B0-----:R-:W-:Y:S05]  /*38f90*/  @P1 BRA `(.L_x_4096) ;  /* 0x0000001000f01947 */ /* 0x001fea0003800000 */
[----:B------:R-:W-:-:S05]  /*38fa0*/  VIADD R11, R11, UR6 ;  /* 0x000000060b0b7c36 */ /* 0x000fca0008000000 */
        /* <DEDUP_REMOVED lines=14> */
[----:B------:R-:W-:Y:S02]  /*39090*/  @!P1 IMAD R17, R7, R0, R11 ;  /* 0x0000000007119224 */ /* 0x000fe400078e020b */
        /* <DEDUP_REMOVED lines=296> */
[----:B------:R-:W-:-:S03]  /*3a320*/  @!P1 IMAD R11, R7, R0, R11 ;  /* 0x00000000070b9224 */ /* 0x000fc600078e020b */
[----:B------:R-:W1:Y:S01]  /*3a330*/  @!P1 LDS R13, [R2] ;  /* 0x00000000020d9984 */ /* 0x000e620000000800 */
[----:B0-----:R-:W-:-:S05]  /*3a340*/  @!P1 IMAD.WIDE R4, R11, 0x4, R4 ;  /* 0x000000040b049825 */ /* 0x001fca00078e0204 */
[----:B-1----:R0:W-:Y:S02]  /*3a350*/  @!P1 STG.E desc[UR4][R4.64], R13 ;  /* 0x0000000d04009986 */ /* 0x0021e4000c101904 */
.L_x_4096:
[----:B------:R-:W-:Y:S05]  /*3a360*/  BSYNC.RECONVERGENT B0 ;  /* 0x0000000000007941 */ /* 0x000fea0003800200 */
.L_x_4095:
        /* <DEDUP_REMOVED lines=9> */
[----:B------:R-:W-:Y:S01]  /*3a400*/  LEA R15, R8, R3, 0x5 ;  /* 0x00000003080f7211 */ /* 0x000fe200078e28ff */
[----:B--2---:R-:W-:Y:S01]  /*3a410*/  IMAD R2, R9, 0x4, R6 ;  /* 0x0000000409027824 */ /* 0x004fe200078e0206 */
[----:B-1-34-:R-:W-:Y:S02]  /*3a420*/  IADD3 R17, PT, PT, R3, UR6, RZ ;  /* 0x0000000603117c10 */ /* 0x01afe4000fffe0ff */
[----:B-----5:R-:W-:-:S13]  /*3a430*/  ISETP.GE.AND P1, PT, R15, R0, PT ;  /* 0x000000000f00720c */ /* 0x020fda0003f26270 */
[----:B------:R-:W-:Y:S01]  /*3a440*/  @!P1 IMAD R10, R3, 0x84, R2 ;  /* 0x00000084030a9824 */ /* 0x000fe200078e0202 */
[----:B0-----:R-:W0:Y:S01]  /*3a450*/  @!P1 LDC.64 R4, c[0x0][0x388] ;  /* 0x0000e200ff049b82 */ /* 0x001e220000000a00 */
[----:B------:R-:W-:-:S03]  /*3a460*/  @!P1 IMAD R13, R7, R0, R15 ;  /* 0x00000000070d9224 */ /* 0x000fc600078e020f */
        /* <DEDUP_REMOVED lines=343> */
.L_x_4098:
[----:B------:R-:W-:Y:S05]  /*3b9e0*/  BSYNC.RECONVERGENT B0 ;  /* 0x0000000000007941 */ /* 0x000fea0003800200 */
.L_x_4097:
        /* <DEDUP_REMOVED lines=359> */
.L_x_4100:
[----:B------:R-:W-:Y:S05]  /*3d060*/  BSYNC.RECONVERGENT B0 ;  /* 0x0000000000007941 */ /* 0x000fea0003800200 */
.L_x_4099:
        /* <DEDUP_REMOVED lines=359> */
.L_x_4102:
[----:B------:R-:W-:Y:S05]  /*3e6e0*/  BSYNC.RECONVERGENT B0 ;  /* 0x0000000000007941 */ /* 0x000fea0003800200 */
.L_x_4101:
        /* <DEDUP_REMOVED lines=359> */
.L_x_4104:
[----:B------:R-:W-:Y:S05]  /*3fd60*/  BSYNC.RECONVERGENT B0 ;  /* 0x0000000000007941 */ /* 0x000fea0003800200 */
.L_x_4103:
        /* <DEDUP_REMOVED lines=359> */
.L_x_4106:
[----:B------:R-:W-:Y:S05]  /*413e0*/  BSYNC.RECONVERGENT B0 ;  /* 0x0000000000007941 */ /* 0x000fea0003800200 */
.L_x_4105:
        /* <DEDUP_REMOVED lines=359> */
.L_x_4108:
[----:B------:R-:W-:Y:S05]  /*42a60*/  BSYNC.RECONVERGENT B0 ;  /* 0x0000000000007941 */ /* 0x000fea0003800200 */
.L_x_4107:
        /* <DEDUP_REMOVED lines=359> */
.L_x_4110:
[----:B------:R-:W-:Y:S05]  /*440e0*/  BSYNC.RECONVERGENT B0 ;  /* 0x0000000000007941 */ /* 0x000fea0003800200 */
.L_x_4109:
        /* <DEDUP_REMOVED lines=359> */
.L_x_4112:
[----:B------:R-:W-:Y:S05]  /*45760*/  BSYNC.RECONVERGENT B0 ;  /* 0x0000000000007941 */ /* 0x000fea0003800200 */
.L_x_4111:
        /* <DEDUP_REMOVED lines=359> */
.L_x_4114:
[----:B------:R-:W-:Y:S05]  /*46de0*/  BSYNC.RECONVERGENT B0 ;  /* 0x0000000000007941 */ /* 0x000fea0003800200 */
.L_x_4113:
        /* <DEDUP_REMOVED lines=359> */
.L_x_4116:
[----:B------:R-:W-:Y:S05]  /*48460*/  BSYNC.RECONVERGENT B0 ;  /* 0x0000000000007941 */ /* 0x000fea0003800200 */
.L_x_4115:
        /* <DEDUP_REMOVED lines=359> */
.L_x_4118:
[----:B------:R-:W-:Y:S05]  /*49ae0*/  BSYNC.RECONVERGENT B0 ;  /* 0x0000000000007941 */ /* 0x000fea0003800200 */
.L_x_4117:
        /* <DEDUP_REMOVED lines=359> */
.L_x_4120:
[----:B------:R-:W-:Y:S05]  /*4b160*/  BSYNC.RECONVERGENT B0 ;  /* 0x0000000000007941 */ /* 0x000fea0003800200 */
.L_x_4119:
        /* <DEDUP_REMOVED lines=359> */
.L_x_4122:
[----:B------:R-:W-:Y:S05]  /*4c7e0*/  BSYNC.RECONVERGENT B0 ;  /* 0x0000000000007941 */ /* 0x000fea0003800200 */
.L_x_4121:
        /* <DEDUP_REMOVED lines=359> */
.L_x_4124:
[----:B------:R-:W-:Y:S05]  /*4de60*/  BSYNC.RECONVERGENT B0 ;  /* 0x0000000000007941 */ /* 0x000fea0003800200 */
.L_x_4123:
        /* <DEDUP_REMOVED lines=359> */
.L_x_4126:
[----:B------:R-:W-:Y:S05]  /*4f4e0*/  BSYNC.RECONVERGENT B0 ;  /* 0x0000000000007941 */ /* 0x000fea0003800200 */
.L_x_4125:
        /* <DEDUP_REMOVED lines=359> */
.L_x_4128:
[----:B------:R-:W-:Y:S05]  /*50b60*/  BSYNC.RECONVERGENT B0 ;  /* 0x0000000000007941 */ /* 0x000fea0003800200 */
.L_x_4127:
        /* <DEDUP_REMOVED lines=359> */
.L_x_4130:
[----:B------:R-:W-:Y:S05]  /*521e0*/  BSYNC.RECONVERGENT B0 ;  /* 0x0000000000007941 */ /* 0x000fea0003800200 */
.L_x_4129:
        /* <DEDUP_REMOVED lines=359> */
.L_x_4132:
[----:B------:R-:W-:Y:S05]  /*53860*/  BSYNC.RECONVERGENT B0 ;  /* 0x0000000000007941 */ /* 0x000fea0003800200 */
.L_x_4131:
        /* <DEDUP_REMOVED lines=359> */
.L_x_4134:
[----:B------:R-:W-:Y:S05]  /*54ee0*/  BSYNC.RECONVERGENT B0 ;  /* 0x0000000000007941 */ /* 0x000fea0003800200 */
.L_x_4133:
        /* <DEDUP_REMOVED lines=359> */
.L_x_4136:
[----:B------:R-:W-:Y:S05]  /*56560*/  BSYNC.RECONVERGENT B0 ;  /* 0x0000000000007941 */ /* 0x000fea0003800200 */
.L_x_4135:
        /* <DEDUP_REMOVED lines=359> */
.L_x_4138:
[----:B------:R-:W-:Y:S05]  /*57be0*/  BSYNC.RECONVERGENT B0 ;  /* 0x0000000000007941 */ /* 0x000fea0003800200 */
.L_x_4137:
        /* <DEDUP_REMOVED lines=359> */
.L_x_4140:
[----:B------:R-:W-:Y:S05]  /*59260*/  BSYNC.RECONVERGENT B0 ;  /* 0x0000000000007941 */ /* 0x000fea0003800200 */
.L_x_4139:
        /* <DEDUP_REMOVED lines=359> */
.L_x_4142:
[----:B------:R-:W-:Y:S05]  /*5a8e0*/  BSYNC.RECONVERGENT B0 ;  /* 0x0000000000007941 */ /* 0x000fea0003800200 */
.L_x_4141:
        /* <DEDUP_REMOVED lines=359> */
.L_x_4144:
[----:B------:R-:W-:Y:S05]  /*5bf60*/  BSYNC.RECONVERGENT B0 ;  /* 0x0000000000007941 */ /* 0x000fea0003800200 */
.L_x_4143:
        /* <DEDUP_REMOVED lines=359> */
.L_x_4146:
[----:B------:R-:W-:Y:S05]  /*5d5e0*/  BSYNC.RECONVERGENT B0 ;  /* 0x0000000000007941 */ /* 0x000fea0003800200 */
.L_x_4145:
        /* <DEDUP_REMOVED lines=359> */
.L_x_4148:
[----:B------:R-:W-:Y:S05]  /*5ec60*/  BSYNC.RECONVERGENT B0 ;  /* 0x0000000000007941 */ /* 0x000fea0003800200 */
.L_x_4147:
        /* <DEDUP_REMOVED lines=359> */
.L_x_4150:
[----:B------:R-:W-:Y:S05]  /*602e0*/  BSYNC.RECONVERGENT B0 ;  /* 0x0000000000007941 */ /* 0x000fea0003800200 */
.L_x_4149:
        /* <DEDUP_REMOVED lines=359> */
.L_x_4152:
[----:B------:R-:W-:Y:S05]  /*61960*/  BSYNC.RECONVERGENT B0 ;  /* 0x0000000000007941 */ /* 0x000fea0003800200 */
.L_x_4151:
        /* <DEDUP_REMOVED lines=359> */
.L_x_4154:
[----:B------:R-:W-:Y:S05]  /*62fe0*/  BSYNC.RECONVERGENT B0 ;  /* 0x0000000000007941 */ /* 0x000fea0003800200 */
.L_x_4153:
        /* <DEDUP_REMOVED lines=359> */
.L_x_4156:
[----:B------:R-:W-:Y:S05]  /*64660*/  BSYNC.RECONVERGENT B0 ;  /* 0x0000000000007941 */ /* 0x000fea0003800200 */
.L_x_4155:
[----:B------:R-:W-:-:S05]  /*64670*/  VIADD R9, R9, UR7 ;  /* 0x0000000709097c36 */ /* 0x000fca0008000000 */
[----:B------:R-:W-:-:S13]  /*64680*/  ISETP.GT.U32.AND P1, PT, R9, 0x1f, PT ;  /* 0x0000001f0900780c */ /* 0x000fda0003f24070 */
[----:B------:R-:W-:Y:S05]  /*64690*/  @P1 EXIT ;  /* 0x000000000000194d */ /* 0x000fea0003800000 */
[----:B------:R-:W-:-:S04]  /*646a0*/  IADD3 R7, PT, PT, R7, UR7, RZ ;  /* 0x0000000707077c10 */ /* 0x000fc8000fffe0ff */
[----:B------:R-:W-:-:S13]  /*646b0*/  ISETP.GE.OR P0, PT, R7, UR8, P0 ;  /* 0x0000000807007c0c */ /* 0x000fda0008706670 */
[----:B------:R-:W-:Y:S05]  /*646c0*/  @P0 EXIT ;  /* 0x000000000000094d */ /* 0x000fea0003800000 */
[----:B------:R-:W5:Y:S01]  /*646d0*/  LDCU UR7, c[0x0][0x390] ;  /* 0x00007200ff0777ac */ /* 0x000f620008000800 */
[----:B------:R-:W-:Y:S01]  /*646e0*/  LEA R8, R8, R3, 0x5 ;  /* 0x0000000308087211 */ /* 0x000fe200078e28ff */
[----:B------:R-:W-:Y:S01]  /*646f0*/  IMAD R6, R9, 0x4, R6 ;  /* 0x0000000409067824 */ /* 0x000fe200078e0206 */
[----:B0-----:R-:W-:-:S04]  /*64700*/  IADD3 R11, PT, PT, R3, UR6, RZ ;  /* 0x00000006030b7c10 */ /* 0x001fc8000fffe0ff */
[----:B------:R-:W-:Y:S02]  /*64710*/  ISETP.GT.U32.AND P1, PT, R11, 0x1f, PT ;  /* 0x0000001f0b00780c */ /* 0x000fe40003f24070 */
[----:B-----5:R-:W-:-:S13]  /*64720*/  ISETP.GE.AND P0, PT, R8, UR7, PT ;  /* 0x0000000708007c0c */ /* 0x020fda000bf06270 */
[----:B------:R-:W-:Y:S01]  /*64730*/  @!P0 IMAD R0, R3, 0x84, R6 ;  /* 0x0000008403008824 */ /* 0x000fe200078e0206 */
[----:B------:R-:W2:Y:S01]  /*64740*/  @!P0 LDC.64 R4, c[0x0][0x388] ;  /* 0x0000e200ff048b82 */ /* 0x000ea20000000a00 */
[----:B------:R-:W-:-:S03]  /*64750*/  @!P0 IMAD R3, R7, UR7, R8 ;  /* 0x0000000707038c24 */ /* 0x000fc6000f8e0208 */
[----:B------:R-:W0:Y:S01]  /*64760*/  @!P0 LDS R9, [R0] ;  /* 0x0000000000098984 */ /* 0x000e220000000800 */
[----:B--2---:R-:W-:-:S05]  /*64770*/  @!P0 IMAD.WIDE R2, R3, 0x4, R4 ;  /* 0x0000000403028825 */ /* 0x004fca00078e0204 */
[----:B0-----:R0:W-:Y:S01]  /*64780*/  @!P0 STG.E desc[UR4][R2.64], R9 ;  /* 0x0000000902008986 */ /* 0x0011e2000c101904 */
[----:B------:R-:W-:Y:S05]  /*64790*/  @P1 EXIT ;  /* 0x000000000000194d */ /* 0x000fea0003800000 */
[----:B------:R-:W-:-:S04]  /*647a0*/  IADD3 R8, PT, PT, R8, UR6, RZ ;  /* 0x0000000608087c10 */ /* 0x000fc8000fffe0ff */
[----:B------:R-:W-:-:S13]  /*647b0*/  ISETP.GE.AND P0, PT, R8, UR7, PT ;  /* 0x0000000708007c0c */ /* 0x000fda000bf06270 */
[C---:B------:R-:W-:Y:S01]  /*647c0*/  @!P0 IMAD R0, R11.reuse, 0x84, R6 ;  /* 0x000000840b008824 */ /* 0x040fe200078e0206 */
[----:B0-----:R-:W0:Y:S01]  /*647d0*/  @!P0 LDC.64 R2, c[0x0][0x388] ;  /* 0x0000e200ff028b82 */ /* 0x001e220000000a00 */
[----:B------:R-:W-:Y:S02]  /*647e0*/  VIADD R11, R11, UR6 ;  /* 0x000000060b0b7c36 */ /* 0x000fe40008000000 */
[----:B------:R-:W-:Y:S01]  /*647f0*/  @!P0 IMAD R9, R7, UR7, R8 ;  /* 0x0000000707098c24 */ /* 0x000fe2000f8e0208 */
[----:B------:R-:W2:Y:S02]  /*64800*/  @!P0 LDS R5, [R0] ;  /* 0x0000000000058984 */ /* 0x000ea40000000800 */
[----:B------:R-:W-:Y:S01]  /*64810*/  ISETP.GT.U32.AND P1, PT, R11, 0x1f, PT ;  /* 0x0000001f0b00780c */ /* 0x000fe20003f24070 */
[----:B0-----:R-:W-:-:S05]  /*64820*/  @!P0 IMAD.WIDE R2, R9, 0x4, R2 ;  /* 0x0000000409028825 */ /* 0x001fca00078e0202 */
[----:B--2---:R0:W-:Y:S07]  /*64830*/  @!P0 STG.E desc[UR4][R2.64], R5 ;  /* 0x0000000502008986 */ /* 0x0041ee000c101904 */
[----:B------:R-:W-:Y:S05]  /*64840*/  @P1 EXIT ;  /* 0x000000000000194d */ /* 0x000fea0003800000 */
[----:B------:R-:W-:-:S04]  /*64850*/  IADD3 R8, PT, PT, R8, UR6, RZ ;  /* 0x0000000608087c10 */ /* 0x000fc8000fffe0ff */
[----:B------:R-:W-:-:S13]  /*64860*/  ISETP.GE.AND P0, PT, R8, UR7, PT ;  /* 0x0000000708007c0c */ /* 0x000fda000bf06270 */
[C---:B------:R-:W-:Y:S01]  /*64870*/  @!P0 IMAD R0, R11.reuse, 0x84, R6 ;  /* 0x000000840b008824 */ /* 0x040fe200078e0206 */
[----:B0-----:R-:W0:Y:S01]  /*64880*/  @!P0 LDC.64 R2, c[0x0][0x388] ;  /* 0x0000e200ff028b82 */ /* 0x001e220000000a00 */
[----:B------:R-:W-:Y:S01]  /*64890*/  IADD3 R11, PT, PT, R11, UR6, RZ ;  /* 0x000000060b0b7c10 */ /* 0x000fe2000fffe0ff */
[----:B------:R-:W-:Y:S02]  /*648a0*/  @!P0 IMAD R9, R7, UR7, R8 ;  /* 0x0000000707098c24 */ /* 0x000fe4000f8e0208 */
[----:B------:R-:W2:Y:S01]  /*648b0*/  @!P0 LDS R5, [R0] ;  /* 0x0000000000058984 */ /* 0x000ea20000000800 */
[----:B------:R-:W-:Y:S01]  /*648c0*/  ISETP.GT.U32.AND P1, PT, R11, 0x1f, PT ;  /* 0x0000001f0b00780c */ /* 0x000fe20003f24070 */
[----:B0-----:R-:W-:-:S05]  /*648d0*/  @!P0 IMAD.WIDE R2, R9, 0x4, R2 ;  /* 0x0000000409028825 */ /* 0x001fca00078e0202 */
[----:B--2---:R0:W-:Y:S07]  /*648e0*/  @!P0 STG.E desc[UR4][R2.64], R5 ;  /* 0x0000000502008986 */ /* 0x0041ee000c101904 */
[----:B------:R-:W-:Y:S05]  /*648f0*/  @P1 EXIT ;  /* 0x000000000000194d */ /* 0x000fea0003800000 */
[----:B------:R-:W-:-:S05]  /*64900*/  VIADD R8, R8, UR6 ;  /* 0x0000000608087c36 */ /* 0x000fca0008000000 */
        /* <DEDUP_REMOVED lines=309> */
[----:B------:R-:W-:Y:S05]  /*65c60*/  @P0 EXIT ;  /* 0x000000000000094d */ /* 0x000fea0003800000 */
[----:B------:R-:W-:Y:S01]  /*65c70*/  IMAD R6, R11, 0x84, R6 ;  /* 0x000000840b067824 */ /* 0x000fe200078e0206 */
[----:B0-----:R-:W0:Y:S01]  /*65c80*/  LDC.64 R2, c[0x0][0x388] ;  /* 0x0000e200ff027b82 */ /* 0x001e220000000a00 */
[----:B------:R-:W-:-:S03]  /*65c90*/  IMAD R7, R7, UR7, R8 ;  /* 0x0000000707077c24 */ /* 0x000fc6000f8e0208 */
[----:B------:R-:W2:Y:S01]  /*65ca0*/  LDS R5, [R6] ;  /* 0x0000000006057984 */ /* 0x000ea20000000800 */
[----:B0-----:R-:W-:-:S05]  /*65cb0*/  IMAD.WIDE R2, R7, 0x4, R2 ;  /* 0x0000000407027825 */ /* 0x001fca00078e0202 */
[----:B--2---:R-:W-:Y:S01]  /*65cc0*/  STG.E desc[UR4][R2.64], R5 ;  /* 0x0000000502007986 */ /* 0x004fe2000c101904 */
[----:B------:R-:W-:Y:S05]  /*65cd0*/  EXIT ;  /* 0x000000000000794d */ /* 0x000fea0003800000 */
.L_x_4157:
        /* <DEDUP_REMOVED lines=10> */
.L_x_8319:


//--------------------- .text._Z15transposeSharedILi32ELi32EEvPfS0_ii --------------------------
	.section	.text._Z15transposeSharedILi32ELi32EEvPfS0_ii,"ax",@progbits
	.align	128
        .global         _Z15transposeSharedILi32ELi32EEvPfS0_ii
        .type           _Z15transposeSharedILi32ELi32EEvPfS0_ii,@function
        .size           _Z15transposeSharedILi32ELi32EEvPfS0_ii,(.L_x_8320 - _Z15transposeSharedILi32ELi32EEvPfS0_ii)
        .other          _Z15transposeSharedILi32ELi32EEvPfS0_ii,@"STO_CUDA_ENTRY STV_DEFAULT"
_Z15transposeSharedILi32ELi32EEvPfS0_ii:
.text._Z15transposeSharedILi32ELi32EEvPfS0_ii:
[----:B------:R-:W-:Y:S01]  /*0000*/  LDC R1, c[0x0][0x37c] ;  /* 0x0000df00ff017b82 */ /* 0x000fe20000000800 */
[----:B------:R-:W0:Y:S07]  /*0010*/  S2R R8, SR_TID.Y ;  /* 0x0000000000087919 */ /* 0x000e2e0000002200 */
[----:B------:R-:W1:Y:S01]  /*0020*/  S2UR UR5, SR_CgaCtaId ;  /* 0x00000000000579c3 */ /* 0x000e620000008800 */
[----:B------:R-:W-:Y:S01]  /*0030*/  UMOV UR4, 0x400 ;  /* 0x0000040000047882 */ /* 0x000fe20000000000 */
[----:B------:R-:W2:Y:S01]  /*0040*/  LDCU.64 UR6, c[0x0][0x358] ;  /* 0x00006b00ff0677ac */ /* 0x000ea20008000a00 */
[----:B------:R-:W3:Y:S01]  /*0050*/  S2R R6, SR_CTAID.Y ;  /* 0x0000000000067919 */ /* 0x000ee20000002600 */
[----:B------:R-:W-:Y:S01]  /*0060*/  BSSY.RECONVERGENT B0, `(.L_x_4158) ;  /* 0x00038c4000007945 */ /* 0x000fe20003800200 */
[----:B------:R-:W4:Y:S01]  /*0070*/  S2R R7, SR_CTAID.X ;  /* 0x0000000000077919 */ /* 0x000f220000002500 */
[----:B-1----:R-:W-:Y:S01]  /*0080*/  ULEA UR4, UR5, UR4, 0x18 ;  /* 0x0000000405047291 */ /* 0x002fe2000f8ec0ff */
[----:B0-----:R-:W-:-:S05]  /*0090*/  ISETP.GT.U32.AND P1, PT, R8, 0x1f, PT ;  /* 0x0000001f0800780c */ /* 0x001fca0003f24070 */
[----:B------:R-:W-:-:S08]  /*00a0*/  LEA R5, R8, UR4, 0x7 ;  /* 0x0000000408057c11 */ /* 0x000fd0000f8e38ff */
[----:B--234-:R-:W-:Y:S05]  /*00b0*/  @P1 BRA `(.L_x_4159) ;  /* 0x0000038800f81947 */ /* 0x01cfea0003800000 */
        /* <DEDUP_REMOVED lines=23> */
.L_x_4163:
[----:B------:R-:W-:Y:S05]  /*0230*/  BSYNC.RECONVERGENT B2 ;  /* 0x0000000000027941 */ /* 0x000fea0003800200 */
.L_x_4162:
        /* <DEDUP_REMOVED lines=10> */
[----:B------:R-:W3:Y:S01]  /*02e0*/  LDG.E R12, desc[UR6][R12.64] ;  /* 0x000000060c0c7981 */ /* 0x000ee2000c1e1900 */
[----:B------:R-:W-:-:S05]  /*02f0*/  IMAD R15, R14, 0x4, R5 ;  /* 0x000000040e0f7824 */ /* 0x000fca00078e0205 */
[----:B---3--:R1:W-:Y:S02]  /*0300*/  STS [R15], R12 ;  /* 0x0000000c0f007388 */ /* 0x0083e40000000800 */
.L_x_4165:
[----:B------:R-:W-:Y:S05]  /*0310*/  BSYNC.RECONVERGENT B2 ;  /* 0x0000000000027941 */ /* 0x000fea0003800200 */
.L_x_4164:
        /* <DEDUP_REMOVED lines=13> */
.L_x_4167:
[----:B------:R-:W-:Y:S05]  /*03f0*/  BSYNC.RECONVERGENT B2 ;  /* 0x0000000000027941 */ /* 0x000fea0003800200 */
.L_x_4166:
[----:B------:R-:W-:Y:S05]  /*0400*/  @P3 BRA `(.L_x_4161) ;  /* 0x0000001800443947 */ /* 0x000fea0003800000 */
[----:B------:R-:W-:Y:S01]  /*0410*/  IMAD.IADD R9, R9, 0x1, R3 ;  /* 0x0000000109097824 */ /* 0x000fe200078e0203 */
[----:B------:R-:W-:Y:S01]  /*0420*/  IADD3 R16, PT, PT, R14, R3, RZ ;  /* 0x000000030e107210 */ /* 0x000fe20007ffe0ff */
[----:B------:R-:W-:Y:S03]  /*0430*/  BSSY.RECONVERGENT B2, `(.L_x_4168) ;  /* 0x000000a000027945 */ /* 0x000fe60003800200 */
[----:B------:R-:W-:Y:S02]  /*0440*/  ISETP.GE.AND P2, PT, R9, R10, PT ;  /* 0x0000000a0900720c */ /* 0x000fe40003f46270 */
[----:B------:R-:W-:-:S11]  /*0450*/  ISETP.GT.U32.AND P3, PT, R16, 0x1f, PT ;  /* 0x0000001f1000780c */ /* 0x000fd60003f64070 */
[----:B------:R-:W-:Y:S05]  /*0460*/  @P2 BRA `(.L_x_4169) ;  /* 0x0000000000182947 */ /* 0x000fea0003800000 */
[----:B01-3--:R-:W0:Y:S01]  /*0470*/  LDC.64 R12, c[0x0][0x380] ;  /* 0x0000e000ff0c7b82 */ /* 0x00be220000000a00 */
[----:B------:R-:W-:-:S04]  /*0480*/  IMAD R15, R11, R10, R9 ;  /* 0x0000000a0b0f7224 */ /* 0x000fc800078e0209 */
[----:B0-----:R-:W-:-:S06]  /*0490*/  IMAD.WIDE R12, R15, 0x4, R12 ;  /* 0x000000040f0c7825 */ /* 0x001fcc00078e020c */
[----:B------:R-:W3:Y:S01]  /*04a0*/  LDG.E R12, desc[UR6][R12.64] ;  /* 0x000000060c0c7981 */ /* 0x000ee2000c1e1900 */
[----:B------:R-:W-:-:S05]  /*04b0*/  IMAD R15, R14, 0x4, R5 ;  /* 0x000000040e0f7824 */ /* 0x000fca00078e0205 */
[----:B---3--:R4:W-:Y:S02]  /*04c0*/  STS [R15], R12 ;  /* 0x0000000c0f007388 */ /* 0x0089e40000000800 */
.L_x_4169:
[----:B------:R-:W-:Y:S05]  /*04d0*/  BSYNC.RECONVERGENT B2 ;  /* 0x0000000000027941 */ /* 0x000fea0003800200 */
.L_x_4168:
        /* <DEDUP_REMOVED lines=13> */
.L_x_4171:
[----:B------:R-:W-:Y:S05]  /*05b0*/  BSYNC.RECONVERGENT B2 ;  /* 0x0000000000027941 */ /* 0x000fea0003800200 */
.L_x_4170:
        /* <DEDUP_REMOVED lines=13> */
.L_x_4173:
[----:B------:R-:W-:Y:S05]  /*0690*/  BSYNC.RECONVERGENT B2 ;  /* 0x0000000000027941 */ /* 0x000fea0003800200 */
.L_x_4172:
        /* <DEDUP_REMOVED lines=13> */
.L_x_4175:
[----:B------:R-:W-:Y:S05]  /*0770*/  BSYNC.RECONVERGENT B2 ;  /* 0x0000000000027941 */ /* 0x000fea0003800200 */
.L_x_4174:
        /* <DEDUP_REMOVED lines=13> */
.L_x_4177:
[----:B------:R-:W-:Y:S05]  /*0850*/  BSYNC.RECONVERGENT B2 ;  /* 0x0000000000027941 */ /* 0x000fea0003800200 */
.L_x_4176:
        /* <DEDUP_REMOVED lines=13> */
.L_x_4179:
[----:B------:R-:W-:Y:S05]  /*0930*/  BSYNC.RECONVERGENT B2 ;  /* 0x0000000000027941 */ /* 0x000fea0003800200 */
.L_x_4178:
        /* <DEDUP_REMOVED lines=13> */
.L_x_4181:
[----:B------:R-:W-:Y:S05]  /*0a10*/  BSYNC.RECONVERGENT B2 ;  /* 0x0000000000027941 */ /* 0x000fea0003800200 */
.L_x_4180:
        /* <DEDUP_REMOVED lines=13> */
.L_x_4183:
[----:B------:R-:W-:Y:S05]  /*0af0*/  BSYNC.RECONVERGENT B2 ;  /* 0x0000000000027941 */ /* 0x000fea0003800200 */
.L_x_4182:
        /* <DEDUP_REMOVED lines=13> */
.L_x_4185:
[----:B------:R-:W-:Y:S05]  /*0bd0*/  BSYNC.RECONVERGENT B2 ;  /* 0x0000000000027941 */ /* 0x000fea0003800200 */
.L_x_4184:
        /* <DEDUP_REMOVED lines=13> */
.L_x_4187:
[----:B------:R-:W-:Y:S05]  /*0cb0*/  BSYNC.RECONVERGENT B2 ;  /* 0x0000000000027941 */ /* 0x000fea0003800200 */
.L_x_4186:
        /* <DEDUP_REMOVED lines=13> */
.L_x_4189:
[----:B------:R-:W-:Y:S05]  /*0d90*/  BSYNC.RECONVERGENT B2 ;  /* 0x0000000000027941 */ /* 0x000fea0003800200 */
.L_x_4188:
        /* <DEDUP_REMOVED lines=13> */
.L_x_4191:
[----:B------:R-:W-:Y:S05]  /*0e70*/  BSYNC.RECONVERGENT B2 ;  /* 0x0000000000027941 */ /* 0x000fea0003800200 */
.L_x_4190:
        /* <DEDUP_REMOVED lines=13> */
.L_x_4193:
[----:B------:R-:W-:Y:S05]  /*0f50*/  BSYNC.RECONVERGENT B2 ;  /* 0x0000000000027941 */ /* 0x000fea0003800200 */
.L_x_4192:
        /* <DEDUP_REMOVED lines=13> */
.L_x_4195:
[----:B------:R-:W-:Y:S05]  /*1030*/  BSYNC.RECONVERGENT B2 ;  /* 0x0000000000027941 */ /* 0x000fea0003800200 */
.L_x_4194:
        /* <DEDUP_REMOVED lines=13> */
.L_x_4197:
[----:B------:R-:W-:Y:S05]  /*1110*/  BSYNC.RECONVERGENT B2 ;  /* 0x0000000000027941 */ /* 0x000fea0003800200 */
.L_x_4196:
        /* <DEDUP_REMOVED lines=13> */
.L_x_4199:
[----:B------:R-:W-:Y:S05]  /*11f0*/  BSYNC.RECONVERGENT B2 ;  /* 0x0000000000027941 */ /* 0x000fea0003800200 */
.L_x_4198:
        /* <DEDUP_REMOVED lines=13> */
.L_x_4201:
[----:B------:R-:W-:Y:S05]  /*12d0*/  BSYNC.RECONVERGENT B2 ;  /* 0x0000000000027941 */ /* 0x000fea0003800200 */
.L_x_4200:
        /* <DEDUP_REMOVED lines=13> */
.L_x_4203:
[----:B------:R-:W-:Y:S05]  /*13b0*/  BSYNC.RECONVERGENT B2 ;  /* 0x0000000000027941 */ /* 0x000fea0003800200 */
.L_x_4202:
        /* <DEDUP_REMOVED lines=13> */
.L_x_4205:
[----:B------:R-:W-:Y:S05]  /*1490*/  BSYNC.RECONVERGENT B2 ;  /* 0x0000000000027941 */ /* 0x000fea0003800200 */
.L_x_4204:
        /* <DEDUP_REMOVED lines=13> */
.L_x_4207:
[----:B------:R-:W-:Y:S05]  /*1570*/  BSYNC.RECONVERGENT B2 ;  /* 0x0000000000027941 */ /* 0x000fea0003800200 */
.L_x_4206:
        /* <DEDUP_REMOVED lines=13> */
.L_x_4209:
[----:B------:R-:W-:Y:S05]  /*1650*/  BSYNC.RECONVERGENT B2 ;  /* 0x0000000000027941 */ /* 0x000fea0003800200 */
.L_x_4208:
        /* <DEDUP_REMOVED lines=13> */
.L_x_4211:
[----:B------:R-:W-:Y:S05]  /*1730*/  BSYNC.RECONVERGENT B2 ;  /* 0x0000000000027941 */ /* 0x000fea0003800200 */
.L_x_4210:
        /* <DEDUP_REMOVED lines=13> */
.L_x_4213:
[----:B------:R-:W-:Y:S05]  /*1810*/  BSYNC.RECONVERGENT B2 ;  /* 0x0000000000027941 */ /* 0x000fea0003800200 */
.L_x_4212:
        /* <DEDUP_REMOVED lines=13> */
.L_x_4215:
[----:B------:R-:W-:Y:S05]  /*18f0*/  BSYNC.RECONVERGENT B2 ;  /* 0x0000000000027941 */ /* 0x000fea0003800200 */
.L_x_4214:
        /* <DEDUP_REMOVED lines=13> */
.L_x_4217:
[----:B------:R-:W-:Y:S05]  /*19d0*/  BSYNC.RECONVERGENT B2 ;  /* 0x0000000000027941 */ /* 0x000fea0003800200 */
.L_x_4216:
        /* <DEDUP_REMOVED lines=13> */
.L_x_4219:
[----:B------:R-:W-:Y:S05]  /*1ab0*/  BSYNC.RECONVERGENT B2 ;  /* 0x0000000000027941 */ /* 0x000fea0003800200 */
.L_x_4218:
        /* <DEDUP_REMOVED lines=13> */
.L_x_4221:
[----:B------:R-:W-:Y:S05]  /*1b90*/  BSYNC.RECONVERGENT B2 ;  /* 0x0000000000027941 */ /* 0x000fea0003800200 */
.L_x_4220:
        /* <DEDUP_REMOVED lines=13> */
.L_x_4223:
[----:B------:R-:W-:Y:S05]  /*1c70*/  BSYNC.RECONVERGENT B2 ;  /* 0x0000000000027941 */ /* 0x000fea0003800200 */
.L_x_4222:
        /* <DEDUP_REMOVED lines=10> */
.L_x_4161:
[----:B------:R-:W-:Y:S05]  /*1d20*/  BSYNC.RECONVERGENT B1 ;  /* 0x0000000000017941 */ /* 0x000fea0003800200 */
.L_x_4160:
[----:B0-2---:R-:W-:-:S05]  /*1d30*/  IMAD.IADD R9, R8, 0x1, R2 ;  /* 0x0000000108097824 */ /* 0x005fca00078e0202 */
        /* <DEDUP_REMOVED lines=21> */
.L_x_4227:
[----:B------:R-:W-:Y:S05]  /*1e90*/  BSYNC.RECONVERGENT B2 ;  /* 0x0000000000027941 */ /* 0x000fea0003800200 */
.L_x_4226:
        /* <DEDUP_REMOVED lines=11> */
[----:B------:R-:W-:-:S05]  /*1f50*/  LEA R17, R16, R13, 0x2 ;  /* 0x0000000d10117211 */ /* 0x000fca00078e10ff */
[----:B--2---:R1:W-:Y:S02]  /*1f60*/  STS [R17], R14 ;  /* 0x0000000e11007388 */ /* 0x0043e40000000800 */
.L_x_4229:
[----:B------:R-:W-:Y:S05]  /*1f70*/  BSYNC.RECONVERGENT B2 ;  /* 0x0000000000027941 */ /* 0x000fea0003800200 */
.L_x_4228:
        /* <DEDUP_REMOVED lines=13> */
.L_x_4231:
[----:B------:R-:W-:Y:S05]  /*2050*/  BSYNC.RECONVERGENT B2 ;  /* 0x0000000000027941 */ /* 0x000fea0003800200 */
.L_x_4230:
        /* <DEDUP_REMOVED lines=13> */
.L_x_4233:
[----:B------:R-:W-:Y:S05]  /*2130*/  BSYNC.RECONVERGENT B2 ;  /* 0x0000000000027941 */ /* 0x000fea0003800200 */
.L_x_4232:
        /* <DEDUP_REMOVED lines=13> */
.L_x_4235:
[----:B------:R-:W-:Y:S05]  /*2210*/  BSYNC.RECONVERGENT B2 ;  /* 0x0000000000027941 */ /* 0x000fea0003800200 */
.L_x_4234:
        /* <DEDUP_REMOVED lines=13> */
.L_x_4237:
[----:B------:R-:W-:Y:S05]  /*22f0*/  BSYNC.RECONVERGENT B2 ;  /* 0x0000000000027941 */ /* 0x000fea0003800200 */
.L_x_4236:
        /* <DEDUP_REMOVED lines=13> */
.L_x_4239:
[----:B------:R-:W-:Y:S05]  /*23d0*/  BSYNC.RECONVERGENT B2 ;  /* 0x0000000000027941 */ /* 0x000fea0003800200 */
.L_x_4238:
        /* <DEDUP_REMOVED lines=13> */
.L_x_4241:
[----:B------:R-:W-:Y:S05]  /*24b0*/  BSYNC.RECONVERGENT B2 ;  /* 0x0000000000027941 */ /* 0x000fea0003800200 */
.L_x_4240:
        /* <DEDUP_REMOVED lines=13> */
.L_x_4243:
[----:B------:R-:W-:Y:S05]  /*2590*/  BSYNC.RECONVERGENT B2 ;  /* 0x0000000000027941 */ /* 0x000fea0003800200 */
.L_x_4242:
        /* <DEDUP_REMOVED lines=13> */
.L_x_4245:
[----:B------:R-:W-:Y:S05]  /*2670*/  BSYNC.RECONVERGENT B2 ;  /* 0x0000000000027941 */ /* 0x000fea0003800200 */
.L_x_4244:
        /* <DEDUP_REMOVED lines=13> */
.L_x_4247:
[----:B------:R-:W-:Y:S05]  /*2750*/  BSYNC.RECONVERGENT B2 ;  /* 0x0000000000027941 */ /* 0x000fea0003800200 */
.L_x_4246:
        /* <DEDUP_REMOVED lines=13> */
.L_x_4249:
[----:B------:R-:W-:Y:S05]  /*2830*/  BSYNC.RECONVERGENT B2 ;  /* 0x0000000000027941 */ /* 0x000fea0003800200 */
.L_x_4248:
        /* <DEDUP_REMOVED lines=13> */
.L_x_4251:
[----:B------:R-:W-:Y:S05]  /*2910*/  BSYNC.RECONVERGENT B2 ;  /* 0x0000000000027941 */ /* 0x000fea0003800200 */
.L_x_4250:
        /* <DEDUP_REMOVED lines=13> */
.L_x_4253:
[----:B------:R-:W-:Y:S05]  /*29f0*/  BSYNC.RECONVERGENT B2 ;  /* 0x0000000000027941 */ /* 0x000fea0003800200 */
.L_x_4252:
        /* <DEDUP_REMOVED lines=13> */
.L_x_4255:
[----:B------:R-:W-:Y:S05]  /*2ad0*/  BSYNC.RECONVERGENT B2 ;  /* 0x0000000000027941 */ /* 0x000fea0003800200 */
.L_x_4254:
        /* <DEDUP_REMOVED lines=13> */
.L_x_4257:
[----:B------:R-:W-:Y:S05]  /*2bb0*/  BSYNC.RECONVERGENT B2 ;  /* 0x0000000000027941 */ /* 0x000fea0003800200 */
.L_x_4256:
        /* <DEDUP_REMOVED lines=13> */
.L_x_4259:
[----:B------:R-:W-:Y:S05]  /*2c90*/  BSYNC.RECONVERGENT B2 ;  /* 0x0000000000027941 */ /* 0x000fea0003800200 */
.L_x_4258:
        /* <DEDUP_REMOVED lines=13> */
.L_x_4261:
[----:B------:R-:W-:Y:S05]  /*2d70*/  BSYNC.RECONVERGENT B2 ;  /* 0x0000000000027941 */ /* 0x000fea0003800200 */
.L_x_4260:
        /* <DEDUP_REMOVED lines=13> */
.L_x_4263:
[----:B------:R-:W-:Y:S05]  /*2e50*/  BSYNC.RECONVERGENT B2 ;  /* 0x0000000000027941 */ /* 0x000fea0003800200 */
.L_x_4262:
        /* <DEDUP_REMOVED lines=13> */
.L_x_4265:
[----:B------:R-:W-:Y:S05]  /*2f30*/  BSYNC.RECONVERGENT B2 ;  /* 0x0000000000027941 */ /* 0x000fea0003800200 */
.L_x_4264:
        /* <DEDUP_REMOVED lines=13> */
.L_x_4267:
[----:B------:R-:W-:Y:S05]  /*3010*/  BSYNC.RECONVERGENT B2 ;  /* 0x0000000000027941 */ /* 0x000fea0003800200 */
.L_x_4266:
        /* <DEDUP_REMOVED lines=13> */
.L_x_4269:
[----:B------:R-:W-:Y:S05]  /*30f0*/  BSYNC.RECONVERGENT B2 ;  /* 0x0000000000027941 */ /* 0x000fea0003800200 */
.L_x_4268:
        /* <DEDUP_REMOVED lines=13> */
.L_x_4271:
[----:B------:R-:W-:Y:S05]  /*31d0*/  BSYNC.RECONVERGENT B2 ;  /* 0x0000000000027941 */ /* 0x000fea0003800200 */
.L_x_4270:
        /* <DEDUP_REMOVED lines=13> */
.L_x_4273:
[----:B------:R-:W-:Y:S05]  /*32b0*/  BSYNC.RECONVERGENT B2 ;  /* 0x0000000000027941 */ /* 0x000fea0003800200 */
.L_x_4272:
        /* <DEDUP_REMOVED lines=13> */
.L_x_4275:
[----:B------:R-:W-:Y:S05]  /*3390*/  BSYNC.RECONVERGENT B2 ;  /* 0x0000000000027941 */ /* 0x000fea0003800200 */
.L_x_4274:
        /* <DEDUP_REMOVED lines=13> */
.L_x_4277:
[----:B------:R-:W-:Y:S05]  /*3470*/  BSYNC.RECONVERGENT B2 ;  /* 0x0000000000027941 */ /* 0x000fea0003800200 */
.L_x_4276:
        /* <DEDUP_REMOVED lines=13> */
.L_x_4279:
[----:B------:R-:W-:Y:S05]  /*3550*/  BSYNC.RECONVERGENT B2 ;  /* 0x0000000000027941 */ /* 0x000fea0003800200 */
.L_x_4278:
        /* <DEDUP_REMOVED lines=13> */
.L_x_4281:
[----:B------:R-:W-:Y:S05]  /*3630*/  BSYNC.RECONVERGENT B2 ;  /* 0x0000000000027941 */ /* 0x000fea0003800200 */
.L_x_4280:
        /* <DEDUP_REMOVED lines=13> */
.L_x_4283:
[----:B------:R-:W-:Y:S05]  /*3710*/  BSYNC.RECONVERGENT B2 ;  /* 0x0000000000027941 */ /* 0x000fea0003800200 */
.L_x_4282:
        /* <DEDUP_REMOVED lines=13> */
.L_x_4285:
[----:B------:R-:W-:Y:S05]  /*37f0*/  BSYNC.RECONVERGENT B2 ;  /* 0x0000000000027941 */ /* 0x000fea0003800200 */
.L_x_4284:
        /* <DEDUP_REMOVED lines=13> */
.L_x_4287:
[----:B------:R-:W-:Y:S05]  /*38d0*/  BSYNC.RECONVERGENT B2 ;  /* 0x0000000000027941 */ /* 0x000fea0003800200 */
.L_x_4286:
        /* <DEDUP_REMOVED lines=10> */
.L_x_4225:
[----:B------:R-:W-:Y:S05]  /*3980*/  BSYNC.RECONVERGENT B1 ;  /* 0x0000000000017941 */ /* 0x000fea0003800200 */
.L_x_4224:
        /* <DEDUP_REMOVED lines=12> */
[----:B0-----:R-:W-:Y:S02]  /*3a50*/  LEA R13, R9, UR4, 0x7 ;  /* 0x00000004090d7c11 */ /* 0x001fe4000f8e38ff */
        /* <DEDUP_REMOVED lines=9> */
.L_x_4291:
[----:B------:R-:W-:Y:S05]  /*3af0*/  BSYNC.RECONVERGENT B2 ;  /* 0x0000000000027941 */ /* 0x000fea0003800200 */
.L_x_4290:
        /* <DEDUP_REMOVED lines=13> */
.L_x_4293:
[----:B------:R-:W-:Y:S05]  /*3bd0*/  BSYNC.RECONVERGENT B2 ;  /* 0x0000000000027941 */ /* 0x000fea0003800200 */
.L_x_4292:
        /* <DEDUP_REMOVED lines=13> */
.L_x_4295:
[----:B------:R-:W-:Y:S05]  /*3cb0*/  BSYNC.RECONVERGENT B2 ;  /* 0x0000000000027941 */ /* 0x000fea0003800200 */
.L_x_4294:
        /* <DEDUP_REMOVED lines=13> */
.L_x_4297:
[----:B------:R-:W-:Y:S05]  /*3d90*/  BSYNC.RECONVERGENT B2 ;  /* 0x0000000000027941 */ /* 0x000fea0003800200 */
.L_x_4296:
        /* <DEDUP_REMOVED lines=13> */
.L_x_4299:
[----:B------:R-:W-:Y:S05]  /*3e70*/  BSYNC.RECONVERGENT B2 ;  /* 0x0000000000027941 */ /* 0x000fea0003800200 */
.L_x_4298:
        /* <DEDUP_REMOVED lines=13> */
.L_x_4301:
[----:B------:R-:W-:Y:S05]  /*3f50*/  BSYNC.RECONVERGENT B2 ;  /* 0x0000000000027941 */ /* 0x000fea0003800200 */
.L_x_4300:
        /* <DEDUP_REMOVED lines=13> */
.L_x_4303:
[----:B------:R-:W-:Y:S05]  /*4030*/  BSYNC.RECONVERGENT B2 ;  /* 0x0000000000027941 */ /* 0x000fea0003800200 */
.L_x_4302:
        /* <DEDUP_REMOVED lines=13> */
.L_x_4305:
[----:B------:R-:W-:Y:S05]  /*4110*/  BSYNC.RECONVERGENT B2 ;  /* 0x0000000000027941 */ /* 0x000fea0003800200 */
.L_x_4304:
        /* <DEDUP_REMOVED lines=13> */
.L_x_4307:
[----:B------:R-:W-:Y:S05]  /*41f0*/  BSYNC.RECONVERGENT B2 ;  /* 0x0000000000027941 */ /* 0x000fea0003800200 */
.L_x_4306:
        /* <DEDUP_REMOVED lines=13> */
.L_x_4309:
[----:B------:R-:W-:Y:S05]  /*42d0*/  BSYNC.RECONVERGENT B2 ;  /* 0x0000000000027941 */ /* 0x000fea0003800200 */
.L_x_4308:
        /* <DEDUP_REMOVED lines=13> */
.L_x_4311:
[----:B------:R-:W-:Y:S05]  /*43b0*/  BSYNC.RECONVERGENT B2 ;  /* 0x0000000000027941 */ /* 0x000fea0003800200 */
.L_x_4310:
        /* <DEDUP_REMOVED lines=13> */
.L_x_4313:
[----:B------:R-:W-:Y:S05]  /*4490*/  BSYNC.RECONVERGENT B2 ;  /* 0x0000000000027941 */ /* 0x000fea0003800200 */
.L_x_4312:
        /* <DEDUP_REMOVED lines=13> */
.L_x_4315:
[----:B------:R-:W-:Y:S05]  /*4570*/  BSYNC.RECONVERGENT B2 ;  /* 0x0000000000027941 */ /* 0x000fea0003800200 */
.L_x_4314:
        /* <DEDUP_REMOVED lines=13> */
.L_x_4317:
[----:B------:R-:W-:Y:S05]  /*4650*/  BSYNC.RECONVERGENT B2 ;  /* 0x0000000000027941 */ /* 0x000fea0003800200 */
.L_x_4316:
        /* <DEDUP_REMOVED lines=13> */
.L_x_4319:
[----:B------:R-:W-:Y:S05]  /*4730*/  BSYNC.RECONVERGENT B2 ;  /* 0x0000000000027941 */ /* 0x000fea0003800200 */
.L_x_4318:
        /* <DEDUP_REMOVED lines=13> */
.L_x_4321:
[----:B------:R-:W-:Y:S05]  /*4810*/  BSYNC.RECONVERGENT B2 ;  /* 0x0000000000027941 */ /* 0x000fea0003800200 */
.L_x_4320:
        /* <DEDUP_REMOVED lines=13> */
.L_x_4323:
[----:B------:R-:W-:Y:S05]  /*48f0*/  BSYNC.RECONVERGENT B2 ;  /* 0x0000000000027941 */ /* 0x000fea0003800200 */
.L_x_4322:
        /* <DEDUP_REMOVED lines=13> */
.L_x_4325:
[----:B------:R-:W-:Y:S05]  /*49d0*/  BSYNC.RECONVERGENT B2 ;  /* 0x0000000000027941 */ /* 0x000fea0003800200 */
.L_x_4324:
        /* <DEDUP_REMOVED lines=13> */
.L_x_4327:
[----:B------:R-:W-:Y:S05]  /*4ab0*/  BSYNC.RECONVERGENT B2 ;  /* 0x0000000000027941 */ /* 0x000fea0003800200 */
.L_x_4326:
        /* <DEDUP_REMOVED lines=13> */
.L_x_4329:
[----:B------:R-:W-:Y:S05]  /*4b90*/  BSYNC.RECONVERGENT B2 ;  /* 0x0000000000027941 */ /* 0x000fea0003800200 */
.L_x_4328:
        /* <DEDUP_REMOVED lines=13> */
.L_x_4331:
[----:B------:R-:W-:Y:S05]  /*4c70*/  BSYNC.RECONVERGENT B2 ;  /* 0x0000000000027941 */ /* 0x000fea0003800200 */
.L_x_4330:
        /* <DEDUP_REMOVED lines=13> */
.L_x_4333:
[----:B------:R-:W-:Y:S05]  /*4d50*/  BSYNC.RECONVERGENT B2 ;  /* 0x0000000000027941 */ /* 0x000fea0003800200 */
.L_x_4332:
        /* <DEDUP_REMOVED lines=13> */
.L_x_4335:
[----:B------:R-:W-:Y:S05]  /*4e30*/  BSYNC.RECONVERGENT B2 ;  /* 0x0000000000027941 */ /* 0x000fea0003800200 */
.L_x_4334:
        /* <DEDUP_REMOVED lines=13> */
.L_x_4337:
[----:B------:R-:W-:Y:S05]  /*4f10*/  BSYNC.RECONVERGENT B2 ;  /* 0x0000000000027941 */ /* 0x000fea0003800200 */
.L_x_4336:
        /* <DEDUP_REMOVED lines=13> */
.L_x_4339:
[----:B------:R-:W-:Y:S05]  /*4ff0*/  BSYNC.RECONVERGENT B2 ;  /* 0x0000000000027941 */ /* 0x000fea0003800200 */
.L_x_4338:
        /* <DEDUP_REMOVED lines=13> */
.L_x_4341:
[----:B------:R-:W-:Y:S05]  /*50d0*/  BSYNC.RECONVERGENT B2 ;  /* 0x0000000000027941 */ /* 0x000fea0003800200 */
.L_x_4340:
        /* <DEDUP_REMOVED lines=13> */
.L_x_4343:
[----:B------:R-:W-:Y:S05]  /*51b0*/  BSYNC.RECONVERGENT B2 ;  /* 0x0000000000027941 */ /* 0x000fea0003800200 */
.L_x_4342:
        /* <DEDUP_REMOVED lines=13> */
.L_x_4345:
[----:B------:R-:W-:Y:S05]  /*5290*/  BSYNC.RECONVERGENT B2 ;  /* 0x0000000000027941 */ /* 0x000fea0003800200 */
.L_x_4344:
        /* <DEDUP_REMOVED lines=13> */
.L_x_4347:
[----:B------:R-:W-:Y:S05]  /*5370*/  BSYNC.RECONVERGENT B2 ;  /* 0x0000000000027941 */ /* 0x000fea0003800200 */
.L_x_4346:
        /* <DEDUP_REMOVED lines=13> */
.L_x_4349:
[----:B------:R-:W-:Y:S05]  /*5450*/  BSYNC.RECONVERGENT B2 ;  /* 0x0000000000027941 */ /* 0x000fea0003800200 */
.L_x_4348:
        /* <DEDUP_REMOVED lines=13> */
.L_x_4351:
[----:B------:R-:W-:Y:S05]  /*5530*/  BSYNC.RECONVERGENT B2 ;  /* 0x0000000000027941 */ /* 0x000fea0003800200 */
.L_x_4350:
        /* <DEDUP_REMOVED lines=10> */
.L_x_4289:
[----:B------:R-:W-:Y:S05]  /*55e0*/  BSYNC.RECONVERGENT B1 ;  /* 0x0000000000017941 */ /* 0x000fea0003800200 */
.L_x_4288:
        /* <DEDUP_REMOVED lines=12> */
[----:B0-----:R-:W-:-:S03]  /*56b0*/  LEA R13, R9, UR4, 0x7 ;  /* 0x00000004090d7c11 */ /* 0x001fc6000f8e38ff */
        /* <DEDUP_REMOVED lines=9> */
.L_x_4355:
[----:B------:R-:W-:Y:S05]  /*5750*/  BSYNC.RECONVERGENT B2 ;  /* 0x0000000000027941 */ /* 0x000fea0003800200 */
.L_x_4354:
        /* <DEDUP_REMOVED lines=13> */
.L_x_4357:
[----:B------:R-:W-:Y:S05]  /*5830*/  BSYNC.RECONVERGENT B2 ;  /* 0x0000000000027941 */ /* 0x000fea0003800200 */
.L_x_4356:
        /* <DEDUP_REMOVED lines=13> */
.L_x_4359:
[----:B------:R-:W-:Y:S05]  /*5910*/  BSYNC.RECONVERGENT B2 ;  /* 0x0000000000027941 */ /* 0x000fea0003800200 */
.L_x_4358:
        /* <DEDUP_REMOVED lines=13> */
.L_x_4361:
[----:B------:R-:W-:Y:S05]  /*59f0*/  BSYNC.RECONVERGENT B2 ;  /* 0x0000000000027941 */ /* 0x000fea0003800200 */
.L_x_4360:
        /* <DEDUP_REMOVED lines=13> */
.L_x_4363:
[----:B------:R-:W-:Y:S05]  /*5ad0*/  BSYNC.RECONVERGENT B2 ;  /* 0x0000000000027941 */ /* 0x000fea0003800200 */
.L_x_4362:
        /* <DEDUP_REMOVED lines=13> */
.L_x_4365:
[----:B------:R-:W-:Y:S05]  /*5bb0*/  BSYNC.RECONVERGENT B2 ;  /* 0x0000000000027941 */ /* 0x000fea0003800200 */
.L_x_4364:
        /* <DEDUP_REMOVED lines=13> */
.L_x_4367:
[----:B------:R-:W-:Y:S05]  /*5c90*/  BSYNC.RECONVERGENT B2 ;  /* 0x0000000000027941 */ /* 0x000fea0003800200 */
.L_x_4366:
        /* <DEDUP_REMOVED lines=13> */
.L_x_4369:
[----:B------:R-:W-:Y:S05]  /*5d70*/  BSYNC.RECONVERGENT B2 ;  /* 0x0000000000027941 */ /* 0x000fea0003800200 */
.L_x_4368:
        /* <DEDUP_REMOVED lines=13> */
.L_x_4371:
[----:B------:R-:W-:Y:S05]  /*5e50*/  BSYNC.RECONVERGENT B2 ;  /* 0x0000000000027941 */ /* 0x000fea0003800200 */
.L_x_4370:
        /* <DEDUP_REMOVED lines=13> */
.L_x_4373:
[----:B------:R-:W-:Y:S05]  /*5f30*/  BSYNC.RECONVERGENT B2 ;  /* 0x0000000000027941 */ /* 0x000fea0003800200 */
.L_x_4372:
        /* <DEDUP_REMOVED lines=13> */
.L_x_4375:
[----:B------:R-:W-:Y:S05]  /*6010*/  BSYNC.RECONVERGENT B2 ;  /* 0x0000000000027941 */ /* 0x000fea0003800200 */
.L_x_4374:
        /* <DEDUP_REMOVED lines=13> */
.L_x_4377:
[----:B------:R-:W-:Y:S05]  /*60f0*/  BSYNC.RECONVERGENT B2 ;  /* 0x0000000000027941 */ /* 0x000fea0003800200 */
.L_x_4376:
        /* <DEDUP_REMOVED lines=13> */
.L_x_4379:
[----:B------:R-:W-:Y:S05]  /*61d0*/  BSYNC.RECONVERGENT B2 ;  /* 0x0000000000027941 */ /* 0x000fea0003800200 */
.L_x_4378:
        /* <DEDUP_REMOVED lines=13> */
.L_x_4381:
[----:B------:R-:W-:Y:S05]  /*62b0*/  BSYNC.RECONVERGENT B2 ;  /* 0x0000000000027941 */ /* 0x000fea0003800200 */
.L_x_4380:
        /* <DEDUP_REMOVED lines=13> */
.L_x_4383:
[----:B------:R-:W-:Y:S05]  /*6390*/  BSYNC.RECONVERGENT B2 ;  /* 0x0000000000027941 */ /* 0x000fea0003800200 */
.L_x_4382:
        /* <DEDUP_REMOVED lines=13> */
.L_x_4385:
[----:B------:R-:W-:Y:S05]  /*6470*/  BSYNC.RECONVERGENT B2 ;  /* 0x0000000000027941 */ /* 0x000fea0003800200 */
.L_x_4384:
        /* <DEDUP_REMOVED lines=13> */
.L_x_4387:
[----:B------:R-:W-:Y:S05]  /*6550*/  BSYNC.RECONVERGENT B2 ;  /* 0x0000000000027941 */ /* 0x000fea0003800200 */
.L_x_4386:
        /* <DEDUP_REMOVED lines=13> */
.L_x_4389:
[----:B------:R-:W-:Y:S05]  /*6630*/  BSYNC.RECONVERGENT B2 ;  /* 0x0000000000027941 */ /* 0x000fea0003800200 */
.L_x_4388:
        /* <DEDUP_REMOVED lines=13> */
.L_x_4391:
[----:B------:R-:W-:Y:S05]  /*6710*/  BSYNC.RECONVERGENT B2 ;  /* 0x0000000000027941 */ /* 0x000fea0003800200 */
.L_x_4390:
        /* <DEDUP_REMOVED lines=13> */
.L_x_4393:
[----:B------:R-:W-:Y:S05]  /*67f0*/  BSYNC.RECONVERGENT B2 ;  /* 0x0000000000027941 */ /* 0x000fea0003800200 */
.L_x_4392:
        /* <DEDUP_REMOVED lines=13> */
.L_x_4395:
[----:B------:R-:W-:Y:S05]  /*68d0*/  BSYNC.RECONVERGENT B2 ;  /* 0x0000000000027941 */ /* 0x000fea0003800200 */
.L_x_4394:
        /* <DEDUP_REMOVED lines=13> */
.L_x_4397:
[----:B------:R-:W-:Y:S05]  /*69b0*/  BSYNC.RECONVERGENT B2 ;  /* 0x0000000000027941 */ /* 0x000fea0003800200 */
.L_x_4396:
        /* <DEDUP_REMOVED lines=13> */
.L_x_4399:
[----:B------:R-:W-:Y:S05]  /*6a90*/  BSYNC.RECONVERGENT B2 ;  /* 0x0000000000027941 */ /* 0x000fea0003800200 */
.L_x_4398:
        /* <DEDUP_REMOVED lines=13> */
.L_x_4401:
[----:B------:R-:W-:Y:S05]  /*6b70*/  BSYNC.RECONVERGENT B2 ;  /* 0x0000000000027941 */ /* 0x000fea0003800200 */
.L_x_4400:
        /* <DEDUP_REMOVED lines=13> */
.L_x_4403:
[----:B------:R-:W-:Y:S05]  /*6c50*/  BSYNC.RECONVERGENT B2 ;  /* 0x0000000000027941 */ /* 0x000fea0003800200 */
.L_x_4402:
        /* <DEDUP_REMOVED lines=13> */
.L_x_4405:
[----:B------:R-:W-:Y:S05]  /*6d30*/  BSYNC.RECONVERGENT B2 ;  /* 0x0000000000027941 */ /* 0x000fea0003800200 */
.L_x_4404:
        /* <DEDUP_REMOVED lines=13> */
.L_x_4407:
[----:B------:R-:W-:Y:S05]  /*6e10*/  BSYNC.RECONVERGENT B2 ;  /* 0x0000000000027941 */ /* 0x000fea0003800200 */
.L_x_4406:
        /* <DEDUP_REMOVED lines=13> */
.L_x_4409:
[----:B------:R-:W-:Y:S05]  /*6ef0*/  BSYNC.RECONVERGENT B2 ;  /* 0x0000000000027941 */ /* 0x000fea0003800200 */
.L_x_4408:
        /* <DEDUP_REMOVED lines=13> */
.L_x_4411:
[----:B------:R-:W-:Y:S05]  /*6fd0*/  BSYNC.RECONVERGENT B2 ;  /* 0x0000000000027941 */ /* 0x000fea0003800200 */
.L_x_4410:
        /* <DEDUP_REMOVED lines=13> */
.L_x_4413:
[----:B------:R-:W-:Y:S05]  /*70b0*/  BSYNC.RECONVERGENT B2 ;  /* 0x0000000000027941 */ /* 0x000fea0003800200 */
.L_x_4412:
        /* <DEDUP_REMOVED lines=13> */
.L_x_4415:
[----:B------:R-:W-:Y:S05]  /*7190*/  BSYNC.RECONVERGENT B2 ;  /* 0x0000000000027941 */ /* 0x000fea0003800200 */
.L_x_4414:
        /* <DEDUP_REMOVED lines=10> */
.L_x_4353:
[----:B------:R-:W-:Y:S05]  /*7240*/  BSYNC.RECONVERGENT B1 ;  /* 0x0000000000017941 */ /* 0x000fea0003800200 */
.L_x_4352:
        /* <DEDUP_REMOVED lines=22> */
.L_x_4419:
[----:B------:R-:W-:Y:S05]  /*73b0*/  BSYNC.RECONVERGENT B2 ;  /* 0x0000000000027941 */ /* 0x000fea0003800200 */
.L_x_4418:
        /* <DEDUP_REMOVED lines=13> */
.L_x_4421:
[----:B------:R-:W-:Y:S05]  /*7490*/  BSYNC.RECONVERGENT B2 ;  /* 0x0000000000027941 */ /* 0x000fea0003800200 */
.L_x_4420:
        /* <DEDUP_REMOVED lines=13> */
.L_x_4423:
[----:B------:R-:W-:Y:S05]  /*7570*/  BSYNC.RECONVERGENT B2 ;  /* 0x0000000000027941 */ /* 0x000fea0003800200 */
.L_x_4422:
        /* <DEDUP_REMOVED lines=13> */
.L_x_4425:
[----:B------:R-:W-:Y:S05]  /*7650*/  BSYNC.RECONVERGENT B2 ;  /* 0x0000000000027941 */ /* 0x000fea0003800200 */
.L_x_4424:
        /* <DEDUP_REMOVED lines=13> */
.L_x_4427:
[----:B------:R-:W-:Y:S05]  /*7730*/  BSYNC.RECONVERGENT B2 ;  /* 0x0000000000027941 */ /* 0x000fea0003800200 */
.L_x_4426:
        /* <DEDUP_REMOVED lines=13> */
.L_x_4429:
[----:B------:R-:W-:Y:S05]  /*7810*/  BSYNC.RECONVERGENT B2 ;  /* 0x0000000000027941 */ /* 0x000fea0003800200 */
.L_x_4428:
        /* <DEDUP_REMOVED lines=13> */
.L_x_4431:
[----:B------:R-:W-:Y:S05]  /*78f0*/  BSYNC.RECONVERGENT B2 ;  /* 0x0000000000027941 */ /* 0x000fea0003800200 */
.L_x_4430:
        /* <DEDUP_REMOVED lines=13> */
.L_x_4433:
[----:B------:R-:W-:Y:S05]  /*79d0*/  BSYNC.RECONVERGENT B2 ;  /* 0x0000000000027941 */ /* 0x000fea0003800200 */
.L_x_4432:
        /* <DEDUP_REMOVED lines=13> */
.L_x_4435:
[----:B------:R-:W-:Y:S05]  /*7ab0*/  BSYNC.RECONVERGENT B2 ;  /* 0x0000000000027941 */ /* 0x000fea0003800200 */
.L_x_4434:
        /* <DEDUP_REMOVED lines=13> */
.L_x_4437:
[----:B------:R-:W-:Y:S05]  /*7b90*/  BSYNC.RECONVERGENT B2 ;  /* 0x0000000000027941 */ /* 0x000fea0003800200 */
.L_x_4436:
        /* <DEDUP_REMOVED lines=13> */
.L_x_4439:
[----:B------:R-:W-:Y:S05]  /*7c70*/  BSYNC.RECONVERGENT B2 ;  /* 0x0000000000027941 */ /* 0x000fea0003800200 */
.L_x_4438:
        /* <DEDUP_REMOVED lines=13> */
.L_x_4441:
[----:B------:R-:W-:Y:S05]  /*7d50*/  BSYNC.RECONVERGENT B2 ;  /* 0x0000000000027941 */ /* 0x000fea0003800200 */
.L_x_4440:
        /* <DEDUP_REMOVED lines=13> */
.L_x_4443:
[----:B------:R-:W-:Y:S05]  /*7e30*/  BSYNC.RECONVERGENT B2 ;  /* 0x0000000000027941 */ /* 0x000fea0003800200 */
.L_x_4442:
        /* <DEDUP_REMOVED lines=13> */
.L_x_4445:
[----:B------:R-:W-:Y:S05]  /*7f10*/  BSYNC.RECONVERGENT B2 ;  /* 0x0000000000027941 */ /* 0x000fea0003800200 */
.L_x_4444:
        /* <DEDUP_REMOVED lines=13> */
.L_x_4447:
[----:B------:R-:W-:Y:S05]  /*7ff0*/  BSYNC.RECONVERGENT B2 ;  /* 0x0000000000027941 */ /* 0x000fea0003800200 */
.L_x_4446:
        /* <DEDUP_REMOVED lines=13> */
.L_x_4449:
[----:B------:R-:W-:Y:S05]  /*80d0*/  BSYNC.RECONVERGENT B2 ;  /* 0x0000000000027941 */ /* 0x000fea0003800200 */
.L_x_4448:
        /* <DEDUP_REMOVED lines=13> */
.L_x_4451:
[----:B------:R-:W-:Y:S05]  /*81b0*/  BSYNC.RECONVERGENT B2 ;  /* 0x0000000000027941 */ /* 0x000fea0003800200 */
.L_x_4450:
        /* <DEDUP_REMOVED lines=13> */
.L_x_4453:
[----:B------:R-:W-:Y:S05]  /*8290*/  BSYNC.RECONVERGENT B2 ;  /* 0x0000000000027941 */ /* 0x000fea0003800200 */
.L_x_4452:
        /* <DEDUP_REMOVED lines=13> */
.L_x_4455:
[----:B------:R-:W-:Y:S05]  /*8370*/  BSYNC.RECONVERGENT B2 ;  /* 0x0000000000027941 */ /* 0x000fea0003800200 */
.L_x_4454:
        /* <DEDUP_REMOVED lines=13> */
.L_x_4457:
[----:B------:R-:W-:Y:S05]  /*8450*/  BSYNC.RECONVERGENT B2 ;  /* 0x0000000000027941 */ /* 0x000fea0003800200 */
.L_x_4456:
        /* <DEDUP_REMOVED lines=13> */
.L_x_4459:
[----:B------:R-:W-:Y:S05]  /*8530*/  BSYNC.RECONVERGENT B2 ;  /* 0x0000000000027941 */ /* 0x000fea0003800200 */
.L_x_4458:
        /* <DEDUP_REMOVED lines=13> */
.L_x_4461:
[----:B------:R-:W-:Y:S05]  /*8610*/  BSYNC.RECONVERGENT B2 ;  /* 0x0000000000027941 */ /* 0x000fea0003800200 */
.L_x_4460:
        /* <DEDUP_REMOVED lines=13> */
.L_x_4463:
[----:B------:R-:W-:Y:S05]  /*86f0*/  BSYNC.RECONVERGENT B2 ;  /* 0x0000000000027941 */ /* 0x000fea0003800200 */
.L_x_4462:
        /* <DEDUP_REMOVED lines=13> */
.L_x_4465:
[----:B------:R-:W-:Y:S05]  /*87d0*/  BSYNC.RECONVERGENT B2 ;  /* 0x0000000000027941 */ /* 0x000fea0003800200 */
.L_x_4464:
        /* <DEDUP_REMOVED lines=13> */
.L_x_4467:
[----:B------:R-:W-:Y:S05]  /*88b0*/  BSYNC.RECONVERGENT B2 ;  /* 0x0000000000027941 */ /* 0x000fea0003800200 */
.L_x_4466:
        /* <DEDUP_REMOVED lines=13> */
.L_x_4469:
[----:B------:R-:W-:Y:S05]  /*8990*/  BSYNC.RECONVERGENT B2 ;  /* 0x0000000000027941 */ /* 0x000fea0003800200 */
.L_x_4468:
        /* <DEDUP_REMOVED lines=13> */
.L_x_4471:
[----:B------:R-:W-:Y:S05]  /*8a70*/  BSYNC.RECONVERGENT B2 ;  /* 0x0000000000027941 */ /* 0x000fea0003800200 */
.L_x_4470:
        /* <DEDUP_REMOVED lines=13> */
.L_x_4473:
[----:B------:R-:W-:Y:S05]  /*8b50*/  BSYNC.RECONVERGENT B2 ;  /* 0x0000000000027941 */ /* 0x000fea0003800200 */
.L_x_4472:
        /* <DEDUP_REMOVED lines=13> */
.L_x_4475:
[----:B------:R-:W-:Y:S05]  /*8c30*/  BSYNC.RECONVERGENT B2 ;  /* 0x0000000000027941 */ /* 0x000fea0003800200 */
.L_x_4474:
        /* <DEDUP_REMOVED lines=13> */
.L_x_4477:
[----:B------:R-:W-:Y:S05]  /*8d10*/  BSYNC.RECONVERGENT B2 ;  /* 0x0000000000027941 */ /* 0x000fea0003800200 */
.L_x_4476:
        /* <DEDUP_REMOVED lines=13> */
.L_x_4479:
[----:B------:R-:W-:Y:S05]  /*8df0*/  BSYNC.RECONVERGENT B2 ;  /* 0x0000000000027941 */ /* 0x000fea0003800200 */
.L_x_4478:
        /* <DEDUP_REMOVED lines=10> */
.L_x_4417:
[----:B------:R-:W-:Y:S05]  /*8ea0*/  BSYNC.RECONVERGENT B1 ;  /* 0x0000000000017941 */ /* 0x000fea0003800200 */
.L_x_4416:
        /* <DEDUP_REMOVED lines=22> */
.L_x_4483:
[----:B------:R-:W-:Y:S05]  /*9010*/  BSYNC.RECONVERGENT B2 ;  /* 0x0000000000027941 */ /* 0x000fea0003800200 */
.L_x_4482:
        /* <DEDUP_REMOVED lines=13> */
.L_x_4485:
[----:B------:R-:W-:Y:S05]  /*90f0*/  BSYNC.RECONVERGENT B2 ;  /* 0x0000000000027941 */ /* 0x000fea0003800200 */
.L_x_4484:
        /* <DEDUP_REMOVED lines=13> */
.L_x_4487:
[----:B------:R-:W-:Y:S05]  /*91d0*/  BSYNC.RECONVERGENT B2 ;  /* 0x0000000000027941 */ /* 0x000fea0003800200 */
.L_x_4486:
        /* <DEDUP_REMOVED lines=13> */
.L_x_4489:
[----:B------:R-:W-:Y:S05]  /*92b0*/  BSYNC.RECONVERGENT B2 ;  /* 0x0000000000027941 */ /* 0x000fea0003800200 */
.L_x_4488:
        /* <DEDUP_REMOVED lines=13> */
.L_x_4491:
[----:B------:R-:W-:Y:S05]  /*9390*/  BSYNC.RECONVERGENT B2 ;  /* 0x0000000000027941 */ /* 0x000fea0003800200 */
.L_x_4490:
        /* <DEDUP_REMOVED lines=13> */
.L_x_4493:
[----:B------:R-:W-:Y:S05]  /*9470*/  BSYNC.RECONVERGENT B2 ;  /* 0x0000000000027941 */ /* 0x000fea0003800200 */
.L_x_4492:
        /* <DEDUP_REMOVED lines=13> */
.L_x_4495:
[----:B------:R-:W-:Y:S05]  /*9550*/  BSYNC.RECONVERGENT B2 ;  /* 0x0000000000027941 */ /* 0x000fea0003800200 */
.L_x_4494:
        /* <DEDUP_REMOVED lines=13> */
.L_x_4497:
[----:B------:R-:W-:Y:S05]  /*9630*/  BSYNC.RECONVERGENT B2 ;  /* 0x0000000000027941 */ /* 0x000fea0003800200 */
.L_x_4496:
        /* <DEDUP_REMOVED lines=13> */
.L_x_4499:
[----:B------:R-:W-:Y:S05]  /*9710*/  BSYNC.RECONVERGENT B2 ;  /* 0x0000000000027941 */ /* 0x000fea0003800200 */
.L_x_4498:
        /* <DEDUP_REMOVED lines=13> */
.L_x_4501:
[----:B------:R-:W-:Y:S05]  /*97f0*/  BSYNC.RECONVERGENT B2 ;  /* 0x0000000000027941 */ /* 0x000fea0003800200 */
.L_x_4500:
        /* <DEDUP_REMOVED lines=13> */
.L_x_4503:
[----:B------:R-:W-:Y:S05]  /*98d0*/  BSYNC.RECONVERGENT B2 ;  /* 0x0000000000027941 */ /* 0x000fea0003800200 */
.L_x_4502:
        /* <DEDUP_REMOVED lines=13> */
.L_x_4505:
[----:B------:R-:W-:Y:S05]  /*99b0*/  BSYNC.RECONVERGENT B2 ;  /* 0x0000000000027941 */ /* 0x000fea0003800200 */
.L_x_4504:
        /* <DEDUP_REMOVED lines=13> */
.L_x_4507:
[----:B------:R-:W-:Y:S05]  /*9a90*/  BSYNC.RECONVERGENT B2 ;  /* 0x0000000000027941 */ /* 0x000fea0003800200 */
.L_x_4506:
        /* <DEDUP_REMOVED lines=13> */
.L_x_4509:
[----:B------:R-:W-:Y:S05]  /*9b70*/  BSYNC.RECONVERGENT B2 ;  /* 0x0000000000027941 */ /* 0x000fea0003800200 */
.L_x_4508:
        /* <DEDUP_REMOVED lines=13> */
.L_x_4511:
[----:B------:R-:W-:Y:S05]  /*9c50*/  BSYNC.RECONVERGENT B2 ;  /* 0x0000000000027941 */ /* 0x000fea0003800200 */
.L_x_4510:
        /* <DEDUP_REMOVED lines=13> */
.L_x_4513:
[----:B------:R-:W-:Y:S05]  /*9d30*/  BSYNC.RECONVERGENT B2 ;  /* 0x0000000000027941 */ /* 0x000fea0003800200 */
.L_x_4512:
        /* <DEDUP_REMOVED lines=13> */
.L_x_4515:
[----:B------:R-:W-:Y:S05]  /*9e10*/  BSYNC.RECONVERGENT B2 ;  /* 0x0000000000027941 */ /* 0x000fea0003800200 */
.L_x_4514:
        /* <DEDUP_REMOVED lines=13> */
.L_x_4517:
[----:B------:R-:W-:Y:S05]  /*9ef0*/  BSYNC.RECONVERGENT B2 ;  /* 0x0000000000027941 */ /* 0x000fea0003800200 */
.L_x_4516:
        /* <DEDUP_REMOVED lines=13> */
.L_x_4519:
[----:B------:R-:W-:Y:S05]  /*9fd0*/  BSYNC.RECONVERGENT B2 ;  /* 0x0000000000027941 */ /* 0x000fea0003800200 */
.L_x_4518:
        /* <DEDUP_REMOVED lines=13> */
.L_x_4521:
[----:B------:R-:W-:Y:S05]  /*a0b0*/  BSYNC.RECONVERGENT B2 ;  /* 0x0000000000027941 */ /* 0x000fea0003800200 */
.L_x_4520:
        /* <DEDUP_REMOVED lines=13> */
.L_x_4523:
[----:B------:R-:W-:Y:S05]  /*a190*/  BSYNC.RECONVERGENT B2 ;  /* 0x0000000000027941 */ /* 0x000fea0003800200 */
.L_x_4522:
        /* <DEDUP_REMOVED lines=13> */
.L_x_4525:
[----:B------:R-:W-:Y:S05]  /*a270*/  BSYNC.RECONVERGENT B2 ;  /* 0x0000000000027941 */ /* 0x000fea0003800200 */
.L_x_4524:
        /* <DEDUP_REMOVED lines=13> */
.L_x_4527:
[----:B------:R-:W-:Y:S05]  /*a350*/  BSYNC.RECONVERGENT B2 ;  /* 0x0000000000027941 */ /* 0x000fea0003800200 */
.L_x_4526:
        /* <DEDUP_REMOVED lines=13> */
.L_x_4529:
[----:B------:R-:W-:Y:S05]  /*a430*/  BSYNC.RECONVERGENT B2 ;  /* 0x0000000000027941 */ /* 0x000fea0003800200 */
.L_x_4528:
        /* <DEDUP_REMOVED lines=13> */
.L_x_4531:
[----:B------:R-:W-:Y:S05]  /*a510*/  BSYNC.RECONVERGENT B2 ;  /* 0x0000000000027941 */ /* 0x000fea0003800200 */
.L_x_4530:
        /* <DEDUP_REMOVED lines=13> */
.L_x_4533:
[----:B------:R-:W-:Y:S05]  /*a5f0*/  BSYNC.RECONVERGENT B2 ;  /* 0x0000000000027941 */ /* 0x000fea0003800200 */
.L_x_4532:
        /* <DEDUP_REMOVED lines=13> */
.L_x_4535:
[----:B------:R-:W-:Y:S05]  /*a6d0*/  BSYNC.RECONVERGENT B2 ;  /* 0x0000000000027941 */ /* 0x000fea0003800200 */
.L_x_4534:
        /* <DEDUP_REMOVED lines=13> */
.L_x_4537:
[----:B------:R-:W-:Y:S05]  /*a7b0*/  BSYNC.RECONVERGENT B2 ;  /* 0x0000000000027941 */ /* 0x000fea0003800200 */
.L_x_4536:
        /* <DEDUP_REMOVED lines=13> */
.L_x_4539:
[----:B------:R-:W-:Y:S05]  /*a890*/  BSYNC.RECONVERGENT B2 ;  /* 0x0000000000027941 */ /* 0x000fea0003800200 */
.L_x_4538:
        /* <DEDUP_REMOVED lines=13> */
.L_x_4541:
[----:B------:R-:W-:Y:S05]  /*a970*/  BSYNC.RECONVERGENT B2 ;  /* 0x0000000000027941 */ /* 0x000fea0003800200 */
.L_x_4540:
        /* <DEDUP_REMOVED lines=13> */
.L_x_4543:
[----:B------:R-:W-:Y:S05]  /*aa50*/  BSYNC.RECONVERGENT B2 ;  /* 0x0000000000027941 */ /* 0x000fea0003800200 */
.L_x_4542:
        /* <DEDUP_REMOVED lines=10> */
.L_x_4481:
[----:B------:R-:W-:Y:S05]  /*ab00*/  BSYNC.RECONVERGENT B1 ;  /* 0x0000000000017941 */ /* 0x000fea0003800200 */
.L_x_4480:
        /* <DEDUP_REMOVED lines=22> */
.L_x_4547:
[----:B------:R-:W-:Y:S05]  /*ac70*/  BSYNC.RECONVERGENT B2 ;  /* 0x0000000000027941 */ /* 0x000fea0003800200 */
.L_x_4546:
        /* <DEDUP_REMOVED lines=13> */
.L_x_4549:
[----:B------:R-:W-:Y:S05]  /*ad50*/  BSYNC.RECONVERGENT B2 ;  /* 0x0000000000027941 */ /* 0x000fea0003800200 */
.L_x_4548:
        /* <DEDUP_REMOVED lines=13> */
.L_x_4551:
[----:B------:R-:W-:Y:S05]  /*ae30*/  BSYNC.RECONVERGENT B2 ;  /* 0x0000000000027941 */ /* 0x000fea0003800200 */
.L_x_4550:
        /* <DEDUP_REMOVED lines=13> */
.L_x_4553:
[----:B------:R-:W-:Y:S05]  /*af10*/  BSYNC.RECONVERGENT B2 ;  /* 0x0000000000027941 */ /* 0x000fea0003800200 */
.L_x_4552:
        /* <DEDUP_REMOVED lines=13> */
.L_x_4555:
[----:B------:R-:W-:Y:S05]  /*aff0*/  BSYNC.RECONVERGENT B2 ;  /* 0x0000000000027941 */ /* 0x000fea0003800200 */
.L_x_4554:
        /* <DEDUP_REMOVED lines=13> */
.L_x_4557:
[----:B------:R-:W-:Y:S05]  /*b0d0*/  BSYNC.RECONVERGENT B2 ;  /* 0x0000000000027941 */ /* 0x000fea0003800200 */
.L_x_4556:
        /* <DEDUP_REMOVED lines=13> */
.L_x_4559:
[----:B------:R-:W-:Y:S05]  /*b1b0*/  BSYNC.RECONVERGENT B2 ;  /* 0x0000000000027941 */ /* 0x000fea0003800200 */
.L_x_4558:
        /* <DEDUP_REMOVED lines=13> */
.L_x_4561:
[----:B------:R-:W-:Y:S05]  /*b290*/  BSYNC.RECONVERGENT B2 ;  /* 0x0000000000027941 */ /* 0x000fea0003800200 */
.L_x_4560:
        /* <DEDUP_REMOVED lines=13> */
.L_x_4563:
[----:B------:R-:W-:Y:S05]  /*b370*/  BSYNC.RECONVERGENT B2 ;  /* 0x0000000000027941 */ /* 0x000fea0003800200 */
.L_x_4562:
        /* <DEDUP_REMOVED lines=13> */
.L_x_4565:
[----:B------:R-:W-:Y:S05]  /*b450*/  BSYNC.RECONVERGENT B2 ;  /* 0x0000000000027941 */ /* 0x000fea0003800200 */
.L_x_4564:
        /* <DEDUP_REMOVED lines=13> */
.L_x_4567:
[----:B------:R-:W-:Y:S05]  /*b530*/  BSYNC.RECONVERGENT B2 ;  /* 0x0000000000027941 */ /* 0x000fea0003800200 */
.L_x_4566:
        /* <DEDUP_REMOVED lines=13> */
.L_x_4569:
[----:B------:R-:W-:Y:S05]  /*b610*/  BSYNC.RECONVERGENT B2 ;  /* 0x0000000000027941 */ /* 0x000fea0003800200 */
.L_x_4568:
        /* <DEDUP_REMOVED lines=13> */
.L_x_4571:
[----:B------:R-:W-:Y:S05]  /*b6f0*/  BSYNC.RECONVERGENT B2 ;  /* 0x0000000000027941 */ /* 0x000fea0003800200 */
.L_x_4570:
        /* <DEDUP_REMOVED lines=13> */
.L_x_4573:
[----:B------:R-:W-:Y:S05]  /*b7d0*/  BSYNC.RECONVERGENT B2 ;  /* 0x0000000000027941 */ /* 0x000fea0003800200 */
.L_x_4572:
        /* <DEDUP_REMOVED lines=13> */
.L_x_4575:
[----:B------:R-:W-:Y:S05]  /*b8b0*/  BSYNC.RECONVERGENT B2 ;  /* 0x0000000000027941 */ /* 0x000fea0003800200 */
.L_x_4574:
        /* <DEDUP_REMOVED lines=13> */
.L_x_4577:
[----:B------:R-:W-:Y:S05]  /*b990*/  BSYNC.RECONVERGENT B2 ;  /* 0x0000000000027941 */ /* 0x000fea0003800200 */
.L_x_4576:
        /* <DEDUP_REMOVED lines=13> */
.L_x_4579:
[----:B------:R-:W-:Y:S05]  /*ba70*/  BSYNC.RECONVERGENT B2 ;  /* 0x0000000000027941 */ /* 0x000fea0003800200 */
.L_x_4578:
        /* <DEDUP_REMOVED lines=13> */
.L_x_4581:
[----:B------:R-:W-:Y:S05]  /*bb50*/  BSYNC.RECONVERGENT B2 ;  /* 0x0000000000027941 */ /* 0x000fea0003800200 */
.L_x_4580:
        /* <DEDUP_REMOVED lines=13> */
.L_x_4583:
[----:B------:R-:W-:Y:S05]  /*bc30*/  BSYNC.RECONVERGENT B2 ;  /* 0x0000000000027941 */ /* 0x000fea0003800200 */
.L_x_4582:
        /* <DEDUP_REMOVED lines=13> */
.L_x_4585:
[----:B------:R-:W-:Y:S05]  /*bd10*/  BSYNC.RECONVERGENT B2 ;  /* 0x0000000000027941 */ /* 0x000fea0003800200 */
.L_x_4584:
        /* <DEDUP_REMOVED lines=13> */
.L_x_4587:
[----:B------:R-:W-:Y:S05]  /*bdf0*/  BSYNC.RECONVERGENT B2 ;  /* 0x0000000000027941 */ /* 0x000fea0003800200 */
.L_x_4586:
        /* <DEDUP_REMOVED lines=13> */
.L_x_4589:
[----:B------:R-:W-:Y:S05]  /*bed0*/  BSYNC.RECONVERGENT B2 ;  /* 0x0000000000027941 */ /* 0x000fea0003800200 */
.L_x_4588:
        /* <DEDUP_REMOVED lines=13> */
.L_x_4591:
[----:B------:R-:W-:Y:S05]  /*bfb0*/  BSYNC.RECONVERGENT B2 ;  /* 0x0000000000027941 */ /* 0x000fea0003800200 */
.L_x_4590:
        /* <DEDUP_REMOVED lines=13> */
.L_x_4593:
[----:B------:R-:W-:Y:S05]  /*c090*/  BSYNC.RECONVERGENT B2 ;  /* 0x0000000000027941 */ /* 0x000fea0003800200 */
.L_x_4592:
        /* <DEDUP_REMOVED lines=13> */
.L_x_4595:
[----:B------:R-:W-:Y:S05]  /*c170*/  BSYNC.RECONVERGENT B2 ;  /* 0x0000000000027941 */ /* 0x000fea0003800200 */
.L_x_4594:
        /* <DEDUP_REMOVED lines=13> */
.L_x_4597:
[----:B------:R-:W-:Y:S05]  /*c250*/  BSYNC.RECONVERGENT B2 ;  /* 0x0000000000027941 */ /* 0x000fea0003800200 */
.L_x_4596:
        /* <DEDUP_REMOVED lines=13> */
.L_x_4599:
[----:B------:R-:W-:Y:S05]  /*c330*/  BSYNC.RECONVERGENT B2 ;  /* 0x0000000000027941 */ /* 0x000fea0003800200 */
.L_x_4598:
        /* <DEDUP_REMOVED lines=13> */
.L_x_4601:
[----:B------:R-:W-:Y:S05]  /*c410*/  BSYNC.RECONVERGENT B2 ;  /* 0x0000000000027941 */ /* 0x000fea0003800200 */
.L_x_4600:
        /* <DEDUP_REMOVED lines=13> */
.L_x_4603:
[----:B------:R-:W-:Y:S05]  /*c4f0*/  BSYNC.RECONVERGENT B2 ;  /* 0x0000000000027941 */ /* 0x000fea0003800200 */
.L_x_4602:
        /* <DEDUP_REMOVED lines=13> */
.L_x_4605:
[----:B------:R-:W-:Y:S05]  /*c5d0*/  BSYNC.RECONVERGENT B2 ;  /* 0x0000000000027941 */ /* 0x000fea0003800200 */
.L_x_4604:
        /* <DEDUP_REMOVED lines=13> */
.L_x_4607:
[----:B------:R-:W-:Y:S05]  /*c6b0*/  BSYNC.RECONVERGENT B2 ;  /* 0x0000000000027941 */ /* 0x000fea0003800200 */
.L_x_4606:
        /* <DEDUP_REMOVED lines=10> */
.L_x_4545:
[----:B------:R-:W-:Y:S05]  /*c760*/  BSYNC.RECONVERGENT B1 ;  /* 0x0000000000017941 */ /* 0x000fea0003800200 */
.L_x_4544:
        /* <DEDUP_REMOVED lines=22> */
.L_x_4611:
[----:B------:R-:W-:Y:S05]  /*c8d0*/  BSYNC.RECONVERGENT B2 ;  /* 0x0000000000027941 */ /* 0x000fea0003800200 */
.L_x_4610:
        /* <DEDUP_REMOVED lines=13> */
.L_x_4613:
[----:B------:R-:W-:Y:S05]  /*c9b0*/  BSYNC.RECONVERGENT B2 ;  /* 0x0000000000027941 */ /* 0x000fea0003800200 */
.L_x_4612:
        /* <DEDUP_REMOVED lines=13> */
.L_x_4615:
[----:B------:R-:W-:Y:S05]  /*ca90*/  BSYNC.RECONVERGENT B2 ;  /* 0x0000000000027941 */ /* 0x000fea0003800200 */
.L_x_4614:
        /* <DEDUP_REMOVED lines=13> */
.L_x_4617:
[----:B------:R-:W-:Y:S05]  /*cb70*/  BSYNC.RECONVERGENT B2 ;  /* 0x0000000000027941 */ /* 0x000fea0003800200 */
.L_x_4616:
        /* <DEDUP_REMOVED lines=13> */
.L_x_4619:
[----:B------:R-:W-:Y:S05]  /*cc50*/  BSYNC.RECONVERGENT B2 ;  /* 0x0000000000027941 */ /* 0x000fea0003800200 */
.L_x_4618:
        /* <DEDUP_REMOVED lines=13> */
.L_x_4621:
[----:B------:R-:W-:Y:S05]  /*cd30*/  BSYNC.RECONVERGENT B2 ;  /* 0x0000000000027941 */ /* 0x000fea0003800200 */
.L_x_4620:
        /* <DEDUP_REMOVED lines=13> */
.L_x_4623:
[----:B------:R-:W-:Y:S05]  /*ce10*/  BSYNC.RECONVERGENT B2 ;  /* 0x0000000000027941 */ /* 0x000fea0003800200 */
.L_x_4622:
        /* <DEDUP_REMOVED lines=13> */
.L_x_4625:
[----:B------:R-:W-:Y:S05]  /*cef0*/  BSYNC.RECONVERGENT B2 ;  /* 0x0000000000027941 */ /* 0x000fea0003800200 */
.L_x_4624:
        /* <DEDUP_REMOVED lines=13> */
.L_x_4627:
[----:B------:R-:W-:Y:S05]  /*cfd0*/  BSYNC.RECONVERGENT B2 ;  /* 0x0000000000027941 */ /* 0x000fea0003800200 */
.L_x_4626:
        /* <DEDUP_REMOVED lines=13> */
.L_x_4629:
[----:B------:R-:W-:Y:S05]  /*d0b0*/  BSYNC.RECONVERGENT B2 ;  /* 0x0000000000027941 */ /* 0x000fea0003800200 */
.L_x_4628:
        /* <DEDUP_REMOVED lines=13> */
.L_x_4631:
[----:B------:R-:W-:Y:S05]  /*d190*/  BSYNC.RECONVERGENT B2 ;  /* 0x0000000000027941 */ /* 0x000fea0003800200 */
.L_x_4630:
        /* <DEDUP_REMOVED lines=13> */
.L_x_4633:
[----:B------:R-:W-:Y:S05]  /*d270*/  BSYNC.RECONVERGENT B2 ;  /* 0x0000000000027941 */ /* 0x000fea0003800200 */
.L_x_4632:
        /* <DEDUP_REMOVED lines=13> */
.L_x_4635:
[----:B------:R-:W-:Y:S05]  /*d350*/  BSYNC.RECONVERGENT B2 ;  /* 0x0000000000027941 */ /* 0x000fea0003800200 */
.L_x_4634:
        /* <DEDUP_REMOVED lines=13> */
.L_x_4637:
[----:B------:R-:W-:Y:S05]  /*d430*/  BSYNC.RECONVERGENT B2 ;  /* 0x0000000000027941 */ /* 0x000fea0003800200 */
.L_x_4636:
        /* <DEDUP_REMOVED lines=13> */
.L_x_4639:
[----:B------:R-:W-:Y:S05]  /*d510*/  BSYNC.RECONVERGENT B2 ;  /* 0x0000000000027941 */ /* 0x000fea0003800200 */
.L_x_4638:
        /* <DEDUP_REMOVED lines=13> */
.L_x_4641:
[----:B------:R-:W-:Y:S05]  /*d5f0*/  BSYNC.RECONVERGENT B2 ;  /* 0x0000000000027941 */ /* 0x000fea0003800200 */
.L_x_4640:
        /* <DEDUP_REMOVED lines=13> */
.L_x_4643:
[----:B------:R-:W-:Y:S05]  /*d6d0*/  BSYNC.RECONVERGENT B2 ;  /* 0x0000000000027941 */ /* 0x000fea0003800200 */
.L_x_4642:
        /* <DEDUP_REMOVED lines=13> */
.L_x_4645:
[----:B------:R-:W-:Y:S05]  /*d7b0*/  BSYNC.RECONVERGENT B2 ;  /* 0x0000000000027941 */ /* 0x000fea0003800200 */
.L_x_4644:
        /* <DEDUP_REMOVED lines=13> */
.L_x_4647:
[----:B------:R-:W-:Y:S05]  /*d890*/  BSYNC.RECONVERGENT B2 ;  /* 0x0000000000027941 */ /* 0x000fea0003800200 */
.L_x_4646:
        /* <DEDUP_REMOVED lines=13> */
.L_x_4649:
[----:B------:R-:W-:Y:S05]  /*d970*/  BSYNC.RECONVERGENT B2 ;  /* 0x0000000000027941 */ /* 0x000fea0003800200 */
.L_x_4648:
        /* <DEDUP_REMOVED lines=13> */
.L_x_4651:
[----:B------:R-:W-:Y:S05]  /*da50*/  BSYNC.RECONVERGENT B2 ;  /* 0x0000000000027941 */ /* 0x000fea0003800200 */
.L_x_4650:
        /* <DEDUP_REMOVED lines=13> */
.L_x_4653:
[----:B------:R-:W-:Y:S05]  /*db30*/  BSYNC.RECONVERGENT B2 ;  /* 0x0000000000027941 */ /* 0x000fea0003800200 */
.L_x_4652:
        /* <DEDUP_REMOVED lines=13> */
.L_x_4655:
[----:B------:R-:W-:Y:S05]  /*dc10*/  BSYNC.RECONVERGENT B2 ;  /* 0x0000000000027941 */ /* 0x000fea0003800200 */
.L_x_4654:
        /* <DEDUP_REMOVED lines=13> */
.L_x_4657:
[----:B------:R-:W-:Y:S05]  /*dcf0*/  BSYNC.RECONVERGENT B2 ;  /* 0x0000000000027941 */ /* 0x000fea0003800200 */
.L_x_4656:
        /* <DEDUP_REMOVED lines=13> */
.L_x_4659:
[----:B------:R-:W-:Y:S05]  /*ddd0*/  BSYNC.RECONVERGENT B2 ;  /* 0x0000000000027941 */ /* 0x000fea0003800200 */
.L_x_4658:
        /* <DEDUP_REMOVED lines=13> */
.L_x_4661:
[----:B------:R-:W-:Y:S05]  /*deb0*/  BSYNC.RECONVERGENT B2 ;  /* 0x0000000000027941 */ /* 0x000fea0003800200 */
.L_x_4660:
        /* <DEDUP_REMOVED lines=13> */
.L_x_4663:
[----:B------:R-:W-:Y:S05]  /*df90*/  BSYNC.RECONVERGENT B2 ;  /* 0x0000000000027941 */ /* 0x000fea0003800200 */
.L_x_4662:
        /* <DEDUP_REMOVED lines=13> */
.L_x_4665:
[----:B------:R-:W-:Y:S05]  /*e070*/  BSYNC.RECONVERGENT B2 ;  /* 0x0000000000027941 */ /* 0x000fea0003800200 */
.L_x_4664:
        /* <DEDUP_REMOVED lines=13> */
.L_x_4667:
[----:B------:R-:W-:Y:S05]  /*e150*/  BSYNC.RECONVERGENT B2 ;  /* 0x0000000000027941 */ /* 0x000fea0003800200 */
.L_x_4666:
        /* <DEDUP_REMOVED lines=13> */
.L_x_4669:
[----:B------:R-:W-:Y:S05]  /*e230*/  BSYNC.RECONVERGENT B2 ;  /* 0x0000000000027941 */ /* 0x000fea0003800200 */
.L_x_4668:
        /* <DEDUP_REMOVED lines=13> */
.L_x_4671:
[----:B------:R-:W-:Y:S05]  /*e310*/  BSYNC.RECONVERGENT B2 ;  /* 0x0000000000027941 */ /* 0x000fea0003800200 */
.L_x_4670:
        /* <DEDUP_REMOVED lines=10> */
.L_x_4609:
[----:B------:R-:W-:Y:S05]  /*e3c0*/  BSYNC.RECONVERGENT B1 ;  /* 0x0000000000017941 */ /* 0x000fea0003800200 */
.L_x_4608:
        /* <DEDUP_REMOVED lines=22> */
.L_x_4675:
[----:B------:R-:W-:Y:S05]  /*e530*/  BSYNC.RECONVERGENT B2 ;  /* 0x0000000000027941 */ /* 0x000fea0003800200 */
.L_x_4674:
        /* <DEDUP_REMOVED lines=13> */
.L_x_4677:
[----:B------:R-:W-:Y:S05]  /*e610*/  BSYNC.RECONVERGENT B2 ;  /* 0x0000000000027941 */ /* 0x000fea0003800200 */
.L_x_4676:
        /* <DEDUP_REMOVED lines=13> */
.L_x_4679:
[----:B------:R-:W-:Y:S05]  /*e6f0*/  BSYNC.RECONVERGENT B2 ;  /* 0x0000000000027941 */ /* 0x000fea0003800200 */
.L_x_4678:
        /* <DEDUP_REMOVED lines=13> */
.L_x_4681:
[----:B------:R-:W-:Y:S05]  /*e7d0*/  BSYNC.RECONVERGENT B2 ;  /* 0x0000000000027941 */ /* 0x000fea0003800200 */
.L_x_4680:
        /* <DEDUP_REMOVED lines=13> */
.L_x_4683:
[----:B------:R-:W-:Y:S05]  /*e8b0*/  BSYNC.RECONVERGENT B2 ;  /* 0x0000000000027941 */ /* 0x000fea0003800200 */
.L_x_4682:
        /* <DEDUP_REMOVED lines=13> */
.L_x_4685:
[----:B------:R-:W-:Y:S05]  /*e990*/  BSYNC.RECONVERGENT B2 ;  /* 0x0000000000027941 */ /* 0x000fea0003800200 */
.L_x_4684:
        /* <DEDUP_REMOVED lines=13> */
.L_x_4687:
[----:B------:R-:W-:Y:S05]  /*ea70*/  BSYNC.RECONVERGENT B2 ;  /* 0x0000000000027941 */ /* 0x000fea0003800200 */
.L_x_4686:
        /* <DEDUP_REMOVED lines=13> */
.L_x_4689:
[----:B------:R-:W-:Y:S05]  /*eb50*/  BSYNC.RECONVERGENT B2 ;  /* 0x0000000000027941 */ /* 0x000fea0003800200 */
.L_x_4688:
        /* <DEDUP_REMOVED lines=13> */
.L_x_4691:
[----:B------:R-:W-:Y:S05]  /*ec30*/  BSYNC.RECONVERGENT B2 ;  /* 0x0000000000027941 */ /* 0x000fea0003800200 */
.L_x_4690:
        /* <DEDUP_REMOVED lines=13> */
.L_x_4693:
[----:B------:R-:W-:Y:S05]  /*ed10*/  BSYNC.RECONVERGENT B2 ;  /* 0x0000000000027941 */ /* 0x000fea0003800200 */
.L_x_4692:
        /* <DEDUP_REMOVED lines=13> */
.L_x_4695:
[----:B------:R-:W-:Y:S05]  /*edf0*/  BSYNC.RECONVERGENT B2 ;  /* 0x0000000000027941 */ /* 0x000fea0003800200 */
.L_x_4694:
        /* <DEDUP_REMOVED lines=13> */
.L_x_4697:
[----:B------:R-:W-:Y:S05]  /*eed0*/  BSYNC.RECONVERGENT B2 ;  /* 0x0000000000027941 */ /* 0x000fea0003800200 */
.L_x_4696:
        /* <DEDUP_REMOVED lines=13> */
.L_x_4699:
[----:B------:R-:W-:Y:S05]  /*efb0*/  BSYNC.RECONVERGENT B2 ;  /* 0x0000000000027941 */ /* 0x000fea0003800200 */
.L_x_4698:
        /* <DEDUP_REMOVED lines=13> */
.L_x_4701:
[----:B------:R-:W-:Y:S05]  /*f090*/  BSYNC.RECONVERGENT B2 ;  /* 0x0000000000027941 */ /* 0x000fea0003800200 */
.L_x_4700:
        /* <DEDUP_REMOVED lines=13> */
.L_x_4703:
[----:B------:R-:W-:Y:S05]  /*f170*/  BSYNC.RECONVERGENT B2 ;  /* 0x0000000000027941 */ /* 0x000fea0003800200 */
.L_x_4702:
        /* <DEDUP_REMOVED lines=13> */
.L_x_4705:
[----:B------:R-:W-:Y:S05]  /*f250*/  BSYNC.RECONVERGENT B2 ;  /* 0x0000000000027941 */ /* 0x000fea0003800200 */
.L_x_4704:
        /* <DEDUP_REMOVED lines=13> */
.L_x_4707:
[----:B------:R-:W-:Y:S05]  /*f330*/  BSYNC.RECONVERGENT B2 ;  /* 0x0000000000027941 */ /* 0x000fea0003800200 */
.L_x_4706:
        /* <DEDUP_REMOVED lines=13> */
.L_x_4709:
[----:B------:R-:W-:Y:S05]  /*f410*/  BSYNC.RECONVERGENT B2 ;  /* 0x0000000000027941 */ /* 0x000fea0003800200 */
.L_x_4708:
        /* <DEDUP_REMOVED lines=13> */
.L_x_4711:
[----:B------:R-:W-:Y:S05]  /*f4f0*/  BSYNC.RECONVERGENT B2 ;  /* 0x0000000000027941 */ /* 0x000fea0003800200 */
.L_x_4710:
        /* <DEDUP_REMOVED lines=13> */
.L_x_4713:
[----:B------:R-:W-:Y:S05]  /*f5d0*/  BSYNC.RECONVERGENT B2 ;  /* 0x0000000000027941 */ /* 0x000fea0003800200 */
.L_x_4712:
        /* <DEDUP_REMOVED lines=13> */
.L_x_4715:
[----:B------:R-:W-:Y:S05]  /*f6b0*/  BSYNC.RECONVERGENT B2 ;  /* 0x0000000000027941 */ /* 0x000fea0003800200 */
.L_x_4714:
        /* <DEDUP_REMOVED lines=13> */
.L_x_4717:
[----:B------:R-:W-:Y:S05]  /*f790*/  BSYNC.RECONVERGENT B2 ;  /* 0x0000000000027941 */ /* 0x000fea0003800200 */
.L_x_4716:
        /* <DEDUP_REMOVED lines=13> */
.L_x_4719:
[----:B------:R-:W-:Y:S05]  /*f870*/  BSYNC.RECONVERGENT B2 ;  /* 0x0000000000027941 */ /* 0x000fea0003800200 */
.L_x_4718:
        /* <DEDUP_REMOVED lines=13> */
.L_x_4721:
[----:B------:R-:W-:Y:S05]  /*f950*/  BSYNC.RECONVERGENT B2 ;  /* 0x0000000000027941 */ /* 0x000fea0003800200 */
.L_x_4720:
        /* <DEDUP_REMOVED lines=13> */
.L_x_4723:
[----:B------:R-:W-:Y:S05]  /*fa30*/  BSYNC.RECONVERGENT B2 ;  /* 0x0000000000027941 */ /* 0x000fea0003800200 */
.L_x_4722:
        /* <DEDUP_REMOVED lines=13> */
.L_x_4725:
[----:B------:R-:W-:Y:S05]  /*fb10*/  BSYNC.RECONVERGENT B2 ;  /* 0x0000000000027941 */ /* 0x000fea0003800200 */
.L_x_4724:
        /* <DEDUP_REMOVED lines=13> */
.L_x_4727:
[----:B------:R-:W-:Y:S05]  /*fbf0*/  BSYNC.RECONVERGENT B2 ;  /* 0x0000000000027941 */ /* 0x000fea0003800200 */
.L_x_4726:
        /* <DEDUP_REMOVED lines=13> */
.L_x_4729:
[----:B------:R-:W-:Y:S05]  /*fcd0*/  BSYNC.RECONVERGENT B2 ;  /* 0x0000000000027941 */ /* 0x000fea0003800200 */
.L_x_4728:
        /* <DEDUP_REMOVED lines=13> */
.L_x_4731:
[----:B------:R-:W-:Y:S05]  /*fdb0*/  BSYNC.RECONVERGENT B2 ;  /* 0x0000000000027941 */ /* 0x000fea0003800200 */
.L_x_4730:
        /* <DEDUP_REMOVED lines=13> */
.L_x_4733:
[----:B------:R-:W-:Y:S05]  /*fe90*/  BSYNC.RECONVERGENT B2 ;  /* 0x0000000000027941 */ /* 0x000fea0003800200 */
.L_x_4732:
        /* <DEDUP_REMOVED lines=13> */
.L_x_4735:
[----:B------:R-:W-:Y:S05]  /*ff70*/  BSYNC.RECONVERGENT B2 ;  /* 0x0000000000027941 */ /* 0x000fea0003800200 */
.L_x_4734:
        /* <DEDUP_REMOVED lines=10> */
.L_x_4673:
[----:B------:R-:W-:Y:S05]  /*10020*/  BSYNC.RECONVERGENT B1 ;  /* 0x0000000000017941 */ /* 0x000fea0003800200 */
.L_x_4672:
        /* <DEDUP_REMOVED lines=22> */
.L_x_4739:
[----:B------:R-:W-:Y:S05]  /*10190*/  BSYNC.RECONVERGENT B2 ;  /* 0x0000000000027941 */ /* 0x000fea0003800200 */
.L_x_4738:
        /* <DEDUP_REMOVED lines=13> */
.L_x_4741:
[----:B------:R-:W-:Y:S05]  /*10270*/  BSYNC.RECONVERGENT B2 ;  /* 0x0000000000027941 */ /* 0x000fea0003800200 */
.L_x_4740:
        /* <DEDUP_REMOVED lines=13> */
.L_x_4743:
[----:B------:R-:W-:Y:S05]  /*10350*/  BSYNC.RECONVERGENT B2 ;  /* 0x0000000000027941 */ /* 0x000fea0003800200 */
.L_x_4742:
        /* <DEDUP_REMOVED lines=13> */
.L_x_4745:
[----:B------:R-:W-:Y:S05]  /*10430*/  BSYNC.RECONVERGENT B2 ;  /* 0x0000000000027941 */ /* 0x000fea0003800200 */
.L_x_4744:
        /* <DEDUP_REMOVED lines=13> */
.L_x_4747:
[----:B------:R-:W-:Y:S05]  /*10510*/  BSYNC.RECONVERGENT B2 ;  /* 0x0000000000027941 */ /* 0x000fea0003800200 */
.L_x_4746:
        /* <DEDUP_REMOVED lines=13> */
.L_x_4749:
[----:B------:R-:W-:Y:S05]  /*105f0*/  BSYNC.RECONVERGENT B2 ;  /* 0x0000000000027941 */ /* 0x000fea0003800200 */
.L_x_4748:
        /* <DEDUP_REMOVED lines=13> */
.L_x_4751:
[----:B------:R-:W-:Y:S05]  /*106d0*/  BSYNC.RECONVERGENT B2 ;  /* 0x0000000000027941 */ /* 0x000fea0003800200 */
.L_x_4750:
        /* <DEDUP_REMOVED lines=13> */
.L_x_4753:
[----:B------:R-:W-:Y:S05]  /*107b0*/  BSYNC.RECONVERGENT B2 ;  /* 0x0000000000027941 */ /* 0x000fea0003800200 */
.L_x_4752:
        /* <DEDUP_REMOVED lines=13> */
.L_x_4755:
[----:B------:R-:W-:Y:S05]  /*10890*/  BSYNC.RECONVERGENT B2 ;  /* 0x0000000000027941 */ /* 0x000fea0003800200 */
.L_x_4754:
        /* <DEDUP_REMOVED lines=13> */
.L_x_4757:
[----:B------:R-:W-:Y:S05]  /*10970*/  BSYNC.RECONVERGENT B2 ;  /* 0x0000000000027941 */ /* 0x000fea0003800200 */
.L_x_4756:
        /* <DEDUP_REMOVED lines=13> */
.L_x_4759:
[----:B------:R-:W-:Y:S05]  /*10a50*/  BSYNC.RECONVERGENT B2 ;  /* 0x0000000000027941 */ /* 0x000fea0003800200 */
.L_x_4758:
        /* <DEDUP_REMOVED lines=13> */
.L_x_4761:
[----:B------:R-:W-:Y:S05]  /*10b30*/  BSYNC.RECONVERGENT B2 ;  /* 0x0000000000027941 */ /* 0x000fea0003800200 */
.L_x_4760:
        /* <DEDUP_REMOVED lines=13> */
.L_x_4763:
[----:B------:R-:W-:Y:S05]  /*10c10*/  BSYNC.RECONVERGENT B2 ;  /* 0x0000000000027941 */ /* 0x000fea0003800200 */
.L_x_4762:
        /* <DEDUP_REMOVED lines=13> */
.L_x_4765:
[----:B------:R-:W-:Y:S05]  /*10cf0*/  BSYNC.RECONVERGENT B2 ;  /* 0x0000000000027941 */ /* 0x000fea0003800200 */
.L_x_4764:
        /* <DEDUP_REMOVED lines=13> */
.L_x_4767:
[----:B------:R-:W-:Y:S05]  /*10dd0*/  BSYNC.RECONVERGENT B2 ;  /* 0x0000000000027941 */ /* 0x000fea0003800200 */
.L_x_4766:
        /* <DEDUP_REMOVED lines=13> */
.L_x_4769:
[----:B------:R-:W-:Y:S05]  /*10eb0*/  BSYNC.RECONVERGENT B2 ;  /* 0x0000000000027941 */ /* 0x000fea0003800200 */
.L_x_4768:
        /* <DEDUP_REMOVED lines=13> */
.L_x_4771:
[----:B------:R-:W-:Y:S05]  /*10f90*/  BSYNC.RECONVERGENT B2 ;  /* 0x0000000000027941 */ /* 0x000fea0003800200 */
.L_x_4770:
        /* <DEDUP_REMOVED lines=13> */
.L_x_4773:
[----:B------:R-:W-:Y:S05]  /*11070*/  BSYNC.RECONVERGENT B2 ;  /* 0x0000000000027941 */ /* 0x000fea0003800200 */
.L_x_4772:
        /* <DEDUP_REMOVED lines=13> */
.L_x_4775:
[----:B------:R-:W-:Y:S05]  /*11150*/  BSYNC.RECONVERGENT B2 ;  /* 0x0000000000027941 */ /* 0x000fea0003800200 */
.L_x_4774:
        /* <DEDUP_REMOVED lines=13> */
.L_x_4777:
[----:B------:R-:W-:Y:S05]  /*11230*/  BSYNC.RECONVERGENT B2 ;  /* 0x0000000000027941 */ /* 0x000fea0003800200 */
.L_x_4776:
        /* <DEDUP_REMOVED lines=13> */
.L_x_4779:
[----:B------:R-:W-:Y:S05]  /*11310*/  BSYNC.RECONVERGENT B2 ;  /* 0x0000000000027941 */ /* 0x000fea0003800200 */
.L_x_4778:
        /* <DEDUP_REMOVED lines=13> */
.L_x_4781:
[----:B------:R-:W-:Y:S05]  /*113f0*/  BSYNC.RECONVERGENT B2 ;  /* 0x0000000000027941 */ /* 0x000fea0003800200 */
.L_x_4780:
        /* <DEDUP_REMOVED lines=13> */
.L_x_4783:
[----:B------:R-:W-:Y:S05]  /*114d0*/  BSYNC.RECONVERGENT B2 ;  /* 0x0000000000027941 */ /* 0x000fea0003800200 */
.L_x_4782:
        /* <DEDUP_REMOVED lines=13> */
.L_x_4785:
[----:B------:R-:W-:Y:S05]  /*115b0*/  BSYNC.RECONVERGENT B2 ;  /* 0x0000000000027941 */ /* 0x000fea0003800200 */
.L_x_4784:
        /* <DEDUP_REMOVED lines=13> */
.L_x_4787:
[----:B------:R-:W-:Y:S05]  /*11690*/  BSYNC.RECONVERGENT B2 ;  /* 0x0000000000027941 */ /* 0x000fea0003800200 */
.L_x_4786:
        /* <DEDUP_REMOVED lines=13> */
.L_x_4789:
[----:B------:R-:W-:Y:S05]  /*11770*/  BSYNC.RECONVERGENT B2 ;  /* 0x0000000000027941 */ /* 0x000fea0003800200 */
.L_x_4788:
        /* <DEDUP_REMOVED lines=13> */
.L_x_4791:
[----:B------:R-:W-:Y:S05]  /*11850*/  BSYNC.RECONVERGENT B2 ;  /* 0x0000000000027941 */ /* 0x000fea0003800200 */
.L_x_4790:
        /* <DEDUP_REMOVED lines=13> */
.L_x_4793:
[----:B------:R-:W-:Y:S05]  /*11930*/  BSYNC.RECONVERGENT B2 ;  /* 0x0000000000027941 */ /* 0x000fea0003800200 */
.L_x_4792:
        /* <DEDUP_REMOVED lines=13> */
.L_x_4795:
[----:B------:R-:W-:Y:S05]  /*11a10*/  BSYNC.RECONVERGENT B2 ;  /* 0x0000000000027941 */ /* 0x000fea0003800200 */
.L_x_4794:
        /* <DEDUP_REMOVED lines=13> */
.L_x_4797:
[----:B------:R-:W-:Y:S05]  /*11af0*/  BSYNC.RECONVERGENT B2 ;  /* 0x0000000000027941 */ /* 0x000fea0003800200 */
.L_x_4796:
        /* <DEDUP_REMOVED lines=13> */
.L_x_4799:
[----:B------:R-:W-:Y:S05]  /*11bd0*/  BSYNC.RECONVERGENT B2 ;  /* 0x0000000000027941 */ /* 0x000fea0003800200 */
.L_x_4798:
        /* <DEDUP_REMOVED lines=10> */
.L_x_4737:
[----:B------:R-:W-:Y:S05]  /*11c80*/  BSYNC.RECONVERGENT B1 ;  /* 0x0000000000017941 */ /* 0x000fea0003800200 */
.L_x_4736:
        /* <DEDUP_REMOVED lines=22> */
.L_x_4803:
[----:B------:R-:W-:Y:S05]  /*11df0*/  BSYNC.RECONVERGENT B2 ;  /* 0x0000000000027941 */ /* 0x000fea0003800200 */
.L_x_4802:
        /* <DEDUP_REMOVED lines=13> */
.L_x_4805:
[----:B------:R-:W-:Y:S05]  /*11ed0*/  BSYNC.RECONVERGENT B2 ;  /* 0x0000000000027941 */ /* 0x000fea0003800200 */
.L_x_4804:
        /* <DEDUP_REMOVED lines=13> */
.L_x_4807:
[----:B------:R-:W-:Y:S05]  /*11fb0*/  BSYNC.RECONVERGENT B2 ;  /* 0x0000000000027941 */ /* 0x000fea0003800200 */
.L_x_4806:
        /* <DEDUP_REMOVED lines=13> */
.L_x_4809:
[----:B------:R-:W-:Y:S05]  /*12090*/  BSYNC.RECONVERGENT B2 ;  /* 0x0000000000027941 */ /* 0x000fea0003800200 */
.L_x_4808:
        /* <DEDUP_REMOVED lines=13> */
.L_x_4811:
[----:B------:R-:W-:Y:S05]  /*12170*/  BSYNC.RECONVERGENT B2 ;  /* 0x0000000000027941 */ /* 0x000fea0003800200 */
.L_x_4810:
        /* <DEDUP_REMOVED lines=13> */
.L_x_4813:
[----:B------:R-:W-:Y:S05]  /*12250*/  BSYNC.RECONVERGENT B2 ;  /* 0x0000000000027941 */ /* 0x000fea0003800200 */
.L_x_4812:
        /* <DEDUP_REMOVED lines=13> */
.L_x_4815:
[----:B------:R-:W-:Y:S05]  /*12330*/  BSYNC.RECONVERGENT B2 ;  /* 0x0000000000027941 */ /* 0x000fea0003800200 */
.L_x_4814:
        /* <DEDUP_REMOVED lines=13> */
.L_x_4817:
[----:B------:R-:W-:Y:S05]  /*12410*/  BSYNC.RECONVERGENT B2 ;  /* 0x0000000000027941 */ /* 0x000fea0003800200 */
.L_x_4816:
        /* <DEDUP_REMOVED lines=13> */
.L_x_4819:
[----:B------:R-:W-:Y:S05]  /*124f0*/  BSYNC.RECONVERGENT B2 ;  /* 0x0000000000027941 */ /* 0x000fea0003800200 */
.L_x_4818:
        /* <DEDUP_REMOVED lines=13> */
.L_x_4821:
[----:B------:R-:W-:Y:S05]  /*125d0*/  BSYNC.RECONVERGENT B2 ;  /* 0x0000000000027941 */ /* 0x000fea0003800200 */
.L_x_4820:
        /* <DEDUP_REMOVED lines=13> */
.L_x_4823:
[----:B------:R-:W-:Y:S05]  /*126b0*/  BSYNC.RECONVERGENT B2 ;  /* 0x0000000000027941 */ /* 0x000fea0003800200 */
.L_x_4822:
        /* <DEDUP_REMOVED lines=13> */
.L_x_4825:
[----:B------:R-:W-:Y:S05]  /*12790*/  BSYNC.RECONVERGENT B2 ;  /* 0x0000000000027941 */ /* 0x000fea0003800200 */
.L_x_4824:
        /* <DEDUP_REMOVED lines=13> */
.L_x_4827:
[----:B------:R-:W-:Y:S05]  /*12870*/  BSYNC.RECONVERGENT B2 ;  /* 0x0000000000027941 */ /* 0x000fea0003800200 */
.L_x_4826:
        /* <DEDUP_REMOVED lines=13> */
.L_x_4829:
[----:B------:R-:W-:Y:S05]  /*12950*/  BSYNC.RECONVERGENT B2 ;  /* 0x0000000000027941 */ /* 0x000fea0003800200 */
.L_x_4828:
        /* <DEDUP_REMOVED lines=13> */
.L_x_4831:
[----:B------:R-:W-:Y:S05]  /*12a30*/  BSYNC.RECONVERGENT B2 ;  /* 0x0000000000027941 */ /* 0x000fea0003800200 */
.L_x_4830:
        /* <DEDUP_REMOVED lines=13> */
.L_x_4833:
[----:B------:R-:W-:Y:S05]  /*12b10*/  BSYNC.RECONVERGENT B2 ;  /* 0x0000000000027941 */ /* 0x000fea0003800200 */
.L_x_4832:
        /* <DEDUP_REMOVED lines=13> */
.L_x_4835:
[----:B------:R-:W-:Y:S05]  /*12bf0*/  BSYNC.RECONVERGENT B2 ;  /* 0x0000000000027941 */ /* 0x000fea0003800200 */
.L_x_4834:
        /* <DEDUP_REMOVED lines=13> */
.L_x_4837:
[----:B------:R-:W-:Y:S05]  /*12cd0*/  BSYNC.RECONVERGENT B2 ;  /* 0x0000000000027941 */ /* 0x000fea0003800200 */
.L_x_4836:
        /* <DEDUP_REMOVED lines=13> */
.L_x_4839:
[----:B------:R-:W-:Y:S05]  /*12db0*/  BSYNC.RECONVERGENT B2 ;  /* 0x0000000000027941 */ /* 0x000fea0003800200 */
.L_x_4838:
        /* <DEDUP_REMOVED lines=13> */
.L_x_4841:
[----:B------:R-:W-:Y:S05]  /*12e90*/  BSYNC.RECONVERGENT B2 ;  /* 0x0000000000027941 */ /* 0x000fea0003800200 */
.L_x_4840:
        /* <DEDUP_REMOVED lines=13> */
.L_x_4843:
[----:B------:R-:W-:Y:S05]  /*12f70*/  BSYNC.RECONVERGENT B2 ;  /* 0x0000000000027941 */ /* 0x000fea0003800200 */
.L_x_4842:
        /* <DEDUP_REMOVED lines=13> */
.L_x_4845:
[----:B------:R-:W-:Y:S05]  /*13050*/  BSYNC.RECONVERGENT B2 ;  /* 0x0000000000027941 */ /* 0x000fea0003800200 */
.L_x_4844:
        /* <DEDUP_REMOVED lines=13> */
.L_x_4847:
[----:B------:R-:W-:Y:S05]  /*13130*/  BSYNC.RECONVERGENT B2 ;  /* 0x0000000000027941 */ /* 0x000fea0003800200 */
.L_x_4846:
        /* <DEDUP_REMOVED lines=13> */
.L_x_4849:
[----:B------:R-:W-:Y:S05]  /*13210*/  BSYNC.RECONVERGENT B2 ;  /* 0x0000000000027941 */ /* 0x000fea0003800200 */
.L_x_4848:
        /* <DEDUP_REMOVED lines=13> */
.L_x_4851:
[----:B------:R-:W-:Y:S05]  /*132f0*/  BSYNC.RECONVERGENT B2 ;  /* 0x0000000000027941 */ /* 0x000fea0003800200 */
.L_x_4850:
        /* <DEDUP_REMOVED lines=13> */
.L_x_4853:
[----:B------:R-:W-:Y:S05]  /*133d0*/  BSYNC.RECONVERGENT B2 ;  /* 0x0000000000027941 */ /* 0x000fea0003800200 */
.L_x_4852:
        /* <DEDUP_REMOVED lines=13> */
.L_x_4855:
[----:B------:R-:W-:Y:S05]  /*134b0*/  BSYNC.RECONVERGENT B2 ;  /* 0x0000000000027941 */ /* 0x000fea0003800200 */
.L_x_4854:
        /* <DEDUP_REMOVED lines=13> */
.L_x_4857:
[----:B------:R-:W-:Y:S05]  /*13590*/  BSYNC.RECONVERGENT B2 ;  /* 0x0000000000027941 */ /* 0x000fea0003800200 */
.L_x_4856:
        /* <DEDUP_REMOVED lines=13> */
.L_x_4859:
[----:B------:R-:W-:Y:S05]  /*13670*/  BSYNC.RECONVERGENT B2 ;  /* 0x0000000000027941 */ /* 0x000fea0003800200 */
.L_x_4858:
        /* <DEDUP_REMOVED lines=13> */
.L_x_4861:
[----:B------:R-:W-:Y:S05]  /*13750*/  BSYNC.RECONVERGENT B2 ;  /* 0x0000000000027941 */ /* 0x000fea0003800200 */
.L_x_4860:
        /* <DEDUP_REMOVED lines=13> */
.L_x_4863:
[----:B------:R-:W-:Y:S05]  /*13830*/  BSYNC.RECONVERGENT B2 ;  /* 0x0000000000027941 */ /* 0x000fea0003800200 */
.L_x_4862:
        /* <DEDUP_REMOVED lines=10> */
.L_x_4801:
[----:B------:R-:W-:Y:S05]  /*138e0*/  BSYNC.RECONVERGENT B1 ;  /* 0x0000000000017941 */ /* 0x000fea0003800200 */
.L_x_4800:
        /* <DEDUP_REMOVED lines=22> */
.L_x_4867:
[----:B------:R-:W-:Y:S05]  /*13a50*/  BSYNC.RECONVERGENT B2 ;  /* 0x0000000000027941 */ /* 0x000fea0003800200 */
.L_x_4866:
        /* <DEDUP_REMOVED lines=13> */
.L_x_4869:
[----:B------:R-:W-:Y:S05]  /*13b30*/  BSYNC.RECONVERGENT B2 ;  /* 0x0000000000027941 */ /* 0x000fea0003800200 */
.L_x_4868:
        /* <DEDUP_REMOVED lines=13> */
.L_x_4871:
[----:B------:R-:W-:Y:S05]  /*13c10*/  BSYNC.RECONVERGENT B2 ;  /* 0x0000000000027941 */ /* 0x000fea0003800200 */
.L_x_4870:
        /* <DEDUP_REMOVED lines=13> */
.L_x_4873:
[----:B------:R-:W-:Y:S05]  /*13cf0*/  BSYNC.RECONVERGENT B2 ;  /* 0x0000000000027941 */ /* 0x000fea0003800200 */
.L_x_4872:
        /* <DEDUP_REMOVED lines=13> */
.L_x_4875:
[----:B------:R-:W-:Y:S05]  /*13dd0*/  BSYNC.RECONVERGENT B2 ;  /* 0x0000000000027941 */ /* 0x000fea0003800200 */
.L_x_4874:
        /* <DEDUP_REMOVED lines=13> */
.L_x_4877:
[----:B------:R-:W-:Y:S05]  /*13eb0*/  BSYNC.RECONVERGENT B2 ;  /* 0x0000000000027941 */ /* 0x000fea0003800200 */
.L_x_4876:
        /* <DEDUP_REMOVED lines=13> */
.L_x_4879:
[----:B------:R-:W-:Y:S05]  /*13f90*/  BSYNC.RECONVERGENT B2 ;  /* 0x0000000000027941 */ /* 0x000fea0003800200 */
.L_x_4878:
        /* <DEDUP_REMOVED lines=13> */
.L_x_4881:
[----:B------:R-:W-:Y:S05]  /*14070*/  BSYNC.RECONVERGENT B2 ;  /* 0x0000000000027941 */ /* 0x000fea0003800200 */
.L_x_4880:
        /* <DEDUP_REMOVED lines=13> */
.L_x_4883:
[----:B------:R-:W-:Y:S05]  /*14150*/  BSYNC.RECONVERGENT B2 ;  /* 0x0000000000027941 */ /* 0x000fea0003800200 */
.L_x_4882:
        /* <DEDUP_REMOVED lines=13> */
.L_x_4885:
[----:B------:R-:W-:Y:S05]  /*14230*/  BSYNC.RECONVERGENT B2 ;  /* 0x0000000000027941 */ /* 0x000fea0003800200 */
.L_x_4884:
        /* <DEDUP_REMOVED lines=13> */
.L_x_4887:
[----:B------:R-:W-:Y:S05]  /*14310*/  BSYNC.RECONVERGENT B2 ;  /* 0x0000000000027941 */ /* 0x000fea0003800200 */
.L_x_4886:
        /* <DEDUP_REMOVED lines=13> */
.L_x_4889:
[----:B------:R-:W-:Y:S05]  /*143f0*/  BSYNC.RECONVERGENT B2 ;  /* 0x0000000000027941 */ /* 0x000fea0003800200 */
.L_x_4888:
        /* <DEDUP_REMOVED lines=13> */
.L_x_4891:
[----:B------:R-:W-:Y:S05]  /*144d0*/  BSYNC.RECONVERGENT B2 ;  /* 0x0000000000027941 */ /* 0x000fea0003800200 */
.L_x_4890:
        /* <DEDUP_REMOVED lines=13> */
.L_x_4893:
[----:B------:R-:W-:Y:S05]  /*145b0*/  BSYNC.RECONVERGENT B2 ;  /* 0x0000000000027941 */ /* 0x000fea0003800200 */
.L_x_4892:
        /* <DEDUP_REMOVED lines=13> */
.L_x_4895:
[----:B------:R-:W-:Y:S05]  /*14690*/  BSYNC.RECONVERGENT B2 ;  /* 0x0000000000027941 */ /* 0x000fea0003800200 */
.L_x_4894:
        /* <DEDUP_REMOVED lines=13> */
.L_x_4897:
[----:B------:R-:W-:Y:S05]  /*14770*/  BSYNC.RECONVERGENT B2 ;  /* 0x0000000000027941 */ /* 0x000fea0003800200 */
.L_x_4896:
        /* <DEDUP_REMOVED lines=13> */
.L_x_4899:
[----:B------:R-:W-:Y:S05]  /*14850*/  BSYNC.RECONVERGENT B2 ;  /* 0x0000000000027941 */ /* 0x000fea0003800200 */
.L_x_4898:
        /* <DEDUP_REMOVED lines=13> */
.L_x_4901:
[----:B------:R-:W-:Y:S05]  /*14930*/  BSYNC.RECONVERGENT B2 ;  /* 0x0000000000027941 */ /* 0x000fea0003800200 */
.L_x_4900:
        /* <DEDUP_REMOVED lines=13> */
.L_x_4903:
[----:B------:R-:W-:Y:S05]  /*14a10*/  BSYNC.RECONVERGENT B2 ;  /* 0x0000000000027941 */ /* 0x000fea0003800200 */
.L_x_4902:
        /* <DEDUP_REMOVED lines=13> */
.L_x_4905:
[----:B------:R-:W-:Y:S05]  /*14af0*/  BSYNC.RECONVERGENT B2 ;  /* 0x0000000000027941 */ /* 0x000fea0003800200 */
.L_x_4904:
        /* <DEDUP_REMOVED lines=13> */
.L_x_4907:
[----:B------:R-:W-:Y:S05]  /*14bd0*/  BSYNC.RECONVERGENT B2 ;  /* 0x0000000000027941 */ /* 0x000fea0003800200 */
.L_x_4906:
        /* <DEDUP_REMOVED lines=13> */
.L_x_4909:
[----:B------:R-:W-:Y:S05]  /*14cb0*/  BSYNC.RECONVERGENT B2 ;  /* 0x0000000000027941 */ /* 0x000fea0003800200 */
.L_x_4908:
        /* <DEDUP_REMOVED lines=13> */
.L_x_4911:
[----:B------:R-:W-:Y:S05]  /*14d90*/  BSYNC.RECONVERGENT B2 ;  /* 0x0000000000027941 */ /* 0x000fea0003800200 */
.L_x_4910:
        /* <DEDUP_REMOVED lines=13> */
.L_x_4913:
[----:B------:R-:W-:Y:S05]  /*14e70*/  BSYNC.RECONVERGENT B2 ;  /* 0x0000000000027941 */ /* 0x000fea0003800200 */
.L_x_4912:
        /* <DEDUP_REMOVED lines=13> */
.L_x_4915:
[----:B------:R-:W-:Y:S05]  /*14f50*/  BSYNC.RECONVERGENT B2 ;  /* 0x0000000000027941 */ /* 0x000fea0003800200 */
.L_x_4914:
        /* <DEDUP_REMOVED lines=13> */
.L_x_4917:
[----:B------:R-:W-:Y:S05]  /*15030*/  BSYNC.RECONVERGENT B2 ;  /* 0x0000000000027941 */ /* 0x000fea0003800200 */
.L_x_4916:
        /* <DEDUP_REMOVED lines=13> */
.L_x_4919:
[----:B------:R-:W-:Y:S05]  /*15110*/  BSYNC.RECONVERGENT B2 ;  /* 0x0000000000027941 */ /* 0x000fea0003800200 */
.L_x_4918:
        /* <DEDUP_REMOVED lines=13> */
.L_x_4921:
[----:B------:R-:W-:Y:S05]  /*151f0*/  BSYNC.RECONVERGENT B2 ;  /* 0x0000000000027941 */ /* 0x000fea0003800200 */
.L_x_4920:
        /* <DEDUP_REMOVED lines=13> */
.L_x_4923:
[----:B------:R-:W-:Y:S05]  /*152d0*/  BSYNC.RECONVERGENT B2 ;  /* 0x0000000000027941 */ /* 0x000fea0003800200 */
.L_x_4922:
        /* <DEDUP_REMOVED lines=13> */
.L_x_4925:
[----:B------:R-:W-:Y:S05]  /*153b0*/  BSYNC.RECONVERGENT B2 ;  /* 0x0000000000027941 */ /* 0x000fea0003800200 */
.L_x_4924:
        /* <DEDUP_REMOVED lines=13> */
.L_x_4927:
[----:B------:R-:W-:Y:S05]  /*15490*/  BSYNC.RECONVERGENT B2 ;  /* 0x0000000000027941 */ /* 0x000fea0003800200 */
.L_x_4926:
        /* <DEDUP_REMOVED lines=10> */
.L_x_4865:
[----:B------:R-:W-:Y:S05]  /*15540*/  BSYNC.RECONVERGENT B1 ;  /* 0x0000000000017941 */ /* 0x000fea0003800200 */
.L_x_4864:
        /* <DEDUP_REMOVED lines=22> */
.L_x_4931:
[----:B------:R-:W-:Y:S05]  /*156b0*/  BSYNC.RECONVERGENT B2 ;  /* 0x0000000000027941 */ /* 0x000fea0003800200 */
.L_x_4930:
        /* <DEDUP_REMOVED lines=13> */
.L_x_4933:
[----:B------:R-:W-:Y:S05]  /*15790*/  BSYNC.RECONVERGENT B2 ;  /* 0x0000000000027941 */ /* 0x000fea0003800200 */
.L_x_4932:
        /* <DEDUP_REMOVED lines=13> */
.L_x_4935:
[----:B------:R-:W-:Y:S05]  /*15870*/  BSYNC.RECONVERGENT B2 ;  /* 0x0000000000027941 */ /* 0x000fea0003800200 */
.L_x_4934:
        /* <DEDUP_REMOVED lines=13> */
.L_x_4937:
[----:B------:R-:W-:Y:S05]  /*15950*/  BSYNC.RECONVERGENT B2 ;  /* 0x0000000000027941 */ /* 0x000fea0003800200 */
.L_x_4936:
        /* <DEDUP_REMOVED lines=13> */
.L_x_4939:
[----:B------:R-:W-:Y:S05]  /*15a30*/  BSYNC.RECONVERGENT B2 ;  /* 0x0000000000027941 */ /* 0x000fea0003800200 */
.L_x_4938:
        /* <DEDUP_REMOVED lines=13> */
.L_x_4941:
[----:B------:R-:W-:Y:S05]  /*15b10*/  BSYNC.RECONVERGENT B2 ;  /* 0x0000000000027941 */ /* 0x000fea0003800200 */
.L_x_4940:
        /* <DEDUP_REMOVED lines=13> */
.L_x_4943:
[----:B------:R-:W-:Y:S05]  /*15bf0*/  BSYNC.RECONVERGENT B2 ;  /* 0x0000000000027941 */ /* 0x000fea0003800200 */
.L_x_4942:
        /* <DEDUP_REMOVED lines=13> */
.L_x_4945:
[----:B------:R-:W-:Y:S05]  /*15cd0*/  BSYNC.RECONVERGENT B2 ;  /* 0x0000000000027941 */ /* 0x000fea0003800200 */
.L_x_4944:
        /* <DEDUP_REMOVED lines=13> */
.L_x_4947:
[----:B------:R-:W-:Y:S05]  /*15db0*/  BSYNC.RECONVERGENT B2 ;  /* 0x0000000000027941 */ /* 0x000fea0003800200 */
.L_x_4946:
        /* <DEDUP_REMOVED lines=13> */
.L_x_4949:
[----:B------:R-:W-:Y:S05]  /*15e90*/  BSYNC.RECONVERGENT B2 ;  /* 0x0000000000027941 */ /* 0x000fea0003800200 */
.L_x_4948:
        /* <DEDUP_REMOVED lines=13> */
.L_x_4951:
[----:B------:R-:W-:Y:S05]  /*15f70*/  BSYNC.RECONVERGENT B2 ;  /* 0x0000000000027941 */ /* 0x000fea0003800200 */
.L_x_4950:
        /* <DEDUP_REMOVED lines=13> */
.L_x_4953:
[----:B------:R-:W-:Y:S05]  /*16050*/  BSYNC.RECONVERGENT B2 ;  /* 0x0000000000027941 */ /* 0x000fea0003800200 */
.L_x_4952:
        /* <DEDUP_REMOVED lines=13> */
.L_x_4955:
[----:B------:R-:W-:Y:S05]  /*16130*/  BSYNC.RECONVERGENT B2 ;  /* 0x0000000000027941 */ /* 0x000fea0003800200 */
.L_x_4954:
        /* <DEDUP_REMOVED lines=13> */
.L_x_4957:
[----:B------:R-:W-:Y:S05]  /*16210*/  BSYNC.RECONVERGENT B2 ;  /* 0x0000000000027941 */ /* 0x000fea0003800200 */
.L_x_4956:
        /* <DEDUP_REMOVED lines=13> */
.L_x_4959:
[----:B------:R-:W-:Y:S05]  /*162f0*/  BSYNC.RECONVERGENT B2 ;  /* 0x0000000000027941 */ /* 0x000fea0003800200 */
.L_x_4958:
        /* <DEDUP_REMOVED lines=13> */
.L_x_4961:
[----:B------:R-:W-:Y:S05]  /*163d0*/  BSYNC.RECONVERGENT B2 ;  /* 0x0000000000027941 */ /* 0x000fea0003800200 */
.L_x_4960:
        /* <DEDUP_REMOVED lines=13> */
.L_x_4963:
[----:B------:R-:W-:Y:S05]  /*164b0*/  BSYNC.RECONVERGENT B2 ;  /* 0x0000000000027941 */ /* 0x000fea0003800200 */
.L_x_4962:
        /* <DEDUP_REMOVED lines=13> */
.L_x_4965:
[----:B------:R-:W-:Y:S05]  /*16590*/  BSYNC.RECONVERGENT B2 ;  /* 0x0000000000027941 */ /* 0x000fea0003800200 */
.L_x_4964:
        /* <DEDUP_REMOVED lines=13> */
.L_x_4967:
[----:B------:R-:W-:Y:S05]  /*16670*/  BSYNC.RECONVERGENT B2 ;  /* 0x0000000000027941 */ /* 0x000fea0003800200 */
.L_x_4966:
        /* <DEDUP_REMOVED lines=13> */
.L_x_4969:
[----:B------:R-:W-:Y:S05]  /*16750*/  BSYNC.RECONVERGENT B2 ;  /* 0x0000000000027941 */ /* 0x000fea0003800200 */
.L_x_4968:
        /* <DEDUP_REMOVED lines=13> */
.L_x_4971:
[----:B------:R-:W-:Y:S05]  /*16830*/  BSYNC.RECONVERGENT B2 ;  /* 0x0000000000027941 */ /* 0x000fea0003800200 */
.L_x_4970:
        /* <DEDUP_REMOVED lines=13> */
.L_x_4973:
[----:B------:R-:W-:Y:S05]  /*16910*/  BSYNC.RECONVERGENT B2 ;  /* 0x0000000000027941 */ /* 0x000fea0003800200 */
.L_x_4972:
        /* <DEDUP_REMOVED lines=13> */
.L_x_4975:
[----:B------:R-:W-:Y:S05]  /*169f0*/  BSYNC.RECONVERGENT B2 ;  /* 0x0000000000027941 */ /* 0x000fea0003800200 */
.L_x_4974:
        /* <DEDUP_REMOVED lines=13> */
.L_x_4977:
[----:B------:R-:W-:Y:S05]  /*16ad0*/  BSYNC.RECONVERGENT B2 ;  /* 0x0000000000027941 */ /* 0x000fea0003800200 */
.L_x_4976:
        /* <DEDUP_REMOVED lines=13> */
.L_x_4979:
[----:B------:R-:W-:Y:S05]  /*16bb0*/  BSYNC.RECONVERGENT B2 ;  /* 0x0000000000027941 */ /* 0x000fea0003800200 */
.L_x_4978:
        /* <DEDUP_REMOVED lines=13> */
.L_x_4981:
[----:B------:R-:W-:Y:S05]  /*16c90*/  BSYNC.RECONVERGENT B2 ;  /* 0x0000000000027941 */ /* 0x000fea0003800200 */
.L_x_4980:
        /* <DEDUP_REMOVED lines=13> */
.L_x_4983:
[----:B------:R-:W-:Y:S05]  /*16d70*/  BSYNC.RECONVERGENT B2 ;  /* 0x0000000000027941 */ /* 0x000fea0003800200 */
.L_x_4982:
        /* <DEDUP_REMOVED lines=13> */
.L_x_4985:
[----:B------:R-:W-:Y:S05]  /*16e50*/  BSYNC.RECONVERGENT B2 ;  /* 0x0000000000027941 */ /* 0x000fea0003800200 */
.L_x_4984:
        /* <DEDUP_REMOVED lines=13> */
.L_x_4987:
[----:B------:R-:W-:Y:S05]  /*16f30*/  BSYNC.RECONVERGENT B2 ;  /* 0x0000000000027941 */ /* 0x000fea0003800200 */
.L_x_4986:
        /* <DEDUP_REMOVED lines=13> */
.L_x_4989:
[----:B------:R-:W-:Y:S05]  /*17010*/  BSYNC.RECONVERGENT B2 ;  /* 0x0000000000027941 */ /* 0x000fea0003800200 */
.L_x_4988:
        /* <DEDUP_REMOVED lines=13> */
.L_x_4991:
[----:B------:R-:W-:Y:S05]  /*170f0*/  BSYNC.RECONVERGENT B2 ;  /* 0x0000000000027941 */ /* 0x000fea0003800200 */
.L_x_4990:
        /* <DEDUP_REMOVED lines=10> */
.L_x_4929:
[----:B------:R-:W-:Y:S05]  /*171a0*/  BSYNC.RECONVERGENT B1 ;  /* 0x0000000000017941 */ /* 0x000fea0003800200 */
.L_x_4928:
        /* <DEDUP_REMOVED lines=22> */
.L_x_4995:
[----:B------:R-:W-:Y:S05]  /*17310*/  BSYNC.RECONVERGENT B2 ;  /* 0x0000000000027941 */ /* 0x000fea0003800200 */
.L_x_4994:
        /* <DEDUP_REMOVED lines=13> */
.L_x_4997:
[----:B------:R-:W-:Y:S05]  /*173f0*/  BSYNC.RECONVERGENT B2 ;  /* 0x0000000000027941 */ /* 0x000fea0003800200 */
.L_x_4996:
        /* <DEDUP_REMOVED lines=13> */
.L_x_4999:
[----:B------:R-:W-:Y:S05]  /*174d0*/  BSYNC.RECONVERGENT B2 ;  /* 0x0000000000027941 */ /* 0x000fea0003800200 */
.L_x_4998:
        /* <DEDUP_REMOVED lines=13> */
.L_x_5001:
[----:B------:R-:W-:Y:S05]  /*175b0*/  BSYNC.RECONVERGENT B2 ;  /* 0x0000000000027941 */ /* 0x000fea0003800200 */
.L_x_5000:
        /* <DEDUP_REMOVED lines=13> */
.L_x_5003:
[----:B------:R-:W-:Y:S05]  /*17690*/  BSYNC.RECONVERGENT B2 ;  /* 0x0000000000027941 */ /* 0x000fea0003800200 */
.L_x_5002:
        /* <DEDUP_REMOVED lines=13> */
.L_x_5005:
[----:B------:R-:W-:Y:S05]  /*17770*/  BSYNC.RECONVERGENT B2 ;  /* 0x0000000000027941 */ /* 0x000fea0003800200 */
.L_x_5004:
        /* <DEDUP_REMOVED lines=13> */
.L_x_5007:
[----:B------:R-:W-:Y:S05]  /*17850*/  BSYNC.RECONVERGENT B2 ;  /* 0x0000000000027941 */ /* 0x000fea0003800200 */
.L_x_5006:
        /* <DEDUP_REMOVED lines=13> */
.L_x_5009:
[----:B------:R-:W-:Y:S05]  /*17930*/  BSYNC.RECONVERGENT B2 ;  /* 0x0000000000027941 */ /* 0x000fea0003800200 */
.L_x_5008:
        /* <DEDUP_REMOVED lines=13> */
.L_x_5011:
[----:B------:R-:W-:Y:S05]  /*17a10*/  BSYNC.RECONVERGENT B2 ;  /* 0x0000000000027941 */ /* 0x000fea0003800200 */
.L_x_5010:
        /* <DEDUP_REMOVED lines=13> */
.L_x_5013:
[----:B------:R-:W-:Y:S05]  /*17af0*/  BSYNC.RECONVERGENT B2 ;  /* 0x0000000000027941 */ /* 0x000fea0003800200 */
.L_x_5012:
        /* <DEDUP_REMOVED lines=13> */
.L_x_5015:
[----:B------:R-:W-:Y:S05]  /*17bd0*/  BSYNC.RECONVERGENT B2 ;  /* 0x0000000000027941 */ /* 0x000fea0003800200 */
.L_x_5014:
        /* <DEDUP_REMOVED lines=13> */
.L_x_5017:
[----:B------:R-:W-:Y:S05]  /*17cb0*/  BSYNC.RECONVERGENT B2 ;  /* 0x0000000000027941 */ /* 0x000fea0003800200 */
.L_x_5016:
        /* <DEDUP_REMOVED lines=13> */
.L_x_5019:
[----:B------:R-:W-:Y:S05]  /*17d90*/  BSYNC.RECONVERGENT B2 ;  /* 0x0000000000027941 */ /* 0x000fea0003800200 */
.L_x_5018:
        /* <DEDUP_REMOVED lines=13> */
.L_x_5021:
[----:B------:R-:W-:Y:S05]  /*17e70*/  BSYNC.RECONVERGENT B2 ;  /* 0x0000000000027941 */ /* 0x000fea0003800200 */
.L_x_5020:
        /* <DEDUP_REMOVED lines=13> */
.L_x_5023:
[----:B------:R-:W-:Y:S05]  /*17f50*/  BSYNC.RECONVERGENT B2 ;  /* 0x0000000000027941 */ /* 0x000fea0003800200 */
.L_x_5022:
        /* <DEDUP_REMOVED lines=13> */
.L_x_5025:
[----:B------:R-:W-:Y:S05]  /*18030*/  BSYNC.RECONVERGENT B2 ;  /* 0x0000000000027941 */ /* 0x000fea0003800200 */
.L_x_5024:
        /* <DEDUP_REMOVED lines=13> */
.L_x_5027:
[----:B------:R-:W-:Y:S05]  /*18110*/  BSYNC.RECONVERGENT B2 ;  /* 0x0000000000027941 */ /* 0x000fea0003800200 */
.L_x_5026:
        /* <DEDUP_REMOVED lines=13> */
.L_x_5029:
[----:B------:R-:W-:Y:S05]  /*181f0*/  BSYNC.RECONVERGENT B2 ;  /* 0x0000000000027941 */ /* 0x000fea0003800200 */
.L_x_5028:
        /* <DEDUP_REMOVED lines=13> */
.L_x_5031:
[----:B------:R-:W-:Y:S05]  /*182d0*/  BSYNC.RECONVERGENT B2 ;  /* 0x0000000000027941 */ /* 0x000fea0003800200 */
.L_x_5030:
        /* <DEDUP_REMOVED lines=13> */
.L_x_5033:
[----:B------:R-:W-:Y:S05]  /*183b0*/  BSYNC.RECONVERGENT B2 ;  /* 0x0000000000027941 */ /* 0x000fea0003800200 */
.L_x_5032:
        /* <DEDUP_REMOVED lines=13> */
.L_x_5035:
[----:B------:R-:W-:Y:S05]  /*18490*/  BSYNC.RECONVERGENT B2 ;  /* 0x0000000000027941 */ /* 0x000fea0003800200 */
.L_x_5034:
        /* <DEDUP_REMOVED lines=13> */
.L_x_5037:
[----:B------:R-:W-:Y:S05]  /*18570*/  BSYNC.RECONVERGENT B2 ;  /* 0x0000000000027941 */ /* 0x000fea0003800200 */
.L_x_5036:
        /* <DEDUP_REMOVED lines=13> */
.L_x_5039:
[----:B------:R-:W-:Y:S05]  /*18650*/  BSYNC.RECONVERGENT B2 ;  /* 0x0000000000027941 */ /* 0x000fea0003800200 */
.L_x_5038:
        /* <DEDUP_REMOVED lines=13> */
.L_x_5041:
[----:B------:R-:W-:Y:S05]  /*18730*/  BSYNC.RECONVERGENT B2 ;  /* 0x0000000000027941 */ /* 0x000fea0003800200 */
.L_x_5040:
        /* <DEDUP_REMOVED lines=13> */
.L_x_5043:
[----:B------:R-:W-:Y:S05]  /*18810*/  BSYNC.RECONVERGENT B2 ;  /* 0x0000000000027941 */ /* 0x000fea0003800200 */
.L_x_5042:
        /* <DEDUP_REMOVED lines=13> */
.L_x_5045:
[----:B------:R-:W-:Y:S05]  /*188f0*/  BSYNC.RECONVERGENT B2 ;  /* 0x0000000000027941 */ /* 0x000fea0003800200 */
.L_x_5044:
        /* <DEDUP_REMOVED lines=13> */
.L_x_5047:
[----:B------:R-:W-:Y:S05]  /*189d0*/  BSYNC.RECONVERGENT B2 ;  /* 0x0000000000027941 */ /* 0x000fea0003800200 */
.L_x_5046:
        /* <DEDUP_REMOVED lines=13> */
.L_x_5049:
[----:B------:R-:W-:Y:S05]  /*18ab0*/  BSYNC.RECONVERGENT B2 ;  /* 0x0000000000027941 */ /* 0x000fea0003800200 */
.L_x_5048:
        /* <DEDUP_REMOVED lines=13> */
.L_x_5051:
[----:B------:R-:W-:Y:S05]  /*18b90*/  BSYNC.RECONVERGENT B2 ;  /* 0x0000000000027941 */ /* 0x000fea0003800200 */
.L_x_5050:
        /* <DEDUP_REMOVED lines=13> */
.L_x_5053:
[----:B------:R-:W-:Y:S05]  /*18c70*/  BSYNC.RECONVERGENT B2 ;  /* 0x0000000000027941 */ /* 0x000fea0003800200 */
.L_x_5052:
        /* <DEDUP_REMOVED lines=13> */
.L_x_5055:
[----:B------:R-:W-:Y:S05]  /*18d50*/  BSYNC.RECONVERGENT B2 ;  /* 0x0000000000027941 */ /* 0x000fea0003800200 */
.L_x_5054:
        /* <DEDUP_REMOVED lines=10> */
.L_x_4993:
[----:B------:R-:W-:Y:S05]  /*18e00*/  BSYNC.RECONVERGENT B1 ;  /* 0x0000000000017941 */ /* 0x000fea0003800200 */
.L_x_4992:
        /* <DEDUP_REMOVED lines=22> */
.L_x_5059:
[----:B------:R-:W-:Y:S05]  /*18f70*/  BSYNC.RECONVERGENT B2 ;  /* 0x0000000000027941 */ /* 0x000fea0003800200 */
.L_x_5058:
        /* <DEDUP_REMOVED lines=13> */
.L_x_5061:
[----:B------:R-:W-:Y:S05]  /*19050*/  BSYNC.RECONVERGENT B2 ;  /* 0x0000000000027941 */ /* 0x000fea0003800200 */
.L_x_5060:
        /* <DEDUP_REMOVED lines=13> */
.L_x_5063:
[----:B------:R-:W-:Y:S05]  /*19130*/  BSYNC.RECONVERGENT B2 ;  /* 0x0000000000027941 */ /* 0x000fea0003800200 */
.L_x_5062:
        /* <DEDUP_REMOVED lines=13> */
.L_x_5065:
[----:B------:R-:W-:Y:S05]  /*19210*/  BSYNC.RECONVERGENT B2 ;  /* 0x0000000000027941 */ /* 0x000fea0003800200 */
.L_x_5064:
        /* <DEDUP_REMOVED lines=13> */
.L_x_5067:
[----:B------:R-:W-:Y:S05]  /*192f0*/  BSYNC.RECONVERGENT B2 ;  /* 0x0000000000027941 */ /* 0x000fea0003800200 */
.L_x_5066:
        /* <DEDUP_REMOVED lines=13> */
.L_x_5069:
[----:B------:R-:W-:Y:S05]  /*193d0*/  BSYNC.RECONVERGENT B2 ;  /* 0x0000000000027941 */ /* 0x000fea0003800200 */
.L_x_5068:
        /* <DEDUP_REMOVED lines=13> */
.L_x_5071:
[----:B------:R-:W-:Y:S05]  /*194b0*/  BSYNC.RECONVERGENT B2 ;  /* 0x0000000000027941 */ /* 0x000fea0003800200 */
.L_x_5070:
        /* <DEDUP_REMOVED lines=13> */
.L_x_5073:
[----:B------:R-:W-:Y:S05]  /*19590*/  BSYNC.RECONVERGENT B2 ;  /* 0x0000000000027941 */ /* 0x000fea0003800200 */
.L_x_5072:
        /* <DEDUP_REMOVED lines=13> */
.L_x_5075:
[----:B------:R-:W-:Y:S05]  /*19670*/  BSYNC.RECONVERGENT B2 ;  /* 0x0000000000027941 */ /* 0x000fea0003800200 */
.L_x_5074:
        /* <DEDUP_REMOVED lines=13> */
.L_x_5077:
[----:B------:R-:W-:Y:S05]  /*19750*/  BSYNC.RECONVERGENT B2 ;  /* 0x0000000000027941 */ /* 0x000fea0003800200 */
.L_x_5076:
        /* <DEDUP_REMOVED lines=13> */
.L_x_5079:
[----:B------:R-:W-:Y:S05]  /*19830*/  BSYNC.RECONVERGENT B2 ;  /* 0x0000000000027941 */ /* 0x000fea0003800200 */
.L_x_5078:
        /* <DEDUP_REMOVED lines=13> */
.L_x_5081:
[----:B------:R-:W-:Y:S05]  /*19910*/  BSYNC.RECONVERGENT B2 ;  /* 0x0000000000027941 */ /* 0x000fea0003800200 */
.L_x_5080:
        /* <DEDUP_REMOVED lines=13> */
.L_x_5083:
[----:B------:R-:W-:Y:S05]  /*199f0*/  BSYNC.RECONVERGENT B2 ;  /* 0x0000000000027941 */ /* 0x000fea0003800200 */
.L_x_5082:
        /* <DEDUP_REMOVED lines=13> */
.L_x_5085:
[----:B------:R-:W-:Y:S05]  /*19ad0*/  BSYNC.RECONVERGENT B2 ;  /* 0x0000000000027941 */ /* 0x000fea0003800200 */
.L_x_5084:
        /* <DEDUP_REMOVED lines=13> */
.L_x_5087:
[----:B------:R-:W-:Y:S05]  /*19bb0*/  BSYNC.RECONVERGENT B2 ;  /* 0x0000000000027941 */ /* 0x000fea0003800200 */
.L_x_5086:
        /* <DEDUP_REMOVED lines=13> */
.L_x_5089:
[----:B------:R-:W-:Y:S05]  /*19c90*/  BSYNC.RECONVERGENT B2 ;  /* 0x0000000000027941 */ /* 0x000fea0003800200 */
.L_x_5088:
        /* <DEDUP_REMOVED lines=13> */
.L_x_5091:
[----:B------:R-:W-:Y:S05]  /*19d70*/  BSYNC.RECONVERGENT B2 ;  /* 0x0000000000027941 */ /* 0x000fea0003800200 */
.L_x_5090:
        /* <DEDUP_REMOVED lines=13> */
.L_x_5093:
[----:B------:R-:W-:Y:S05]  /*19e50*/  BSYNC.RECONVERGENT B2 ;  /* 0x0000000000027941 */ /* 0x000fea0003800200 */
.L_x_5092:
        /* <DEDUP_REMOVED lines=13> */
.L_x_5095:
[----:B------:R-:W-:Y:S05]  /*19f30*/  BSYNC.RECONVERGENT B2 ;  /* 0x0000000000027941 */ /* 0x000fea0003800200 */
.L_x_5094:
        /* <DEDUP_REMOVED lines=13> */
.L_x_5097:
[----:B------:R-:W-:Y:S05]  /*1a010*/  BSYNC.RECONVERGENT B2 ;  /* 0x0000000000027941 */ /* 0x000fea0003800200 */
.L_x_5096:
        /* <DEDUP_REMOVED lines=13> */
.L_x_5099:
[----:B------:R-:W-:Y:S05]  /*1a0f0*/  BSYNC.RECONVERGENT B2 ;  /* 0x0000000000027941 */ /* 0x000fea0003800200 */
.L_x_5098:
        /* <DEDUP_REMOVED lines=13> */
.L_x_5101:
[----:B------:R-:W-:Y:S05]  /*1a1d0*/  BSYNC.RECONVERGENT B2 ;  /* 0x0000000000027941 */ /* 0x000fea0003800200 */
.L_x_5100:
        /* <DEDUP_REMOVED lines=13> */
.L_x_5103:
[----:B------:R-:W-:Y:S05]  /*1a2b0*/  BSYNC.RECONVERGENT B2 ;  /* 0x0000000000027941 */ /* 0x000fea0003800200 */
.L_x_5102:
        /* <DEDUP_REMOVED lines=13> */
.L_x_5105:
[----:B------:R-:W-:Y:S05]  /*1a390*/  BSYNC.RECONVERGENT B2 ;  /* 0x0000000000027941 */ /* 0x000fea0003800200 */
.L_x_5104:
        /* <DEDUP_REMOVED lines=13> */
.L_x_5107:
[----:B------:R-:W-:Y:S05]  /*1a470*/  BSYNC.RECONVERGENT B2 ;  /* 0x0000000000027941 */ /* 0x000fea0003800200 */
.L_x_5106:
        /* <DEDUP_REMOVED lines=13> */
.L_x_5109:
[----:B------:R-:W-:Y:S05]  /*1a550*/  BSYNC.RECONVERGENT B2 ;  /* 0x0000000000027941 */ /* 0x000fea0003800200 */
.L_x_5108:
        /* <DEDUP_REMOVED lines=13> */
.L_x_5111:
[----:B------:R-:W-:Y:S05]  /*1a630*/  BSYNC.RECONVERGENT B2 ;  /* 0x0000000000027941 */ /* 0x000fea0003800200 */
.L_x_5110:
        /* <DEDUP_REMOVED lines=13> */
.L_x_5113:
[----:B------:R-:W-:Y:S05]  /*1a710*/  BSYNC.RECONVERGENT B2 ;  /* 0x0000000000027941 */ /* 0x000fea0003800200 */
.L_x_5112:
        /* <DEDUP_REMOVED lines=13> */
.L_x_5115:
[----:B------:R-:W-:Y:S05]  /*1a7f0*/  BSYNC.RECONVERGENT B2 ;  /* 0x0000000000027941 */ /* 0x000fea0003800200 */
.L_x_5114:
        /* <DEDUP_REMOVED lines=13> */
.L_x_5117:
[----:B------:R-:W-:Y:S05]  /*1a8d0*/  BSYNC.RECONVERGENT B2 ;  /* 0x0000000000027941 */ /* 0x000fea0003800200 */
.L_x_5116:
        /* <DEDUP_REMOVED lines=13> */
.L_x_5119:
[----:B------:R-:W-:Y:S05]  /*1a9b0*/  BSYNC.RECONVERGENT B2 ;  /* 0x0000000000027941 */ /* 0x000fea0003800200 */
.L_x_5118:
        /* <DEDUP_REMOVED lines=10> */
.L_x_5057:
[----:B------:R-:W-:Y:S05]  /*1aa60*/  BSYNC.RECONVERGENT B1 ;  /* 0x0000000000017941 */ /* 0x000fea0003800200 */
.L_x_5056:
        /* <DEDUP_REMOVED lines=22> */
.L_x_5123:
[----:B------:R-:W-:Y:S05]  /*1abd0*/  BSYNC.RECONVERGENT B2 ;  /* 0x0000000000027941 */ /* 0x000fea0003800200 */
.L_x_5122:
        /* <DEDUP_REMOVED lines=13> */
.L_x_5125:
[----:B------:R-:W-:Y:S05]  /*1acb0*/  BSYNC.RECONVERGENT B2 ;  /* 0x0000000000027941 */ /* 0x000fea0003800200 */
.L_x_5124:
        /* <DEDUP_REMOVED lines=13> */
.L_x_5127:
[----:B------:R-:W-:Y:S05]  /*1ad90*/  BSYNC.RECONVERGENT B2 ;  /* 0x0000000000027941 */ /* 0x000fea0003800200 */
.L_x_5126:
        /* <DEDUP_REMOVED lines=13> */
.L_x_5129:
[----:B------:R-:W-:Y:S05]  /*1ae70*/  BSYNC.RECONVERGENT B2 ;  /* 0x0000000000027941 */ /* 0x000fea0003800200 */
.L_x_5128:
        /* <DEDUP_REMOVED lines=13> */
.L_x_5131:
[----:B------:R-:W-:Y:S05]  /*1af50*/  BSYNC.RECONVERGENT B2 ;  /* 0x0000000000027941 */ /* 0x000fea0003800200 */
.L_x_5130:
        /* <DEDUP_REMOVED lines=13> */
.L_x_5133:
[----:B------:R-:W-:Y:S05]  /*1b030*/  BSYNC.RECONVERGENT B2 ;  /* 0x0000000000027941 */ /* 0x000fea0003800200 */
.L_x_5132:
        /* <DEDUP_REMOVED lines=13> */
.L_x_5135:
[----:B------:R-:W-:Y:S05]  /*1b110*/  BSYNC.RECONVERGENT B2 ;  /* 0x0000000000027941 */ /* 0x000fea0003800200 */
.L_x_5134:
        /* <DEDUP_REMOVED lines=13> */
.L_x_5137:
[----:B------:R-:W-:Y:S05]  /*1b1f0*/  BSYNC.RECONVERGENT B2 ;  /* 0x0000000000027941 */ /* 0x000fea0003800200 */
.L_x_5136:
        /* <DEDUP_REMOVED lines=13> */
.L_x_5139:
[----:B------:R-:W-:Y:S05]  /*1b2d0*/  BSYNC.RECONVERGENT B2 ;  /* 0x0000000000027941 */ /* 0x000fea0003800200 */
.L_x_5138:
        /* <DEDUP_REMOVED lines=13> */
.L_x_5141:
[----:B------:R-:W-:Y:S05]  /*1b3b0*/  BSYNC.RECONVERGENT B2 ;  /* 0x0000000000027941 */ /* 0x000fea0003800200 */
.L_x_5140:
        /* <DEDUP_REMOVED lines=13> */
.L_x_5143:
[----:B------:R-:W-:Y:S05]  /*1b490*/  BSYNC.RECONVERGENT B2 ;  /* 0x0000000000027941 */ /* 0x000fea0003800200 */
.L_x_5142:
        /* <DEDUP_REMOVED lines=13> */
.L_x_5145:
[----:B------:R-:W-:Y:S05]  /*1b570*/  BSYNC.RECONVERGENT B2 ;  /* 0x0000000000027941 */ /* 0x000fea0003800200 */
.L_x_5144:
        /* <DEDUP_REMOVED lines=13> */
.L_x_5147:
[----:B------:R-:W-:Y:S05]  /*1b650*/  BSYNC.RECONVERGENT B2 ;  /* 0x0000000000027941 */ /* 0x000fea0003800200 */
.L_x_5146:
        /* <DEDUP_REMOVED lines=13> */
.L_x_5149:
[----:B------:R-:W-:Y:S05]  /*1b730*/  BSYNC.RECONVERGENT B2 ;  /* 0x0000000000027941 */ /* 0x000fea0003800200 */
.L_x_5148:
        /* <DEDUP_REMOVED lines=13> */
.L_x_5151:
[----:B------:R-:W-:Y:S05]  /*1b810*/  BSYNC.RECONVERGENT B2 ;  /* 0x0000000000027941 */ /* 0x000fea0003800200 */
.L_x_5150:
        /* <DEDUP_REMOVED lines=13> */
.L_x_5153:
[----:B------:R-:W-:Y:S05]  /*1b8f0*/  BSYNC.RECONVERGENT B2 ;  /* 0x0000000000027941 */ /* 0x000fea0003800200 */
.L_x_5152:
        /* <DEDUP_REMOVED lines=13> */
.L_x_5155:
[----:B------:R-:W-:Y:S05]  /*1b9d0*/  BSYNC.RECONVERGENT B2 ;  /* 0x0000000000027941 */ /* 0x000fea0003800200 */
.L_x_5154:
        /* <DEDUP_REMOVED lines=13> */
.L_x_5157:
[----:B------:R-:W-:Y:S05]  /*1bab0*/  BSYNC.RECONVERGENT B2 ;  /* 0x0000000000027941 */ /* 0x000fea0003800200 */
.L_x_5156:
        /* <DEDUP_REMOVED lines=13> */
.L_x_5159:
[----:B------:R-:W-:Y:S05]  /*1bb90*/  BSYNC.RECONVERGENT B2 ;  /* 0x0000000000027941 */ /* 0x000fea0003800200 */
.L_x_5158:
        /* <DEDUP_REMOVED lines=13> */
.L_x_5161:
[----:B------:R-:W-:Y:S05]  /*1bc70*/  BSYNC.RECONVERGENT B2 ;  /* 0x0000000000027941 */ /* 0x000fea0003800200 */
.L_x_5160:
        /* <DEDUP_REMOVED lines=13> */
.L_x_5163:
[----:B------:R-:W-:Y:S05]  /*1bd50*/  BSYNC.RECONVERGENT B2 ;  /* 0x0000000000027941 */ /* 0x000fea0003800200 */
.L_x_5162:
        /* <DEDUP_REMOVED lines=13> */
.L_x_5165:
[----:B------:R-:W-:Y:S05]  /*1be30*/  BSYNC.RECONVERGENT B2 ;  /* 0x0000000000027941 */ /* 0x000fea0003800200 */
.L_x_5164:
        /* <DEDUP_REMOVED lines=13> */
.L_x_5167:
[----:B------:R-:W-:Y:S05]  /*1bf10*/  BSYNC.RECONVERGENT B2 ;  /* 0x0000000000027941 */ /* 0x000fea0003800200 */
.L_x_5166:
        /* <DEDUP_REMOVED lines=13> */
.L_x_5169:
[----:B------:R-:W-:Y:S05]  /*1bff0*/  BSYNC.RECONVERGENT B2 ;  /* 0x0000000000027941 */ /* 0x000fea0003800200 */
.L_x_5168:
        /* <DEDUP_REMOVED lines=13> */
.L_x_5171:
[----:B------:R-:W-:Y:S05]  /*1c0d0*/  BSYNC.RECONVERGENT B2 ;  /* 0x0000000000027941 */ /* 0x000fea0003800200 */
.L_x_5170:
        /* <DEDUP_REMOVED lines=13> */
.L_x_5173:
[----:B------:R-:W-:Y:S05]  /*1c1b0*/  BSYNC.RECONVERGENT B2 ;  /* 0x0000000000027941 */ /* 0x000fea0003800200 */
.L_x_5172:
        /* <DEDUP_REMOVED lines=13> */
.L_x_5175:
[----:B------:R-:W-:Y:S05]  /*1c290*/  BSYNC.RECONVERGENT B2 ;  /* 0x0000000000027941 */ /* 0x000fea0003800200 */
.L_x_5174:
        /* <DEDUP_REMOVED lines=13> */
.L_x_5177:
[----:B------:R-:W-:Y:S05]  /*1c370*/  BSYNC.RECONVERGENT B2 ;  /* 0x0000000000027941 */ /* 0x000fea0003800200 */
.L_x_5176:
        /* <DEDUP_REMOVED lines=13> */
.L_x_5179:
[----:B------:R-:W-:Y:S05]  /*1c450*/  BSYNC.RECONVERGENT B2 ;  /* 0x0000000000027941 */ /* 0x000fea0003800200 */
.L_x_5178:
        /* <DEDUP_REMOVED lines=13> */
.L_x_5181:
[----:B------:R-:W-:Y:S05]  /*1c530*/  BSYNC.RECONVERGENT B2 ;  /* 0x0000000000027941 */ /* 0x000fea0003800200 */
.L_x_5180:
        /* <DEDUP_REMOVED lines=13> */
.L_x_5183:
[----:B------:R-:W-:Y:S05]  /*1c610*/  BSYNC.RECONVERGENT B2 ;  /* 0x0000000000027941 */ /* 0x000fea0003800200 */
.L_x_5182:
        /* <DEDUP_REMOVED lines=10> */
.L_x_5121:
[----:B------:R-:W-:Y:S05]  /*1c6c0*/  BSYNC.RECONVERGENT B1 ;  /* 0x0000000000017941 */ /* 0x000fea0003800200 */
.L_x_5120:
        /* <DEDUP_REMOVED lines=22> */
.L_x_5187:
[----:B------:R-:W-:Y:S05]  /*1c830*/  BSYNC.RECONVERGENT B2 ;  /* 0x0000000000027941 */ /* 0x000fea0003800200 */
.L_x_5186:
        /* <DEDUP_REMOVED lines=13> */
.L_x_5189:
[----:B------:R-:W-:Y:S05]  /*1c910*/  BSYNC.RECONVERGENT B2 ;  /* 0x0000000000027941 */ /* 0x000fea0003800200 */
.L_x_5188:
        /* <DEDUP_REMOVED lines=13> */
.L_x_5191:
[----:B------:R-:W-:Y:S05]  /*1c9f0*/  BSYNC.RECONVERGENT B2 ;  /* 0x0000000000027941 */ /* 0x000fea0003800200 */
.L_x_5190:
        /* <DEDUP_REMOVED lines=13> */
.L_x_5193:
[----:B------:R-:W-:Y:S05]  /*1cad0*/  BSYNC.RECONVERGENT B2 ;  /* 0x0000000000027941 */ /* 0x000fea0003800200 */
.L_x_5192:
        /* <DEDUP_REMOVED lines=13> */
.L_x_5195:
[----:B------:R-:W-:Y:S05]  /*1cbb0*/  BSYNC.RECONVERGENT B2 ;  /* 0x0000000000027941 */ /* 0x000fea0003800200 */
.L_x_5194:
        /* <DEDUP_REMOVED lines=13> */
.L_x_5197:
[----:B------:R-:W-:Y:S05]  /*1cc90*/  BSYNC.RECONVERGENT B2 ;  /* 0x0000000000027941 */ /* 0x000fea0003800200 */
.L_x_5196:
        /* <DEDUP_REMOVED lines=13> */
.L_x_5199:
[----:B------:R-:W-:Y:S05]  /*1cd70*/  BSYNC.RECONVERGENT B2 ;  /* 0x0000000000027941 */ /* 0x000fea0003800200 */
.L_x_5198:
        /* <DEDUP_REMOVED lines=13> */
.L_x_5201:
[----:B------:R-:W-:Y:S05]  /*1ce50*/  BSYNC.RECONVERGENT B2 ;  /* 0x0000000000027941 */ /* 0x000fea0003800200 */
.L_x_5200:
        /* <DEDUP_REMOVED lines=13> */
.L_x_5203:
[----:B------:R-:W-:Y:S05]  /*1cf30*/  BSYNC.RECONVERGENT B2 ;  /* 0x0000000000027941 */ /* 0x000fea0003800200 */
.L_x_5202:
        /* <DEDUP_REMOVED lines=13> */
.L_x_5205:
[----:B------:R-:W-:Y:S05]  /*1d010*/  BSYNC.RECONVERGENT B2 ;  /* 0x0000000000027941 */ /* 0x000fea0003800200 */
.L_x_5204:
        /* <DEDUP_REMOVED lines=13> */
.L_x_5207:
[----:B------:R-:W-:Y:S05]  /*1d0f0*/  BSYNC.RECONVERGENT B2 ;  /* 0x0000000000027941 */ /* 0x000fea0003800200 */
.L_x_5206:
        /* <DEDUP_REMOVED lines=13> */
.L_x_5209:
[----:B------:R-:W-:Y:S05]  /*1d1d0*/  BSYNC.RECONVERGENT B2 ;  /* 0x0000000000027941 */ /* 0x000fea0003800200 */
.L_x_5208:
        /* <DEDUP_REMOVED lines=13> */
.L_x_5211:
[----:B------:R-:W-:Y:S05]  /*1d2b0*/  BSYNC.RECONVERGENT B2 ;  /* 0x0000000000027941 */ /* 0x000fea0003800200 */
.L_x_5210:
        /* <DEDUP_REMOVED lines=13> */
.L_x_5213:
[----:B------:R-:W-:Y:S05]  /*1d390*/  BSYNC.RECONVERGENT B2 ;  /* 0x0000000000027941 */ /* 0x000fea0003800200 */
.L_x_5212:
        /* <DEDUP_REMOVED lines=13> */
.L_x_5215:
[----:B------:R-:W-:Y:S05]  /*1d470*/  BSYNC.RECONVERGENT B2 ;  /* 0x0000000000027941 */ /* 0x000fea0003800200 */
.L_x_5214:
        /* <DEDUP_REMOVED lines=13> */
.L_x_5217:
[----:B------:R-:W-:Y:S05]  /*1d550*/  BSYNC.RECONVERGENT B2 ;  /* 0x0000000000027941 */ /* 0x000fea0003800200 */
.L_x_5216:
        /* <DEDUP_REMOVED lines=13> */
.L_x_5219:
[----:B------:R-:W-:Y:S05]  /*1d630*/  BSYNC.RECONVERGENT B2 ;  /* 0x0000000000027941 */ /* 0x000fea0003800200 */
.L_x_5218:
        /* <DEDUP_REMOVED lines=13> */
.L_x_5221:
[----:B------:R-:W-:Y:S05]  /*1d710*/  BSYNC.RECONVERGENT B2 ;  /* 0x0000000000027941 */ /* 0x000fea0003800200 */
.L_x_5220:
        /* <DEDUP_REMOVED lines=13> */
.L_x_5223:
[----:B------:R-:W-:Y:S05]  /*1d7f0*/  BSYNC.RECONVERGENT B2 ;  /* 0x0000000000027941 */ /* 0x000fea0003800200 */
.L_x_5222:
        /* <DEDUP_REMOVED lines=13> */
.L_x_5225:
[----:B------:R-:W-:Y:S05]  /*1d8d0*/  BSYNC.RECONVERGENT B2 ;  /* 0x0000000000027941 */ /* 0x000fea0003800200 */
.L_x_5224:
        /* <DEDUP_REMOVED lines=13> */
.L_x_5227:
[----:B------:R-:W-:Y:S05]  /*1d9b0*/  BSYNC.RECONVERGENT B2 ;  /* 0x0000000000027941 */ /* 0x000fea0003800200 */
.L_x_5226:
        /* <DEDUP_REMOVED lines=13> */
.L_x_5229:
[----:B------:R-:W-:Y:S05]  /*1da90*/  BSYNC.RECONVERGENT B2 ;  /* 0x0000000000027941 */ /* 0x000fea0003800200 */
.L_x_5228:
        /* <DEDUP_REMOVED lines=13> */
.L_x_5231:
[----:B------:R-:W-:Y:S05]  /*1db70*/  BSYNC.RECONVERGENT B2 ;  /* 0x0000000000027941 */ /* 0x000fea0003800200 */
.L_x_5230:
        /* <DEDUP_REMOVED lines=13> */
.L_x_5233:
[----:B------:R-:W-:Y:S05]  /*1dc50*/  BSYNC.RECONVERGENT B2 ;  /* 0x0000000000027941 */ /* 0x000fea0003800200 */
.L_x_5232:
        /* <DEDUP_REMOVED lines=13> */
.L_x_5235:
[----:B------:R-:W-:Y:S05]  /*1dd30*/  BSYNC.RECONVERGENT B2 ;  /* 0x0000000000027941 */ /* 0x000fea0003800200 */
.L_x_5234:
        /* <DEDUP_REMOVED lines=13> */
.L_x_5237:
[----:B------:R-:W-:Y:S05]  /*1de10*/  BSYNC.RECONVERGENT B2 ;  /* 0x0000000000027941 */ /* 0x000fea0003800200 */
.L_x_5236:
        /* <DEDUP_REMOVED lines=13> */
.L_x_5239:
[----:B------:R-:W-:Y:S05]  /*1def0*/  BSYNC.RECONVERGENT B2 ;  /* 0x0000000000027941 */ /* 0x000fea0003800200 */
.L_x_5238:
        /* <DEDUP_REMOVED lines=13> */
.L_x_5241:
[----:B------:R-:W-:Y:S05]  /*1dfd0*/  BSYNC.RECONVERGENT B2 ;  /* 0x0000000000027941 */ /* 0x000fea0003800200 */
.L_x_5240:
        /* <DEDUP_REMOVED lines=13> */
.L_x_5243:
[----:B------:R-:W-:Y:S05]  /*1e0b0*/  BSYNC.RECONVERGENT B2 ;  /* 0x0000000000027941 */ /* 0x000fea0003800200 */
.L_x_5242:
        /* <DEDUP_REMOVED lines=13> */
.L_x_5245:
[----:B------:R-:W-:Y:S05]  /*1e190*/  BSYNC.RECONVERGENT B2 ;  /* 0x0000000000027941 */ /* 0x000fea0003800200 */
.L_x_5244:
        /* <DEDUP_REMOVED lines=13> */
.L_x_5247:
[----:B------:R-:W-:Y:S05]  /*1e270*/  BSYNC.RECONVERGENT B2 ;  /* 0x0000000000027941 */ /* 0x000fea0003800200 */
.L_x_5246:
        /* <DEDUP_REMOVED lines=10> */
.L_x_5185:
[----:B------:R-:W-:Y:S05]  /*1e320*/  BSYNC.RECONVERGENT B1 ;  /* 0x0000000000017941 */ /* 0x000fea0003800200 */
.L_x_5184:
        /* <DEDUP_REMOVED lines=22> */
.L_x_5251:
[----:B------:R-:W-:Y:S05]  /*1e490*/  BSYNC.RECONVERGENT B2 ;  /* 0x0000000000027941 */ /* 0x000fea0003800200 */
.L_x_5250:
        /* <DEDUP_REMOVED lines=13> */
.L_x_5253:
[----:B------:R-:W-:Y:S05]  /*1e570*/  BSYNC.RECONVERGENT B2 ;  /* 0x0000000000027941 */ /* 0x000fea0003800200 */
.L_x_5252:
        /* <DEDUP_REMOVED lines=13> */
.L_x_5255:
[----:B------:R-:W-:Y:S05]  /*1e650*/  BSYNC.RECONVERGENT B2 ;  /* 0x0000000000027941 */ /* 0x000fea0003800200 */
.L_x_5254:
        /* <DEDUP_REMOVED lines=13> */
.L_x_5257:
[----:B------:R-:W-:Y:S05]  /*1e730*/  BSYNC.RECONVERGENT B2 ;  /* 0x0000000000027941 */ /* 0x000fea0003800200 */
.L_x_5256:
        /* <DEDUP_REMOVED lines=13> */
.L_x_5259:
[----:B------:R-:W-:Y:S05]  /*1e810*/  BSYNC.RECONVERGENT B2 ;  /* 0x0000000000027941 */ /* 0x000fea0003800200 */
.L_x_5258:
        /* <DEDUP_REMOVED lines=13> */
.L_x_5261:
[----:B------:R-:W-:Y:S05]  /*1e8f0*/  BSYNC.RECONVERGENT B2 ;  /* 0x0000000000027941 */ /* 0x000fea0003800200 */
.L_x_5260:
        /* <DEDUP_REMOVED lines=13> */
.L_x_5263:
[----:B------:R-:W-:Y:S05]  /*1e9d0*/  BSYNC.RECONVERGENT B2 ;  /* 0x0000000000027941 */ /* 0x000fea0003800200 */
.L_x_5262:
        /* <DEDUP_REMOVED lines=13> */
.L_x_5265:
[----:B------:R-:W-:Y:S05]  /*1eab0*/  BSYNC.RECONVERGENT B2 ;  /* 0x0000000000027941 */ /* 0x000fea0003800200 */
.L_x_5264:
        /* <DEDUP_REMOVED lines=13> */
.L_x_5267:
[----:B------:R-:W-:Y:S05]  /*1eb90*/  BSYNC.RECONVERGENT B2 ;  /* 0x0000000000027941 */ /* 0x000fea0003800200 */
.L_x_5266:
        /* <DEDUP_REMOVED lines=13> */
.L_x_5269:
[----:B------:R-:W-:Y:S05]  /*1ec70*/  BSYNC.RECONVERGENT B2 ;  /* 0x0000000000027941 */ /* 0x000fea0003800200 */
.L_x_5268:
        /* <DEDUP_REMOVED lines=13> */
.L_x_5271:
[----:B------:R-:W-:Y:S05]  /*1ed50*/  BSYNC.RECONVERGENT B2 ;  /* 0x0000000000027941 */ /* 0x000fea0003800200 */
.L_x_5270:
        /* <DEDUP_REMOVED lines=13> */
.L_x_5273:
[----:B------:R-:W-:Y:S05]  /*1ee30*/  BSYNC.RECONVERGENT B2 ;  /* 0x0000000000027941 */ /* 0x000fea0003800200 */
.L_x_5272:
        /* <DEDUP_REMOVED lines=13> */
.L_x_5275:
[----:B------:R-:W-:Y:S05]  /*1ef10*/  BSYNC.RECONVERGENT B2 ;  /* 0x0000000000027941 */ /* 0x000fea0003800200 */
.L_x_5274:
        /* <DEDUP_REMOVED lines=13> */
.L_x_5277:
[----:B------:R-:W-:Y:S05]  /*1eff0*/  BSYNC.RECONVERGENT B2 ;  /* 0x0000000000027941 */ /* 0x000fea0003800200 */
.L_x_5276:
        /* <DEDUP_REMOVED lines=13> */
.L_x_5279:
[----:B------:R-:W-:Y:S05]  /*1f0d0*/  BSYNC.RECONVERGENT B2 ;  /* 0x0000000000027941 */ /* 0x000fea0003800200 */
.L_x_5278:
        /* <DEDUP_REMOVED lines=13> */
.L_x_5281:
[----:B------:R-:W-:Y:S05]  /*1f1b0*/  BSYNC.RECONVERGENT B2 ;  /* 0x0000000000027941 */ /* 0x000fea0003800200 */
.L_x_5280:
        /* <DEDUP_REMOVED lines=13> */
.L_x_5283:
[----:B------:R-:W-:Y:S05]  /*1f290*/  BSYNC.RECONVERGENT B2 ;  /* 0x0000000000027941 */ /* 0x000fea0003800200 */
.L_x_5282:
        /* <DEDUP_REMOVED lines=13> */
.L_x_5285:
[----:B------:R-:W-:Y:S05]  /*1f370*/  BSYNC.RECONVERGENT B2 ;  /* 0x0000000000027941 */ /* 0x000fea0003800200 */
.L_x_5284:
        /* <DEDUP_REMOVED lines=13> */
.L_x_5287:
[----:B------:R-:W-:Y:S05]  /*1f450*/  BSYNC.RECONVERGENT B2 ;  /* 0x0000000000027941 */ /* 0x000fea0003800200 */
.L_x_5286:
        /* <DEDUP_REMOVED lines=13> */
.L_x_5289:
[----:B------:R-:W-:Y:S05]  /*1f530*/  BSYNC.RECONVERGENT B2 ;  /* 0x0000000000027941 */ /* 0x000fea0003800200 */
.L_x_5288:
        /* <DEDUP_REMOVED lines=13> */
.L_x_5291:
[----:B------:R-:W-:Y:S05]  /*1f610*/  BSYNC.RECONVERGENT B2 ;  /* 0x0000000000027941 */ /* 0x000fea0003800200 */
.L_x_5290:
        /* <DEDUP_REMOVED lines=13> */
.L_x_5293:
[----:B------:R-:W-:Y:S05]  /*1f6f0*/  BSYNC.RECONVERGENT B2 ;  /* 0x0000000000027941 */ /* 0x000fea0003800200 */
.L_x_5292:
        /* <DEDUP_REMOVED lines=13> */
.L_x_5295:
[----:B------:R-:W-:Y:S05]  /*1f7d0*/  BSYNC.RECONVERGENT B2 ;  /* 0x0000000000027941 */ /* 0x000fea0003800200 */
.L_x_5294:
        /* <DEDUP_REMOVED lines=13> */
.L_x_5297:
[----:B------:R-:W-:Y:S05]  /*1f8b0*/  BSYNC.RECONVERGENT B2 ;  /* 0x0000000000027941 */ /* 0x000fea0003800200 */
.L_x_5296:
        /* <DEDUP_REMOVED lines=13> */
.L_x_5299:
[----:B------:R-:W-:Y:S05]  /*1f990*/  BSYNC.RECONVERGENT B2 ;  /* 0x0000000000027941 */ /* 0x000fea0003800200 */
.L_x_5298:
        /* <DEDUP_REMOVED lines=13> */
.L_x_5301:
[----:B------:R-:W-:Y:S05]  /*1fa70*/  BSYNC.RECONVERGENT B2 ;  /* 0x0000000000027941 */ /* 0x000fea0003800200 */
.L_x_5300:
        /* <DEDUP_REMOVED lines=13> */
.L_x_5303:
[----:B------:R-:W-:Y:S05]  /*1fb50*/  BSYNC.RECONVERGENT B2 ;  /* 0x0000000000027941 */ /* 0x000fea0003800200 */
.L_x_5302:
        /* <DEDUP_REMOVED lines=13> */
.L_x_5305:
[----:B------:R-:W-:Y:S05]  /*1fc30*/  BSYNC.RECONVERGENT B2 ;  /* 0x0000000000027941 */ /* 0x000fea0003800200 */
.L_x_5304:
        /* <DEDUP_REMOVED lines=13> */
.L_x_5307:
[----:B------:R-:W-:Y:S05]  /*1fd10*/  BSYNC.RECONVERGENT B2 ;  /* 0x0000000000027941 */ /* 0x000fea0003800200 */
.L_x_5306:
        /* <DEDUP_REMOVED lines=13> */
.L_x_5309:
[----:B------:R-:W-:Y:S05]  /*1fdf0*/  BSYNC.RECONVERGENT B2 ;  /* 0x0000000000027941 */ /* 0x000fea0003800200 */
.L_x_5308:
        /* <DEDUP_REMOVED lines=13> */
.L_x_5311:
[----:B------:R-:W-:Y:S05]  /*1fed0*/  BSYNC.RECONVERGENT B2 ;  /* 0x0000000000027941 */ /* 0x000fea0003800200 */
.L_x_5310:
        /* <DEDUP_REMOVED lines=10> */
.L_x_5249:
[----:B------:R-:W-:Y:S05]  /*1ff80*/  BSYNC.RECONVERGENT B1 ;  /* 0x0000000000017941 */ /* 0x000fea0003800200 */
.L_x_5248:
        /* <DEDUP_REMOVED lines=22> */
.L_x_5315:
[----:B------:R-:W-:Y:S05]  /*200f0*/  BSYNC.RECONVERGENT B2 ;  /* 0x0000000000027941 */ /* 0x000fea0003800200 */
.L_x_5314:
        /* <DEDUP_REMOVED lines=13> */
.L_x_5317:
[----:B------:R-:W-:Y:S05]  /*201d0*/  BSYNC.RECONVERGENT B2 ;  /* 0x0000000000027941 */ /* 0x000fea0003800200 */
.L_x_5316:
        /* <DEDUP_REMOVED lines=13> */
.L_x_5319:
[----:B------:R-:W-:Y:S05]  /*202b0*/  BSYNC.RECONVERGENT B2 ;  /* 0x0000000000027941 */ /* 0x000fea0003800200 */
.L_x_5318:
        /* <DEDUP_REMOVED lines=13> */
.L_x_5321:
[----:B------:R-:W-:Y:S05]  /*20390*/  BSYNC.RECONVERGENT B2 ;  /* 0x0000000000027941 */ /* 0x000fea0003800200 */
.L_x_5320:
        /* <DEDUP_REMOVED lines=13> */
.L_x_5323:
[----:B------:R-:W-:Y:S05]  /*20470*/  BSYNC.RECONVERGENT B2 ;  /* 0x0000000000027941 */ /* 0x000fea0003800200 */
.L_x_5322:
        /* <DEDUP_REMOVED lines=13> */
.L_x_5325:
[----:B------:R-:W-:Y:S05]  /*20550*/  BSYNC.RECONVERGENT B2 ;  /* 0x0000000000027941 */ /* 0x000fea0003800200 */
.L_x_5324:
        /* <DEDUP_REMOVED lines=13> */
.L_x_5327:
[----:B------:R-:W-:Y:S05]  /*20630*/  BSYNC.RECONVERGENT B2 ;  /* 0x0000000000027941 */ /* 0x000fea0003800200 */
.L_x_5326:
        /* <DEDUP_REMOVED lines=13> */
.L_x_5329:
[----:B------:R-:W-:Y:S05]  /*20710*/  BSYNC.RECONVERGENT B2 ;  /* 0x0000000000027941 */ /* 0x000fea0003800200 */
.L_x_5328:
        /* <DEDUP_REMOVED lines=13> */
.L_x_5331:
[----:B------:R-:W-:Y:S05]  /*207f0*/  BSYNC.RECONVERGENT B2 ;  /* 0x0000000000027941 */ /* 0x000fea0003800200 */
.L_x_5330:
        /* <DEDUP_REMOVED lines=13> */
.L_x_5333:
[----:B------:R-:W-:Y:S05]  /*208d0*/  BSYNC.RECONVERGENT B2 ;  /* 0x0000000000027941 */ /* 0x000fea0003800200 */
.L_x_5332:
        /* <DEDUP_REMOVED lines=13> */
.L_x_5335:
[----:B------:R-:W-:Y:S05]  /*209b0*/  BSYNC.RECONVERGENT B2 ;  /* 0x0000000000027941 */ /* 0x000fea0003800200 */
.L_x_5334:
        /* <DEDUP_REMOVED lines=13> */
.L_x_5337:
[----:B------:R-:W-:Y:S05]  /*20a90*/  BSYNC.RECONVERGENT B2 ;  /* 0x0000000000027941 */ /* 0x000fea0003800200 */
.L_x_5336:
        /* <DEDUP_REMOVED lines=13> */
.L_x_5339:
[----:B------:R-:W-:Y:S05]  /*20b70*/  BSYNC.RECONVERGENT B2 ;  /* 0x0000000000027941 */ /* 0x000fea0003800200 */
.L_x_5338:
        /* <DEDUP_REMOVED lines=13> */
.L_x_5341:
[----:B------:R-:W-:Y:S05]  /*20c50*/  BSYNC.RECONVERGENT B2 ;  /* 0x0000000000027941 */ /* 0x000fea0003800200 */
.L_x_5340:
        /* <DEDUP_REMOVED lines=13> */
.L_x_5343:
[----:B------:R-:W-:Y:S05]  /*20d30*/  BSYNC.RECONVERGENT B2 ;  /* 0x0000000000027941 */ /* 0x000fea0003800200 */
.L_x_5342:
        /* <DEDUP_REMOVED lines=13> */
.L_x_5345:
[----:B------:R-:W-:Y:S05]  /*20e10*/  BSYNC.RECONVERGENT B2 ;  /* 0x0000000000027941 */ /* 0x000fea0003800200 */
.L_x_5344:
        /* <DEDUP_REMOVED lines=13> */
.L_x_5347:
[----:B------:R-:W-:Y:S05]  /*20ef0*/  BSYNC.RECONVERGENT B2 ;  /* 0x0000000000027941 */ /* 0x000fea0003800200 */
.L_x_5346:
        /* <DEDUP_REMOVED lines=13> */
.L_x_5349:
[----:B------:R-:W-:Y:S05]  /*20fd0*/  BSYNC.RECONVERGENT B2 ;  /* 0x0000000000027941 */ /* 0x000fea0003800200 */
.L_x_5348:
        /* <DEDUP_REMOVED lines=13> */
.L_x_5351:
[----:B------:R-:W-:Y:S05]  /*210b0*/  BSYNC.RECONVERGENT B2 ;  /* 0x0000000000027941 */ /* 0x000fea0003800200 */
.L_x_5350:
        /* <DEDUP_REMOVED lines=13> */
.L_x_5353:
[----:B------:R-:W-:Y:S05]  /*21190*/  BSYNC.RECONVERGENT B2 ;  /* 0x0000000000027941 */ /* 0x000fea0003800200 */
.L_x_5352:
        /* <DEDUP_REMOVED lines=13> */
.L_x_5355:
[----:B------:R-:W-:Y:S05]  /*21270*/  BSYNC.RECONVERGENT B2 ;  /* 0x0000000000027941 */ /* 0x000fea0003800200 */
.L_x_5354:
        /* <DEDUP_REMOVED lines=13> */
.L_x_5357:
[----:B------:R-:W-:Y:S05]  /*21350*/  BSYNC.RECONVERGENT B2 ;  /* 0x0000000000027941 */ /* 0x000fea0003800200 */
.L_x_5356:
        /* <DEDUP_REMOVED lines=13> */
.L_x_5359:
[----:B------:R-:W-:Y:S05]  /*21430*/  BSYNC.RECONVERGENT B2 ;  /* 0x0000000000027941 */ /* 0x000fea0003800200 */
.L_x_5358:
        /* <DEDUP_REMOVED lines=13> */
.L_x_5361:
[----:B------:R-:W-:Y:S05]  /*21510*/  BSYNC.RECONVERGENT B2 ;  /* 0x0000000000027941 */ /* 0x000fea0003800200 */
.L_x_5360:
        /* <DEDUP_REMOVED lines=13> */
.L_x_5363:
[----:B------:R-:W-:Y:S05]  /*215f0*/  BSYNC.RECONVERGENT B2 ;  /* 0x0000000000027941 */ /* 0x000fea0003800200 */
.L_x_5362:
        /* <DEDUP_REMOVED lines=13> */
.L_x_5365:
[----:B------:R-:W-:Y:S05]  /*216d0*/  BSYNC.RECONVERGENT B2 ;  /* 0x0000000000027941 */ /* 0x000fea0003800200 */
.L_x_5364:
        /* <DEDUP_REMOVED lines=13> */
.L_x_5367:
[----:B------:R-:W-:Y:S05]  /*217b0*/  BSYNC.RECONVERGENT B2 ;  /* 0x0000000000027941 */ /* 0x000fea0003800200 */
.L_x_5366:
        /* <DEDUP_REMOVED lines=13> */
.L_x_5369:
[----:B------:R-:W-:Y:S05]  /*21890*/  BSYNC.RECONVERGENT B2 ;  /* 0x0000000000027941 */ /* 0x000fea0003800200 */
.L_x_5368:
        /* <DEDUP_REMOVED lines=13> */
.L_x_5371:
[----:B------:R-:W-:Y:S05]  /*21970*/  BSYNC.RECONVERGENT B2 ;  /* 0x0000000000027941 */ /* 0x000fea0003800200 */
.L_x_5370:
        /* <DEDUP_REMOVED lines=13> */
.L_x_5373:
[----:B------:R-:W-:Y:S05]  /*21a50*/  BSYNC.RECONVERGENT B2 ;  /* 0x0000000000027941 */ /* 0x000fea0003800200 */
.L_x_5372:
        /* <DEDUP_REMOVED lines=13> */
.L_x_5375:
[----:B------:R-:W-:Y:S05]  /*21b30*/  BSYNC.RECONVERGENT B2 ;  /* 0x0000000000027941 */ /* 0x000fea0003800200 */
.L_x_5374:
        /* <DEDUP_REMOVED lines=10> */
.L_x_5313:
[----:B------:R-:W-:Y:S05]  /*21be0*/  BSYNC.RECONVERGENT B1 ;  /* 0x0000000000017941 */ /* 0x000fea0003800200 */
.L_x_5312:
        /* <DEDUP_REMOVED lines=22> */
.L_x_5379:
[----:B------:R-:W-:Y:S05]  /*21d50*/  BSYNC.RECONVERGENT B2 ;  /* 0x0000000000027941 */ /* 0x000fea0003800200 */
.L_x_5378:
        /* <DEDUP_REMOVED lines=13> */
.L_x_5381:
[----:B------:R-:W-:Y:S05]  /*21e30*/  BSYNC.RECONVERGENT B2 ;  /* 0x0000000000027941 */ /* 0x000fea0003800200 */
.L_x_5380:
        /* <DEDUP_REMOVED lines=13> */
.L_x_5383:
[----:B------:R-:W-:Y:S05]  /*21f10*/  BSYNC.RECONVERGENT B2 ;  /* 0x0000000000027941 */ /* 0x000fea0003800200 */
.L_x_5382:
        /* <DEDUP_REMOVED lines=13> */
.L_x_5385:
[----:B------:R-:W-:Y:S05]  /*21ff0*/  BSYNC.RECONVERGENT B2 ;  /* 0x0000000000027941 */ /* 0x000fea0003800200 */
.L_x_5384:
        /* <DEDUP_REMOVED lines=13> */
.L_x_5387:
[----:B------:R-:W-:Y:S05]  /*220d0*/  BSYNC.RECONVERGENT B2 ;  /* 0x0000000000027941 */ /* 0x000fea0003800200 */
.L_x_5386:
        /* <DEDUP_REMOVED lines=13> */
.L_x_5389:
[----:B------:R-:W-:Y:S05]  /*221b0*/  BSYNC.RECONVERGENT B2 ;  /* 0x0000000000027941 */ /* 0x000fea0003800200 */
.L_x_5388:
        /* <DEDUP_REMOVED lines=13> */
.L_x_5391:
[----:B------:R-:W-:Y:S05]  /*22290*/  BSYNC.RECONVERGENT B2 ;  /* 0x0000000000027941 */ /* 0x000fea0003800200 */
.L_x_5390:
        /* <DEDUP_REMOVED lines=13> */
.L_x_5393:
[----:B------:R-:W-:Y:S05]  /*22370*/  BSYNC.RECONVERGENT B2 ;  /* 0x0000000000027941 */ /* 0x000fea0003800200 */
.L_x_5392:
        /* <DEDUP_REMOVED lines=13> */
.L_x_5395:
[----:B------:R-:W-:Y:S05]  /*22450*/  BSYNC.RECONVERGENT B2 ;  /* 0x0000000000027941 */ /* 0x000fea0003800200 */
.L_x_5394:
        /* <DEDUP_REMOVED lines=13> */
.L_x_5397:
[----:B------:R-:W-:Y:S05]  /*22530*/  BSYNC.RECONVERGENT B2 ;  /* 0x0000000000027941 */ /* 0x000fea0003800200 */
.L_x_5396:
        /* <DEDUP_REMOVED lines=13> */
.L_x_5399:
[----:B------:R-:W-:Y:S05]  /*22610*/  BSYNC.RECONVERGENT B2 ;  /* 0x0000000000027941 */ /* 0x000fea0003800200 */
.L_x_5398:
        /* <DEDUP_REMOVED lines=13> */
.L_x_5401:
[----:B------:R-:W-:Y:S05]  /*226f0*/  BSYNC.RECONVERGENT B2 ;  /* 0x0000000000027941 */ /* 0x000fea0003800200 */
.L_x_5400:
        /* <DEDUP_REMOVED lines=13> */
.L_x_5403:
[----:B------:R-:W-:Y:S05]  /*227d0*/  BSYNC.RECONVERGENT B2 ;  /* 0x0000000000027941 */ /* 0x000fea0003800200 */
.L_x_5402:
        /* <DEDUP_REMOVED lines=13> */
.L_x_5405:
[----:B------:R-:W-:Y:S05]  /*228b0*/  BSYNC.RECONVERGENT B2 ;  /* 0x0000000000027941 */ /* 0x000fea0003800200 */
.L_x_5404:
        /* <DEDUP_REMOVED lines=13> */
.L_x_5407:
[----:B------:R-:W-:Y:S05]  /*22990*/  BSYNC.RECONVERGENT B2 ;  /* 0x0000000000027941 */ /* 0x000fea0003800200 */
.L_x_5406:
        /* <DEDUP_REMOVED lines=13> */
.L_x_5409:
[----:B------:R-:W-:Y:S05]  /*22a70*/  BSYNC.RECONVERGENT B2 ;  /* 0x0000000000027941 */ /* 0x000fea0003800200 */
.L_x_5408:
        /* <DEDUP_REMOVED lines=13> */
.L_x_5411:
[----:B------:R-:W-:Y:S05]  /*22b50*/  BSYNC.RECONVERGENT B2 ;  /* 0x0000000000027941 */ /* 0x000fea0003800200 */
.L_x_5410:
        /* <DEDUP_REMOVED lines=13> */
.L_x_5413:
[----:B------:R-:W-:Y:S05]  /*22c30*/  BSYNC.RECONVERGENT B2 ;  /* 0x0000000000027941 */ /* 0x000fea0003800200 */
.L_x_5412:
        /* <DEDUP_REMOVED lines=13> */
.L_x_5415:
[----:B------:R-:W-:Y:S05]  /*22d10*/  BSYNC.RECONVERGENT B2 ;  /* 0x0000000000027941 */ /* 0x000fea0003800200 */
.L_x_5414:
        /* <DEDUP_REMOVED lines=13> */
.L_x_5417:
[----:B------:R-:W-:Y:S05]  /*22df0*/  BSYNC.RECONVERGENT B2 ;  /* 0x0000000000027941 */ /* 0x000fea0003800200 */
.L_x_5416:
        /* <DEDUP_REMOVED lines=13> */
.L_x_5419:
[----:B------:R-:W-:Y:S05]  /*22ed0*/  BSYNC.RECONVERGENT B2 ;  /* 0x0000000000027941 */ /* 0x000fea0003800200 */
.L_x_5418:
        /* <DEDUP_REMOVED lines=13> */
.L_x_5421:
[----:B------:R-:W-:Y:S05]  /*22fb0*/  BSYNC.RECONVERGENT B2 ;  /* 0x0000000000027941 */ /* 0x000fea0003800200 */
.L_x_5420:
        /* <DEDUP_REMOVED lines=13> */
.L_x_5423:
[----:B------:R-:W-:Y:S05]  /*23090*/  BSYNC.RECONVERGENT B2 ;  /* 0x0000000000027941 */ /* 0x000fea0003800200 */
.L_x_5422:
        /* <DEDUP_REMOVED lines=13> */
.L_x_5425:
[----:B------:R-:W-:Y:S05]  /*23170*/  BSYNC.RECONVERGENT B2 ;  /* 0x0000000000027941 */ /* 0x000fea0003800200 */
.L_x_5424:
        /* <DEDUP_REMOVED lines=13> */
.L_x_5427:
[----:B------:R-:W-:Y:S05]  /*23250*/  BSYNC.RECONVERGENT B2 ;  /* 0x0000000000027941 */ /* 0x000fea0003800200 */
.L_x_5426:
        /* <DEDUP_REMOVED lines=13> */
.L_x_5429:
[----:B------:R-:W-:Y:S05]  /*23330*/  BSYNC.RECONVERGENT B2 ;  /* 0x0000000000027941 */ /* 0x000fea0003800200 */
.L_x_5428:
        /* <DEDUP_REMOVED lines=13> */
.L_x_5431:
[----:B------:R-:W-:Y:S05]  /*23410*/  BSYNC.RECONVERGENT B2 ;  /* 0x0000000000027941 */ /* 0x000fea0003800200 */
.L_x_5430:
        /* <DEDUP_REMOVED lines=13> */
.L_x_5433:
[----:B------:R-:W-:Y:S05]  /*234f0*/  BSYNC.RECONVERGENT B2 ;  /* 0x0000000000027941 */ /* 0x000fea0003800200 */
.L_x_5432:
        /* <DEDUP_REMOVED lines=13> */
.L_x_5435:
[----:B------:R-:W-:Y:S05]  /*235d0*/  BSYNC.RECONVERGENT B2 ;  /* 0x0000000000027941 */ /* 0x000fea0003800200 */
.L_x_5434:
        /* <DEDUP_REMOVED lines=13> */
.L_x_5437:
[----:B------:R-:W-:Y:S05]  /*236b0*/  BSYNC.RECONVERGENT B2 ;  /* 0x0000000000027941 */ /* 0x000fea0003800200 */
.L_x_5436:
        /* <DEDUP_REMOVED lines=13> */
.L_x_5439:
[----:B------:R-:W-:Y:S05]  /*23790*/  BSYNC.RECONVERGENT B2 ;  /* 0x0000000000027941 */ /* 0x000fea0003800200 */
.L_x_5438:
        /* <DEDUP_REMOVED lines=10> */
.L_x_5377:
[----:B------:R-:W-:Y:S05]  /*23840*/  BSYNC.RECONVERGENT B1 ;  /* 0x0000000000017941 */ /* 0x000fea0003800200 */
.L_x_5376:
        /* <DEDUP_REMOVED lines=22> */
.L_x_5443:
[----:B------:R-:W-:Y:S05]  /*239b0*/  BSYNC.RECONVERGENT B2 ;  /* 0x0000000000027941 */ /* 0x000fea0003800200 */
.L_x_5442:
        /* <DEDUP_REMOVED lines=13> */
.L_x_5445:
[----:B------:R-:W-:Y:S05]  /*23a90*/  BSYNC.RECONVERGENT B2 ;  /* 0x0000000000027941 */ /* 0x000fea0003800200 */
.L_x_5444:
        /* <DEDUP_REMOVED lines=13> */
.L_x_5447:
[----:B------:R-:W-:Y:S05]  /*23b70*/  BSYNC.RECONVERGENT B2 ;  /* 0x0000000000027941 */ /* 0x000fea0003800200 */
.L_x_5446:
        /* <DEDUP_REMOVED lines=13> */
.L_x_5449:
[----:B------:R-:W-:Y:S05]  /*23c50*/  BSYNC.RECONVERGENT B2 ;  /* 0x0000000000027941 */ /* 0x000fea0003800200 */
.L_x_5448:
        /* <DEDUP_REMOVED lines=13> */
.L_x_5451:
[----:B------:R-:W-:Y:S05]  /*23d30*/  BSYNC.RECONVERGENT B2 ;  /* 0x0000000000027941 */ /* 0x000fea0003800200 */
.L_x_5450:
        /* <DEDUP_REMOVED lines=13> */
.L_x_5453:
[----:B------:R-:W-:Y:S05]  /*23e10*/  BSYNC.RECONVERGENT B2 ;  /* 0x0000000000027941 */ /* 0x000fea0003800200 */
.L_x_5452:
        /* <DEDUP_REMOVED lines=13> */
.L_x_5455:
[----:B------:R-:W-:Y:S05]  /*23ef0*/  BSYNC.RECONVERGENT B2 ;  /* 0x0000000000027941 */ /* 0x000fea0003800200 */
.L_x_5454:
        /* <DEDUP_REMOVED lines=13> */
.L_x_5457:
[----:B------:R-:W-:Y:S05]  /*23fd0*/  BSYNC.RECONVERGENT B2 ;  /* 0x0000000000027941 */ /* 0x000fea0003800200 */
.L_x_5456:
        /* <DEDUP_REMOVED lines=13> */
.L_x_5459:
[----:B------:R-:W-:Y:S05]  /*240b0*/  BSYNC.RECONVERGENT B2 ;  /* 0x0000000000027941 */ /* 0x000fea0003800200 */
.L_x_5458:
        /* <DEDUP_REMOVED lines=13> */
.L_x_5461:
[----:B------:R-:W-:Y:S05]  /*24190*/  BSYNC.RECONVERGENT B2 ;  /* 0x0000000000027941 */ /* 0x000fea0003800200 */
.L_x_5460:
        /* <DEDUP_REMOVED lines=13> */
.L_x_5463:
[----:B------:R-:W-:Y:S05]  /*24270*/  BSYNC.RECONVERGENT B2 ;  /* 0x0000000000027941 */ /* 0x000fea0003800200 */
.L_x_5462:
        /* <DEDUP_REMOVED lines=13> */
.L_x_5465:
[----:B------:R-:W-:Y:S05]  /*24350*/  BSYNC.RECONVERGENT B2 ;  /* 0x0000000000027941 */ /* 0x000fea0003800200 */
.L_x_5464:
        /* <DEDUP_REMOVED lines=13> */
.L_x_5467:
[----:B------:R-:W-:Y:S05]  /*24430*/  BSYNC.RECONVERGENT B2 ;  /* 0x0000000000027941 */ /* 0x000fea0003800200 */
.L_x_5466:
        /* <DEDUP_REMOVED lines=13> */
.L_x_5469:
[----:B------:R-:W-:Y:S05]  /*24510*/  BSYNC.RECONVERGENT B2 ;  /* 0x0000000000027941 */ /* 0x000fea0003800200 */
.L_x_5468:
        /* <DEDUP_REMOVED lines=13> */
.L_x_5471:
[----:B------:R-:W-:Y:S05]  /*245f0*/  BSYNC.RECONVERGENT B2 ;  /* 0x0000000000027941 */ /* 0x000fea0003800200 */
.L_x_5470:
        /* <DEDUP_REMOVED lines=13> */
.L_x_5473:
[----:B------:R-:W-:Y:S05]  /*246d0*/  BSYNC.RECONVERGENT B2 ;  /* 0x0000000000027941 */ /* 0x000fea0003800200 */
.L_x_5472:
        /* <DEDUP_REMOVED lines=13> */
.L_x_5475:
[----:B------:R-:W-:Y:S05]  /*247b0*/  BSYNC.RECONVERGENT B2 ;  /* 0x0000000000027941 */ /* 0x000fea0003800200 */
.L_x_5474:
        /* <DEDUP_REMOVED lines=13> */
.L_x_5477:
[----:B------:R-:W-:Y:S05]  /*24890*/  BSYNC.RECONVERGENT B2 ;  /* 0x0000000000027941 */ /* 0x000fea0003800200 */
.L_x_5476:
        /* <DEDUP_REMOVED lines=13> */
.L_x_5479:
[----:B------:R-:W-:Y:S05]  /*24970*/  BSYNC.RECONVERGENT B2 ;  /* 0x0000000000027941 */ /* 0x000fea0003800200 */
.L_x_5478:
        /* <DEDUP_REMOVED lines=13> */
.L_x_5481:
[----:B------:R-:W-:Y:S05]  /*24a50*/  BSYNC.RECONVERGENT B2 ;  /* 0x0000000000027941 */ /* 0x000fea0003800200 */
.L_x_5480:
        /* <DEDUP_REMOVED lines=13> */
.L_x_5483:
[----:B------:R-:W-:Y:S05]  /*24b30*/  BSYNC.RECONVERGENT B2 ;  /* 0x0000000000027941 */ /* 0x000fea0003800200 */
.L_x_5482:
        /* <DEDUP_REMOVED lines=13> */
.L_x_5485:
[----:B------:R-:W-:Y:S05]  /*24c10*/  BSYNC.RECONVERGENT B2 ;  /* 0x0000000000027941 */ /* 0x000fea0003800200 */
.L_x_5484:
        /* <DEDUP_REMOVED lines=13> */
.L_x_5487:
[----:B------:R-:W-:Y:S05]  /*24cf0*/  BSYNC.RECONVERGENT B2 ;  /* 0x0000000000027941 */ /* 0x000fea0003800200 */
.L_x_5486:
        /* <DEDUP_REMOVED lines=13> */
.L_x_5489:
[----:B------:R-:W-:Y:S05]  /*24dd0*/  BSYNC.RECONVERGENT B2 ;  /* 0x0000000000027941 */ /* 0x000fea0003800200 */
.L_x_5488:
        /* <DEDUP_REMOVED lines=13> */
.L_x_5491:
[----:B------:R-:W-:Y:S05]  /*24eb0*/  BSYNC.RECONVERGENT B2 ;  /* 0x0000000000027941 */ /* 0x000fea0003800200 */
.L_x_5490:
        /* <DEDUP_REMOVED lines=13> */
.L_x_5493:
[----:B------:R-:W-:Y:S05]  /*24f90*/  BSYNC.RECONVERGENT B2 ;  /* 0x0000000000027941 */ /* 0x000fea0003800200 */
.L_x_5492:
        /* <DEDUP_REMOVED lines=13> */
.L_x_5495:
[----:B------:R-:W-:Y:S05]  /*25070*/  BSYNC.RECONVERGENT B2 ;  /* 0x0000000000027941 */ /* 0x000fea0003800200 */
.L_x_5494:
        /* <DEDUP_REMOVED lines=13> */
.L_x_5497:
[----:B------:R-:W-:Y:S05]  /*25150*/  BSYNC.RECONVERGENT B2 ;  /* 0x0000000000027941 */ /* 0x000fea0003800200 */
.L_x_5496:
        /* <DEDUP_REMOVED lines=13> */
.L_x_5499:
[----:B------:R-:W-:Y:S05]  /*25230*/  BSYNC.RECONVERGENT B2 ;  /* 0x0000000000027941 */ /* 0x000fea0003800200 */
.L_x_5498:
        /* <DEDUP_REMOVED lines=13> */
.L_x_5501:
[----:B------:R-:W-:Y:S05]  /*25310*/  BSYNC.RECONVERGENT B2 ;  /* 0x0000000000027941 */ /* 0x000fea0003800200 */
.L_x_5500:
        /* <DEDUP_REMOVED lines=13> */
.L_x_5503:
[----:B------:R-:W-:Y:S05]  /*253f0*/  BSYNC.RECONVERGENT B2 ;  /* 0x0000000000027941 */ /* 0x000fea0003800200 */
.L_x_5502:
        /* <DEDUP_REMOVED lines=10> */
.L_x_5441:
[----:B------:R-:W-:Y:S05]  /*254a0*/  BSYNC.RECONVERGENT B1 ;  /* 0x0000000000017941 */ /* 0x000fea0003800200 */
.L_x_5440:
        /* <DEDUP_REMOVED lines=22> */
.L_x_5507:
[----:B------:R-:W-:Y:S05]  /*25610*/  BSYNC.RECONVERGENT B2 ;  /* 0x0000000000027941 */ /* 0x000fea0003800200 */
.L_x_5506:
        /* <DEDUP_REMOVED lines=13> */
.L_x_5509:
[----:B------:R-:W-:Y:S05]  /*256f0*/  BSYNC.RECONVERGENT B2 ;  /* 0x0000000000027941 */ /* 0x000fea0003800200 */
.L_x_5508:
        /* <DEDUP_REMOVED lines=13> */
.L_x_5511:
[----:B------:R-:W-:Y:S05]  /*257d0*/  BSYNC.RECONVERGENT B2 ;  /* 0x0000000000027941 */ /* 0x000fea0003800200 */
.L_x_5510:
        /* <DEDUP_REMOVED lines=13> */
.L_x_5513:
[----:B------:R-:W-:Y:S05]  /*258b0*/  BSYNC.RECONVERGENT B2 ;  /* 0x0000000000027941 */ /* 0x000fea0003800200 */
.L_x_5512:
        /* <DEDUP_REMOVED lines=13> */
.L_x_5515:
[----:B------:R-:W-:Y:S05]  /*25990*/  BSYNC.RECONVERGENT B2 ;  /* 0x0000000000027941 */ /* 0x000fea0003800200 */
.L_x_5514:
        /* <DEDUP_REMOVED lines=13> */
.L_x_5517:
[----:B------:R-:W-:Y:S05]  /*25a70*/  BSYNC.RECONVERGENT B2 ;  /* 0x0000000000027941 */ /* 0x000fea0003800200 */
.L_x_5516:
        /* <DEDUP_REMOVED lines=13> */
.L_x_5519:
[----:B------:R-:W-:Y:S05]  /*25b50*/  BSYNC.RECONVERGENT B2 ;  /* 0x0000000000027941 */ /* 0x000fea0003800200 */
.L_x_5518:
        /* <DEDUP_REMOVED lines=13> */
.L_x_5521:
[----:B------:R-:W-:Y:S05]  /*25c30*/  BSYNC.RECONVERGENT B2 ;  /* 0x0000000000027941 */ /* 0x000fea0003800200 */
.L_x_5520:
        /* <DEDUP_REMOVED lines=13> */
.L_x_5523:
[----:B------:R-:W-:Y:S05]  /*25d10*/  BSYNC.RECONVERGENT B2 ;  /* 0x0000000000027941 */ /* 0x000fea0003800200 */
.L_x_5522:
        /* <DEDUP_REMOVED lines=13> */
.L_x_5525:
[----:B------:R-:W-:Y:S05]  /*25df0*/  BSYNC.RECONVERGENT B2 ;  /* 0x0000000000027941 */ /* 0x000fea0003800200 */
.L_x_5524:
        /* <DEDUP_REMOVED lines=13> */
.L_x_5527:
[----:B------:R-:W-:Y:S05]  /*25ed0*/  BSYNC.RECONVERGENT B2 ;  /* 0x0000000000027941 */ /* 0x000fea0003800200 */
.L_x_5526:
        /* <DEDUP_REMOVED lines=13> */
.L_x_5529:
[----:B------:R-:W-:Y:S05]  /*25fb0*/  BSYNC.RECONVERGENT B2 ;  /* 0x0000000000027941 */ /* 0x000fea0003800200 */
.L_x_5528:
        /* <DEDUP_REMOVED lines=13> */
.L_x_5531:
[----:B------:R-:W-:Y:S05]  /*26090*/  BSYNC.RECONVERGENT B2 ;  /* 0x0000000000027941 */ /* 0x000fea0003800200 */
.L_x_5530:
        /* <DEDUP_REMOVED lines=13> */
.L_x_5533:
[----:B------:R-:W-:Y:S05]  /*26170*/  BSYNC.RECONVERGENT B2 ;  /* 0x0000000000027941 */ /* 0x000fea0003800200 */
.L_x_5532:
        /* <DEDUP_REMOVED lines=13> */
.L_x_5535:
[----:B------:R-:W-:Y:S05]  /*26250*/  BSYNC.RECONVERGENT B2 ;  /* 0x0000000000027941 */ /* 0x000fea0003800200 */
.L_x_5534:
        /* <DEDUP_REMOVED lines=13> */
.L_x_5537:
[----:B------:R-:W-:Y:S05]  /*26330*/  BSYNC.RECONVERGENT B2 ;  /* 0x0000000000027941 */ /* 0x000fea0003800200 */
.L_x_5536:
        /* <DEDUP_REMOVED lines=13> */
.L_x_5539:
[----:B------:R-:W-:Y:S05]  /*26410*/  BSYNC.RECONVERGENT B2 ;  /* 0x0000000000027941 */ /* 0x000fea0003800200 */
.L_x_5538:
        /* <DEDUP_REMOVED lines=13> */
.L_x_5541:
[----:B------:R-:W-:Y:S05]  /*264f0*/  BSYNC.RECONVERGENT B2 ;  /* 0x0000000000027941 */ /* 0x000fea0003800200 */
.L_x_5540:
        /* <DEDUP_REMOVED lines=13> */
.L_x_5543:
[----:B------:R-:W-:Y:S05]  /*265d0*/  BSYNC.RECONVERGENT B2 ;  /* 0x0000000000027941 */ /* 0x000fea0003800200 */
.L_x_5542:
        /* <DEDUP_REMOVED lines=13> */
.L_x_5545:
[----:B------:R-:W-:Y:S05]  /*266b0*/  BSYNC.RECONVERGENT B2 ;  /* 0x0000000000027941 */ /* 0x000fea0003800200 */
.L_x_5544:
        /* <DEDUP_REMOVED lines=13> */
.L_x_5547:
[----:B------:R-:W-:Y:S05]  /*26790*/  BSYNC.RECONVERGENT B2 ;  /* 0x0000000000027941 */ /* 0x000fea0003800200 */
.L_x_5546:
        /* <DEDUP_REMOVED lines=13> */
.L_x_5549:
[----:B------:R-:W-:Y:S05]  /*26870*/  BSYNC.RECONVERGENT B2 ;  /* 0x0000000000027941 */ /* 0x000fea0003800200 */
.L_x_5548:
        /* <DEDUP_REMOVED lines=13> */
.L_x_5551:
[----:B------:R-:W-:Y:S05]  /*26950*/  BSYNC.RECONVERGENT B2 ;  /* 0x0000000000027941 */ /* 0x000fea0003800200 */
.L_x_5550:
        /* <DEDUP_REMOVED lines=13> */
.L_x_5553:
[----:B------:R-:W-:Y:S05]  /*26a30*/  BSYNC.RECONVERGENT B2 ;  /* 0x0000000000027941 */ /* 0x000fea0003800200 */
.L_x_5552:
        /* <DEDUP_REMOVED lines=13> */
.L_x_5555:
[----:B------:R-:W-:Y:S05]  /*26b10*/  BSYNC.RECONVERGENT B2 ;  /* 0x0000000000027941 */ /* 0x000fea0003800200 */
.L_x_5554:
        /* <DEDUP_REMOVED lines=13> */
.L_x_5557:
[----:B------:R-:W-:Y:S05]  /*26bf0*/  BSYNC.RECONVERGENT B2 ;  /* 0x0000000000027941 */ /* 0x000fea0003800200 */
.L_x_5556:
        /* <DEDUP_REMOVED lines=13> */
.L_x_5559:
[----:B------:R-:W-:Y:S05]  /*26cd0*/  BSYNC.RECONVERGENT B2 ;  /* 0x0000000000027941 */ /* 0x000fea0003800200 */
.L_x_5558:
        /* <DEDUP_REMOVED lines=13> */
.L_x_5561:
[----:B------:R-:W-:Y:S05]  /*26db0*/  BSYNC.RECONVERGENT B2 ;  /* 0x0000000000027941 */ /* 0x000fea0003800200 */
.L_x_5560:
        /* <DEDUP_REMOVED lines=13> */
.L_x_5563:
[----:B------:R-:W-:Y:S05]  /*26e90*/  BSYNC.RECONVERGENT B2 ;  /* 0x0000000000027941 */ /* 0x000fea0003800200 */
.L_x_5562:
        /* <DEDUP_REMOVED lines=13> */
.L_x_5565:
[----:B------:R-:W-:Y:S05]  /*26f70*/  BSYNC.RECONVERGENT B2 ;  /* 0x0000000000027941 */ /* 0x000fea0003800200 */
.L_x_5564:
        /* <DEDUP_REMOVED lines=13> */
.L_x_5567:
[----:B------:R-:W-:Y:S05]  /*27050*/  BSYNC.RECONVERGENT B2 ;  /* 0x0000000000027941 */ /* 0x000fea0003800200 */
.L_x_5566:
        /* <DEDUP_REMOVED lines=10> */
.L_x_5505:
[----:B------:R-:W-:Y:S05]  /*27100*/  BSYNC.RECONVERGENT B1 ;  /* 0x0000000000017941 */ /* 0x000fea0003800200 */
.L_x_5504:
        /* <DEDUP_REMOVED lines=22> */
.L_x_5571:
[----:B------:R-:W-:Y:S05]  /*27270*/  BSYNC.RECONVERGENT B2 ;  /* 0x0000000000027941 */ /* 0x000fea0003800200 */
.L_x_5570:
        /* <DEDUP_REMOVED lines=13> */
.L_x_5573:
[----:B------:R-:W-:Y:S05]  /*27350*/  BSYNC.RECONVERGENT B2 ;  /* 0x0000000000027941 */ /* 0x000fea0003800200 */
.L_x_5572:
        /* <DEDUP_REMOVED lines=13> */
.L_x_5575:
[----:B------:R-:W-:Y:S05]  /*27430*/  BSYNC.RECONVERGENT B2 ;  /* 0x0000000000027941 */ /* 0x000fea0003800200 */
.L_x_5574:
        /* <DEDUP_REMOVED lines=13> */
.L_x_5577:
[----:B------:R-:W-:Y:S05]  /*27510*/  BSYNC.RECONVERGENT B2 ;  /* 0x0000000000027941 */ /* 0x000fea0003800200 */
.L_x_5576:
        /* <DEDUP_REMOVED lines=13> */
.L_x_5579:
[----:B------:R-:W-:Y:S05]  /*275f0*/  BSYNC.RECONVERGENT B2 ;  /* 0x0000000000027941 */ /* 0x000fea0003800200 */
.L_x_5578:
        /* <DEDUP_REMOVED lines=13> */
.L_x_5581:
[----:B------:R-:W-:Y:S05]  /*276d0*/  BSYNC.RECONVERGENT B2 ;  /* 0x0000000000027941 */ /* 0x000fea0003800200 */
.L_x_5580:
        /* <DEDUP_REMOVED lines=13> */
.L_x_5583:
[----:B------:R-:W-:Y:S05]  /*277b0*/  BSYNC.RECONVERGENT B2 ;  /* 0x0000000000027941 */ /* 0x000fea0003800200 */
.L_x_5582:
        /* <DEDUP_REMOVED lines=13> */
.L_x_5585:
[----:B------:R-:W-:Y:S05]  /*27890*/  BSYNC.RECONVERGENT B2 ;  /* 0x0000000000027941 */ /* 0x000fea0003800200 */
.L_x_5584:
        /* <DEDUP_REMOVED lines=13> */
.L_x_5587:
[----:B------:R-:W-:Y:S05]  /*27970*/  BSYNC.RECONVERGENT B2 ;  /* 0x0000000000027941 */ /* 0x000fea0003800200 */
.L_x_5586:
        /* <DEDUP_REMOVED lines=13> */
.L_x_5589:
[----:B------:R-:W-:Y:S05]  /*27a50*/  BSYNC.RECONVERGENT B2 ;  /* 0x0000000000027941 */ /* 0x000fea0003800200 */
.L_x_5588:
        /* <DEDUP_REMOVED lines=13> */
.L_x_5591:
[----:B------:R-:W-:Y:S05]  /*27b30*/  BSYNC.RECONVERGENT B2 ;  /* 0x0000000000027941 */ /* 0x000fea0003800200 */
.L_x_5590:
        /* <DEDUP_REMOVED lines=13> */
.L_x_5593:
[----:B------:R-:W-:Y:S05]  /*27c10*/  BSYNC.RECONVERGENT B2 ;  /* 0x0000000000027941 */ /* 0x000fea0003800200 */
.L_x_5592:
        /* <DEDUP_REMOVED lines=13> */
.L_x_5595:
[----:B------:R-:W-:Y:S05]  /*27cf0*/  BSYNC.RECONVERGENT B2 ;  /* 0x0000000000027941 */ /* 0x000fea0003800200 */
.L_x_5594:
        /* <DEDUP_REMOVED lines=13> */
.L_x_5597:
[----:B------:R-:W-:Y:S05]  /*27dd0*/  BSYNC.RECONVERGENT B2 ;  /* 0x0000000000027941 */ /* 0x000fea0003800200 */
.L_x_5596:
        /* <DEDUP_REMOVED lines=13> */
.L_x_5599:
[----:B------:R-:W-:Y:S05]  /*27eb0*/  BSYNC.RECONVERGENT B2 ;  /* 0x0000000000027941 */ /* 0x000fea0003800200 */
.L_x_5598:
        /* <DEDUP_REMOVED lines=13> */
.L_x_5601:
[----:B------:R-:W-:Y:S05]  /*27f90*/  BSYNC.RECONVERGENT B2 ;  /* 0x0000000000027941 */ /* 0x000fea0003800200 */
.L_x_5600:
        /* <DEDUP_REMOVED lines=13> */
.L_x_5603:
[----:B------:R-:W-:Y:S05]  /*28070*/  BSYNC.RECONVERGENT B2 ;  /* 0x0000000000027941 */ /* 0x000fea0003800200 */
.L_x_5602:
        /* <DEDUP_REMOVED lines=13> */
.L_x_5605:
[----:B------:R-:W-:Y:S05]  /*28150*/  BSYNC.RECONVERGENT B2 ;  /* 0x0000000000027941 */ /* 0x000fea0003800200 */
.L_x_5604:
        /* <DEDUP_REMOVED lines=13> */
.L_x_5607:
[----:B------:R-:W-:Y:S05]  /*28230*/  BSYNC.RECONVERGENT B2 ;  /* 0x0000000000027941 */ /* 0x000fea0003800200 */
.L_x_5606:
        /* <DEDUP_REMOVED lines=13> */
.L_x_5609:
[----:B------:R-:W-:Y:S05]  /*28310*/  BSYNC.RECONVERGENT B2 ;  /* 0x0000000000027941 */ /* 0x000fea0003800200 */
.L_x_5608:
        /* <DEDUP_REMOVED lines=13> */
.L_x_5611:
[----:B------:R-:W-:Y:S05]  /*283f0*/  BSYNC.RECONVERGENT B2 ;  /* 0x0000000000027941 */ /* 0x000fea0003800200 */
.L_x_5610:
        /* <DEDUP_REMOVED lines=13> */
.L_x_5613:
[----:B------:R-:W-:Y:S05]  /*284d0*/  BSYNC.RECONVERGENT B2 ;  /* 0x0000000000027941 */ /* 0x000fea0003800200 */
.L_x_5612:
        /* <DEDUP_REMOVED lines=13> */
.L_x_5615:
[----:B------:R-:W-:Y:S05]  /*285b0*/  BSYNC.RECONVERGENT B2 ;  /* 0x0000000000027941 */ /* 0x000fea0003800200 */
.L_x_5614:
        /* <DEDUP_REMOVED lines=13> */
.L_x_5617:
[----:B------:R-:W-:Y:S05]  /*28690*/  BSYNC.RECONVERGENT B2 ;  /* 0x0000000000027941 */ /* 0x000fea0003800200 */
.L_x_5616:
        /* <DEDUP_REMOVED lines=13> */
.L_x_5619:
[----:B------:R-:W-:Y:S05]  /*28770*/  BSYNC.RECONVERGENT B2 ;  /* 0x0000000000027941 */ /* 0x000fea0003800200 */
.L_x_5618:
        /* <DEDUP_REMOVED lines=13> */
.L_x_5621:
[----:B------:R-:W-:Y:S05]  /*28850*/  BSYNC.RECONVERGENT B2 ;  /* 0x0000000000027941 */ /* 0x000fea0003800200 */
.L_x_5620:
        /* <DEDUP_REMOVED lines=13> */
.L_x_5623:
[----:B------:R-:W-:Y:S05]  /*28930*/  BSYNC.RECONVERGENT B2 ;  /* 0x0000000000027941 */ /* 0x000fea0003800200 */
.L_x_5622:
        /* <DEDUP_REMOVED lines=13> */
.L_x_5625:
[----:B------:R-:W-:Y:S05]  /*28a10*/  BSYNC.RECONVERGENT B2 ;  /* 0x0000000000027941 */ /* 0x000fea0003800200 */
.L_x_5624:
        /* <DEDUP_REMOVED lines=13> */
.L_x_5627:
[----:B------:R-:W-:Y:S05]  /*28af0*/  BSYNC.RECONVERGENT B2 ;  /* 0x0000000000027941 */ /* 0x000fea0003800200 */
.L_x_5626:
        /* <DEDUP_REMOVED lines=13> */
.L_x_5629:
[----:B------:R-:W-:Y:S05]  /*28bd0*/  BSYNC.RECONVERGENT B2 ;  /* 0x0000000000027941 */ /* 0x000fea0003800200 */
.L_x_5628:
        /* <DEDUP_REMOVED lines=13> */
.L_x_5631:
[----:B------:R-:W-:Y:S05]  /*28cb0*/  BSYNC.RECONVERGENT B2 ;  /* 0x0000000000027941 */ /* 0x000fea0003800200 */
.L_x_5630:
        /* <DEDUP_REMOVED lines=10> */
.L_x_5569:
[----:B------:R-:W-:Y:S05]  /*28d60*/  BSYNC.RECONVERGENT B1 ;  /* 0x0000000000017941 */ /* 0x000fea0003800200 */
.L_x_5568:
        /* <DEDUP_REMOVED lines=22> */
.L_x_5635:
[----:B------:R-:W-:Y:S05]  /*28ed0*/  BSYNC.RECONVERGENT B2 ;  /* 0x0000000000027941 */ /* 0x000fea0003800200 */
.L_x_5634:
        /* <DEDUP_REMOVED lines=13> */
.L_x_5637:
[----:B------:R-:W-:Y:S05]  /*28fb0*/  BSYNC.RECONVERGENT B2 ;  /* 0x0000000000027941 */ /* 0x000fea0003800200 */
.L_x_5636:
        /* <DEDUP_REMOVED lines=13> */
.L_x_5639:
[----:B------:R-:W-:Y:S05]  /*29090*/  BSYNC.RECONVERGENT B2 ;  /* 0x0000000000027941 */ /* 0x000fea0003800200 */
.L_x_5638:
        /* <DEDUP_REMOVED lines=13> */
.L_x_5641:
[----:B------:R-:W-:Y:S05]  /*29170*/  BSYNC.RECONVERGENT B2 ;  /* 0x0000000000027941 */ /* 0x000fea0003800200 */
.L_x_5640:
        /* <DEDUP_REMOVED lines=13> */
.L_x_5643:
[----:B------:R-:W-:Y:S05]  /*29250*/  BSYNC.RECONVERGENT B2 ;  /* 0x0000000000027941 */ /* 0x000fea0003800200 */
.L_x_5642:
        /* <DEDUP_REMOVED lines=13> */
.L_x_5645:
[----:B------:R-:W-:Y:S05]  /*29330*/  BSYNC.RECONVERGENT B2 ;  /* 0x0000000000027941 */ /* 0x000fea0003800200 */
.L_x_5644:
        /* <DEDUP_REMOVED lines=13> */
.L_x_5647:
[----:B------:R-:W-:Y:S05]  /*29410*/  BSYNC.RECONVERGENT B2 ;  /* 0x0000000000027941 */ /* 0x000fea0003800200 */
.L_x_5646:
        /* <DEDUP_REMOVED lines=13> */
.L_x_5649:
[----:B------:R-:W-:Y:S05]  /*294f0*/  BSYNC.RECONVERGENT B2 ;  /* 0x0000000000027941 */ /* 0x000fea0003800200 */
.L_x_5648:
        /* <DEDUP_REMOVED lines=13> */
.L_x_5651:
[----:B------:R-:W-:Y:S05]  /*295d0*/  BSYNC.RECONVERGENT B2 ;  /* 0x0000000000027941 */ /* 0x000fea0003800200 */
.L_x_5650:
        /* <DEDUP_REMOVED lines=13> */
.L_x_5653:
[----:B------:R-:W-:Y:S05]  /*296b0*/  BSYNC.RECONVERGENT B2 ;  /* 0x0000000000027941 */ /* 0x000fea0003800200 */
.L_x_5652:
        /* <DEDUP_REMOVED lines=13> */
.L_x_5655:
[----:B------:R-:W-:Y:S05]  /*29790*/  BSYNC.RECONVERGENT B2 ;  /* 0x0000000000027941 */ /* 0x000fea0003800200 */
.L_x_5654:
        /* <DEDUP_REMOVED lines=13> */
.L_x_5657:
[----:B------:R-:W-:Y:S05]  /*29870*/  BSYNC.RECONVERGENT B2 ;  /* 0x0000000000027941 */ /* 0x000fea0003800200 */
.L_x_5656:
        /* <DEDUP_REMOVED lines=13> */
.L_x_5659:
[----:B------:R-:W-:Y:S05]  /*29950*/  BSYNC.RECONVERGENT B2 ;  /* 0x0000000000027941 */ /* 0x000fea0003800200 */
.L_x_5658:
        /* <DEDUP_REMOVED lines=13> */
.L_x_5661:
[----:B------:R-:W-:Y:S05]  /*29a30*/  BSYNC.RECONVERGENT B2 ;  /* 0x0000000000027941 */ /* 0x000fea0003800200 */
.L_x_5660:
        /* <DEDUP_REMOVED lines=13> */
.L_x_5663:
[----:B------:R-:W-:Y:S05]  /*29b10*/  BSYNC.RECONVERGENT B2 ;  /* 0x0000000000027941 */ /* 0x000fea0003800200 */
.L_x_5662:
        /* <DEDUP_REMOVED lines=13> */
.L_x_5665:
[----:B------:R-:W-:Y:S05]  /*29bf0*/  BSYNC.RECONVERGENT B2 ;  /* 0x0000000000027941 */ /* 0x000fea0003800200 */
.L_x_5664:
        /* <DEDUP_REMOVED lines=13> */
.L_x_5667:
[----:B------:R-:W-:Y:S05]  /*29cd0*/  BSYNC.RECONVERGENT B2 ;  /* 0x0000000000027941 */ /* 0x000fea0003800200 */
.L_x_5666:
        /* <DEDUP_REMOVED lines=13> */
.L_x_5669:
[----:B------:R-:W-:Y:S05]  /*29db0*/  BSYNC.RECONVERGENT B2 ;  /* 0x0000000000027941 */ /* 0x000fea0003800200 */
.L_x_5668:
        /* <DEDUP_REMOVED lines=13> */
.L_x_5671:
[----:B------:R-:W-:Y:S05]  /*29e90*/  BSYNC.RECONVERGENT B2 ;  /* 0x0000000000027941 */ /* 0x000fea0003800200 */
.L_x_5670:
        /* <DEDUP_REMOVED lines=13> */
.L_x_5673:
[----:B------:R-:W-:Y:S05]  /*29f70*/  BSYNC.RECONVERGENT B2 ;  /* 0x0000000000027941 */ /* 0x000fea0003800200 */
.L_x_5672:
        /* <DEDUP_REMOVED lines=13> */
.L_x_5675:
[----:B------:R-:W-:Y:S05]  /*2a050*/  BSYNC.RECONVERGENT B2 ;  /* 0x0000000000027941 */ /* 0x000fea0003800200 */
.L_x_5674:
        /* <DEDUP_REMOVED lines=13> */
.L_x_5677:
[----:B------:R-:W-:Y:S05]  /*2a130*/  BSYNC.RECONVERGENT B2 ;  /* 0x0000000000027941 */ /* 0x000fea0003800200 */
.L_x_5676:
        /* <DEDUP_REMOVED lines=13> */
.L_x_5679:
[----:B------:R-:W-:Y:S05]  /*2a210*/  BSYNC.RECONVERGENT B2 ;  /* 0x0000000000027941 */ /* 0x000fea0003800200 */
.L_x_5678:
        /* <DEDUP_REMOVED lines=13> */
.L_x_5681:
[----:B------:R-:W-:Y:S05]  /*2a2f0*/  BSYNC.RECONVERGENT B2 ;  /* 0x0000000000027941 */ /* 0x000fea0003800200 */
.L_x_5680:
        /* <DEDUP_REMOVED lines=13> */
.L_x_5683:
[----:B------:R-:W-:Y:S05]  /*2a3d0*/  BSYNC.RECONVERGENT B2 ;  /* 0x0000000000027941 */ /* 0x000fea0003800200 */
.L_x_5682:
        /* <DEDUP_REMOVED lines=13> */
.L_x_5685:
[----:B------:R-:W-:Y:S05]  /*2a4b0*/  BSYNC.RECONVERGENT B2 ;  /* 0x0000000000027941 */ /* 0x000fea0003800200 */
.L_x_5684:
        /* <DEDUP_REMOVED lines=13> */
.L_x_5687:
[----:B------:R-:W-:Y:S05]  /*2a590*/  BSYNC.RECONVERGENT B2 ;  /* 0x0000000000027941 */ /* 0x000fea0003800200 */
.L_x_5686:
        /* <DEDUP_REMOVED lines=13> */
.L_x_5689:
[----:B------:R-:W-:Y:S05]  /*2a670*/  BSYNC.RECONVERGENT B2 ;  /* 0x0000000000027941 */ /* 0x000fea0003800200 */
.L_x_5688:
        /* <DEDUP_REMOVED lines=13> */
.L_x_5691:
[----:B------:R-:W-:Y:S05]  /*2a750*/  BSYNC.RECONVERGENT B2 ;  /* 0x0000000000027941 */ /* 0x000fea0003800200 */
.L_x_5690:
        /* <DEDUP_REMOVED lines=13> */
.L_x_5693:
[----:B------:R-:W-:Y:S05]  /*2a830*/  BSYNC.RECONVERGENT B2 ;  /* 0x0000000000027941 */ /* 0x000fea0003800200 */
.L_x_5692:
        /* <DEDUP_REMOVED lines=13> */
.L_x_5695:
[----:B------:R-:W-:Y:S05]  /*2a910*/  BSYNC.RECONVERGENT B2 ;  /* 0x0000000000027941 */ /* 0x000fea0003800200 */
.L_x_5694:
        /* <DEDUP_REMOVED lines=10> */
.L_x_5633:
[----:B------:R-:W-:Y:S05]  /*2a9c0*/  BSYNC.RECONVERGENT B1 ;  /* 0x0000000000017941 */ /* 0x000fea0003800200 */
.L_x_5632:
        /* <DEDUP_REMOVED lines=22> */
.L_x_5699:
[----:B------:R-:W-:Y:S05]  /*2ab30*/  BSYNC.RECONVERGENT B2 ;  /* 0x0000000000027941 */ /* 0x000fea0003800200 */
.L_x_5698:
        /* <DEDUP_REMOVED lines=13> */
.L_x_5701:
[----:B------:R-:W-:Y:S05]  /*2ac10*/  BSYNC.RECONVERGENT B2 ;  /* 0x0000000000027941 */ /* 0x000fea0003800200 */
.L_x_5700:
        /* <DEDUP_REMOVED lines=13> */
.L_x_5703:
[----:B------:R-:W-:Y:S05]  /*2acf0*/  BSYNC.RECONVERGENT B2 ;  /* 0x0000000000027941 */ /* 0x000fea0003800200 */
.L_x_5702:
        /* <DEDUP_REMOVED lines=13> */
.L_x_5705:
[----:B------:R-:W-:Y:S05]  /*2add0*/  BSYNC.RECONVERGENT B2 ;  /* 0x0000000000027941 */ /* 0x000fea0003800200 */
.L_x_5704:
        /* <DEDUP_REMOVED lines=13> */
.L_x_5707:
[----:B------:R-:W-:Y:S05]  /*2aeb0*/  BSYNC.RECONVERGENT B2 ;  /* 0x0000000000027941 */ /* 0x000fea0003800200 */
.L_x_5706:
        /* <DEDUP_REMOVED lines=13> */
.L_x_5709:
[----:B------:R-:W-:Y:S05]  /*2af90*/  BSYNC.RECONVERGENT B2 ;  /* 0x0000000000027941 */ /* 0x000fea0003800200 */
.L_x_5708:
        /* <DEDUP_REMOVED lines=13> */
.L_x_5711:
[----:B------:R-:W-:Y:S05]  /*2b070*/  BSYNC.RECONVERGENT B2 ;  /* 0x0000000000027941 */ /* 0x000fea0003800200 */
.L_x_5710:
        /* <DEDUP_REMOVED lines=13> */
.L_x_5713:
[----:B------:R-:W-:Y:S05]  /*2b150*/  BSYNC.RECONVERGENT B2 ;  /* 0x0000000000027941 */ /* 0x000fea0003800200 */
.L_x_5712:
        /* <DEDUP_REMOVED lines=13> */
.L_x_5715:
[----:B------:R-:W-:Y:S05]  /*2b230*/  BSYNC.RECONVERGENT B2 ;  /* 0x0000000000027941 */ /* 0x000fea0003800200 */
.L_x_5714:
        /* <DEDUP_REMOVED lines=13> */
.L_x_5717:
[----:B------:R-:W-:Y:S05]  /*2b310*/  BSYNC.RECONVERGENT B2 ;  /* 0x0000000000027941 */ /* 0x000fea0003800200 */
.L_x_5716:
        /* <DEDUP_REMOVED lines=13> */
.L_x_5719:
[----:B------:R-:W-:Y:S05]  /*2b3f0*/  BSYNC.RECONVERGENT B2 ;  /* 0x0000000000027941 */ /* 0x000fea0003800200 */
.L_x_5718:
        /* <DEDUP_REMOVED lines=13> */
.L_x_5721:
[----:B------:R-:W-:Y:S05]  /*2b4d0*/  BSYNC.RECONVERGENT B2 ;  /* 0x0000000000027941 */ /* 0x000fea0003800200 */
.L_x_5720:
        /* <DEDUP_REMOVED lines=13> */
.L_x_5723:
[----:B------:R-:W-:Y:S05]  /*2b5b0*/  BSYNC.RECONVERGENT B2 ;  /* 0x0000000000027941 */ /* 0x000fea0003800200 */
.L_x_5722:
        /* <DEDUP_REMOVED lines=13> */
.L_x_5725:
[----:B------:R-:W-:Y:S05]  /*2b690*/  BSYNC.RECONVERGENT B2 ;  /* 0x0000000000027941 */ /* 0x000fea0003800200 */
.L_x_5724:
        /* <DEDUP_REMOVED lines=13> */
.L_x_5727:
[----:B------:R-:W-:Y:S05]  /*2b770*/  BSYNC.RECONVERGENT B2 ;  /* 0x0000000000027941 */ /* 0x000fea0003800200 */
.L_x_5726:
        /* <DEDUP_REMOVED lines=13> */
.L_x_5729:
[----:B------:R-:W-:Y:S05]  /*2b850*/  BSYNC.RECONVERGENT B2 ;  /* 0x0000000000027941 */ /* 0x000fea0003800200 */
.L_x_5728:
        /* <DEDUP_REMOVED lines=13> */
.L_x_5731:
[----:B------:R-:W-:Y:S05]  /*2b930*/  BSYNC.RECONVERGENT B2 ;  /* 0x0000000000027941 */ /* 0x000fea0003800200 */
.L_x_5730:
        /* <DEDUP_REMOVED lines=13> */
.L_x_5733:
[----:B------:R-:W-:Y:S05]  /*2ba10*/  BSYNC.RECONVERGENT B2 ;  /* 0x0000000000027941 */ /* 0x000fea0003800200 */
.L_x_5732:
        /* <DEDUP_REMOVED lines=13> */
.L_x_5735:
[----:B------:R-:W-:Y:S05]  /*2baf0*/  BSYNC.RECONVERGENT B2 ;  /* 0x0000000000027941 */ /* 0x000fea0003800200 */
.L_x_5734:
        /* <DEDUP_REMOVED lines=13> */
.L_x_5737:
[----:B------:R-:W-:Y:S05]  /*2bbd0*/  BSYNC.RECONVERGENT B2 ;  /* 0x0000000000027941 */ /* 0x000fea0003800200 */
.L_x_5736:
        /* <DEDUP_REMOVED lines=13> */
.L_x_5739:
[----:B------:R-:W-:Y:S05]  /*2bcb0*/  BSYNC.RECONVERGENT B2 ;  /* 0x0000000000027941 */ /* 0x000fea0003800200 */
.L_x_5738:
        /* <DEDUP_REMOVED lines=13> */
.L_x_5741:
[----:B------:R-:W-:Y:S05]  /*2bd90*/  BSYNC.RECONVERGENT B2 ;  /* 0x0000000000027941 */ /* 0x000fea0003800200 */
.L_x_5740:
        /* <DEDUP_REMOVED lines=13> */
.L_x_5743:
[----:B------:R-:W-:Y:S05]  /*2be70*/  BSYNC.RECONVERGENT B2 ;  /* 0x0000000000027941 */ /* 0x000fea0003800200 */
.L_x_5742:
        /* <DEDUP_REMOVED lines=13> */
.L_x_5745:
[----:B------:R-:W-:Y:S05]  /*2bf50*/  BSYNC.RECONVERGENT B2 ;  /* 0x0000000000027941 */ /* 0x000fea0003800200 */
.L_x_5744:
        /* <DEDUP_REMOVED lines=13> */
.L_x_5747:
[----:B------:R-:W-:Y:S05]  /*2c030*/  BSYNC.RECONVERGENT B2 ;  /* 0x0000000000027941 */ /* 0x000fea0003800200 */
.L_x_5746:
        /* <DEDUP_REMOVED lines=13> */
.L_x_5749:
[----:B------:R-:W-:Y:S05]  /*2c110*/  BSYNC.RECONVERGENT B2 ;  /* 0x0000000000027941 */ /* 0x000fea0003800200 */
.L_x_5748:
        /* <DEDUP_REMOVED lines=13> */
.L_x_5751:
[----:B------:R-:W-:Y:S05]  /*2c1f0*/  BSYNC.RECONVERGENT B2 ;  /* 0x0000000000027941 */ /* 0x000fea0003800200 */
.L_x_5750:
        /* <DEDUP_REMOVED lines=13> */
.L_x_5753:
[----:B------:R-:W-:Y:S05]  /*2c2d0*/  BSYNC.RECONVERGENT B2 ;  /* 0x0000000000027941 */ /* 0x000fea0003800200 */
.L_x_5752:
        /* <DEDUP_REMOVED lines=13> */
.L_x_5755:
[----:B------:R-:W-:Y:S05]  /*2c3b0*/  BSYNC.RECONVERGENT B2 ;  /* 0x0000000000027941 */ /* 0x000fea0003800200 */
.L_x_5754:
        /* <DEDUP_REMOVED lines=13> */
.L_x_5757:
[----:B------:R-:W-:Y:S05]  /*2c490*/  BSYNC.RECONVERGENT B2 ;  /* 0x0000000000027941 */ /* 0x000fea0003800200 */
.L_x_5756:
        /* <DEDUP_REMOVED lines=13> */
.L_x_5759:
[----:B------:R-:W-:Y:S05]  /*2c570*/  BSYNC.RECONVERGENT B2 ;  /* 0x0000000000027941 */ /* 0x000fea0003800200 */
.L_x_5758:
        /* <DEDUP_REMOVED lines=10> */
.L_x_5697:
[----:B------:R-:W-:Y:S05]  /*2c620*/  BSYNC.RECONVERGENT B1 ;  /* 0x0000000000017941 */ /* 0x000fea0003800200 */
.L_x_5696:
        /* <DEDUP_REMOVED lines=22> */
.L_x_5763:
[----:B------:R-:W-:Y:S05]  /*2c790*/  BSYNC.RECONVERGENT B2 ;  /* 0x0000000000027941 */ /* 0x000fea0003800200 */
.L_x_5762:
        /* <DEDUP_REMOVED lines=13> */
.L_x_5765:
[----:B------:R-:W-:Y:S05]  /*2c870*/  BSYNC.RECONVERGENT B2 ;  /* 0x0000000000027941 */ /* 0x000fea0003800200 */
.L_x_5764:
        /* <DEDUP_REMOVED lines=13> */
.L_x_5767:
[----:B------:R-:W-:Y:S05]  /*2c950*/  BSYNC.RECONVERGENT B2 ;  /* 0x0000000000027941 */ /* 0x000fea0003800200 */
.L_x_5766:
        /* <DEDUP_REMOVED lines=13> */
.L_x_5769:
[----:B------:R-:W-:Y:S05]  /*2ca30*/  BSYNC.RECONVERGENT B2 ;  /* 0x0000000000027941 */ /* 0x000fea0003800200 */
.L_x_5768:
        /* <DEDUP_REMOVED lines=13> */
.L_x_5771:
[----:B------:R-:W-:Y:S05]  /*2cb10*/  BSYNC.RECONVERGENT B2 ;  /* 0x0000000000027941 */ /* 0x000fea0003800200 */
.L_x_5770:
        /* <DEDUP_REMOVED lines=13> */
.L_x_5773:
[----:B------:R-:W-:Y:S05]  /*2cbf0*/  BSYNC.RECONVERGENT B2 ;  /* 0x0000000000027941 */ /* 0x000fea0003800200 */
.L_x_5772:
        /* <DEDUP_REMOVED lines=13> */
.L_x_5775:
[----:B------:R-:W-:Y:S05]  /*2ccd0*/  BSYNC.RECONVERGENT B2 ;  /* 0x0000000000027941 */ /* 0x000fea0003800200 */
.L_x_5774:
        /* <DEDUP_REMOVED lines=13> */
.L_x_5777:
[----:B------:R-:W-:Y:S05]  /*2cdb0*/  BSYNC.RECONVERGENT B2 ;  /* 0x0000000000027941 */ /* 0x000fea0003800200 */
.L_x_5776:
        /* <DEDUP_REMOVED lines=13> */
.L_x_5779:
[----:B------:R-:W-:Y:S05]  /*2ce90*/  BSYNC.RECONVERGENT B2 ;  /* 0x0000000000027941 */ /* 0x000fea0003800200 */
.L_x_5778:
        /* <DEDUP_REMOVED lines=13> */
.L_x_5781:
[----:B------:R-:W-:Y:S05]  /*2cf70*/  BSYNC.RECONVERGENT B2 ;  /* 0x0000000000027941 */ /* 0x000fea0003800200 */
.L_x_5780:
        /* <DEDUP_REMOVED lines=13> */
.L_x_5783:
[----:B------:R-:W-:Y:S05]  /*2d050*/  BSYNC.RECONVERGENT B2 ;  /* 0x0000000000027941 */ /* 0x000fea0003800200 */
.L_x_5782:
        /* <DEDUP_REMOVED lines=13> */
.L_x_5785:
[----:B------:R-:W-:Y:S05]  /*2d130*/  BSYNC.RECONVERGENT B2 ;  /* 0x0000000000027941 */ /* 0x000fea0003800200 */
.L_x_5784:
        /* <DEDUP_REMOVED lines=13> */
.L_x_5787:
[----:B------:R-:W-:Y:S05]  /*2d210*/  BSYNC.RECONVERGENT B2 ;  /* 0x0000000000027941 */ /* 0x000fea0003800200 */
.L_x_5786:
        /* <DEDUP_REMOVED lines=13> */
.L_x_5789:
[----:B------:R-:W-:Y:S05]  /*2d2f0*/  BSYNC.RECONVERGENT B2 ;  /* 0x0000000000027941 */ /* 0x000fea0003800200 */
.L_x_5788:
        /* <DEDUP_REMOVED lines=13> */
.L_x_5791:
[----:B------:R-:W-:Y:S05]  /*2d3d0*/  BSYNC.RECONVERGENT B2 ;  /* 0x0000000000027941 */ /* 0x000fea0003800200 */
.L_x_5790:
        /* <DEDUP_REMOVED lines=13> */
.L_x_5793:
[----:B------:R-:W-:Y:S05]  /*2d4b0*/  BSYNC.RECONVERGENT B2 ;  /* 0x0000000000027941 */ /* 0x000fea0003800200 */
.L_x_5792:
        /* <DEDUP_REMOVED lines=13> */
.L_x_5795:
[----:B------:R-:W-:Y:S05]  /*2d590*/  BSYNC.RECONVERGENT B2 ;  /* 0x0000000000027941 */ /* 0x000fea0003800200 */
.L_x_5794:
        /* <DEDUP_REMOVED lines=13> */
.L_x_5797:
[----:B------:R-:W-:Y:S05]  /*2d670*/  BSYNC.RECONVERGENT B2 ;  /* 0x0000000000027941 */ /* 0x000fea0003800200 */
.L_x_5796:
        /* <DEDUP_REMOVED lines=13> */
.L_x_5799:
[----:B------:R-:W-:Y:S05]  /*2d750*/  BSYNC.RECONVERGENT B2 ;  /* 0x0000000000027941 */ /* 0x000fea0003800200 */
.L_x_5798:
        /* <DEDUP_REMOVED lines=13> */
.L_x_5801:
[----:B------:R-:W-:Y:S05]  /*2d830*/  BSYNC.RECONVERGENT B2 ;  /* 0x0000000000027941 */ /* 0x000fea0003800200 */
.L_x_5800:
        /* <DEDUP_REMOVED lines=13> */
.L_x_5803:
[----:B------:R-:W-:Y:S05]  /*2d910*/  BSYNC.RECONVERGENT B2 ;  /* 0x0000000000027941 */ /* 0x000fea0003800200 */
.L_x_5802:
        /* <DEDUP_REMOVED lines=13> */
.L_x_5805:
[----:B------:R-:W-:Y:S05]  /*2d9f0*/  BSYNC.RECONVERGENT B2 ;  /* 0x0000000000027941 */ /* 0x000fea0003800200 */
.L_x_5804:
        /* <DEDUP_REMOVED lines=13> */
.L_x_5807:
[----:B------:R-:W-:Y:S05]  /*2dad0*/  BSYNC.RECONVERGENT B2 ;  /* 0x0000000000027941 */ /* 0x000fea0003800200 */
.L_x_5806:
        /* <DEDUP_REMOVED lines=13> */
.L_x_5809:
[----:B------:R-:W-:Y:S05]  /*2dbb0*/  BSYNC.RECONVERGENT B2 ;  /* 0x0000000000027941 */ /* 0x000fea0003800200 */
.L_x_5808:
        /* <DEDUP_REMOVED lines=13> */
.L_x_5811:
[----:B------:R-:W-:Y:S05]  /*2dc90*/  BSYNC.RECONVERGENT B2 ;  /* 0x0000000000027941 */ /* 0x000fea0003800200 */
.L_x_5810:
        /* <DEDUP_REMOVED lines=13> */
.L_x_5813:
[----:B------:R-:W-:Y:S05]  /*2dd70*/  BSYNC.RECONVERGENT B2 ;  /* 0x0000000000027941 */ /* 0x000fea0003800200 */
.L_x_5812:
        /* <DEDUP_REMOVED lines=13> */
.L_x_5815:
[----:B------:R-:W-:Y:S05]  /*2de50*/  BSYNC.RECONVERGENT B2 ;  /* 0x0000000000027941 */ /* 0x000fea0003800200 */
.L_x_5814:
        /* <DEDUP_REMOVED lines=13> */
.L_x_5817:
[----:B------:R-:W-:Y:S05]  /*2df30*/  BSYNC.RECONVERGENT B2 ;  /* 0x0000000000027941 */ /* 0x000fea0003800200 */
.L_x_5816:
        /* <DEDUP_REMOVED lines=13> */
.L_x_5819:
[----:B------:R-:W-:Y:S05]  /*2e010*/  BSYNC.RECONVERGENT B2 ;  /* 0x0000000000027941 */ /* 0x000fea0003800200 */
.L_x_5818:
        /* <DEDUP_REMOVED lines=13> */
.L_x_5821:
[----:B------:R-:W-:Y:S05]  /*2e0f0*/  BSYNC.RECONVERGENT B2 ;  /* 0x0000000000027941 */ /* 0x000fea0003800200 */
.L_x_5820:
        /* <DEDUP_REMOVED lines=13> */
.L_x_5823:
[----:B------:R-:W-:Y:S05]  /*2e1d0*/  BSYNC.RECONVERGENT B2 ;  /* 0x0000000000027941 */ /* 0x000fea0003800200 */
.L_x_5822:
        /* <DEDUP_REMOVED lines=10> */
.L_x_5761:
[----:B------:R-:W-:Y:S05]  /*2e280*/  BSYNC.RECONVERGENT B1 ;  /* 0x0000000000017941 */ /* 0x000fea0003800200 */
.L_x_5760:
        /* <DEDUP_REMOVED lines=22> */
.L_x_5827:
[----:B------:R-:W-:Y:S05]  /*2e3f0*/  BSYNC.RECONVERGENT B2 ;  /* 0x0000000000027941 */ /* 0x000fea0003800200 */
.L_x_5826:
        /* <DEDUP_REMOVED lines=13> */
.L_x_5829:
[----:B------:R-:W-:Y:S05]  /*2e4d0*/  BSYNC.RECONVERGENT B2 ;  /* 0x0000000000027941 */ /* 0x000fea0003800200 */
.L_x_5828:
        /* <DEDUP_REMOVED lines=13> */
.L_x_5831:
[----:B------:R-:W-:Y:S05]  /*2e5b0*/  BSYNC.RECONVERGENT B2 ;  /* 0x0000000000027941 */ /* 0x000fea0003800200 */
.L_x_5830:
        /* <DEDUP_REMOVED lines=13> */
.L_x_5833:
[----:B------:R-:W-:Y:S05]  /*2e690*/  BSYNC.RECONVERGENT B2 ;  /* 0x0000000000027941 */ /* 0x000fea0003800200 */
.L_x_5832:
        /* <DEDUP_REMOVED lines=13> */
.L_x_5835:
[----:B------:R-:W-:Y:S05]  /*2e770*/  BSYNC.RECONVERGENT B2 ;  /* 0x0000000000027941 */ /* 0x000fea0003800200 */
.L_x_5834:
        /* <DEDUP_REMOVED lines=13> */
.L_x_5837:
[----:B------:R-:W-:Y:S05]  /*2e850*/  BSYNC.RECONVERGENT B2 ;  /* 0x0000000000027941 */ /* 0x000fea0003800200 */
.L_x_5836:
        /* <DEDUP_REMOVED lines=13> */
.L_x_5839:
[----:B------:R-:W-:Y:S05]  /*2e930*/  BSYNC.RECONVERGENT B2 ;  /* 0x0000000000027941 */ /* 0x000fea0003800200 */
.L_x_5838:
        /* <DEDUP_REMOVED lines=13> */
.L_x_5841:
[----:B------:R-:W-:Y:S05]  /*2ea10*/  BSYNC.RECONVERGENT B2 ;  /* 0x0000000000027941 */ /* 0x000fea0003800200 */
.L_x_5840:
        /* <DEDUP_REMOVED lines=13> */
.L_x_5843:
[----:B------:R-:W-:Y:S05]  /*2eaf0*/  BSYNC.RECONVERGENT B2 ;  /* 0x0000000000027941 */ /* 0x000fea0003800200 */
.L_x_5842:
        /* <DEDUP_REMOVED lines=13> */
.L_x_5845:
[----:B------:R-:W-:Y:S05]  /*2ebd0*/  BSYNC.RECONVERGENT B2 ;  /* 0x0000000000027941 */ /* 0x000fea0003800200 */
.L_x_5844:
        /* <DEDUP_REMOVED lines=13> */
.L_x_5847:
[----:B------:R-:W-:Y:S05]  /*2ecb0*/  BSYNC.RECONVERGENT B2 ;  /* 0x0000000000027941 */ /* 0x000fea0003800200 */
.L_x_5846:
        /* <DEDUP_REMOVED lines=13> */
.L_x_5849:
[----:B------:R-:W-:Y:S05]  /*2ed90*/  BSYNC.RECONVERGENT B2 ;  /* 0x0000000000027941 */ /* 0x000fea0003800200 */
.L_x_5848:
        /* <DEDUP_REMOVED lines=13> */
.L_x_5851:
[----:B------:R-:W-:Y:S05]  /*2ee70*/  BSYNC.RECONVERGENT B2 ;  /* 0x0000000000027941 */ /* 0x000fea0003800200 */
.L_x_5850:
        /* <DEDUP_REMOVED lines=13> */
.L_x_5853:
[----:B------:R-:W-:Y:S05]  /*2ef50*/  BSYNC.RECONVERGENT B2 ;  /* 0x0000000000027941 */ /* 0x000fea0003800200 */
.L_x_5852:
        /* <DEDUP_REMOVED lines=13> */
.L_x_5855:
[----:B------:R-:W-:Y:S05]  /*2f030*/  BSYNC.RECONVERGENT B2 ;  /* 0x0000000000027941 */ /* 0x000fea0003800200 */
.L_x_5854:
        /* <DEDUP_REMOVED lines=13> */
.L_x_5857:
[----:B------:R-:W-:Y:S05]  /*2f110*/  BSYNC.RECONVERGENT B2 ;  /* 0x0000000000027941 */ /* 0x000fea0003800200 */
.L_x_5856:
        /* <DEDUP_REMOVED lines=13> */
.L_x_5859:
[----:B------:R-:W-:Y:S05]  /*2f1f0*/  BSYNC.RECONVERGENT B2 ;  /* 0x0000000000027941 */ /* 0x000fea0003800200 */
.L_x_5858:
        /* <DEDUP_REMOVED lines=13> */
.L_x_5861:
[----:B------:R-:W-:Y:S05]  /*2f2d0*/  BSYNC.RECONVERGENT B2 ;  /* 0x0000000000027941 */ /* 0x000fea0003800200 */
.L_x_5860:
        /* <DEDUP_REMOVED lines=13> */
.L_x_5863:
[----:B------:R-:W-:Y:S05]  /*2f3b0*/  BSYNC.RECONVERGENT B2 ;  /* 0x0000000000027941 */ /* 0x000fea0003800200 */
.L_x_5862:
        /* <DEDUP_REMOVED lines=13> */
.L_x_5865:
[----:B------:R-:W-:Y:S05]  /*2f490*/  BSYNC.RECONVERGENT B2 ;  /* 0x0000000000027941 */ /* 0x000fea0003800200 */
.L_x_5864:
        /* <DEDUP_REMOVED lines=13> */
.L_x_5867:
[----:B------:R-:W-:Y:S05]  /*2f570*/  BSYNC.RECONVERGENT B2 ;  /* 0x0000000000027941 */ /* 0x000fea0003800200 */
.L_x_5866:
        /* <DEDUP_REMOVED lines=13> */
.L_x_5869:
[----:B------:R-:W-:Y:S05]  /*2f650*/  BSYNC.RECONVERGENT B2 ;  /* 0x0000000000027941 */ /* 0x000fea0003800200 */
.L_x_5868:
        /* <DEDUP_REMOVED lines=13> */
.L_x_5871:
[----:B------:R-:W-:Y:S05]  /*2f730*/  BSYNC.RECONVERGENT B2 ;  /* 0x0000000000027941 */ /* 0x000fea0003800200 */
.L_x_5870:
        /* <DEDUP_REMOVED lines=13> */
.L_x_5873:
[----:B------:R-:W-:Y:S05]  /*2f810*/  BSYNC.RECONVERGENT B2 ;  /* 0x0000000000027941 */ /* 0x000fea0003800200 */
.L_x_5872:
        /* <DEDUP_REMOVED lines=13> */
.L_x_5875:
[----:B------:R-:W-:Y:S05]  /*2f8f0*/  BSYNC.RECONVERGENT B2 ;  /* 0x0000000000027941 */ /* 0x000fea0003800200 */
.L_x_5874:
        /* <DEDUP_REMOVED lines=13> */
.L_x_5877:
[----:B------:R-:W-:Y:S05]  /*2f9d0*/  BSYNC.RECONVERGENT B2 ;  /* 0x0000000000027941 */ /* 0x000fea0003800200 */
.L_x_5876:
        /* <DEDUP_REMOVED lines=13> */
.L_x_5879:
[----:B------:R-:W-:Y:S05]  /*2fab0*/  BSYNC.RECONVERGENT B2 ;  /* 0x0000000000027941 */ /* 0x000fea0003800200 */
.L_x_5878:
        /* <DEDUP_REMOVED lines=13> */
.L_x_5881:
[----:B------:R-:W-:Y:S05]  /*2fb90*/  BSYNC.RECONVERGENT B2 ;  /* 0x0000000000027941 */ /* 0x000fea0003800200 */
.L_x_5880:
        /* <DEDUP_REMOVED lines=13> */
.L_x_5883:
[----:B------:R-:W-:Y:S05]  /*2fc70*/  BSYNC.RECONVERGENT B2 ;  /* 0x0000000000027941 */ /* 0x000fea0003800200 */
.L_x_5882:
        /* <DEDUP_REMOVED lines=13> */
.L_x_5885:
[----:B------:R-:W-:Y:S05]  /*2fd50*/  BSYNC.RECONVERGENT B2 ;  /* 0x0000000000027941 */ /* 0x000fea0003800200 */
.L_x_5884:
        /* <DEDUP_REMOVED lines=13> */
.L_x_5887:
[----:B------:R-:W-:Y:S05]  /*2fe30*/  BSYNC.RECONVERGENT B2 ;  /* 0x0000000000027941 */ /* 0x000fea0003800200 */
.L_x_5886:
        /* <DEDUP_REMOVED lines=10> */
.L_x_5825:
[----:B------:R-:W-:Y:S05]  /*2fee0*/  BSYNC.RECONVERGENT B1 ;  /* 0x0000000000017941 */ /* 0x000fea0003800200 */
.L_x_5824:
        /* <DEDUP_REMOVED lines=22> */
.L_x_5891:
[----:B------:R-:W-:Y:S05]  /*30050*/  BSYNC.RECONVERGENT B2 ;  /* 0x0000000000027941 */ /* 0x000fea0003800200 */
.L_x_5890:
        /* <DEDUP_REMOVED lines=13> */
.L_x_5893:
[----:B------:R-:W-:Y:S05]  /*30130*/  BSYNC.RECONVERGENT B2 ;  /* 0x0000000000027941 */ /* 0x000fea0003800200 */
.L_x_5892:
        /* <DEDUP_REMOVED lines=13> */
.L_x_5895:
[----:B------:R-:W-:Y:S05]  /*30210*/  BSYNC.RECONVERGENT B2 ;  /* 0x0000000000027941 */ /* 0x000fea0003800200 */
.L_x_5894:
        /* <DEDUP_REMOVED lines=13> */
.L_x_5897:
[----:B------:R-:W-:Y:S05]  /*302f0*/  BSYNC.RECONVERGENT B2 ;  /* 0x0000000000027941 */ /* 0x000fea0003800200 */
.L_x_5896:
        /* <DEDUP_REMOVED lines=13> */
.L_x_5899:
[----:B------:R-:W-:Y:S05]  /*303d0*/  BSYNC.RECONVERGENT B2 ;  /* 0x0000000000027941 */ /* 0x000fea0003800200 */
.L_x_5898:
        /* <DEDUP_REMOVED lines=13> */
.L_x_5901:
[----:B------:R-:W-:Y:S05]  /*304b0*/  BSYNC.RECONVERGENT B2 ;  /* 0x0000000000027941 */ /* 0x000fea0003800200 */
.L_x_5900:
        /* <DEDUP_REMOVED lines=13> */
.L_x_5903:
[----:B------:R-:W-:Y:S05]  /*30590*/  BSYNC.RECONVERGENT B2 ;  /* 0x0000000000027941 */ /* 0x000fea0003800200 */
.L_x_5902:
        /* <DEDUP_REMOVED lines=13> */
.L_x_5905:
[----:B------:R-:W-:Y:S05]  /*30670*/  BSYNC.RECONVERGENT B2 ;  /* 0x0000000000027941 */ /* 0x000fea0003800200 */
.L_x_5904:
        /* <DEDUP_REMOVED lines=13> */
.L_x_5907:
[----:B------:R-:W-:Y:S05]  /*30750*/  BSYNC.RECONVERGENT B2 ;  /* 0x0000000000027941 */ /* 0x000fea0003800200 */
.L_x_5906:
        /* <DEDUP_REMOVED lines=13> */
.L_x_5909:
[----:B------:R-:W-:Y:S05]  /*30830*/  BSYNC.RECONVERGENT B2 ;  /* 0x0000000000027941 */ /* 0x000fea0003800200 */
.L_x_5908:
        /* <DEDUP_REMOVED lines=13> */
.L_x_5911:
[----:B------:R-:W-:Y:S05]  /*30910*/  BSYNC.RECONVERGENT B2 ;  /* 0x0000000000027941 */ /* 0x000fea0003800200 */
.L_x_5910:
        /* <DEDUP_REMOVED lines=13> */
.L_x_5913:
[----:B------:R-:W-:Y:S05]  /*309f0*/  BSYNC.RECONVERGENT B2 ;  /* 0x0000000000027941 */ /* 0x000fea0003800200 */
.L_x_5912:
        /* <DEDUP_REMOVED lines=13> */
.L_x_5915:
[----:B------:R-:W-:Y:S05]  /*30ad0*/  BSYNC.RECONVERGENT B2 ;  /* 0x0000000000027941 */ /* 0x000fea0003800200 */
.L_x_5914:
        /* <DEDUP_REMOVED lines=13> */
.L_x_5917:
[----:B------:R-:W-:Y:S05]  /*30bb0*/  BSYNC.RECONVERGENT B2 ;  /* 0x0000000000027941 */ /* 0x000fea0003800200 */
.L_x_5916:
        /* <DEDUP_REMOVED lines=13> */
.L_x_5919:
[----:B------:R-:W-:Y:S05]  /*30c90*/  BSYNC.RECONVERGENT B2 ;  /* 0x0000000000027941 */ /* 0x000fea0003800200 */
.L_x_5918:
        /* <DEDUP_REMOVED lines=13> */
.L_x_5921:
[----:B------:R-:W-:Y:S05]  /*30d70*/  BSYNC.RECONVERGENT B2 ;  /* 0x0000000000027941 */ /* 0x000fea0003800200 */
.L_x_5920:
        /* <DEDUP_REMOVED lines=13> */
.L_x_5923:
[----:B------:R-:W-:Y:S05]  /*30e50*/  BSYNC.RECONVERGENT B2 ;  /* 0x0000000000027941 */ /* 0x000fea0003800200 */
.L_x_5922:
        /* <DEDUP_REMOVED lines=13> */
.L_x_5925:
[----:B------:R-:W-:Y:S05]  /*30f30*/  BSYNC.RECONVERGENT B2 ;  /* 0x0000000000027941 */ /* 0x000fea0003800200 */
.L_x_5924:
        /* <DEDUP_REMOVED lines=13> */
.L_x_5927:
[----:B------:R-:W-:Y:S05]  /*31010*/  BSYNC.RECONVERGENT B2 ;  /* 0x0000000000027941 */ /* 0x000fea0003800200 */
.L_x_5926:
        /* <DEDUP_REMOVED lines=13> */
.L_x_5929:
[----:B------:R-:W-:Y:S05]  /*310f0*/  BSYNC.RECONVERGENT B2 ;  /* 0x0000000000027941 */ /* 0x000fea0003800200 */
.L_x_5928:
        /* <DEDUP_REMOVED lines=13> */
.L_x_5931:
[----:B------:R-:W-:Y:S05]  /*311d0*/  BSYNC.RECONVERGENT B2 ;  /* 0x0000000000027941 */ /* 0x000fea0003800200 */
.L_x_5930:
        /* <DEDUP_REMOVED lines=13> */
.L_x_5933:
[----:B------:R-:W-:Y:S05]  /*312b0*/  BSYNC.RECONVERGENT B2 ;  /* 0x0000000000027941 */ /* 0x000fea0003800200 */
.L_x_5932:
        /* <DEDUP_REMOVED lines=13> */
.L_x_5935:
[----:B------:R-:W-:Y:S05]  /*31390*/  BSYNC.RECONVERGENT B2 ;  /* 0x0000000000027941 */ /* 0x000fea0003800200 */
.L_x_5934:
        /* <DEDUP_REMOVED lines=13> */
.L_x_5937:
[----:B------:R-:W-:Y:S05]  /*31470*/  BSYNC.RECONVERGENT B2 ;  /* 0x0000000000027941 */ /* 0x000fea0003800200 */
.L_x_5936:
        /* <DEDUP_REMOVED lines=13> */
.L_x_5939:
[----:B------:R-:W-:Y:S05]  /*31550*/  BSYNC.RECONVERGENT B2 ;  /* 0x0000000000027941 */ /* 0x000fea0003800200 */
.L_x_5938:
        /* <DEDUP_REMOVED lines=13> */
.L_x_5941:
[----:B------:R-:W-:Y:S05]  /*31630*/  BSYNC.RECONVERGENT B2 ;  /* 0x0000000000027941 */ /* 0x000fea0003800200 */
.L_x_5940:
        /* <DEDUP_REMOVED lines=13> */
.L_x_5943:
[----:B------:R-:W-:Y:S05]  /*31710*/  BSYNC.RECONVERGENT B2 ;  /* 0x0000000000027941 */ /* 0x000fea0003800200 */
.L_x_5942:
        /* <DEDUP_REMOVED lines=13> */
.L_x_5945:
[----:B------:R-:W-:Y:S05]  /*317f0*/  BSYNC.RECONVERGENT B2 ;  /* 0x0000000000027941 */ /* 0x000fea0003800200 */
.L_x_5944:
        /* <DEDUP_REMOVED lines=13> */
.L_x_5947:
[----:B------:R-:W-:Y:S05]  /*318d0*/  BSYNC.RECONVERGENT B2 ;  /* 0x0000000000027941 */ /* 0x000fea0003800200 */
.L_x_5946:
        /* <DEDUP_REMOVED lines=13> */
.L_x_5949:
[----:B------:R-:W-:Y:S05]  /*319b0*/  BSYNC.RECONVERGENT B2 ;  /* 0x0000000000027941 */ /* 0x000fea0003800200 */
.L_x_5948:
        /* <DEDUP_REMOVED lines=13> */
.L_x_5951:
[----:B------:R-:W-:Y:S05]  /*31a90*/  BSYNC.RECONVERGENT B2 ;  /* 0x0000000000027941 */ /* 0x000fea0003800200 */
.L_x_5950:
        /* <DEDUP_REMOVED lines=10> */
.L_x_5889:
[----:B------:R-:W-:Y:S05]  /*31b40*/  BSYNC.RECONVERGENT B1 ;  /* 0x0000000000017941 */ /* 0x000fea0003800200 */
.L_x_5888:
        /* <DEDUP_REMOVED lines=22> */
.L_x_5955:
[----:B------:R-:W-:Y:S05]  /*31cb0*/  BSYNC.RECONVERGENT B2 ;  /* 0x0000000000027941 */ /* 0x000fea0003800200 */
.L_x_5954:
        /* <DEDUP_REMOVED lines=13> */
.L_x_5957:
[----:B------:R-:W-:Y:S05]  /*31d90*/  BSYNC.RECONVERGENT B2 ;  /* 0x0000000000027941 */ /* 0x000fea0003800200 */
.L_x_5956:
        /* <DEDUP_REMOVED lines=13> */
.L_x_5959:
[----:B------:R-:W-:Y:S05]  /*31e70*/  BSYNC.RECONVERGENT B2 ;  /* 0x0000000000027941 */ /* 0x000fea0003800200 */
.L_x_5958:
        /* <DEDUP_REMOVED lines=13> */
.L_x_5961:
[----:B------:R-:W-:Y:S05]  /*31f50*/  BSYNC.RECONVERGENT B2 ;  /* 0x0000000000027941 */ /* 0x000fea0003800200 */
.L_x_5960:
        /* <DEDUP_REMOVED lines=13> */
.L_x_5963:
[----:B------:R-:W-:Y:S05]  /*32030*/  BSYNC.RECONVERGENT B2 ;  /* 0x0000000000027941 */ /* 0x000fea0003800200 */
.L_x_5962:
        /* <DEDUP_REMOVED lines=13> */
.L_x_5965:
[----:B------:R-:W-:Y:S05]  /*32110*/  BSYNC.RECONVERGENT B2 ;  /* 0x0000000000027941 */ /* 0x000fea0003800200 */
.L_x_5964:
        /* <DEDUP_REMOVED lines=13> */
.L_x_5967:
[----:B------:R-:W-:Y:S05]  /*321f0*/  BSYNC.RECONVERGENT B2 ;  /* 0x0000000000027941 */ /* 0x000fea0003800200 */
.L_x_5966:
        /* <DEDUP_REMOVED lines=13> */
.L_x_5969:
[----:B------:R-:W-:Y:S05]  /*322d0*/  BSYNC.RECONVERGENT B2 ;  /* 0x0000000000027941 */ /* 0x000fea0003800200 */
.L_x_5968:
        /* <DEDUP_REMOVED lines=13> */
.L_x_5971:
[----:B------:R-:W-:Y:S05]  /*323b0*/  BSYNC.RECONVERGENT B2 ;  /* 0x0000000000027941 */ /* 0x000fea0003800200 */
.L_x_5970:
        /* <DEDUP_REMOVED lines=13> */
.L_x_5973:
[----:B------:R-:W-:Y:S05]  /*32490*/  BSYNC.RECONVERGENT B2 ;  /* 0x0000000000027941 */ /* 0x000fea0003800200 */
.L_x_5972:
        /* <DEDUP_REMOVED lines=13> */
.L_x_5975:
[----:B------:R-:W-:Y:S05]  /*32570*/  BSYNC.RECONVERGENT B2 ;  /* 0x0000000000027941 */ /* 0x000fea0003800200 */
.L_x_5974:
        /* <DEDUP_REMOVED lines=13> */
.L_x_5977:
[----:B------:R-:W-:Y:S05]  /*32650*/  BSYNC.RECONVERGENT B2 ;  /* 0x0000000000027941 */ /* 0x000fea0003800200 */
.L_x_5976:
        /* <DEDUP_REMOVED lines=13> */
.L_x_5979:
[----:B------:R-:W-:Y:S05]  /*32730*/  BSYNC.RECONVERGENT B2 ;  /* 0x0000000000027941 */ /* 0x000fea0003800200 */
.L_x_5978:
        /* <DEDUP_REMOVED lines=13> */
.L_x_5981:
[----:B------:R-:W-:Y:S05]  /*32810*/  BSYNC.RECONVERGENT B2 ;  /* 0x0000000000027941 */ /* 0x000fea0003800200 */
.L_x_5980:
        /* <DEDUP_REMOVED lines=13> */
.L_x_5983:
[----:B------:R-:W-:Y:S05]  /*328f0*/  BSYNC.RECONVERGENT B2 ;  /* 0x0000000000027941 */ /* 0x000fea0003800200 */
.L_x_5982:
        /* <DEDUP_REMOVED lines=13> */
.L_x_5985:
[----:B------:R-:W-:Y:S05]  /*329d0*/  BSYNC.RECONVERGENT B2 ;  /* 0x0000000000027941 */ /* 0x000fea0003800200 */
.L_x_5984:
        /* <DEDUP_REMOVED lines=13> */
.L_x_5987:
[----:B------:R-:W-:Y:S05]  /*32ab0*/  BSYNC.RECONVERGENT B2 ;  /* 0x0000000000027941 */ /* 0x000fea0003800200 */
.L_x_5986:
        /* <DEDUP_REMOVED lines=13> */
.L_x_5989:
[----:B------:R-:W-:Y:S05]  /*32b90*/  BSYNC.RECONVERGENT B2 ;  /* 0x0000000000027941 */ /* 0x000fea0003800200 */
.L_x_5988:
        /* <DEDUP_REMOVED lines=13> */
.L_x_5991:
[----:B------:R-:W-:Y:S05]  /*32c70*/  BSYNC.RECONVERGENT B2 ;  /* 0x0000000000027941 */ /* 0x000fea0003800200 */
.L_x_5990:
        /* <DEDUP_REMOVED lines=13> */
.L_x_5993:
[----:B------:R-:W-:Y:S05]  /*32d50*/  BSYNC.RECONVERGENT B2 ;  /* 0x0000000000027941 */ /* 0x000fea0003800200 */
.L_x_5992:
        /* <DEDUP_REMOVED lines=13> */
.L_x_5995:
[----:B------:R-:W-:Y:S05]  /*32e30*/  BSYNC.RECONVERGENT B2 ;  /* 0x0000000000027941 */ /* 0x000fea0003800200 */
.L_x_5994:
        /* <DEDUP_REMOVED lines=13> */
.L_x_5997:
[----:B------:R-:W-:Y:S05]  /*32f10*/  BSYNC.RECONVERGENT B2 ;  /* 0x0000000000027941 */ /* 0x000fea0003800200 */
.L_x_5996:
        /* <DEDUP_REMOVED lines=13> */
.L_x_5999:
[----:B------:R-:W-:Y:S05]  /*32ff0*/  BSYNC.RECONVERGENT B2 ;  /* 0x0000000000027941 */ /* 0x000fea0003800200 */
.L_x_5998:
        /* <DEDUP_REMOVED lines=13> */
.L_x_6001:
[----:B------:R-:W-:Y:S05]  /*330d0*/  BSYNC.RECONVERGENT B2 ;  /* 0x0000000000027941 */ /* 0x000fea0003800200 */
.L_x_6000:
        /* <DEDUP_REMOVED lines=13> */
.L_x_6003:
[----:B------:R-:W-:Y:S05]  /*331b0*/  BSYNC.RECONVERGENT B2 ;  /* 0x0000000000027941 */ /* 0x000fea0003800200 */
.L_x_6002:
        /* <DEDUP_REMOVED lines=13> */
.L_x_6005:
[----:B------:R-:W-:Y:S05]  /*33290*/  BSYNC.RECONVERGENT B2 ;  /* 0x0000000000027941 */ /* 0x000fea0003800200 */
.L_x_6004:
        /* <DEDUP_REMOVED lines=13> */
.L_x_6007:
[----:B------:R-:W-:Y:S05]  /*33370*/  BSYNC.RECONVERGENT B2 ;  /* 0x0000000000027941 */ /* 0x000fea0003800200 */
.L_x_6006:
        /* <DEDUP_REMOVED lines=13> */
.L_x_6009:
[----:B------:R-:W-:Y:S05]  /*33450*/  BSYNC.RECONVERGENT B2 ;  /* 0x0000000000027941 */ /* 0x000fea0003800200 */
.L_x_6008:
        /* <DEDUP_REMOVED lines=13> */
.L_x_6011:
[----:B------:R-:W-:Y:S05]  /*33530*/  BSYNC.RECONVERGENT B2 ;  /* 0x0000000000027941 */ /* 0x000fea0003800200 */
.L_x_6010:
        /* <DEDUP_REMOVED lines=13> */
.L_x_6013:
[----:B------:R-:W-:Y:S05]  /*33610*/  BSYNC.RECONVERGENT B2 ;  /* 0x0000000000027941 */ /* 0x000fea0003800200 */
.L_x_6012:
        /* <DEDUP_REMOVED lines=13> */
.L_x_6015:
[----:B------:R-:W-:Y:S05]  /*336f0*/  BSYNC.RECONVERGENT B2 ;  /* 0x0000000000027941 */ /* 0x000fea0003800200 */
.L_x_6014:
        /* <DEDUP_REMOVED lines=10> */
.L_x_5953:
[----:B------:R-:W-:Y:S05]  /*337a0*/  BSYNC.RECONVERGENT B1 ;  /* 0x0000000000017941 */ /* 0x000fea0003800200 */
.L_x_5952:
        /* <DEDUP_REMOVED lines=22> */
.L_x_6019:
[----:B------:R-:W-:Y:S05]  /*33910*/  BSYNC.RECONVERGENT B2 ;  /* 0x0000000000027941 */ /* 0x000fea0003800200 */
.L_x_6018:
        /* <DEDUP_REMOVED lines=13> */
.L_x_6021:
[----:B------:R-:W-:Y:S05]  /*339f0*/  BSYNC.RECONVERGENT B2 ;  /* 0x0000000000027941 */ /* 0x000fea0003800200 */
.L_x_6020:
        /* <DEDUP_REMOVED lines=13> */
.L_x_6023:
[----:B------:R-:W-:Y:S05]  /*33ad0*/  BSYNC.RECONVERGENT B2 ;  /* 0x0000000000027941 */ /* 0x000fea0003800200 */
.L_x_6022:
        /* <DEDUP_REMOVED lines=13> */
.L_x_6025:
[----:B------:R-:W-:Y:S05]  /*33bb0*/  BSYNC.RECONVERGENT B2 ;  /* 0x0000000000027941 */ /* 0x000fea0003800200 */
.L_x_6024:
        /* <DEDUP_REMOVED lines=13> */
.L_x_6027:
[----:B------:R-:W-:Y:S05]  /*33c90*/  BSYNC.RECONVERGENT B2 ;  /* 0x0000000000027941 */ /* 0x000fea0003800200 */
.L_x_6026:
        /* <DEDUP_REMOVED lines=13> */
.L_x_6029:
[----:B------:R-:W-:Y:S05]  /*33d70*/  BSYNC.RECONVERGENT B2 ;  /* 0x0000000000027941 */ /* 0x000fea0003800200 */
.L_x_6028:
        /* <DEDUP_REMOVED lines=13> */
.L_x_6031:
[----:B------:R-:W-:Y:S05]  /*33e50*/  BSYNC.RECONVERGENT B2 ;  /* 0x0000000000027941 */ /* 0x000fea0003800200 */
.L_x_6030:
        /* <DEDUP_REMOVED lines=13> */
.L_x_6033:
[----:B------:R-:W-:Y:S05]  /*33f30*/  BSYNC.RECONVERGENT B2 ;  /* 0x0000000000027941 */ /* 0x000fea0003800200 */
.L_x_6032:
        /* <DEDUP_REMOVED lines=13> */
.L_x_6035:
[----:B------:R-:W-:Y:S05]  /*34010*/  BSYNC.RECONVERGENT B2 ;  /* 0x0000000000027941 */ /* 0x000fea0003800200 */
.L_x_6034:
        /* <DEDUP_REMOVED lines=13> */
.L_x_6037:
[----:B------:R-:W-:Y:S05]  /*340f0*/  BSYNC.RECONVERGENT B2 ;  /* 0x0000000000027941 */ /* 0x000fea0003800200 */
.L_x_6036:
        /* <DEDUP_REMOVED lines=13> */
.L_x_6039:
[----:B------:R-:W-:Y:S05]  /*341d0*/  BSYNC.RECONVERGENT B2 ;  /* 0x0000000000027941 */ /* 0x000fea0003800200 */
.L_x_6038:
        /* <DEDUP_REMOVED lines=13> */
.L_x_6041:
[----:B------:R-:W-:Y:S05]  /*342b0*/  BSYNC.RECONVERGENT B2 ;  /* 0x0000000000027941 */ /* 0x000fea0003800200 */
.L_x_6040:
        /* <DEDUP_REMOVED lines=13> */
.L_x_6043:
[----:B------:R-:W-:Y:S05]  /*34390*/  BSYNC.RECONVERGENT B2 ;  /* 0x0000000000027941 */ /* 0x000fea0003800200 */
.L_x_6042:
        /* <DEDUP_REMOVED lines=13> */
.L_x_6045:
[----:B------:R-:W-:Y:S05]  /*34470*/  BSYNC.RECONVERGENT B2 ;  /* 0x0000000000027941 */ /* 0x000fea0003800200 */
.L_x_6044:
        /* <DEDUP_REMOVED lines=13> */
.L_x_6047:
[----:B------:R-:W-:Y:S05]  /*34550*/  BSYNC.RECONVERGENT B2 ;  /* 0x0000000000027941 */ /* 0x000fea0003800200 */
.L_x_6046:
        /* <DEDUP_REMOVED lines=13> */
.L_x_6049:
[----:B------:R-:W-:Y:S05]  /*34630*/  BSYNC.RECONVERGENT B2 ;  /* 0x0000000000027941 */ /* 0x000fea0003800200 */
.L_x_6048:
        /* <DEDUP_REMOVED lines=13> */
.L_x_6051:
[----:B------:R-:W-:Y:S05]  /*34710*/  BSYNC.RECONVERGENT B2 ;  /* 0x0000000000027941 */ /* 0x000fea0003800200 */
.L_x_6050:
        /* <DEDUP_REMOVED lines=13> */
.L_x_6053:
[----:B------:R-:W-:Y:S05]  /*347f0*/  BSYNC.RECONVERGENT B2 ;  /* 0x0000000000027941 */ /* 0x000fea0003800200 */
.L_x_6052:
        /* <DEDUP_REMOVED lines=13> */
.L_x_6055:
[----:B------:R-:W-:Y:S05]  /*348d0*/  BSYNC.RECONVERGENT B2 ;  /* 0x0000000000027941 */ /* 0x000fea0003800200 */
.L_x_6054:
        /* <DEDUP_REMOVED lines=13> */
.L_x_6057:
[----:B------:R-:W-:Y:S05]  /*349b0*/  BSYNC.RECONVERGENT B2 ;  /* 0x0000000000027941 */ /* 0x000fea0003800200 */
.L_x_6056:
        /* <DEDUP_REMOVED lines=13> */
.L_x_6059:
[----:B------:R-:W-:Y:S05]  /*34a90*/  BSYNC.RECONVERGENT B2 ;  /* 0x0000000000027941 */ /* 0x000fea0003800200 */
.L_x_6058:
        /* <DEDUP_REMOVED lines=13> */
.L_x_6061:
[----:B------:R-:W-:Y:S05]  /*34b70*/  BSYNC.RECONVERGENT B2 ;  /* 0x0000000000027941 */ /* 0x000fea0003800200 */
.L_x_6060:
        /* <DEDUP_REMOVED lines=13> */
.L_x_6063:
[----:B------:R-:W-:Y:S05]  /*34c50*/  BSYNC.RECONVERGENT B2 ;  /* 0x0000000000027941 */ /* 0x000fea0003800200 */
.L_x_6062:
        /* <DEDUP_REMOVED lines=13> */
.L_x_6065:
[----:B------:R-:W-:Y:S05]  /*34d30*/  BSYNC.RECONVERGENT B2 ;  /* 0x0000000000027941 */ /* 0x000fea0003800200 */
.L_x_6064:
        /* <DEDUP_REMOVED lines=13> */
.L_x_6067:
[----:B------:R-:W-:Y:S05]  /*34e10*/  BSYNC.RECONVERGENT B2 ;  /* 0x0000000000027941 */ /* 0x000fea0003800200 */
.L_x_6066:
        /* <DEDUP_REMOVED lines=13> */
.L_x_6069:
[----:B------:R-:W-:Y:S05]  /*34ef0*/  BSYNC.RECONVERGENT B2 ;  /* 0x0000000000027941 */ /* 0x000fea0003800200 */
.L_x_6068:
        /* <DEDUP_REMOVED lines=13> */
.L_x_6071:
[----:B------:R-:W-:Y:S05]  /*34fd0*/  BSYNC.RECONVERGENT B2 ;  /* 0x0000000000027941 */ /* 0x000fea0003800200 */
.L_x_6070:
        /* <DEDUP_REMOVED lines=13> */
.L_x_6073:
[----:B------:R-:W-:Y:S05]  /*350b0*/  BSYNC.RECONVERGENT B2 ;  /* 0x0000000000027941 */ /* 0x000fea0003800200 */
.L_x_6072:
        /* <DEDUP_REMOVED lines=13> */
.L_x_6075:
[----:B------:R-:W-:Y:S05]  /*35190*/  BSYNC.RECONVERGENT B2 ;  /* 0x0000000000027941 */ /* 0x000fea0003800200 */
.L_x_6074:
        /* <DEDUP_REMOVED lines=13> */
.L_x_6077:
[----:B------:R-:W-:Y:S05]  /*35270*/  BSYNC.RECONVERGENT B2 ;  /* 0x0000000000027941 */ /* 0x000fea0003800200 */
.L_x_6076:
        /* <DEDUP_REMOVED lines=13> */
.L_x_6079:
[----:B------:R-:W-:Y:S05]  /*35350*/  BSYNC.RECONVERGENT B2 ;  /* 0x0000000000027941 */ /* 0x000fea0003800200 */
.L_x_6078:
        /* <DEDUP_REMOVED lines=10> */
.L_x_6017:
[----:B------:R-:W-:Y:S05]  /*35400*/  BSYNC.RECONVERGENT B1 ;  /* 0x0000000000017941 */ /* 0x000fea0003800200 */
.L_x_6016:
        /* <DEDUP_REMOVED lines=22> */
.L_x_6083:
[----:B------:R-:W-:Y:S05]  /*35570*/  BSYNC.RECONVERGENT B2 ;  /* 0x0000000000027941 */ /* 0x000fea0003800200 */
.L_x_6082:
        /* <DEDUP_REMOVED lines=13> */
.L_x_6085:
[----:B------:R-:W-:Y:S05]  /*35650*/  BSYNC.RECONVERGENT B2 ;  /* 0x0000000000027941 */ /* 0x000fea0003800200 */
.L_x_6084:
        /* <DEDUP_REMOVED lines=13> */
.L_x_6087:
[----:B------:R-:W-:Y:S05]  /*35730*/  BSYNC.RECONVERGENT B2 ;  /* 0x0000000000027941 */ /* 0x000fea0003800200 */
.L_x_6086:
        /* <DEDUP_REMOVED lines=13> */
.L_x_6089:
[----:B------:R-:W-:Y:S05]  /*35810*/  BSYNC.RECONVERGENT B2 ;  /* 0x0000000000027941 */ /* 0x000fea0003800200 */
.L_x_6088:
        /* <DEDUP_REMOVED lines=13> */
.L_x_6091:
[----:B------:R-:W-:Y:S05]  /*358f0*/  BSYNC.RECONVERGENT B2 ;  /* 0x0000000000027941 */ /* 0x000fea0003800200 */
.L_x_6090:
        /* <DEDUP_REMOVED lines=13> */
.L_x_6093:
[----:B------:R-:W-:Y:S05]  /*359d0*/  BSYNC.RECONVERGENT B2 ;  /* 0x0000000000027941 */ /* 0x000fea0003800200 */
.L_x_6092:
        /* <DEDUP_REMOVED lines=13> */
.L_x_6095:
[----:B------:R-:W-:Y:S05]  /*35ab0*/  BSYNC.RECONVERGENT B2 ;  /* 0x0000000000027941 */ /* 0x000fea0003800200 */
.L_x_6094:
        /* <DEDUP_REMOVED lines=13> */
.L_x_6097:
[----:B------:R-:W-:Y:S05]  /*35b90*/  BSYNC.RECONVERGENT B2 ;  /* 0x0000000000027941 */ /* 0x000fea0003800200 */
.L_x_6096:
        /* <DEDUP_REMOVED lines=13> */
.L_x_6099:
[----:B------:R-:W-:Y:S05]  /*35c70*/  BSYNC.RECONVERGENT B2 ;  /* 0x0000000000027941 */ /* 0x000fea0003800200 */
.L_x_6098:
        /* <DEDUP_REMOVED lines=13> */
.L_x_6101:
[----:B------:R-:W-:Y:S05]  /*35d50*/  BSYNC.RECONVERGENT B2 ;  /* 0x0000000000027941 */ /* 0x000fea0003800200 */
.L_x_6100:
        /* <DEDUP_REMOVED lines=13> */
.L_x_6103:
[----:B------:R-:W-:Y:S05]  /*35e30*/  BSYNC.RECONVERGENT B2 ;  /* 0x0000000000027941 */ /* 0x000fea0003800200 */
.L_x_6102:
        /* <DEDUP_REMOVED lines=13> */
.L_x_6105:
[----:B------:R-:W-:Y:S05]  /*35f10*/  BSYNC.RECONVERGENT B2 ;  /* 0x0000000000027941 */ /* 0x000fea0003800200 */
.L_x_6104:
        /* <DEDUP_REMOVED lines=13> */
.L_x_6107:
[----:B------:R-:W-:Y:S05]  /*35ff0*/  BSYNC.RECONVERGENT B2 ;  /* 0x0000000000027941 */ /* 0x000fea0003800200 */
.L_x_6106:
        /* <DEDUP_REMOVED lines=13> */
.L_x_6109:
[----:B------:R-:W-:Y:S05]  /*360d0*/  BSYNC.RECONVERGENT B2 ;  /* 0x0000000000027941 */ /* 0x000fea0003800200 */
.L_x_6108:
        /* <DEDUP_REMOVED lines=13> */
.L_x_6111:
[----:B------:R-:W-:Y:S05]  /*361b0*/  BSYNC.RECONVERGENT B2 ;  /* 0x0000000000027941 */ /* 0x000fea0003800200 */
.L_x_6110:
        /* <DEDUP_REMOVED lines=13> */
.L_x_6113:
[----:B------:R-:W-:Y:S05]  /*36290*/  BSYNC.RECONVERGENT B2 ;  /* 0x0000000000027941 */ /* 0x000fea0003800200 */
.L_x_6112:
        /* <DEDUP_REMOVED lines=13> */
.L_x_6115:
[----:B------:R-:W-:Y:S05]  /*36370*/  BSYNC.RECONVERGENT B2 ;  /* 0x0000000000027941 */ /* 0x000fea0003800200 */
.L_x_6114:
        /* <DEDUP_REMOVED lines=13> */
.L_x_6117:
[----:B------:R-:W-:Y:S05]  /*36450*/  BSYNC.RECONVERGENT B2 ;  /* 0x0000000000027941 */ /* 0x000fea0003800200 */
.L_x_6116:
        /* <DEDUP_REMOVED lines=13> */
.L_x_6119:
[----:B------:R-:W-:Y:S05]  /*36530*/  BSYNC.RECONVERGENT B2 ;  /* 0x0000000000027941 */ /* 0x000fea0003800200 */
.L_x_6118:
        /* <DEDUP_REMOVED lines=13> */
.L_x_6121:
[----:B------:R-:W-:Y:S05]  /*36610*/  BSYNC.RECONVERGENT B2 ;  /* 0x0000000000027941 */ /* 0x000fea0003800200 */
.L_x_6120:
        /* <DEDUP_REMOVED lines=13> */
.L_x_6123:
[----:B------:R-:W-:Y:S05]  /*366f0*/  BSYNC.RECONVERGENT B2 ;  /* 0x0000000000027941 */ /* 0x000fea0003800200 */
.L_x_6122:
        /* <DEDUP_REMOVED lines=13> */
.L_x_6125:
[----:B------:R-:W-:Y:S05]  /*367d0*/  BSYNC.RECONVERGENT B2 ;  /* 0x0000000000027941 */ /* 0x000fea0003800200 */
.L_x_6124:
        /* <DEDUP_REMOVED lines=13> */
.L_x_6127:
[----:B------:R-:W-:Y:S05]  /*368b0*/  BSYNC.RECONVERGENT B2 ;  /* 0x0000000000027941 */ /* 0x000fea0003800200 */
.L_x_6126:
        /* <DEDUP_REMOVED lines=13> */
.L_x_6129:
[----:B------:R-:W-:Y:S05]  /*36990*/  BSYNC.RECONVERGENT B2 ;  /* 0x0000000000027941 */ /* 0x000fea0003800200 */
.L_x_6128:
        /* <DEDUP_REMOVED lines=13> */
.L_x_6131:
[----:B------:R-:W-:Y:S05]  /*36a70*/  BSYNC.RECONVERGENT B2 ;  /* 0x0000000000027941 */ /* 0x000fea0003800200 */
.L_x_6130:
        /* <DEDUP_REMOVED lines=13> */
.L_x_6133:
[----:B------:R-:W-:Y:S05]  /*36b50*/  BSYNC.RECONVERGENT B2 ;  /* 0x0000000000027941 */ /* 0x000fea0003800200 */
.L_x_6132:
        /* <DEDUP_REMOVED lines=13> */
.L_x_6135:
[----:B------:R-:W-:Y:S05]  /*36c30*/  BSYNC.RECONVERGENT B2 ;  /* 0x0000000000027941 */ /* 0x000fea0003800200 */
.L_x_6134:
        /* <DEDUP_REMOVED lines=13> */
.L_x_6137:
[----:B------:R-:W-:Y:S05]  /*36d10*/  BSYNC.RECONVERGENT B2 ;  /* 0x0000000000027941 */ /* 0x000fea0003800200 */
.L_x_6136:
        /* <DEDUP_REMOVED lines=13> */
.L_x_6139:
[----:B------:R-:W-:Y:S05]  /*36df0*/  BSYNC.RECONVERGENT B2 ;  /* 0x0000000000027941 */ /* 0x000fea0003800200 */
.L_x_6138:
        /* <DEDUP_REMOVED lines=13> */
.L_x_6141:
[----:B------:R-:W-:Y:S05]  /*36ed0*/  BSYNC.RECONVERGENT B2 ;  /* 0x0000000000027941 */ /* 0x000fea0003800200 */
.L_x_6140:
        /* <DEDUP_REMOVED lines=13> */
.L_x_6143:
[----:B------:R-:W-:Y:S05]  /*36fb0*/  BSYNC.RECONVERGENT B2 ;  /* 0x0000000000027941 */ /* 0x000fea0003800200 */
.L_x_6142:
        /* <DEDUP_REMOVED lines=10> */
.L_x_6081:
[----:B------:R-:W-:Y:S05]  /*37060*/  BSYNC.RECONVERGENT B1 ;  /* 0x0000000000017941 */ /* 0x000fea0003800200 */
.L_x_6080:
[----:B------:R-:W-:-:S05]  /*37070*/  IMAD.IADD R9, R9, 0x1, R2 ;  /* 0x0000000109097824 */ /* 0x000fca00078e0202 */
        /* <DEDUP_REMOVED lines=9> */
[----:B------:R-:W-:Y:S02]  /*37110*/  LEA R9, R9, UR4, 0x7 ;  /* 0x0000000409097c11 */ /* 0x000fe4000f8e38ff */
[----:B------:R-:W-:Y:S02]  /*37120*/  ISETP.GT.U32.AND P2, PT, R10, 0x1f, PT ;  /* 0x0000001f0a00780c */ /* 0x000fe40003f44070 */
[----:B-----5:R-:W-:-:S13]  /*37130*/  ISETP.GE.AND P0, PT, R4, R2, PT ;  /* 0x000000020400720c */ /* 0x020fda0003f06270 */
[----:B------:R-:W-:Y:S05]  /*37140*/  @P0 BRA `(.L_x_6145) ;  /* 0x0000000000180947 */ /* 0x000fea0003800000 */
[----:B01-34-:R-:W0:Y:S01]  /*37150*/  LDC.64 R12, c[0x0][0x380] ;  /* 0x0000e000ff0c7b82 */ /* 0x01be220000000a00 */
[----:B------:R-:W-:-:S04]  /*37160*/  IMAD R15, R11, R2, R4 ;  /* 0x000000020b0f7224 */ /* 0x000fc800078e0204 */
[----:B0-----:R-:W-:-:S06]  /*37170*/  IMAD.WIDE R12, R15, 0x4, R12 ;  /* 0x000000040f0c7825 */ /* 0x001fcc00078e020c */
[----:B------:R-:W3:Y:S01]  /*37180*/  LDG.E R12, desc[UR6][R12.64] ;  /* 0x000000060c0c7981 */ /* 0x000ee2000c1e1900 */
[----:B------:R-:W-:-:S05]  /*37190*/  IMAD R15, R0, 0x4, R9 ;  /* 0x00000004000f7824 */ /* 0x000fca00078e0209 */
[----:B---3--:R0:W-:Y:S02]  /*371a0*/  STS [R15], R12 ;  /* 0x0000000c0f007388 */ /* 0x0081e40000000800 */
.L_x_6145:
[----:B------:R-:W-:Y:S05]  /*371b0*/  BSYNC.RECONVERGENT B1 ;  /* 0x0000000000017941 */ /* 0x000fea0003800200 */
.L_x_6144:
        /* <DEDUP_REMOVED lines=13> */
.L_x_6147:
[----:B------:R-:W-:Y:S05]  /*37290*/  BSYNC.RECONVERGENT B1 ;  /* 0x0000000000017941 */ /* 0x000fea0003800200 */
.L_x_6146:
        /* <DEDUP_REMOVED lines=13> */
.L_x_6149:
[----:B------:R-:W-:Y:S05]  /*37370*/  BSYNC.RECONVERGENT B1 ;  /* 0x0000000000017941 */ /* 0x000fea0003800200 */
.L_x_6148:
        /* <DEDUP_REMOVED lines=13> */
.L_x_6151:
[----:B------:R-:W-:Y:S05]  /*37450*/  BSYNC.RECONVERGENT B1 ;  /* 0x0000000000017941 */ /* 0x000fea0003800200 */
.L_x_6150:
        /* <DEDUP_REMOVED lines=13> */
.L_x_6153:
[----:B------:R-:W-:Y:S05]  /*37530*/  BSYNC.RECONVERGENT B1 ;  /* 0x0000000000017941 */ /* 0x000fea0003800200 */
.L_x_6152:
        /* <DEDUP_REMOVED lines=13> */
.L_x_6155:
[----:B------:R-:W-:Y:S05]  /*37610*/  BSYNC.RECONVERGENT B1 ;  /* 0x0000000000017941 */ /* 0x000fea0003800200 */
.L_x_6154:
        /* <DEDUP_REMOVED lines=13> */
.L_x_6157:
[----:B------:R-:W-:Y:S05]  /*376f0*/  BSYNC.RECONVERGENT B1 ;  /* 0x0000000000017941 */ /* 0x000fea0003800200 */
.L_x_6156:
        /* <DEDUP_REMOVED lines=13> */
.L_x_6159:
[----:B------:R-:W-:Y:S05]  /*377d0*/  BSYNC.RECONVERGENT B1 ;  /* 0x0000000000017941 */ /* 0x000fea0003800200 */
.L_x_6158:
        /* <DEDUP_REMOVED lines=13> */
.L_x_6161:
[----:B------:R-:W-:Y:S05]  /*378b0*/  BSYNC.RECONVERGENT B1 ;  /* 0x0000000000017941 */ /* 0x000fea0003800200 */
.L_x_6160:
        /* <DEDUP_REMOVED lines=13> */
.L_x_6163:
[----:B------:R-:W-:Y:S05]  /*37990*/  BSYNC.RECONVERGENT B1 ;  /* 0x0000000000017941 */ /* 0x000fea0003800200 */
.L_x_6162:
        /* <DEDUP_REMOVED lines=13> */
.L_x_6165:
[----:B------:R-:W-:Y:S05]  /*37a70*/  BSYNC.RECONVERGENT B1 ;  /* 0x0000000000017941 */ /* 0x000fea0003800200 */
.L_x_6164:
        /* <DEDUP_REMOVED lines=13> */
.L_x_6167:
[----:B------:R-:W-:Y:S05]  /*37b50*/  BSYNC.RECONVERGENT B1 ;  /* 0x0000000000017941 */ /* 0x000fea0003800200 */
.L_x_6166:
        /* <DEDUP_REMOVED lines=13> */
.L_x_6169:
[----:B------:R-:W-:Y:S05]  /*37c30*/  BSYNC.RECONVERGENT B1 ;  /* 0x0000000000017941 */ /* 0x000fea0003800200 */
.L_x_6168:
        /* <DEDUP_REMOVED lines=13> */
.L_x_6171:
[----:B------:R-:W-:Y:S05]  /*37d10*/  BSYNC.RECONVERGENT B1 ;  /* 0x0000000000017941 */ /* 0x000fea0003800200 */
.L_x_6170:
        /* <DEDUP_REMOVED lines=13> */
.L_x_6173:
[----:B------:R-:W-:Y:S05]  /*37df0*/  BSYNC.RECONVERGENT B1 ;  /* 0x0000000000017941 */ /* 0x000fea0003800200 */
.L_x_6172:
        /* <DEDUP_REMOVED lines=13> */
.L_x_6175:
[----:B------:R-:W-:Y:S05]  /*37ed0*/  BSYNC.RECONVERGENT B1 ;  /* 0x0000000000017941 */ /* 0x000fea0003800200 */
.L_x_6174:
        /* <DEDUP_REMOVED lines=13> */
.L_x_6177:
[----:B------:R-:W-:Y:S05]  /*37fb0*/  BSYNC.RECONVERGENT B1 ;  /* 0x0000000000017941 */ /* 0x000fea0003800200 */
.L_x_6176:
        /* <DEDUP_REMOVED lines=13> */
.L_x_6179:
[----:B------:R-:W-:Y:S05]  /*38090*/  BSYNC.RECONVERGENT B1 ;  /* 0x0000000000017941 */ /* 0x000fea0003800200 */
.L_x_6178:
        /* <DEDUP_REMOVED lines=13> */
.L_x_6181:
[----:B------:R-:W-:Y:S05]  /*38170*/  BSYNC.RECONVERGENT B1 ;  /* 0x0000000000017941 */ /* 0x000fea0003800200 */
.L_x_6180:
        /* <DEDUP_REMOVED lines=13> */
.L_x_6183:
[----:B------:R-:W-:Y:S05]  /*38250*/  BSYNC.RECONVERGENT B1 ;  /* 0x0000000000017941 */ /* 0x000fea0003800200 */
.L_x_6182:
        /* <DEDUP_REMOVED lines=13> */
.L_x_6185:
[----:B------:R-:W-:Y:S05]  /*38330*/  BSYNC.RECONVERGENT B1 ;  /* 0x0000000000017941 */ /* 0x000fea0003800200 */
.L_x_6184:
        /* <DEDUP_REMOVED lines=13> */
.L_x_6187:
[----:B------:R-:W-:Y:S05]  /*38410*/  BSYNC.RECONVERGENT B1 ;  /* 0x0000000000017941 */ /* 0x000fea0003800200 */
.L_x_6186:
        /* <DEDUP_REMOVED lines=13> */
.L_x_6189:
[----:B------:R-:W-:Y:S05]  /*384f0*/  BSYNC.RECONVERGENT B1 ;  /* 0x0000000000017941 */ /* 0x000fea0003800200 */
.L_x_6188:
        /* <DEDUP_REMOVED lines=13> */
.L_x_6191:
[----:B------:R-:W-:Y:S05]  /*385d0*/  BSYNC.RECONVERGENT B1 ;  /* 0x0000000000017941 */ /* 0x000fea0003800200 */
.L_x_6190:
        /* <DEDUP_REMOVED lines=13> */
.L_x_6193:
[----:B------:R-:W-:Y:S05]  /*386b0*/  BSYNC.RECONVERGENT B1 ;  /* 0x0000000000017941 */ /* 0x000fea0003800200 */
.L_x_6192:
        /* <DEDUP_REMOVED lines=13> */
.L_x_6195:
[----:B------:R-:W-:Y:S05]  /*38790*/  BSYNC.RECONVERGENT B1 ;  /* 0x0000000000017941 */ /* 0x000fea0003800200 */
.L_x_6194:
        /* <DEDUP_REMOVED lines=13> */
.L_x_6197:
[----:B------:R-:W-:Y:S05]  /*38870*/  BSYNC.RECONVERGENT B1 ;  /* 0x0000000000017941 */ /* 0x000fea0003800200 */
.L_x_6196:
        /* <DEDUP_REMOVED lines=13> */
.L_x_6199:
[----:B------:R-:W-:Y:S05]  /*38950*/  BSYNC.RECONVERGENT B1 ;  /* 0x0000000000017941 */ /* 0x000fea0003800200 */
.L_x_6198:
        /* <DEDUP_REMOVED lines=13> */
.L_x_6201:
[----:B------:R-:W-:Y:S05]  /*38a30*/  BSYNC.RECONVERGENT B1 ;  /* 0x0000000000017941 */ /* 0x000fea0003800200 */
.L_x_6200:
        /* <DEDUP_REMOVED lines=13> */
.L_x_6203:
[----:B------:R-:W-:Y:S05]  /*38b10*/  BSYNC.RECONVERGENT B1 ;  /* 0x0000000000017941 */ /* 0x000fea0003800200 */
.L_x_6202:
        /* <DEDUP_REMOVED lines=13> */
.L_x_6205:
[----:B------:R-:W-:Y:S05]  /*38bf0*/  BSYNC.RECONVERGENT B1 ;  /* 0x0000000000017941 */ /* 0x000fea0003800200 */
.L_x_6204:
        /* <DEDUP_REMOVED lines=10> */
.L_x_4159:
[----:B------:R-:W-:Y:S05]  /*38ca0*/  BSYNC.RECONVERGENT B0 ;  /* 0x0000000000007941 */ /* 0x000fea0003800200 */
.L_x_4158:
        /* <DEDUP_REMOVED lines=16> */
[----:B------:R-:W-:Y:S01]  /*38db0*/  @!P1 LEA R10, R3, R2, 0x7 ;  /* 0x00000002030a9211 */ /* 0x000fe200078e38ff */
[----:B------:R-:W0:Y:S01]  /*38dc0*/  @!P1 LDC.64 R4, c[0x0][0x388] ;  /* 0x0000e200ff049b82 */ /* 0x000e220000000a00 */
[----:B------:R-:W-:-:S03]  /*38dd0*/  @!P1 IMAD R13, R7, R0, R9 ;  /* 0x00000000070d9224 */ /* 0x000fc600078e0209 */
[----:B------:R-:W2:Y:S01]  /*38de0*/  @!P1 LDS R11, [R10] ;  /* 0x000000000a0b9984 */ /* 0x000ea20000000800 */
[----:B0-----:R-:W-:-:S04]  /*38df0*/  @!P1 IMAD.WIDE R4, R13, 0x4, R4 ;  /* 0x000000040d049825 */ /* 0x001fc800078e0204 */
[----:B------:R-:W-:Y:S01]  /*38e00*/  VIADD R13, R3, UR5 ;  /* 0x00000005030d7c36 */ /* 0x000fe20008000000 */
[----:B--2---:R0:W-:Y:S04]  /*38e10*/  @!P1 STG.E desc[UR6][R4.64], R11 ;  /* 0x0000000b04009986 */ /* 0x0041e8000c101906 */
[----:B------:R-:W-:-:S13]  /*38e20*/  ISETP.GT.U32.AND P1, PT, R13, 0x1f, PT ;  /* 0x0000001f0d00780c */ /* 0x000fda0003f24070 */
[----:B0-----:R-:W-:Y:S05]  /*38e30*/  @P1 BRA `(.L_x_6207) ;  /* 0x0000001400481947 */ /* 0x001fea0003800000 */
[----:B------:R-:W-:-:S04]  /*38e40*/  IADD3 R9, PT, PT, R9, UR5, RZ ;  /* 0x0000000509097c10 */ /* 0x000fc8000fffe0ff */
[----:B------:R-:W-:-:S13]  /*38e50*/  ISETP.GE.AND P1, PT, R9, R0, PT ;  /* 0x000000000900720c */ /* 0x000fda0003f26270 */
[----:B------:R-:W-:Y:S01]  /*38e60*/  @!P1 IMAD R10, R13, 0x80, R2 ;  /* 0x000000800d0a9824 */ /* 0x000fe200078e0202 */
[----:B------:R-:W0:Y:S01]  /*38e70*/  @!P1 LDC.64 R4, c[0x0][0x388] ;  /* 0x0000e200ff049b82 */ /* 0x000e220000000a00 */
[----:B-1-34-:R-:W-:Y:S01]  /*38e80*/  @!P1 IMAD R15, R7, R0, R9 ;  /* 0x00000000070f9224 */ /* 0x01afe200078e0209 */
        /* <DEDUP_REMOVED lines=8> */
[----:B------:R-:W-:Y:S01]  /*38f10*/  @!P1 LEA R10, R13, R2, 0x7 ;  /* 0x000000020d0a9211 */ /* 0x000fe200078e38ff */
        /* <DEDUP_REMOVED lines=324> */
.L_x_6207:
[----:B------:R-:W-:Y:S05]  /*3a360*/  BSYNC.RECONVERGENT B0 ;  /* 0x0000000000007941 */ /* 0x000fea0003800200 */
.L_x_6206:
[----:B------:R-:W-:-:S04]  /*3a370*/  IADD3 R8, PT, PT, R8, UR8, RZ ;  /* 0x0000000808087c10 */ /* 0x000fc8000fffe0ff */
        /* <DEDUP_REMOVED lines=8> */
[----:B------:R-:W-:Y:S02]  /*3a400*/  LEA R13, R6, R3, 0x5 ;  /* 0x00000003060d7211 */ /* 0x000fe400078e28ff */
[----:B--2---:R-:W-:Y:S02]  /*3a410*/  LEA R2, R8, UR4, 0x2 ;  /* 0x0000000408027c11 */ /* 0x004fe4000f8e10ff */
[----:B-1-34-:R-:W-:Y:S02]  /*3a420*/  IADD3 R15, PT, PT, R3, UR5, RZ ;  /* 0x00000005030f7c10 */ /* 0x01afe4000fffe0ff */
[----:B-----5:R-:W-:-:S13]  /*3a430*/  ISETP.GE.AND P1, PT, R13, R0, PT ;  /* 0x000000000d00720c */ /* 0x020fda0003f26270 */
[----:B------:R-:W-:Y:S01]  /*3a440*/  @!P1 IMAD R9, R3, 0x80, R2 ;  /* 0x0000008003099824 */ /* 0x000fe200078e0202 */
[----:B0-----:R-:W0:Y:S01]  /*3a450*/  @!P1 LDC.64 R4, c[0x0][0x388] ;  /* 0x0000e200ff049b82 */ /* 0x001e220000000a00 */
[----:B------:R-:W-:-:S04]  /*3a460*/  @!P1 IMAD R11, R7, R0, R13 ;  /* 0x00000000070b9224 */ /* 0x000fc800078e020d */
        /* <DEDUP_REMOVED lines=10> */
[----:B------:R-:W-:Y:S02]  /*3a510*/  VIADD R15, R15, UR5 ;  /* 0x000000050f0f7c36 */ /* 0x000fe40008000000 */
        /* <DEDUP_REMOVED lines=10> */
[----:B------:R-:W-:-:S03]  /*3a5c0*/  IADD3 R15, PT, PT, R15, UR5, RZ ;  /* 0x000000050f0f7c10 */ /* 0x000fc6000fffe0ff */
        /* <DEDUP_REMOVED lines=317> */
[----:B------:R-:W-:-:S03]  /*3b9a0*/  @!P1 IMAD R11, R7, R0, R11 ;  /* 0x00000000070b9224 */ /* 0x000fc600078e020b */
[----:B------:R-:W1:Y:S01]  /*3b9b0*/  @!P1 LDS R9, [R2] ;  /* 0x0000000002099984 */ /* 0x000e620000000800 */
[----:B0-----:R-:W-:-:S05]  /*3b9c0*/  @!P1 IMAD.WIDE R4, R11, 0x4, R4 ;  /* 0x000000040b049825 */ /* 0x001fca00078e0204 */
[----:B-1----:R0:W-:Y:S02]  /*3b9d0*/  @!P1 STG.E desc[UR6][R4.64], R9 ;  /* 0x0000000904009986 */ /* 0x0021e4000c101906 */
.L_x_6209:
[----:B------:R-:W-:Y:S05]  /*3b9e0*/  BSYNC.RECONVERGENT B0 ;  /* 0x0000000000007941 */ /* 0x000fea0003800200 */
.L_x_6208:
        /* <DEDUP_REMOVED lines=9> */
[----:B------:R-:W-:Y:S01]  /*3ba80*/  IMAD R13, R6, 0x20, R3 ;  /* 0x00000020060d7824 */ /* 0x000fe200078e0203 */
[----:B--2---:R-:W-:Y:S01]  /*3ba90*/  LEA R2, R8, UR4, 0x2 ;  /* 0x0000000408027c11 */ /* 0x004fe2000f8e10ff */
[----:B-1-34-:R-:W-:-:S03]  /*3baa0*/  VIADD R15, R3, UR5 ;  /* 0x00000005030f7c36 */ /* 0x01afc60008000000 */
[----:B-----5:R-:W-:-:S13]  /*3bab0*/  ISETP.GE.AND P1, PT, R13, R0, PT ;  /* 0x000000000d00720c */ /* 0x020fda0003f26270 */
[----:B0-----:R-:W-:Y:S01]  /*3bac0*/  @!P1 LEA R9, R3, R2, 0x7 ;  /* 0x0000000203099211 */ /* 0x001fe200078e38ff */
[----:B------:R-:W0:Y:S01]  /*3bad0*/  @!P1 LDC.64 R4, c[0x0][0x388] ;  /* 0x0000e200ff049b82 */ /* 0x000e220000000a00 */
[----:B------:R-:W-:-:S04]  /*3bae0*/  @!P1 IMAD R11, R7, R0, R13 ;  /* 0x00000000070b9224 */ /* 0x000fc800078e020d */
        /* <DEDUP_REMOVED lines=343> */
.L_x_6211:
[----:B------:R-:W-:Y:S05]  /*3d060*/  BSYNC.RECONVERGENT B0 ;  /* 0x0000000000007941 */ /* 0x000fea0003800200 */
.L_x_6210:
        /* <DEDUP_REMOVED lines=13> */
[----:B0-----:R-:W-:Y:S01]  /*3d140*/  @!P1 IMAD R9, R3, 0x80, R2 ;  /* 0x0000008003099824 */ /* 0x001fe200078e0202 */
[----:B------:R-:W0:Y:S01]  /*3d150*/  @!P1 LDC.64 R4, c[0x0][0x388] ;  /* 0x0000e200ff049b82 */ /* 0x000e220000000a00 */
        /* <DEDUP_REMOVED lines=344> */
.L_x_6213:
[----:B------:R-:W-:Y:S05]  /*3e6e0*/  BSYNC.RECONVERGENT B0 ;  /* 0x0000000000007941 */ /* 0x000fea0003800200 */
.L_x_6212:
        /* <DEDUP_REMOVED lines=359> */
.L_x_6215:
[----:B------:R-:W-:Y:S05]  /*3fd60*/  BSYNC.RECONVERGENT B0 ;  /* 0x0000000000007941 */ /* 0x000fea0003800200 */
.L_x_6214:
        /* <DEDUP_REMOVED lines=359> */
.L_x_6217:
[----:B------:R-:W-:Y:S05]  /*413e0*/  BSYNC.RECONVERGENT B0 ;  /* 0x0000000000007941 */ /* 0x000fea0003800200 */
.L_x_6216:
        /* <DEDUP_REMOVED lines=359> */
.L_x_6219:
[----:B------:R-:W-:Y:S05]  /*42a60*/  BSYNC.RECONVERGENT B0 ;  /* 0x0000000000007941 */ /* 0x000fea0003800200 */
.L_x_6218:
        /* <DEDUP_REMOVED lines=359> */
.L_x_6221:
[----:B------:R-:W-:Y:S05]  /*440e0*/  BSYNC.RECONVERGENT B0 ;  /* 0x0000000000007941 */ /* 0x000fea0003800200 */
.L_x_6220:
        /* <DEDUP_REMOVED lines=359> */
.L_x_6223:
[----:B------:R-:W-:Y:S05]  /*45760*/  BSYNC.RECONVERGENT B0 ;  /* 0x0000000000007941 */ /* 0x000fea0003800200 */
.L_x_6222:
        /* <DEDUP_REMOVED lines=359> */
.L_x_6225:
[----:B------:R-:W-:Y:S05]  /*46de0*/  BSYNC.RECONVERGENT B0 ;  /* 0x0000000000007941 */ /* 0x000fea0003800200 */
.L_x_6224:
        /* <DEDUP_REMOVED lines=359> */
.L_x_6227:
[----:B------:R-:W-:Y:S05]  /*48460*/  BSYNC.RECONVERGENT B0 ;  /* 0x0000000000007941 */ /* 0x000fea0003800200 */
.L_x_6226:
        /* <DEDUP_REMOVED lines=359> */
.L_x_6229:
[----:B------:R-:W-:Y:S05]  /*49ae0*/  BSYNC.RECONVERGENT B0 ;  /* 0x0000000000007941 */ /* 0x000fea0003800200 */
.L_x_6228:
        /* <DEDUP_REMOVED lines=359> */
.L_x_6231:
[----:B------:R-:W-:Y:S05]  /*4b160*/  BSYNC.RECONVERGENT B0 ;  /* 0x0000000000007941 */ /* 0x000fea0003800200 */
.L_x_6230:
        /* <DEDUP_REMOVED lines=359> */
.L_x_6233:
[----:B------:R-:W-:Y:S05]  /*4c7e0*/  BSYNC.RECONVERGENT B0 ;  /* 0x0000000000007941 */ /* 0x000fea0003800200 */
.L_x_6232:
        /* <DEDUP_REMOVED lines=359> */
.L_x_6235:
[----:B------:R-:W-:Y:S05]  /*4de60*/  BSYNC.RECONVERGENT B0 ;  /* 0x0000000000007941 */ /* 0x000fea0003800200 */
.L_x_6234:
        /* <DEDUP_REMOVED lines=359> */
.L_x_6237:
[----:B------:R-:W-:Y:S05]  /*4f4e0*/  BSYNC.RECONVERGENT B0 ;  /* 0x0000000000007941 */ /* 0x000fea0003800200 */
.L_x_6236:
        /* <DEDUP_REMOVED lines=359> */
.L_x_6239:
[----:B------:R-:W-:Y:S05]  /*50b60*/  BSYNC.RECONVERGENT B0 ;  /* 0x0000000000007941 */ /* 0x000fea0003800200 */
.L_x_6238:
        /* <DEDUP_REMOVED lines=359> */
.L_x_6241:
[----:B------:R-:W-:Y:S05]  /*521e0*/  BSYNC.RECONVERGENT B0 ;  /* 0x0000000000007941 */ /* 0x000fea0003800200 */
.L_x_6240:
        /* <DEDUP_REMOVED lines=359> */
.L_x_6243:
[----:B------:R-:W-:Y:S05]  /*53860*/  BSYNC.RECONVERGENT B0 ;  /* 0x0000000000007941 */ /* 0x000fea0003800200 */
.L_x_6242:
        /* <DEDUP_REMOVED lines=359> */
.L_x_6245:
[----:B------:R-:W-:Y:S05]  /*54ee0*/  BSYNC.RECONVERGENT B0 ;  /* 0x0000000000007941 */ /* 0x000fea0003800200 */
.L_x_6244:
        /* <DEDUP_REMOVED lines=359> */
.L_x_6247:
[----:B------:R-:W-:Y:S05]  /*56560*/  BSYNC.RECONVERGENT B0 ;  /* 0x0000000000007941 */ /* 0x000fea0003800200 */
.L_x_6246:
        /* <DEDUP_REMOVED lines=359> */
.L_x_6249:
[----:B------:R-:W-:Y:S05]  /*57be0*/  BSYNC.RECONVERGENT B0 ;  /* 0x0000000000007941 */ /* 0x000fea0003800200 */
.L_x_6248:
        /* <DEDUP_REMOVED lines=359> */
.L_x_6251:
[----:B------:R-:W-:Y:S05]  /*59260*/  BSYNC.RECONVERGENT B0 ;  /* 0x0000000000007941 */ /* 0x000fea0003800200 */
.L_x_6250:
        /* <DEDUP_REMOVED lines=359> */
.L_x_6253:
[----:B------:R-:W-:Y:S05]  /*5a8e0*/  BSYNC.RECONVERGENT B0 ;  /* 0x0000000000007941 */ /* 0x000fea0003800200 */
.L_x_6252:
        /* <DEDUP_REMOVED lines=359> */
.L_x_6255:
[----:B------:R-:W-:Y:S05]  /*5bf60*/  BSYNC.RECONVERGENT B0 ;  /* 0x0000000000007941 */ /* 0x000fea0003800200 */
.L_x_6254:
        /* <DEDUP_REMOVED lines=359> */
.L_x_6257:
[----:B------:R-:W-:Y:S05]  /*5d5e0*/  BSYNC.RECONVERGENT B0 ;  /* 0x0000000000007941 */ /* 0x000fea0003800200 */
.L_x_6256:
        /* <DEDUP_REMOVED lines=359> */
.L_x_6259:
[----:B------:R-:W-:Y:S05]  /*5ec60*/  BSYNC.RECONVERGENT B0 ;  /* 0x0000000000007941 */ /* 0x000fea0003800200 */
.L_x_6258:
        /* <DEDUP_REMOVED lines=359> */
.L_x_6261:
[----:B------:R-:W-:Y:S05]  /*602e0*/  BSYNC.RECONVERGENT B0 ;  /* 0x0000000000007941 */ /* 0x000fea0003800200 */
.L_x_6260:
        /* <DEDUP_REMOVED lines=359> */
.L_x_6263:
[----:B------:R-:W-:Y:S05]  /*61960*/  BSYNC.RECONVERGENT B0 ;  /* 0x0000000000007941 */ /* 0x000fea0003800200 */
.L_x_6262:
        /* <DEDUP_REMOVED lines=359> */
.L_x_6265:
[----:B------:R-:W-:Y:S05]  /*62fe0*/  BSYNC.RECONVERGENT B0 ;  /* 0x0000000000007941 */ /* 0x000fea0003800200 */
.L_x_6264:
        /* <DEDUP_REMOVED lines=359> */
.L_x_6267:
[----:B------:R-:W-:Y:S05]  /*64660*/  BSYNC.RECONVERGENT B0 ;  /* 0x0000000000007941 */ /* 0x000fea0003800200 */
.L_x_6266:
[----:B------:R-:W-:-:S04]  /*64670*/  IADD3 R0, PT, PT, R8, UR8, RZ ;  /* 0x0000000808007c10 */ /* 0x000fc8000fffe0ff */
[----:B------:R-:W-:-:S13]  /*64680*/  ISETP.GT.U32.AND P1, PT, R0, 0x1f, PT ;  /* 0x0000001f0000780c */ /* 0x000fda0003f24070 */
[----:B------:R-:W-:Y:S05]  /*64690*/  @P1 EXIT ;  /* 0x000000000000194d */ /* 0x000fea0003800000 */
[----:B------:R-:W-:-:S05]  /*646a0*/  VIADD R7, R7, UR8 ;  /* 0x0000000807077c36 */ /* 0x000fca0008000000 */
[----:B------:R-:W-:-:S13]  /*646b0*/  ISETP.GE.OR P0, PT, R7, UR9, P0 ;  /* 0x0000000907007c0c */ /* 0x000fda0008706670 */
[----:B------:R-:W-:Y:S05]  /*646c0*/  @P0 EXIT ;  /* 0x000000000000094d */ /* 0x000fea0003800000 */
[----:B------:R-:W5:Y:S01]  /*646d0*/  LDCU UR8, c[0x0][0x390] ;  /* 0x00007200ff0877ac */ /* 0x000f620008000800 */
[----:B------:R-:W-:Y:S02]  /*646e0*/  LEA R8, R6, R3, 0x5 ;  /* 0x0000000306087211 */ /* 0x000fe400078e28ff */
[----:B------:R-:W-:Y:S02]  /*646f0*/  LEA R0, R0, UR4, 0x2 ;  /* 0x0000000400007c11 */ /* 0x000fe4000f8e10ff */
        /* <DEDUP_REMOVED lines=10> */
[----:B------:R-:W-:-:S05]  /*647a0*/  VIADD R8, R8, UR5 ;  /* 0x0000000508087c36 */ /* 0x000fca0008000000 */
[----:B------:R-:W-:-:S13]  /*647b0*/  ISETP.GE.AND P0, PT, R8, UR8, PT ;  /* 0x0000000808007c0c */ /* 0x000fda000bf06270 */
[C---:B------:R-:W-:Y:S01]  /*647c0*/  @!P0 LEA R4, R11.reuse, R0, 0x7 ;  /* 0x000000000b048211 */ /* 0x040fe200078e38ff */
        /* <DEDUP_REMOVED lines=329> */
[----:B------:R-:W-:Y:S05]  /*65c60*/  @P0 EXIT ;  /* 0x000000000000094d */ /* 0x000fea0003800000 */
[----:B------:R-:W-:Y:S01]  /*65c70*/  LEA R0, R11, R0, 0x7 ;  /* 0x000000000b007211 */ /* 0x000fe200078e38ff */
[----:B0-----:R-:W0:Y:S01]  /*65c80*/  LDC.64 R2, c[0x0][0x388] ;  /* 0x0000e200ff027b82 */ /* 0x001e220000000a00 */
[----:B------:R-:W-:-:S03]  /*65c90*/  IMAD R7, R7, UR8, R8 ;  /* 0x0000000807077c24 */ /* 0x000fc6000f8e0208 */
[----:B------:R-:W2:Y:S01]  /*65ca0*/  LDS R5, [R0] ;  /* 0x0000000000057984 */ /* 0x000ea20000000800 */
[----:B0-----:R-:W-:-:S05]  /*65cb0*/  IMAD.WIDE R2, R7, 0x4, R2 ;  /* 0x0000000407027825 */ /* 0x001fca00078e0202 */
[----:B--2---:R-:W-:Y:S01]  /*65cc0*/  STG.E desc[UR6][R2.64], R5 ;  /* 0x0000000502007986 */ /* 0x004fe2000c101906 */
[----:B------:R-:W-:Y:S05]  /*65cd0*/  EXIT ;  /* 0x000000000000794d */ /* 0x000fea0003800000 */
.L_x_6268:
        /* <DEDUP_REMOVED lines=10> */
.L_x_8320:


//--------------------- .text._Z26transposeNaiveColNelementsILi32ELi32EEvPfS0_ii --------------------------
	.section	.text._Z26transposeNaiveColNelementsILi32ELi32EEvPfS0_ii,"ax",@progbits
	.align	128
        .global         _Z26transposeNaiveColNelementsILi32ELi32EEvPfS0_ii
        .type           _Z26transposeNaiveColNelementsILi32ELi32EEvPfS0_ii,@function
        .size           _Z26transposeNaiveColNelementsILi32ELi32EEvPfS0_ii,(.L_x_8321 - _Z26transposeNaiveColNelementsILi32ELi32EEvPfS0_ii)
        .other          _Z26transposeNaiveColNelementsILi32ELi32EEvPfS0_ii,@"STO_CUDA_ENTRY STV_DEFAULT"
_Z26transposeNaiveColNelementsILi32ELi32EEvPfS0_ii:
.text._Z26transposeNaiveColNelementsILi32ELi32EEvPfS0_ii:
[----:B------:R-:W-:Y:S01]  /*0000*/  LDC R1, c[0x0][0x37c] ;  /* 0x0000df00ff017b82 */ /* 0x000fe20000000800 */
[----:B------:R-:W0:Y:S02]  /*0010*/  S2R R4, SR_TID.X ;  /* 0x0000000000047919 */ /* 0x000e240000002100 */
[----:B0-----:R-:W-:-:S13]  /*0020*/  ISETP.GT.U32.AND P0, PT, R4, 0x1f, PT ;  /* 0x0000001f0400780c */ /* 0x001fda0003f04070 */
[----:B------:R-:W-:Y:S05]  /*0030*/  @P0 EXIT ;  /* 0x000000000000094d */ /* 0x000fea0003800000 */
[----:B------:R-:W0:Y:S01]  /*0040*/  S2R R3, SR_CTAID.X ;  /* 0x0000000000037919 */ /* 0x000e220000002500 */
[----:B------:R-:W1:Y:S01]  /*0050*/  LDCU UR8, c[0x0][0x390] ;  /* 0x00007200ff0877ac */ /* 0x000e620008000800 */
[----:B------:R-:W2:Y:S01]  /*0060*/  LDCU UR4, c[0x0][0x364] ;  /* 0x00006c80ff0477ac */ /* 0x000ea20008000800 */
[----:B------:R-:W3:Y:S01]  /*0070*/  LDCU UR5, c[0x0][0x360] ;  /* 0x00006c00ff0577ac */ /* 0x000ee20008000800 */
[----:B0-----:R-:W-:-:S04]  /*0080*/  LEA R2, R3, R4, 0x5 ;  /* 0x0000000403027211 */ /* 0x001fc800078e28ff */
[----:B-1----:R-:W-:-:S13]  /*0090*/  ISETP.GE.AND P0, PT, R2, UR8, PT ;  /* 0x0000000802007c0c */ /* 0x002fda000bf06270 */
[----:B--23--:R-:W-:Y:S05]  /*00a0*/  @P0 EXIT ;  /* 0x000000000000094d */ /* 0x00cfea0003800000 */
[----:B------:R-:W0:Y:S01]  /*00b0*/  S2R R3, SR_TID.Y ;  /* 0x0000000000037919 */ /* 0x000e220000002200 */
[----:B------:R-:W1:Y:S01]  /*00c0*/  LDCU.64 UR6, c[0x0][0x358] ;  /* 0x00006b00ff0677ac */ /* 0x000e620008000a00 */
[----:B------:R-:W-:Y:S01]  /*00d0*/  BSSY.RECONVERGENT B0, `(.L_x_6269) ;  /* 0x0000200000007945 */ /* 0x000fe20003800200 */
[----:B------:R-:W2:Y:S01]  /*00e0*/  S2R R0, SR_CTAID.Y ;  /* 0x0000000000007919 */ /* 0x000ea20000002600 */
[----:B0-----:R-:W-:-:S13]  /*00f0*/  ISETP.GT.U32.AND P0, PT, R3, 0x1f, PT ;  /* 0x0000001f0300780c */ /* 0x001fda0003f04070 */
[----:B-12---:R-:W-:Y:S05]  /*0100*/  @P0 BRA `(.L_x_6270) ;  /* 0x0000001c00f00947 */ /* 0x006fea0003800000 */
[----:B------:R-:W0:Y:S01]  /*0110*/  LDC R5, c[0x0][0x394] ;  /* 0x0000e500ff057b82 */ /* 0x000e220000000800 */
[----:B------:R-:W-:Y:S01]  /*0120*/  LEA R10, R0, R3, 0x5 ;  /* 0x00000003000a7211 */ /* 0x000fe200078e28ff */
[----:B------:R-:W-:Y:S01]  /*0130*/  BSSY.RECONVERGENT B1, `(.L_x_6271) ;  /* 0x000000d000017945 */ /* 0x000fe20003800200 */
[----:B------:R-:W-:-:S04]  /*0140*/  IADD3 R12, PT, PT, R3, UR4, RZ ;  /* 0x00000004030c7c10 */ /* 0x000fc8000fffe0ff */
[----:B------:R-:W-:Y:S02]  /*0150*/  ISETP.GT.U32.AND P2, PT, R12, 0x1f, PT ;  /* 0x0000001f0c00780c */ /* 0x000fe40003f44070 */
[----:B0-----:R-:W-:-:S13]  /*0160*/  ISETP.GE.AND P1, PT, R10, R5, PT ;  /* 0x000000050a00720c */ /* 0x001fda0003f26270 */
[----:B------:R-:W-:Y:S05]  /*0170*/  @P1 BRA `(.L_x_6272) ;  /* 0x0000000000201947 */ /* 0x000fea0003800000 */
[----:B------:R-:W0:Y:S01]  /*0180*/  LDC.64 R6, c[0x0][0x380] ;  /* 0x0000e000ff067b82 */ /* 0x000e220000000a00 */
[----:B------:R-:W-:-:S04]  /*0190*/  IMAD R9, R2, R5, R10 ;  /* 0x0000000502097224 */ /* 0x000fc800078e020a */
[----:B0-----:R-:W-:-:S03]  /*01a0*/  IMAD.WIDE R6, R9, 0x4, R6 ;  /* 0x0000000409067825 */ /* 0x001fc600078e0206 */
[----:B------:R-:W0:Y:S03]  /*01b0*/  LDC.64 R8, c[0x0][0x388] ;  /* 0x0000e200ff087b82 */ /* 0x000e260000000a00 */
[----:B------:R-:W2:Y:S01]  /*01c0*/  LDG.E R7, desc[UR6][R6.64] ;  /* 0x0000000606077981 */ /* 0x000ea2000c1e1900 */
[----:B------:R-:W-:-:S04]  /*01d0*/  IMAD R11, R10, UR8, R2 ;  /* 0x000000080a0b7c24 */ /* 0x000fc8000f8e0202 */
[----:B0-----:R-:W-:-:S05]  /*01e0*/  IMAD.WIDE R8, R11, 0x4, R8 ;  /* 0x000000040b087825 */ /* 0x001fca00078e0208 */
[----:B--2---:R0:W-:Y:S02]  /*01f0*/  STG.E desc[UR6][R8.64], R7 ;  /* 0x0000000708007986 */ /* 0x0041e4000c101906 */
.L_x_6272:
[----:B------:R-:W-:Y:S05]  /*0200*/  BSYNC.RECONVERGENT B1 ;  /* 0x0000000000017941 */ /* 0x000fea0003800200 */
.L_x_6271:
[----:B------:R-:W-:Y:S05]  /*0210*/  @P2 BRA `(.L_x_6270) ;  /* 0x0000001c00ac2947 */ /* 0x000fea0003800000 */
[----:B------:R-:W-:Y:S01]  /*0220*/  IADD3 R10, PT, PT, R10, UR4, RZ ;  /* 0x000000040a0a7c10 */ /* 0x000fe2000fffe0ff */
[----:B------:R-:W-:Y:S01]  /*0230*/  BSSY.RECONVERGENT B1, `(.L_x_6273) ;  /* 0x000000d000017945 */ /* 0x000fe20003800200 */
[----:B------:R-:W-:Y:S02]  /*0240*/  IADD3 R12, PT, PT, R12, UR4, RZ ;  /* 0x000000040c0c7c10 */ /* 0x000fe4000fffe0ff */
[----:B------:R-:W-:Y:S02]  /*0250*/  ISETP.GE.AND P1, PT, R10, R5, PT ;  /* 0x000000050a00720c */ /* 0x000fe40003f26270 */
[----:B------:R-:W-:-:S11]  /*0260*/  ISETP.GT.U32.AND P2, PT, R12, 0x1f, PT ;  /* 0x0000001f0c00780c */ /* 0x000fd60003f44070 */
[----:B------:R-:W-:Y:S05]  /*0270*/  @P1 BRA `(.L_x_6274) ;  /* 0x0000000000201947 */ /* 0x000fea0003800000 */
[----:B0-----:R-:W0:Y:S01]  /*0280*/  LDC.64 R6, c[0x0][0x380] ;  /* 0x0000e000ff067b82 */ /* 0x001e220000000a00 */
[----:B------:R-:W-:-:S04]  /*0290*/  IMAD R9, R2, R5, R10 ;  /* 0x0000000502097224 */ /* 0x000fc800078e020a */
[----:B0-----:R-:W-:-:S03]  /*02a0*/  IMAD.WIDE R6, R9, 0x4, R6 ;  /* 0x0000000409067825 */ /* 0x001fc600078e0206 */
[----:B------:R-:W0:Y:S03]  /*02b0*/  LDC.64 R8, c[0x0][0x388] ;  /* 0x0000e200ff087b82 */ /* 0x000e260000000a00 */
[----:B------:R-:W2:Y:S01]  /*02c0*/  LDG.E R7, desc[UR6][R6.64] ;  /* 0x0000000606077981 */ /* 0x000ea2000c1e1900 */
[----:B------:R-:W-:-:S04]  /*02d0*/  IMAD R11, R10, UR8, R2 ;  /* 0x000000080a0b7c24 */ /* 0x000fc8000f8e0202 */
[----:B0-----:R-:W-:-:S05]  /*02e0*/  IMAD.WIDE R8, R11, 0x4, R8 ;  /* 0x000000040b087825 */ /* 0x001fca00078e0208 */
[----:B--2---:R1:W-:Y:S02]  /*02f0*/  STG.E desc[UR6][R8.64], R7 ;  /* 0x0000000708007986 */ /* 0x0043e4000c101906 */
.L_x_6274:
[----:B------:R-:W-:Y:S05]  /*0300*/  BSYNC.RECONVERGENT B1 ;  /* 0x0000000000017941 */ /* 0x000fea0003800200 */
.L_x_6273:
[----:B------:R-:W-:Y:S05]  /*0310*/  @P2 BRA `(.L_x_6270) ;  /* 0x0000001c006c2947 */ /* 0x000fea0003800000 */
[----:B------:R-:W-:Y:S01]  /*0320*/  IADD3 R10, PT, PT, R10, UR4, RZ ;  /* 0x000000040a0a7c10 */ /* 0x000fe2000fffe0ff */
[----:B------:R-:W-:Y:S01]  /*0330*/  BSSY.RECONVERGENT B1, `(.L_x_6275) ;  /* 0x000000d000017945 */ /* 0x000fe20003800200 */
[----:B------:R-:W-:Y:S02]  /*0340*/  IADD3 R12, PT, PT, R12, UR4, RZ ;  /* 0x000000040c0c7c10 */ /* 0x000fe4000fffe0ff */
[----:B------:R-:W-:Y:S02]  /*0350*/  ISETP.GE.AND P1, PT, R10, R5, PT ;  /* 0x000000050a00720c */ /* 0x000fe40003f26270 */
[----:B------:R-:W-:-:S11]  /*0360*/  ISETP.GT.U32.AND P2, PT, R12, 0x1f, PT ;  /* 0x0000001f0c00780c */ /* 0x000fd60003f44070 */
[----:B------:R-:W-:Y:S05]  /*0370*/  @P1 BRA `(.L_x_6276) ;  /* 0x0000000000201947 */ /* 0x000fea0003800000 */
[----:B01----:R-:W0:Y:S01]  /*0380*/  LDC.64 R6, c[0x0][0x380] ;  /* 0x0000e000ff067b82 */ /* 0x003e220000000a00 */
[----:B------:R-:W-:-:S04]  /*0390*/  IMAD R9, R2, R5, R10 ;  /* 0x0000000502097224 */ /* 0x000fc800078e020a */
[----:B0-----:R-:W-:-:S03]  /*03a0*/  IMAD.WIDE R6, R9, 0x4, R6 ;  /* 0x0000000409067825 */ /* 0x001fc600078e0206 */
[----:B------:R-:W0:Y:S03]  /*03b0*/  LDC.64 R8, c[0x0][0x388] ;  /* 0x0000e200ff087b82 */ /* 0x000e260000000a00 */
[----:B------:R-:W2:Y:S01]  /*03c0*/  LDG.E R7, desc[UR6][R6.64] ;  /* 0x0000000606077981 */ /* 0x000ea2000c1e1900 */
[----:B------:R-:W-:-:S04]  /*03d0*/  IMAD R11, R10, UR8, R2 ;  /* 0x000000080a0b7c24 */ /* 0x000fc8000f8e0202 */
[----:B0-----:R-:W-:-:S05]  /*03e0*/  IMAD.WIDE R8, R11, 0x4, R8 ;  /* 0x000000040b087825 */ /* 0x001fca00078e0208 */
[----:B--2---:R2:W-:Y:S02]  /*03f0*/  STG.E desc[UR6][R8.64], R7 ;  /* 0x0000000708007986 */ /* 0x0045e4000c101906 */
.L_x_6276:
[----:B------:R-:W-:Y:S05]  /*0400*/  BSYNC.RECONVERGENT B1 ;  /* 0x0000000000017941 */ /* 0x000fea0003800200 */
.L_x_6275:
[----:B------:R-:W-:Y:S05]  /*0410*/  @P2 BRA `(.L_x_6270) ;  /* 0x0000001c002c2947 */ /* 0x000fea0003800000 */
[----:B------:R-:W-:Y:S01]  /*0420*/  IADD3 R10, PT, PT, R10, UR4, RZ ;  /* 0x000000040a0a7c10 */ /* 0x000fe2000fffe0ff */
[----:B------:R-:W-:Y:S01]  /*0430*/  BSSY.RECONVERGENT B1, `(.L_x_6277) ;  /* 0x000000d000017945 */ /* 0x000fe20003800200 */
[----:B------:R-:W-:Y:S02]  /*0440*/  IADD3 R12, PT, PT, R12, UR4, RZ ;  /* 0x000000040c0c7c10 */ /* 0x000fe4000fffe0ff */
[----:B------:R-:W-:Y:S02]  /*0450*/  ISETP.GE.AND P1, PT, R10, R5, PT ;  /* 0x000000050a00720c */ /* 0x000fe40003f26270 */
[----:B------:R-:W-:-:S11]  /*0460*/  ISETP.GT.U32.AND P2, PT, R12, 0x1f, PT ;  /* 0x0000001f0c00780c */ /* 0x000fd60003f44070 */
[----:B------:R-:W-:Y:S05]  /*0470*/  @P1 BRA `(.L_x_6278) ;  /* 0x0000000000201947 */ /* 0x000fea0003800000 */
[----:B012---:R-:W0:Y:S01]  /*0480*/  LDC.64 R6, c[0x0][0x380] ;  /* 0x0000e000ff067b82 */ /* 0x007e220000000a00 */
[----:B------:R-:W-:-:S04]  /*0490*/  IMAD R9, R2, R5, R10 ;  /* 0x0000000502097224 */ /* 0x000fc800078e020a */
[----:B0-----:R-:W-:-:S03]  /*04a0*/  IMAD.WIDE R6, R9, 0x4, R6 ;  /* 0x0000000409067825 */ /* 0x001fc600078e0206 */
[----:B------:R-:W0:Y:S03]  /*04b0*/  LDC.64 R8, c[0x0][0x388] ;  /* 0x0000e200ff087b82 */ /* 0x000e260000000a00 */
[----:B------:R-:W2:Y:S01]  /*04c0*/  LDG.E R7, desc[UR6][R6.64] ;  /* 0x0000000606077981 */ /* 0x000ea2000c1e1900 */
[----:B------:R-:W-:-:S04]  /*04d0*/  IMAD R11, R10, UR8, R2 ;  /* 0x000000080a0b7c24 */ /* 0x000fc8000f8e0202 */
[----:B0-----:R-:W-:-:S05]  /*04e0*/  IMAD.WIDE R8, R11, 0x4, R8 ;  /* 0x000000040b087825 */ /* 0x001fca00078e0208 */
[----:B--2---:R3:W-:Y:S02]  /*04f0*/  STG.E desc[UR6][R8.64], R7 ;  /* 0x0000000708007986 */ /* 0x0047e4000c101906 */
.L_x_6278:
[----:B------:R-:W-:Y:S05]  /*0500*/  BSYNC.RECONVERGENT B1 ;  /* 0x0000000000017941 */ /* 0x000fea0003800200 */
.L_x_6277:
[----:B------:R-:W-:Y:S05]  /*0510*/  @P2 BRA `(.L_x_6270) ;  /* 0x0000001800ec2947 */ /* 0x000fea0003800000 */
[----:B------:R-:W-:Y:S01]  /*0520*/  IADD3 R10, PT, PT, R10, UR4, RZ ;  /* 0x000000040a0a7c10 */ /* 0x000fe2000fffe0ff */
[----:B------:R-:W-:Y:S01]  /*0530*/  BSSY.RECONVERGENT B1, `(.L_x_6279) ;  /* 0x000000d000017945 */ /* 0x000fe20003800200 */
[----:B------:R-:W-:Y:S02]  /*0540*/  IADD3 R12, PT, PT, R12, UR4, RZ ;  /* 0x000000040c0c7c10 */ /* 0x000fe4000fffe0ff */
[----:B------:R-:W-:Y:S02]  /*0550*/  ISETP.GE.AND P1, PT, R10, R5, PT ;  /* 0x000000050a00720c */ /* 0x000fe40003f26270 */
[----:B------:R-:W-:-:S11]  /*0560*/  ISETP.GT.U32.AND P2, PT, R12, 0x1f, PT ;  /* 0x0000001f0c00780c */ /* 0x000fd60003f44070 */
[----:B------:R-:W-:Y:S05]  /*0570*/  @P1 BRA `(.L_x_6280) ;  /* 0x0000000000201947 */ /* 0x000fea0003800000 */
[----:B0123--:R-:W0:Y:S01]  /*0580*/  LDC.64 R6, c[0x0][0x380] ;  /* 0x0000e000ff067b82 */ /* 0x00fe220000000a00 */
[----:B------:R-:W-:-:S04]  /*0590*/  IMAD R9, R2, R5, R10 ;  /* 0x0000000502097224 */ /* 0x000fc800078e020a */
[----:B0-----:R-:W-:-:S03]  /*05a0*/  IMAD.WIDE R6, R9, 0x4, R6 ;  /* 0x0000000409067825 */ /* 0x001fc600078e0206 */
[----:B------:R-:W0:Y:S03]  /*05b0*/  LDC.64 R8, c[0x0][0x388] ;  /* 0x0000e200ff087b82 */ /* 0x000e260000000a00 */
[----:B------:R-:W2:Y:S01]  /*05c0*/  LDG.E R7, desc[UR6][R6.64] ;  /* 0x0000000606077981 */ /* 0x000ea2000c1e1900 */
[----:B------:R-:W-:-:S04]  /*05d0*/  IMAD R11, R10, UR8, R2 ;  /* 0x000000080a0b7c24 */ /* 0x000fc8000f8e0202 */
[----:B0-----:R-:W-:-:S05]  /*05e0*/  IMAD.WIDE R8, R11, 0x4, R8 ;  /* 0x000000040b087825 */ /* 0x001fca00078e0208 */
[----:B--2---:R4:W-:Y:S02]  /*05f0*/  STG.E desc[UR6][R8.64], R7 ;  /* 0x0000000708007986 */ /* 0x0049e4000c101906 */
.L_x_6280:
[----:B------:R-:W-:Y:S05]  /*0600*/  BSYNC.RECONVERGENT B1 ;  /* 0x0000000000017941 */ /* 0x000fea0003800200 */
.L_x_6279:
[----:B------:R-:W-:Y:S05]  /*0610*/  @P2 BRA `(.L_x_6270) ;  /* 0x0000001800ac2947 */ /* 0x000fea0003800000 */
[----:B------:R-:W-:Y:S01]  /*0620*/  IADD3 R10, PT, PT, R10, UR4, RZ ;  /* 0x000000040a0a7c10 */ /* 0x000fe2000fffe0ff */
[----:B------:R-:W-:Y:S01]  /*0630*/  BSSY.RECONVERGENT B1, `(.L_x_6281) ;  /* 0x000000d000017945 */ /* 0x000fe20003800200 */
[----:B------:R-:W-:Y:S02]  /*0640*/  IADD3 R12, PT, PT, R12, UR4, RZ ;  /* 0x000000040c0c7c10 */ /* 0x000fe4000fffe0ff */
[----:B------:R-:W-:Y:S02]  /*0650*/  ISETP.GE.AND P1, PT, R10, R5, PT ;  /* 0x000000050a00720c */ /* 0x000fe40003f26270 */
[----:B------:R-:W-:-:S11]  /*0660*/  ISETP.GT.U32.AND P2, PT, R12, 0x1f, PT ;  /* 0x0000001f0c00780c */ /* 0x000fd60003f44070 */
[----:B------:R-:W-:Y:S05]  /*0670*/  @P1 BRA `(.L_x_6282) ;  /* 0x0000000000201947 */ /* 0x000fea0003800000 */
[----:B01234-:R-:W0:Y:S01]  /*0680*/  LDC.64 R6, c[0x0][0x380] ;  /* 0x0000e000ff067b82 */ /* 0x01fe220000000a00 */
[----:B------:R-:W-:-:S04]  /*0690*/  IMAD R9, R2, R5, R10 ;  /* 0x0000000502097224 */ /* 0x000fc800078e020a */
[----:B0-----:R-:W-:-:S03]  /*06a0*/  IMAD.WIDE R6, R9, 0x4, R6 ;  /* 0x0000000409067825 */ /* 0x001fc600078e0206 */
[----:B------:R-:W0:Y:S03]  /*06b0*/  LDC.64 R8, c[0x0][0x388] ;  /* 0x0000e200ff087b82 */ /* 0x000e260000000a00 */
[----:B------:R-:W2:Y:S01]  /*06c0*/  LDG.E R7, desc[UR6][R6.64] ;  /* 0x0000000606077981 */ /* 0x000ea2000c1e1900 */
[----:B------:R-:W-:-:S04]  /*06d0*/  IMAD R11, R10, UR8, R2 ;  /* 0x000000080a0b7c24 */ /* 0x000fc8000f8e0202 */
[----:B0-----:R-:W-:-:S05]  /*06e0*/  IMAD.WIDE R8, R11, 0x4, R8 ;  /* 0x000000040b087825 */ /* 0x001fca00078e0208 */
[----:B--2---:R0:W-:Y:S02]  /*06f0*/  STG.E desc[UR6][R8.64], R7 ;  /* 0x0000000708007986 */ /* 0x0041e4000c101906 */
.L_x_6282:
[----:B------:R-:W-:Y:S05]  /*0700*/  BSYNC.RECONVERGENT B1 ;  /* 0x0000000000017941 */ /* 0x000fea0003800200 */
.L_x_6281:
        /* <DEDUP_REMOVED lines=15> */
.L_x_6284:
[----:B------:R-:W-:Y:S05]  /*0800*/  BSYNC.RECONVERGENT B1 ;  /* 0x0000000000017941 */ /* 0x000fea0003800200 */
.L_x_6283:
        /* <DEDUP_REMOVED lines=15> */
.L_x_6286:
[----:B------:R-:W-:Y:S05]  /*0900*/  BSYNC.RECONVERGENT B1 ;  /* 0x0000000000017941 */ /* 0x000fea0003800200 */
.L_x_6285:
        /* <DEDUP_REMOVED lines=15> */
.L_x_6288:
[----:B------:R-:W-:Y:S05]  /*0a00*/  BSYNC.RECONVERGENT B1 ;  /* 0x0000000000017941 */ /* 0x000fea0003800200 */
.L_x_6287:
        /* <DEDUP_REMOVED lines=15> */
.L_x_6290:
[----:B------:R-:W-:Y:S05]  /*0b00*/  BSYNC.RECONVERGENT B1 ;  /* 0x0000000000017941 */ /* 0x000fea0003800200 */
.L_x_6289:
        /* <DEDUP_REMOVED lines=15> */
.L_x_6292:
[----:B------:R-:W-:Y:S05]  /*0c00*/  BSYNC.RECONVERGENT B1 ;  /* 0x0000000000017941 */ /* 0x000fea0003800200 */
.L_x_6291:
        /* <DEDUP_REMOVED lines=15> */
.L_x_6294:
[----:B------:R-:W-:Y:S05]  /*0d00*/  BSYNC.RECONVERGENT B1 ;  /* 0x0000000000017941 */ /* 0x000fea0003800200 */
.L_x_6293:
        /* <DEDUP_REMOVED lines=15> */
.L_x_6296:
[----:B------:R-:W-:Y:S05]  /*0e00*/  BSYNC.RECONVERGENT B1 ;  /* 0x0000000000017941 */ /* 0x000fea0003800200 */
.L_x_6295:
        /* <DEDUP_REMOVED lines=15> */
.L_x_6298:
[----:B------:R-:W-:Y:S05]  /*0f00*/  BSYNC.RECONVERGENT B1 ;  /* 0x0000000000017941 */ /* 0x000fea0003800200 */
.L_x_6297:
        /* <DEDUP_REMOVED lines=15> */
.L_x_6300:
[----:B------:R-:W-:Y:S05]  /*1000*/  BSYNC.RECONVERGENT B1 ;  /* 0x0000000000017941 */ /* 0x000fea0003800200 */
.L_x_6299:
        /* <DEDUP_REMOVED lines=15> */
.L_x_6302:
[----:B------:R-:W-:Y:S05]  /*1100*/  BSYNC.RECONVERGENT B1 ;  /* 0x0000000000017941 */ /* 0x000fea0003800200 */
.L_x_6301:
        /* <DEDUP_REMOVED lines=15> */
.L_x_6304:
[----:B------:R-:W-:Y:S05]  /*1200*/  BSYNC.RECONVERGENT B1 ;  /* 0x0000000000017941 */ /* 0x000fea0003800200 */
.L_x_6303:
        /* <DEDUP_REMOVED lines=15> */
.L_x_6306:
[----:B------:R-:W-:Y:S05]  /*1300*/  BSYNC.RECONVERGENT B1 ;  /* 0x0000000000017941 */ /* 0x000fea0003800200 */
.L_x_6305:
        /* <DEDUP_REMOVED lines=15> */
.L_x_6308:
[----:B------:R-:W-:Y:S05]  /*1400*/  BSYNC.RECONVERGENT B1 ;  /* 0x0000000000017941 */ /* 0x000fea0003800200 */
.L_x_6307:
        /* <DEDUP_REMOVED lines=15> */
.L_x_6310:
[----:B------:R-:W-:Y:S05]  /*1500*/  BSYNC.RECONVERGENT B1 ;  /* 0x0000000000017941 */ /* 0x000fea0003800200 */
.L_x_6309:
        /* <DEDUP_REMOVED lines=15> */
.L_x_6312:
[----:B------:R-:W-:Y:S05]  /*1600*/  BSYNC.RECONVERGENT B1 ;  /* 0x0000000000017941 */ /* 0x000fea0003800200 */
.L_x_6311:
        /* <DEDUP_REMOVED lines=15> */
.L_x_6314:
[----:B------:R-:W-:Y:S05]  /*1700*/  BSYNC.RECONVERGENT B1 ;  /* 0x0000000000017941 */ /* 0x000fea0003800200 */
.L_x_6313:
        /* <DEDUP_REMOVED lines=15> */
.L_x_6316:
[----:B------:R-:W-:Y:S05]  /*1800*/  BSYNC.RECONVERGENT B1 ;  /* 0x0000000000017941 */ /* 0x000fea0003800200 */
.L_x_6315:
        /* <DEDUP_REMOVED lines=15> */
.L_x_6318:
[----:B------:R-:W-:Y:S05]  /*1900*/  BSYNC.RECONVERGENT B1 ;  /* 0x0000000000017941 */ /* 0x000fea0003800200 */
.L_x_6317:
        /* <DEDUP_REMOVED lines=15> */
.L_x_6320:
[----:B------:R-:W-:Y:S05]  /*1a00*/  BSYNC.RECONVERGENT B1 ;  /* 0x0000000000017941 */ /* 0x000fea0003800200 */
.L_x_6319:
        /* <DEDUP_REMOVED lines=15> */
.L_x_6322:
[----:B------:R-:W-:Y:S05]  /*1b00*/  BSYNC.RECONVERGENT B1 ;  /* 0x0000000000017941 */ /* 0x000fea0003800200 */
.L_x_6321:
        /* <DEDUP_REMOVED lines=15> */
.L_x_6324:
[----:B------:R-:W-:Y:S05]  /*1c00*/  BSYNC.RECONVERGENT B1 ;  /* 0x0000000000017941 */ /* 0x000fea0003800200 */
.L_x_6323:
        /* <DEDUP_REMOVED lines=15> */
.L_x_6326:
[----:B------:R-:W-:Y:S05]  /*1d00*/  BSYNC.RECONVERGENT B1 ;  /* 0x0000000000017941 */ /* 0x000fea0003800200 */
.L_x_6325:
        /* <DEDUP_REMOVED lines=15> */
.L_x_6328:
[----:B------:R-:W-:Y:S05]  /*1e00*/  BSYNC.RECONVERGENT B1 ;  /* 0x0000000000017941 */ /* 0x000fea0003800200 */
.L_x_6327:
        /* <DEDUP_REMOVED lines=15> */
.L_x_6330:
[----:B------:R-:W-:Y:S05]  /*1f00*/  BSYNC.RECONVERGENT B1 ;  /* 0x0000000000017941 */ /* 0x000fea0003800200 */
.L_x_6329:
        /* <DEDUP_REMOVED lines=15> */
.L_x_6332:
[----:B------:R-:W-:Y:S05]  /*2000*/  BSYNC.RECONVERGENT B1 ;  /* 0x0000000000017941 */ /* 0x000fea0003800200 */
.L_x_6331:
[----:B------:R-:W-:Y:S05]  /*2010*/  @P2 BRA `(.L_x_6270) ;  /* 0x00000000002c2947 */ /* 0x000fea0003800000 */
[----:B------:R-:W-:-:S05]  /*2020*/  VIADD R10, R10, UR4 ;  /* 0x000000040a0a7c36 */ /* 0x000fca0008000000 */
[----:B------:R-:W-:-:S13]  /*2030*/  ISETP.GE.AND P1, PT, R10, R5, PT ;  /* 0x000000050a00720c */ /* 0x000fda0003f26270 */
[----:B------:R-:W-:Y:S05]  /*2040*/  @P1 BRA `(.L_x_6270) ;  /* 0x0000000000201947 */ /* 0x000fea0003800000 */
[----:B01234-:R-:W0:Y:S01]  /*2050*/  LDC.64 R6, c[0x0][0x380] ;  /* 0x0000e000ff067b82 */ /* 0x01fe220000000a00 */
[----:B------:R-:W-:-:S07]  /*2060*/  IMAD R5, R2, R5, R10 ;  /* 0x0000000502057224 */ /* 0x000fce00078e020a */
[----:B------:R-:W1:Y:S01]  /*2070*/  LDC.64 R8, c[0x0][0x388] ;  /* 0x0000e200ff087b82 */ /* 0x000e620000000a00 */
[----:B0-----:R-:W-:-:S06]  /*2080*/  IMAD.WIDE R6, R5, 0x4, R6 ;  /* 0x0000000405067825 */ /* 0x001fcc00078e0206 */
[----:B------:R-:W2:Y:S01]  /*2090*/  LDG.E R7, desc[UR6][R6.64] ;  /* 0x0000000606077981 */ /* 0x000ea2000c1e1900 */
[----:B------:R-:W-:-:S04]  /*20a0*/  IMAD R5, R10, UR8, R2 ;  /* 0x000000080a057c24 */ /* 0x000fc8000f8e0202 */
[----:B-1----:R-:W-:-:S05]  /*20b0*/  IMAD.WIDE R8, R5, 0x4, R8 ;  /* 0x0000000405087825 */ /* 0x002fca00078e0208 */
[----:B--2---:R0:W-:Y:S02]  /*20c0*/  STG.E desc[UR6][R8.64], R7 ;  /* 0x0000000708007986 */ /* 0x0041e4000c101906 */
.L_x_6270:
[----:B------:R-:W-:Y:S05]  /*20d0*/  BSYNC.RECONVERGENT B0 ;  /* 0x0000000000007941 */ /* 0x000fea0003800200 */
.L_x_6269:
[----:B------:R-:W-:-:S04]  /*20e0*/  IADD3 R4, PT, PT, R4, UR5, RZ ;  /* 0x0000000504047c10 */ /* 0x000fc8000fffe0ff */
        /* <DEDUP_REMOVED lines=9> */
[----:B------:R-:W-:Y:S01]  /*2180*/  BSSY.RECONVERGENT B1, `(.L_x_6335) ;  /* 0x000000d000017945 */ /* 0x000fe20003800200 */
[----:B------:R-:W-:-:S04]  /*2190*/  IADD3 R12, PT, PT, R3, UR4, RZ ;  /* 0x00000004030c7c10 */ /* 0x000fc8000fffe0ff */
[----:B------:R-:W-:Y:S02]  /*21a0*/  ISETP.GT.U32.AND P2, PT, R12, 0x1f, PT ;  /* 0x0000001f0c00780c */ /* 0x000fe40003f44070 */
[----:B-----5:R-:W-:-:S13]  /*21b0*/  ISETP.GE.AND P1, PT, R10, R5, PT ;  /* 0x000000050a00720c */ /* 0x020fda0003f26270 */
        /* <DEDUP_REMOVED lines=9> */
.L_x_6336:
[----:B------:R-:W-:Y:S05]  /*2250*/  BSYNC.RECONVERGENT B1 ;  /* 0x0000000000017941 */ /* 0x000fea0003800200 */
.L_x_6335:
        /* <DEDUP_REMOVED lines=15> */
.L_x_6338:
[----:B------:R-:W-:Y:S05]  /*2350*/  BSYNC.RECONVERGENT B1 ;  /* 0x0000000000017941 */ /* 0x000fea0003800200 */
.L_x_6337:
        /* <DEDUP_REMOVED lines=15> */
.L_x_6340:
[----:B------:R-:W-:Y:S05]  /*2450*/  BSYNC.RECONVERGENT B1 ;  /* 0x0000000000017941 */ /* 0x000fea0003800200 */
.L_x_6339:
        /* <DEDUP_REMOVED lines=15> */
.L_x_6342:
[----:B------:R-:W-:Y:S05]  /*2550*/  BSYNC.RECONVERGENT B1 ;  /* 0x0000000000017941 */ /* 0x000fea0003800200 */
.L_x_6341:
        /* <DEDUP_REMOVED lines=15> */
.L_x_6344:
[----:B------:R-:W-:Y:S05]  /*2650*/  BSYNC.RECONVERGENT B1 ;  /* 0x0000000000017941 */ /* 0x000fea0003800200 */
.L_x_6343:
        /* <DEDUP_REMOVED lines=15> */
.L_x_6346:
[----:B------:R-:W-:Y:S05]  /*2750*/  BSYNC.RECONVERGENT B1 ;  /* 0x0000000000017941 */ /* 0x000fea0003800200 */
.L_x_6345:
        /* <DEDUP_REMOVED lines=15> */
.L_x_6348:
[----:B------:R-:W-:Y:S05]  /*2850*/  BSYNC.RECONVERGENT B1 ;  /* 0x0000000000017941 */ /* 0x000fea0003800200 */
.L_x_6347:
        /* <DEDUP_REMOVED lines=15> */
.L_x_6350:
[----:B------:R-:W-:Y:S05]  /*2950*/  BSYNC.RECONVERGENT B1 ;  /* 0x0000000000017941 */ /* 0x000fea0003800200 */
.L_x_6349:
        /* <DEDUP_REMOVED lines=15> */
.L_x_6352:
[----:B------:R-:W-:Y:S05]  /*2a50*/  BSYNC.RECONVERGENT B1 ;  /* 0x0000000000017941 */ /* 0x000fea0003800200 */
.L_x_6351:
        /* <DEDUP_REMOVED lines=15> */
.L_x_6354:
[----:B------:R-:W-:Y:S05]  /*2b50*/  BSYNC.RECONVERGENT B1 ;  /* 0x0000000000017941 */ /* 0x000fea0003800200 */
.L_x_6353:
        /* <DEDUP_REMOVED lines=15> */
.L_x_6356:
[----:B------:R-:W-:Y:S05]  /*2c50*/  BSYNC.RECONVERGENT B1 ;  /* 0x0000000000017941 */ /* 0x000fea0003800200 */
.L_x_6355:
        /* <DEDUP_REMOVED lines=15> */
.L_x_6358:
[----:B------:R-:W-:Y:S05]  /*2d50*/  BSYNC.RECONVERGENT B1 ;  /* 0x0000000000017941 */ /* 0x000fea0003800200 */
.L_x_6357:
        /* <DEDUP_REMOVED lines=15> */
.L_x_6360:
[----:B------:R-:W-:Y:S05]  /*2e50*/  BSYNC.RECONVERGENT B1 ;  /* 0x0000000000017941 */ /* 0x000fea0003800200 */
.L_x_6359:
        /* <DEDUP_REMOVED lines=15> */
.L_x_6362:
[----:B------:R-:W-:Y:S05]  /*2f50*/  BSYNC.RECONVERGENT B1 ;  /* 0x0000000000017941 */ /* 0x000fea0003800200 */
.L_x_6361:
        /* <DEDUP_REMOVED lines=15> */
.L_x_6364:
[----:B------:R-:W-:Y:S05]  /*3050*/  BSYNC.RECONVERGENT B1 ;  /* 0x0000000000017941 */ /* 0x000fea0003800200 */
.L_x_6363:
        /* <DEDUP_REMOVED lines=15> */
.L_x_6366:
[----:B------:R-:W-:Y:S05]  /*3150*/  BSYNC.RECONVERGENT B1 ;  /* 0x0000000000017941 */ /* 0x000fea0003800200 */
.L_x_6365:
        /* <DEDUP_REMOVED lines=15> */
.L_x_6368:
[----:B------:R-:W-:Y:S05]  /*3250*/  BSYNC.RECONVERGENT B1 ;  /* 0x0000000000017941 */ /* 0x000fea0003800200 */
.L_x_6367:
        /* <DEDUP_REMOVED lines=15> */
.L_x_6370:
[----:B------:R-:W-:Y:S05]  /*3350*/  BSYNC.RECONVERGENT B1 ;  /* 0x0000000000017941 */ /* 0x000fea0003800200 */
.L_x_6369:
        /* <DEDUP_REMOVED lines=15> */
.L_x_6372:
[----:B------:R-:W-:Y:S05]  /*3450*/  BSYNC.RECONVERGENT B1 ;  /* 0x0000000000017941 */ /* 0x000fea0003800200 */
.L_x_6371:
        /* <DEDUP_REMOVED lines=15> */
.L_x_6374:
[----:B------:R-:W-:Y:S05]  /*3550*/  BSYNC.RECONVERGENT B1 ;  /* 0x0000000000017941 */ /* 0x000fea0003800200 */
.L_x_6373:
        /* <DEDUP_REMOVED lines=15> */
.L_x_6376:
[----:B------:R-:W-:Y:S05]  /*3650*/  BSYNC.RECONVERGENT B1 ;  /* 0x0000000000017941 */ /* 0x000fea0003800200 */
.L_x_6375:
        /* <DEDUP_REMOVED lines=15> */
.L_x_6378:
[----:B------:R-:W-:Y:S05]  /*3750*/  BSYNC.RECONVERGENT B1 ;  /* 0x0000000000017941 */ /* 0x000fea0003800200 */
.L_x_6377:
        /* <DEDUP_REMOVED lines=15> */
.L_x_6380:
[----:B------:R-:W-:Y:S05]  /*3850*/  BSYNC.RECONVERGENT B1 ;  /* 0x0000000000017941 */ /* 0x000fea0003800200 */
.L_x_6379:
        /* <DEDUP_REMOVED lines=15> */
.L_x_6382:
[----:B------:R-:W-:Y:S05]  /*3950*/  BSYNC.RECONVERGENT B1 ;  /* 0x0000000000017941 */ /* 0x000fea0003800200 */
.L_x_6381:
        /* <DEDUP_REMOVED lines=15> */
.L_x_6384:
[----:B------:R-:W-:Y:S05]  /*3a50*/  BSYNC.RECONVERGENT B1 ;  /* 0x0000000000017941 */ /* 0x000fea0003800200 */
.L_x_6383:
        /* <DEDUP_REMOVED lines=15> */
.L_x_6386:
[----:B------:R-:W-:Y:S05]  /*3b50*/  BSYNC.RECONVERGENT B1 ;  /* 0x0000000000017941 */ /* 0x000fea0003800200 */
.L_x_6385:
        /* <DEDUP_REMOVED lines=15> */
.L_x_6388:
[----:B------:R-:W-:Y:S05]  /*3c50*/  BSYNC.RECONVERGENT B1 ;  /* 0x0000000000017941 */ /* 0x000fea0003800200 */
.L_x_6387:
        /* <DEDUP_REMOVED lines=15> */
.L_x_6390:
[----:B------:R-:W-:Y:S05]  /*3d50*/  BSYNC.RECONVERGENT B1 ;  /* 0x0000000000017941 */ /* 0x000fea0003800200 */
.L_x_6389:
        /* <DEDUP_REMOVED lines=15> */
.L_x_6392:
[----:B------:R-:W-:Y:S05]  /*3e50*/  BSYNC.RECONVERGENT B1 ;  /* 0x0000000000017941 */ /* 0x000fea0003800200 */
.L_x_6391:
        /* <DEDUP_REMOVED lines=15> */
.L_x_6394:
[----:B------:R-:W-:Y:S05]  /*3f50*/  BSYNC.RECONVERGENT B1 ;  /* 0x0000000000017941 */ /* 0x000fea0003800200 */
.L_x_6393:
[----:B------:R-:W-:Y:S05]  /*3f60*/  @P2 BRA `(.L_x_6334) ;  /* 0x00000000006c2947 */ /* 0x000fea0003800000 */
[----:B------:R-:W-:Y:S01]  /*3f70*/  VIADD R10, R10, UR4 ;  /* 0x000000040a0a7c36 */ /* 0x000fe20008000000 */
[----:B------:R-:W-:Y:S01]  /*3f80*/  IADD3 R12, PT, PT, R12, UR4, RZ ;  /* 0x000000040c0c7c10 */ /* 0x000fe2000fffe0ff */
[----:B------:R-:W-:Y:S03]  /*3f90*/  BSSY.RECONVERGENT B1, `(.L_x_6395) ;  /* 0x000000c000017945 */ /* 0x000fe60003800200 */
        /* <DEDUP_REMOVED lines=11> */
.L_x_6396:
[----:B------:R-:W-:Y:S05]  /*4050*/  BSYNC.RECONVERGENT B1 ;  /* 0x0000000000017941 */ /* 0x000fea0003800200 */
.L_x_6395:
[----:B------:R-:W-:Y:S05]  /*4060*/  @P2 BRA `(.L_x_6334) ;  /* 0x00000000002c2947 */ /* 0x000fea0003800000 */
[----:B------:R-:W-:-:S04]  /*4070*/  IADD3 R10, PT, PT, R10, UR4, RZ ;  /* 0x000000040a0a7c10 */ /* 0x000fc8000fffe0ff */
        /* <DEDUP_REMOVED lines=10> */
.L_x_6334:
[----:B------:R-:W-:Y:S05]  /*4120*/  BSYNC.RECONVERGENT B0 ;  /* 0x0000000000007941 */ /* 0x000fea0003800200 */
.L_x_6333:
        /* <DEDUP_REMOVED lines=23> */
.L_x_6400:
[----:B------:R-:W-:Y:S05]  /*42a0*/  BSYNC.RECONVERGENT B1 ;  /* 0x0000000000017941 */ /* 0x000fea0003800200 */
.L_x_6399:
        /* <DEDUP_REMOVED lines=15> */
.L_x_6402:
[----:B------:R-:W-:Y:S05]  /*43a0*/  BSYNC.RECONVERGENT B1 ;  /* 0x0000000000017941 */ /* 0x000fea0003800200 */
.L_x_6401:
        /* <DEDUP_REMOVED lines=15> */
.L_x_6404:
[----:B------:R-:W-:Y:S05]  /*44a0*/  BSYNC.RECONVERGENT B1 ;  /* 0x0000000000017941 */ /* 0x000fea0003800200 */
.L_x_6403:
        /* <DEDUP_REMOVED lines=15> */
.L_x_6406:
[----:B------:R-:W-:Y:S05]  /*45a0*/  BSYNC.RECONVERGENT B1 ;  /* 0x0000000000017941 */ /* 0x000fea0003800200 */
.L_x_6405:
        /* <DEDUP_REMOVED lines=15> */
.L_x_6408:
[----:B------:R-:W-:Y:S05]  /*46a0*/  BSYNC.RECONVERGENT B1 ;  /* 0x0000000000017941 */ /* 0x000fea0003800200 */
.L_x_6407:
        /* <DEDUP_REMOVED lines=15> */
.L_x_6410:
[----:B------:R-:W-:Y:S05]  /*47a0*/  BSYNC.RECONVERGENT B1 ;  /* 0x0000000000017941 */ /* 0x000fea0003800200 */
.L_x_6409:
        /* <DEDUP_REMOVED lines=15> */
.L_x_6412:
[----:B------:R-:W-:Y:S05]  /*48a0*/  BSYNC.RECONVERGENT B1 ;  /* 0x0000000000017941 */ /* 0x000fea0003800200 */
.L_x_6411:
        /* <DEDUP_REMOVED lines=15> */
.L_x_6414:
[----:B------:R-:W-:Y:S05]  /*49a0*/  BSYNC.RECONVERGENT B1 ;  /* 0x0000000000017941 */ /* 0x000fea0003800200 */
.L_x_6413:
        /* <DEDUP_REMOVED lines=15> */
.L_x_6416:
[----:B------:R-:W-:Y:S05]  /*4aa0*/  BSYNC.RECONVERGENT B1 ;  /* 0x0000000000017941 */ /* 0x000fea0003800200 */
.L_x_6415:
        /* <DEDUP_REMOVED lines=15> */
.L_x_6418:
[----:B------:R-:W-:Y:S05]  /*4ba0*/  BSYNC.RECONVERGENT B1 ;  /* 0x0000000000017941 */ /* 0x000fea0003800200 */
.L_x_6417:
        /* <DEDUP_REMOVED lines=15> */
.L_x_6420:
[----:B------:R-:W-:Y:S05]  /*4ca0*/  BSYNC.RECONVERGENT B1 ;  /* 0x0000000000017941 */ /* 0x000fea0003800200 */
.L_x_6419:
        /* <DEDUP_REMOVED lines=15> */
.L_x_6422:
[----:B------:R-:W-:Y:S05]  /*4da0*/  BSYNC.RECONVERGENT B1 ;  /* 0x0000000000017941 */ /* 0x000fea0003800200 */
.L_x_6421:
        /* <DEDUP_REMOVED lines=15> */
.L_x_6424:
[----:B------:R-:W-:Y:S05]  /*4ea0*/  BSYNC.RECONVERGENT B1 ;  /* 0x0000000000017941 */ /* 0x000fea0003800200 */
.L_x_6423:
        /* <DEDUP_REMOVED lines=15> */
.L_x_6426:
[----:B------:R-:W-:Y:S05]  /*4fa0*/  BSYNC.RECONVERGENT B1 ;  /* 0x0000000000017941 */ /* 0x000fea0003800200 */
.L_x_6425:
        /* <DEDUP_REMOVED lines=15> */
.L_x_6428:
[----:B------:R-:W-:Y:S05]  /*50a0*/  BSYNC.RECONVERGENT B1 ;  /* 0x0000000000017941 */ /* 0x000fea0003800200 */
.L_x_6427:
        /* <DEDUP_REMOVED lines=15> */
.L_x_6430:
[----:B------:R-:W-:Y:S05]  /*51a0*/  BSYNC.RECONVERGENT B1 ;  /* 0x0000000000017941 */ /* 0x000fea0003800200 */
.L_x_6429:
        /* <DEDUP_REMOVED lines=15> */
.L_x_6432:
[----:B------:R-:W-:Y:S05]  /*52a0*/  BSYNC.RECONVERGENT B1 ;  /* 0x0000000000017941 */ /* 0x000fea0003800200 */
.L_x_6431:
        /* <DEDUP_REMOVED lines=15> */
.L_x_6434:
[----:B------:R-:W-:Y:S05]  /*53a0*/  BSYNC.RECONVERGENT B1 ;  /* 0x0000000000017941 */ /* 0x000fea0003800200 */
.L_x_6433:
        /* <DEDUP_REMOVED lines=15> */
.L_x_6436:
[----:B------:R-:W-:Y:S05]  /*54a0*/  BSYNC.RECONVERGENT B1 ;  /* 0x0000000000017941 */ /* 0x000fea0003800200 */
.L_x_6435:
        /* <DEDUP_REMOVED lines=15> */
.L_x_6438:
[----:B------:R-:W-:Y:S05]  /*55a0*/  BSYNC.RECONVERGENT B1 ;  /* 0x0000000000017941 */ /* 0x000fea0003800200 */
.L_x_6437:
        /* <DEDUP_REMOVED lines=15> */
.L_x_6440:
[----:B------:R-:W-:Y:S05]  /*56a0*/  BSYNC.RECONVERGENT B1 ;  /* 0x0000000000017941 */ /* 0x000fea0003800200 */
.L_x_6439:
        /* <DEDUP_REMOVED lines=15> */
.L_x_6442:
[----:B------:R-:W-:Y:S05]  /*57a0*/  BSYNC.RECONVERGENT B1 ;  /* 0x0000000000017941 */ /* 0x000fea0003800200 */
.L_x_6441:
        /* <DEDUP_REMOVED lines=15> */
.L_x_6444:
[----:B------:R-:W-:Y:S05]  /*58a0*/  BSYNC.RECONVERGENT B1 ;  /* 0x0000000000017941 */ /* 0x000fea0003800200 */
.L_x_6443:
        /* <DEDUP_REMOVED lines=15> */
.L_x_6446:
[----:B------:R-:W-:Y:S05]  /*59a0*/  BSYNC.RECONVERGENT B1 ;  /* 0x0000000000017941 */ /* 0x000fea0003800200 */
.L_x_6445:
        /* <DEDUP_REMOVED lines=15> */
.L_x_6448:
[----:B------:R-:W-:Y:S05]  /*5aa0*/  BSYNC.RECONVERGENT B1 ;  /* 0x0000000000017941 */ /* 0x000fea0003800200 */
.L_x_6447:
        /* <DEDUP_REMOVED lines=15> */
.L_x_6450:
[----:B------:R-:W-:Y:S05]  /*5ba0*/  BSYNC.RECONVERGENT B1 ;  /* 0x0000000000017941 */ /* 0x000fea0003800200 */
.L_x_6449:
        /* <DEDUP_REMOVED lines=15> */
.L_x_6452:
[----:B------:R-:W-:Y:S05]  /*5ca0*/  BSYNC.RECONVERGENT B1 ;  /* 0x0000000000017941 */ /* 0x000fea0003800200 */
.L_x_6451:
        /* <DEDUP_REMOVED lines=15> */
.L_x_6454:
[----:B------:R-:W-:Y:S05]  /*5da0*/  BSYNC.RECONVERGENT B1 ;  /* 0x0000000000017941 */ /* 0x000fea0003800200 */
.L_x_6453:
        /* <DEDUP_REMOVED lines=15> */
.L_x_6456:
[----:B------:R-:W-:Y:S05]  /*5ea0*/  BSYNC.RECONVERGENT B1 ;  /* 0x0000000000017941 */ /* 0x000fea0003800200 */
.L_x_6455:
        /* <DEDUP_REMOVED lines=15> */
.L_x_6458:
[----:B------:R-:W-:Y:S05]  /*5fa0*/  BSYNC.RECONVERGENT B1 ;  /* 0x0000000000017941 */ /* 0x000fea0003800200 */
.L_x_6457:
        /* <DEDUP_REMOVED lines=15> */
.L_x_6460:
[----:B------:R-:W-:Y:S05]  /*60a0*/  BSYNC.RECONVERGENT B1 ;  /* 0x0000000000017941 */ /* 0x000fea0003800200 */
.L_x_6459:
        /* <DEDUP_REMOVED lines=12> */
.L_x_6398:
[----:B------:R-:W-:Y:S05]  /*6170*/  BSYNC.RECONVERGENT B0 ;  /* 0x0000000000007941 */ /* 0x000fea0003800200 */
.L_x_6397:
        /* <DEDUP_REMOVED lines=23> */
.L_x_6464:
[----:B------:R-:W-:Y:S05]  /*62f0*/  BSYNC.RECONVERGENT B1 ;  /* 0x0000000000017941 */ /* 0x000fea0003800200 */
.L_x_6463:
        /* <DEDUP_REMOVED lines=15> */
.L_x_6466:
[----:B------:R-:W-:Y:S05]  /*63f0*/  BSYNC.RECONVERGENT B1 ;  /* 0x0000000000017941 */ /* 0x000fea0003800200 */
.L_x_6465:
        /* <DEDUP_REMOVED lines=15> */
.L_x_6468:
[----:B------:R-:W-:Y:S05]  /*64f0*/  BSYNC.RECONVERGENT B1 ;  /* 0x0000000000017941 */ /* 0x000fea0003800200 */
.L_x_6467:
        /* <DEDUP_REMOVED lines=15> */
.L_x_6470:
[----:B------:R-:W-:Y:S05]  /*65f0*/  BSYNC.RECONVERGENT B1 ;  /* 0x0000000000017941 */ /* 0x000fea0003800200 */
.L_x_6469:
        /* <DEDUP_REMOVED lines=15> */
.L_x_6472:
[----:B------:R-:W-:Y:S05]  /*66f0*/  BSYNC.RECONVERGENT B1 ;  /* 0x0000000000017941 */ /* 0x000fea0003800200 */
.L_x_6471:
        /* <DEDUP_REMOVED lines=15> */
.L_x_6474:
[----:B------:R-:W-:Y:S05]  /*67f0*/  BSYNC.RECONVERGENT B1 ;  /* 0x0000000000017941 */ /* 0x000fea0003800200 */
.L_x_6473:
        /* <DEDUP_REMOVED lines=15> */
.L_x_6476:
[----:B------:R-:W-:Y:S05]  /*68f0*/  BSYNC.RECONVERGENT B1 ;  /* 0x0000000000017941 */ /* 0x000fea0003800200 */
.L_x_6475:
        /* <DEDUP_REMOVED lines=15> */
.L_x_6478:
[----:B------:R-:W-:Y:S05]  /*69f0*/  BSYNC.RECONVERGENT B1 ;  /* 0x0000000000017941 */ /* 0x000fea0003800200 */
.L_x_6477:
        /* <DEDUP_REMOVED lines=15> */
.L_x_6480:
[----:B------:R-:W-:Y:S05]  /*6af0*/  BSYNC.RECONVERGENT B1 ;  /* 0x0000000000017941 */ /* 0x000fea0003800200 */
.L_x_6479:
        /* <DEDUP_REMOVED lines=15> */
.L_x_6482:
[----:B------:R-:W-:Y:S05]  /*6bf0*/  BSYNC.RECONVERGENT B1 ;  /* 0x0000000000017941 */ /* 0x000fea0003800200 */
.L_x_6481:
        /* <DEDUP_REMOVED lines=15> */
.L_x_6484:
[----:B------:R-:W-:Y:S05]  /*6cf0*/  BSYNC.RECONVERGENT B1 ;  /* 0x0000000000017941 */ /* 0x000fea0003800200 */
.L_x_6483:
        /* <DEDUP_REMOVED lines=15> */
.L_x_6486:
[----:B------:R-:W-:Y:S05]  /*6df0*/  BSYNC.RECONVERGENT B1 ;  /* 0x0000000000017941 */ /* 0x000fea0003800200 */
.L_x_6485:
        /* <DEDUP_REMOVED lines=15> */
.L_x_6488:
[----:B------:R-:W-:Y:S05]  /*6ef0*/  BSYNC.RECONVERGENT B1 ;  /* 0x0000000000017941 */ /* 0x000fea0003800200 */
.L_x_6487:
        /* <DEDUP_REMOVED lines=15> */
.L_x_6490:
[----:B------:R-:W-:Y:S05]  /*6ff0*/  BSYNC.RECONVERGENT B1 ;  /* 0x0000000000017941 */ /* 0x000fea0003800200 */
.L_x_6489:
        /* <DEDUP_REMOVED lines=15> */
.L_x_6492:
[----:B------:R-:W-:Y:S05]  /*70f0*/  BSYNC.RECONVERGENT B1 ;  /* 0x0000000000017941 */ /* 0x000fea0003800200 */
.L_x_6491:
        /* <DEDUP_REMOVED lines=15> */
.L_x_6494:
[----:B------:R-:W-:Y:S05]  /*71f0*/  BSYNC.RECONVERGENT B1 ;  /* 0x0000000000017941 */ /* 0x000fea0003800200 */
.L_x_6493:
        /* <DEDUP_REMOVED lines=15> */
.L_x_6496:
[----:B------:R-:W-:Y:S05]  /*72f0*/  BSYNC.RECONVERGENT B1 ;  /* 0x0000000000017941 */ /* 0x000fea0003800200 */
.L_x_6495:
        /* <DEDUP_REMOVED lines=15> */
.L_x_6498:
[----:B------:R-:W-:Y:S05]  /*73f0*/  BSYNC.RECONVERGENT B1 ;  /* 0x0000000000017941 */ /* 0x000fea0003800200 */
.L_x_6497:
        /* <DEDUP_REMOVED lines=15> */
.L_x_6500:
[----:B------:R-:W-:Y:S05]  /*74f0*/  BSYNC.RECONVERGENT B1 ;  /* 0x0000000000017941 */ /* 0x000fea0003800200 */
.L_x_6499:
        /* <DEDUP_REMOVED lines=15> */
.L_x_6502:
[----:B------:R-:W-:Y:S05]  /*75f0*/  BSYNC.RECONVERGENT B1 ;  /* 0x0000000000017941 */ /* 0x000fea0003800200 */
.L_x_6501:
        /* <DEDUP_REMOVED lines=15> */
.L_x_6504:
[----:B------:R-:W-:Y:S05]  /*76f0*/  BSYNC.RECONVERGENT B1 ;  /* 0x0000000000017941 */ /* 0x000fea0003800200 */
.L_x_6503:
        /* <DEDUP_REMOVED lines=15> */
.L_x_6506:
[----:B------:R-:W-:Y:S05]  /*77f0*/  BSYNC.RECONVERGENT B1 ;  /* 0x0000000000017941 */ /* 0x000fea0003800200 */
.L_x_6505:
        /* <DEDUP_REMOVED lines=15> */
.L_x_6508:
[----:B------:R-:W-:Y:S05]  /*78f0*/  BSYNC.RECONVERGENT B1 ;  /* 0x0000000000017941 */ /* 0x000fea0003800200 */
.L_x_6507:
        /* <DEDUP_REMOVED lines=15> */
.L_x_6510:
[----:B------:R-:W-:Y:S05]  /*79f0*/  BSYNC.RECONVERGENT B1 ;  /* 0x0000000000017941 */ /* 0x000fea0003800200 */
.L_x_6509:
        /* <DEDUP_REMOVED lines=15> */
.L_x_6512:
[----:B------:R-:W-:Y:S05]  /*7af0*/  BSYNC.RECONVERGENT B1 ;  /* 0x0000000000017941 */ /* 0x000fea0003800200 */
.L_x_6511:
        /* <DEDUP_REMOVED lines=15> */
.L_x_6514:
[----:B------:R-:W-:Y:S05]  /*7bf0*/  BSYNC.RECONVERGENT B1 ;  /* 0x0000000000017941 */ /* 0x000fea0003800200 */
.L_x_6513:
        /* <DEDUP_REMOVED lines=15> */
.L_x_6516:
[----:B------:R-:W-:Y:S05]  /*7cf0*/  BSYNC.RECONVERGENT B1 ;  /* 0x0000000000017941 */ /* 0x000fea0003800200 */
.L_x_6515:
        /* <DEDUP_REMOVED lines=15> */
.L_x_6518:
[----:B------:R-:W-:Y:S05]  /*7df0*/  BSYNC.RECONVERGENT B1 ;  /* 0x0000000000017941 */ /* 0x000fea0003800200 */
.L_x_6517:
        /* <DEDUP_REMOVED lines=15> */
.L_x_6520:
[----:B------:R-:W-:Y:S05]  /*7ef0*/  BSYNC.RECONVERGENT B1 ;  /* 0x0000000000017941 */ /* 0x000fea0003800200 */
.L_x_6519:
        /* <DEDUP_REMOVED lines=15> */
.L_x_6522:
[----:B------:R-:W-:Y:S05]  /*7ff0*/  BSYNC.RECONVERGENT B1 ;  /* 0x0000000000017941 */ /* 0x000fea0003800200 */
.L_x_6521:
        /* <DEDUP_REMOVED lines=15> */
.L_x_6524:
[----:B------:R-:W-:Y:S05]  /*80f0*/  BSYNC.RECONVERGENT B1 ;  /* 0x0000000000017941 */ /* 0x000fea0003800200 */
.L_x_6523:
        /* <DEDUP_REMOVED lines=12> */
.L_x_6462:
[----:B------:R-:W-:Y:S05]  /*81c0*/  BSYNC.RECONVERGENT B0 ;  /* 0x0000000000007941 */ /* 0x000fea0003800200 */
.L_x_6461:
        /* <DEDUP_REMOVED lines=23> */
.L_x_6528:
[----:B------:R-:W-:Y:S05]  /*8340*/  BSYNC.RECONVERGENT B1 ;  /* 0x0000000000017941 */ /* 0x000fea0003800200 */
.L_x_6527:
        /* <DEDUP_REMOVED lines=15> */
.L_x_6530:
[----:B------:R-:W-:Y:S05]  /*8440*/  BSYNC.RECONVERGENT B1 ;  /* 0x0000000000017941 */ /* 0x000fea0003800200 */
.L_x_6529:
        /* <DEDUP_REMOVED lines=15> */
.L_x_6532:
[----:B------:R-:W-:Y:S05]  /*8540*/  BSYNC.RECONVERGENT B1 ;  /* 0x0000000000017941 */ /* 0x000fea0003800200 */
.L_x_6531:
        /* <DEDUP_REMOVED lines=15> */
.L_x_6534:
[----:B------:R-:W-:Y:S05]  /*8640*/  BSYNC.RECONVERGENT B1 ;  /* 0x0000000000017941 */ /* 0x000fea0003800200 */
.L_x_6533:
        /* <DEDUP_REMOVED lines=15> */
.L_x_6536:
[----:B------:R-:W-:Y:S05]  /*8740*/  BSYNC.RECONVERGENT B1 ;  /* 0x0000000000017941 */ /* 0x000fea0003800200 */
.L_x_6535:
        /* <DEDUP_REMOVED lines=15> */
.L_x_6538:
[----:B------:R-:W-:Y:S05]  /*8840*/  BSYNC.RECONVERGENT B1 ;  /* 0x0000000000017941 */ /* 0x000fea0003800200 */
.L_x_6537:
        /* <DEDUP_REMOVED lines=15> */
.L_x_6540:
[----:B------:R-:W-:Y:S05]  /*8940*/  BSYNC.RECONVERGENT B1 ;  /* 0x0000000000017941 */ /* 0x000fea0003800200 */
.L_x_6539:
        /* <DEDUP_REMOVED lines=15> */
.L_x_6542:
[----:B------:R-:W-:Y:S05]  /*8a40*/  BSYNC.RECONVERGENT B1 ;  /* 0x0000000000017941 */ /* 0x000fea0003800200 */
.L_x_6541:
        /* <DEDUP_REMOVED lines=15> */
.L_x_6544:
[----:B------:R-:W-:Y:S05]  /*8b40*/  BSYNC.RECONVERGENT B1 ;  /* 0x0000000000017941 */ /* 0x000fea0003800200 */
.L_x_6543:
        /* <DEDUP_REMOVED lines=15> */
.L_x_6546:
[----:B------:R-:W-:Y:S05]  /*8c40*/  BSYNC.RECONVERGENT B1 ;  /* 0x0000000000017941 */ /* 0x000fea0003800200 */
.L_x_6545:
        /* <DEDUP_REMOVED lines=15> */
.L_x_6548:
[----:B------:R-:W-:Y:S05]  /*8d40*/  BSYNC.RECONVERGENT B1 ;  /* 0x0000000000017941 */ /* 0x000fea0003800200 */
.L_x_6547:
        /* <DEDUP_REMOVED lines=15> */
.L_x_6550:
[----:B------:R-:W-:Y:S05]  /*8e40*/  BSYNC.RECONVERGENT B1 ;  /* 0x0000000000017941 */ /* 0x000fea0003800200 */
.L_x_6549:
        /* <DEDUP_REMOVED lines=15> */
.L_x_6552:
[----:B------:R-:W-:Y:S05]  /*8f40*/  BSYNC.RECONVERGENT B1 ;  /* 0x0000000000017941 */ /* 0x000fea0003800200 */
.L_x_6551:
        /* <DEDUP_REMOVED lines=15> */
.L_x_6554:
[----:B------:R-:W-:Y:S05]  /*9040*/  BSYNC.RECONVERGENT B1 ;  /* 0x0000000000017941 */ /* 0x000fea0003800200 */
.L_x_6553:
        /* <DEDUP_REMOVED lines=15> */
.L_x_6556:
[----:B------:R-:W-:Y:S05]  /*9140*/  BSYNC.RECONVERGENT B1 ;  /* 0x0000000000017941 */ /* 0x000fea0003800200 */
.L_x_6555:
        /* <DEDUP_REMOVED lines=15> */
.L_x_6558:
[----:B------:R-:W-:Y:S05]  /*9240*/  BSYNC.RECONVERGENT B1 ;  /* 0x0000000000017941 */ /* 0x000fea0003800200 */
.L_x_6557:
        /* <DEDUP_REMOVED lines=15> */
.L_x_6560:
[----:B------:R-:W-:Y:S05]  /*9340*/  BSYNC.RECONVERGENT B1 ;  /* 0x0000000000017941 */ /* 0x000fea0003800200 */
.L_x_6559:
        /* <DEDUP_REMOVED lines=15> */
.L_x_6562:
[----:B------:R-:W-:Y:S05]  /*9440*/  BSYNC.RECONVERGENT B1 ;  /* 0x0000000000017941 */ /* 0x000fea0003800200 */
.L_x_6561:
        /* <DEDUP_REMOVED lines=15> */
.L_x_6564:
[----:B------:R-:W-:Y:S05]  /*9540*/  BSYNC.RECONVERGENT B1 ;  /* 0x0000000000017941 */ /* 0x000fea0003800200 */
.L_x_6563:
        /* <DEDUP_REMOVED lines=15> */
.L_x_6566:
[----:B------:R-:W-:Y:S05]  /*9640*/  BSYNC.RECONVERGENT B1 ;  /* 0x0000000000017941 */ /* 0x000fea0003800200 */
.L_x_6565:
        /* <DEDUP_REMOVED lines=15> */
.L_x_6568:
[----:B------:R-:W-:Y:S05]  /*9740*/  BSYNC.RECONVERGENT B1 ;  /* 0x0000000000017941 */ /* 0x000fea0003800200 */
.L_x_6567:
        /* <DEDUP_REMOVED lines=15> */
.L_x_6570:
[----:B------:R-:W-:Y:S05]  /*9840*/  BSYNC.RECONVERGENT B1 ;  /* 0x0000000000017941 */ /* 0x000fea0003800200 */
.L_x_6569:
        /* <DEDUP_REMOVED lines=15> */
.L_x_6572:
[----:B------:R-:W-:Y:S05]  /*9940*/  BSYNC.RECONVERGENT B1 ;  /* 0x0000000000017941 */ /* 0x000fea0003800200 */
.L_x_6571:
        /* <DEDUP_REMOVED lines=15> */
.L_x_6574:
[----:B------:R-:W-:Y:S05]  /*9a40*/  BSYNC.RECONVERGENT B1 ;  /* 0x0000000000017941 */ /* 0x000fea0003800200 */
.L_x_6573:
        /* <DEDUP_REMOVED lines=15> */
.L_x_6576:
[----:B------:R-:W-:Y:S05]  /*9b40*/  BSYNC.RECONVERGENT B1 ;  /* 0x0000000000017941 */ /* 0x000fea0003800200 */
.L_x_6575:
        /* <DEDUP_REMOVED lines=15> */
.L_x_6578:
[----:B------:R-:W-:Y:S05]  /*9c40*/  BSYNC.RECONVERGENT B1 ;  /* 0x0000000000017941 */ /* 0x000fea0003800200 */
.L_x_6577:
        /* <DEDUP_REMOVED lines=15> */
.L_x_6580:
[----:B------:R-:W-:Y:S05]  /*9d40*/  BSYNC.RECONVERGENT B1 ;  /* 0x0000000000017941 */ /* 0x000fea0003800200 */
.L_x_6579:
        /* <DEDUP_REMOVED lines=15> */
.L_x_6582:
[----:B------:R-:W-:Y:S05]  /*9e40*/  BSYNC.RECONVERGENT B1 ;  /* 0x0000000000017941 */ /* 0x000fea0003800200 */
.L_x_6581:
        /* <DEDUP_REMOVED lines=15> */
.L_x_6584:
[----:B------:R-:W-:Y:S05]  /*9f40*/  BSYNC.RECONVERGENT B1 ;  /* 0x0000000000017941 */ /* 0x000fea0003800200 */
.L_x_6583:
        /* <DEDUP_REMOVED lines=15> */
.L_x_6586:
[----:B------:R-:W-:Y:S05]  /*a040*/  BSYNC.RECONVERGENT B1 ;  /* 0x0000000000017941 */ /* 0x000fea0003800200 */
.L_x_6585:
        /* <DEDUP_REMOVED lines=15> */
.L_x_6588:
[----:B------:R-:W-:Y:S05]  /*a140*/  BSYNC.RECONVERGENT B1 ;  /* 0x0000000000017941 */ /* 0x000fea0003800200 */
.L_x_6587:
        /* <DEDUP_REMOVED lines=12> */
.L_x_6526:
[----:B------:R-:W-:Y:S05]  /*a210*/  BSYNC.RECONVERGENT B0 ;  /* 0x0000000000007941 */ /* 0x000fea0003800200 */
.L_x_6525:
        /* <DEDUP_REMOVED lines=23> */
.L_x_6592:
[----:B------:R-:W-:Y:S05]  /*a390*/  BSYNC.RECONVERGENT B1 ;  /* 0x0000000000017941 */ /* 0x000fea0003800200 */
.L_x_6591:
        /* <DEDUP_REMOVED lines=15> */
.L_x_6594:
[----:B------:R-:W-:Y:S05]  /*a490*/  BSYNC.RECONVERGENT B1 ;  /* 0x0000000000017941 */ /* 0x000fea0003800200 */
.L_x_6593:
        /* <DEDUP_REMOVED lines=15> */
.L_x_6596:
[----:B------:R-:W-:Y:S05]  /*a590*/  BSYNC.RECONVERGENT B1 ;  /* 0x0000000000017941 */ /* 0x000fea0003800200 */
.L_x_6595:
        /* <DEDUP_REMOVED lines=15> */
.L_x_6598:
[----:B------:R-:W-:Y:S05]  /*a690*/  BSYNC.RECONVERGENT B1 ;  /* 0x0000000000017941 */ /* 0x000fea0003800200 */
.L_x_6597:
        /* <DEDUP_REMOVED lines=15> */
.L_x_6600:
[----:B------:R-:W-:Y:S05]  /*a790*/  BSYNC.RECONVERGENT B1 ;  /* 0x0000000000017941 */ /* 0x000fea0003800200 */
.L_x_6599:
        /* <DEDUP_REMOVED lines=15> */
.L_x_6602:
[----:B------:R-:W-:Y:S05]  /*a890*/  BSYNC.RECONVERGENT B1 ;  /* 0x0000000000017941 */ /* 0x000fea0003800200 */
.L_x_6601:
        /* <DEDUP_REMOVED lines=15> */
.L_x_6604:
[----:B------:R-:W-:Y:S05]  /*a990*/  BSYNC.RECONVERGENT B1 ;  /* 0x0000000000017941 */ /* 0x000fea0003800200 */
.L_x_6603:
        /* <DEDUP_REMOVED lines=15> */
.L_x_6606:
[----:B------:R-:W-:Y:S05]  /*aa90*/  BSYNC.RECONVERGENT B1 ;  /* 0x0000000000017941 */ /* 0x000fea0003800200 */
.L_x_6605:
        /* <DEDUP_REMOVED lines=15> */
.L_x_6608:
[----:B------:R-:W-:Y:S05]  /*ab90*/  BSYNC.RECONVERGENT B1 ;  /* 0x0000000000017941 */ /* 0x000fea0003800200 */
.L_x_6607:
        /* <DEDUP_REMOVED lines=15> */
.L_x_6610:
[----:B------:R-:W-:Y:S05]  /*ac90*/  BSYNC.RECONVERGENT B1 ;  /* 0x0000000000017941 */ /* 0x000fea0003800200 */
.L_x_6609:
        /* <DEDUP_REMOVED lines=15> */
.L_x_6612:
[----:B------:R-:W-:Y:S05]  /*ad90*/  BSYNC.RECONVERGENT B1 ;  /* 0x0000000000017941 */ /* 0x000fea0003800200 */
.L_x_6611:
        /* <DEDUP_REMOVED lines=15> */
.L_x_6614:
[----:B------:R-:W-:Y:S05]  /*ae90*/  BSYNC.RECONVERGENT B1 ;  /* 0x0000000000017941 */ /* 0x000fea0003800200 */
.L_x_6613:
        /* <DEDUP_REMOVED lines=15> */
.L_x_6616:
[----:B------:R-:W-:Y:S05]  /*af90*/  BSYNC.RECONVERGENT B1 ;  /* 0x0000000000017941 */ /* 0x000fea0003800200 */
.L_x_6615:
        /* <DEDUP_REMOVED lines=15> */
.L_x_6618:
[----:B------:R-:W-:Y:S05]  /*b090*/  BSYNC.RECONVERGENT B1 ;  /* 0x0000000000017941 */ /* 0x000fea0003800200 */
.L_x_6617:
        /* <DEDUP_REMOVED lines=15> */
.L_x_6620:
[----:B------:R-:W-:Y:S05]  /*b190*/  BSYNC.RECONVERGENT B1 ;  /* 0x0000000000017941 */ /* 0x000fea0003800200 */
.L_x_6619:
        /* <DEDUP_REMOVED lines=15> */
.L_x_6622:
[----:B------:R-:W-:Y:S05]  /*b290*/  BSYNC.RECONVERGENT B1 ;  /* 0x0000000000017941 */ /* 0x000fea0003800200 */
.L_x_6621:
        /* <DEDUP_REMOVED lines=15> */
.L_x_6624:
[----:B------:R-:W-:Y:S05]  /*b390*/  BSYNC.RECONVERGENT B1 ;  /* 0x0000000000017941 */ /* 0x000fea0003800200 */
.L_x_6623:
        /* <DEDUP_REMOVED lines=15> */
.L_x_6626:
[----:B------:R-:W-:Y:S05]  /*b490*/  BSYNC.RECONVERGENT B1 ;  /* 0x0000000000017941 */ /* 0x000fea0003800200 */
.L_x_6625:
        /* <DEDUP_REMOVED lines=15> */
.L_x_6628:
[----:B------:R-:W-:Y:S05]  /*b590*/  BSYNC.RECONVERGENT B1 ;  /* 0x0000000000017941 */ /* 0x000fea0003800200 */
.L_x_6627:
        /* <DEDUP_REMOVED lines=15> */
.L_x_6630:
[----:B------:R-:W-:Y:S05]  /*b690*/  BSYNC.RECONVERGENT B1 ;  /* 0x0000000000017941 */ /* 0x000fea0003800200 */
.L_x_6629:
        /* <DEDUP_REMOVED lines=15> */
.L_x_6632:
[----:B------:R-:W-:Y:S05]  /*b790*/  BSYNC.RECONVERGENT B1 ;  /* 0x0000000000017941 */ /* 0x000fea0003800200 */
.L_x_6631:
        /* <DEDUP_REMOVED lines=15> */
.L_x_6634:
[----:B------:R-:W-:Y:S05]  /*b890*/  BSYNC.RECONVERGENT B1 ;  /* 0x0000000000017941 */ /* 0x000fea0003800200 */
.L_x_6633:
        /* <DEDUP_REMOVED lines=15> */
.L_x_6636:
[----:B------:R-:W-:Y:S05]  /*b990*/  BSYNC.RECONVERGENT B1 ;  /* 0x0000000000017941 */ /* 0x000fea0003800200 */
.L_x_6635:
        /* <DEDUP_REMOVED lines=15> */
.L_x_6638:
[----:B------:R-:W-:Y:S05]  /*ba90*/  BSYNC.RECONVERGENT B1 ;  /* 0x0000000000017941 */ /* 0x000fea0003800200 */
.L_x_6637:
        /* <DEDUP_REMOVED lines=15> */
.L_x_6640:
[----:B------:R-:W-:Y:S05]  /*bb90*/  BSYNC.RECONVERGENT B1 ;  /* 0x0000000000017941 */ /* 0x000fea0003800200 */
.L_x_6639:
        /* <DEDUP_REMOVED lines=15> */
.L_x_6642:
[----:B------:R-:W-:Y:S05]  /*bc90*/  BSYNC.RECONVERGENT B1 ;  /* 0x0000000000017941 */ /* 0x000fea0003800200 */
.L_x_6641:
        /* <DEDUP_REMOVED lines=15> */
.L_x_6644:
[----:B------:R-:W-:Y:S05]  /*bd90*/  BSYNC.RECONVERGENT B1 ;  /* 0x0000000000017941 */ /* 0x000fea0003800200 */
.L_x_6643:
        /* <DEDUP_REMOVED lines=15> */
.L_x_6646:
[----:B------:R-:W-:Y:S05]  /*be90*/  BSYNC.RECONVERGENT B1 ;  /* 0x0000000000017941 */ /* 0x000fea0003800200 */
.L_x_6645:
        /* <DEDUP_REMOVED lines=15> */
.L_x_6648:
[----:B------:R-:W-:Y:S05]  /*bf90*/  BSYNC.RECONVERGENT B1 ;  /* 0x0000000000017941 */ /* 0x000fea0003800200 */
.L_x_6647:
        /* <DEDUP_REMOVED lines=15> */
.L_x_6650:
[----:B------:R-:W-:Y:S05]  /*c090*/  BSYNC.RECONVERGENT B1 ;  /* 0x0000000000017941 */ /* 0x000fea0003800200 */
.L_x_6649:
        /* <DEDUP_REMOVED lines=15> */
.L_x_6652:
[----:B------:R-:W-:Y:S05]  /*c190*/  BSYNC.RECONVERGENT B1 ;  /* 0x0000000000017941 */ /* 0x000fea0003800200 */
.L_x_6651:
        /* <DEDUP_REMOVED lines=12> */
.L_x_6590:
[----:B------:R-:W-:Y:S05]  /*c260*/  BSYNC.RECONVERGENT B0 ;  /* 0x0000000000007941 */ /* 0x000fea0003800200 */
.L_x_6589:
        /* <DEDUP_REMOVED lines=23> */
.L_x_6656:
[----:B------:R-:W-:Y:S05]  /*c3e0*/  BSYNC.RECONVERGENT B1 ;  /* 0x0000000000017941 */ /* 0x000fea0003800200 */
.L_x_6655:
        /* <DEDUP_REMOVED lines=15> */
.L_x_6658:
[----:B------:R-:W-:Y:S05]  /*c4e0*/  BSYNC.RECONVERGENT B1 ;  /* 0x0000000000017941 */ /* 0x000fea0003800200 */
.L_x_6657:
        /* <DEDUP_REMOVED lines=15> */
.L_x_6660:
[----:B------:R-:W-:Y:S05]  /*c5e0*/  BSYNC.RECONVERGENT B1 ;  /* 0x0000000000017941 */ /* 0x000fea0003800200 */
.L_x_6659:
        /* <DEDUP_REMOVED lines=15> */
.L_x_6662:
[----:B------:R-:W-:Y:S05]  /*c6e0*/  BSYNC.RECONVERGENT B1 ;  /* 0x0000000000017941 */ /* 0x000fea0003800200 */
.L_x_6661:
        /* <DEDUP_REMOVED lines=15> */
.L_x_6664:
[----:B------:R-:W-:Y:S05]  /*c7e0*/  BSYNC.RECONVERGENT B1 ;  /* 0x0000000000017941 */ /* 0x000fea0003800200 */
.L_x_6663:
        /* <DEDUP_REMOVED lines=15> */
.L_x_6666:
[----:B------:R-:W-:Y:S05]  /*c8e0*/  BSYNC.RECONVERGENT B1 ;  /* 0x0000000000017941 */ /* 0x000fea0003800200 */
.L_x_6665:
        /* <DEDUP_REMOVED lines=15> */
.L_x_6668:
[----:B------:R-:W-:Y:S05]  /*c9e0*/  BSYNC.RECONVERGENT B1 ;  /* 0x0000000000017941 */ /* 0x000fea0003800200 */
.L_x_6667:
        /* <DEDUP_REMOVED lines=15> */
.L_x_6670:
[----:B------:R-:W-:Y:S05]  /*cae0*/  BSYNC.RECONVERGENT B1 ;  /* 0x0000000000017941 */ /* 0x000fea0003800200 */
.L_x_6669:
        /* <DEDUP_REMOVED lines=15> */
.L_x_6672:
[----:B------:R-:W-:Y:S05]  /*cbe0*/  BSYNC.RECONVERGENT B1 ;  /* 0x0000000000017941 */ /* 0x000fea0003800200 */
.L_x_6671:
        /* <DEDUP_REMOVED lines=15> */
.L_x_6674:
[----:B------:R-:W-:Y:S05]  /*cce0*/  BSYNC.RECONVERGENT B1 ;  /* 0x0000000000017941 */ /* 0x000fea0003800200 */
.L_x_6673:
        /* <DEDUP_REMOVED lines=15> */
.L_x_6676:
[----:B------:R-:W-:Y:S05]  /*cde0*/  BSYNC.RECONVERGENT B1 ;  /* 0x0000000000017941 */ /* 0x000fea0003800200 */
.L_x_6675:
        /* <DEDUP_REMOVED lines=15> */
.L_x_6678:
[----:B------:R-:W-:Y:S05]  /*cee0*/  BSYNC.RECONVERGENT B1 ;  /* 0x0000000000017941 */ /* 0x000fea0003800200 */
.L_x_6677:
        /* <DEDUP_REMOVED lines=15> */
.L_x_6680:
[----:B------:R-:W-:Y:S05]  /*cfe0*/  BSYNC.RECONVERGENT B1 ;  /* 0x0000000000017941 */ /* 0x000fea0003800200 */
.L_x_6679:
        /* <DEDUP_REMOVED lines=15> */
.L_x_6682:
[----:B------:R-:W-:Y:S05]  /*d0e0*/  BSYNC.RECONVERGENT B1 ;  /* 0x0000000000017941 */ /* 0x000fea0003800200 */
.L_x_6681:
        /* <DEDUP_REMOVED lines=15> */
.L_x_6684:
[----:B------:R-:W-:Y:S05]  /*d1e0*/  BSYNC.RECONVERGENT B1 ;  /* 0x0000000000017941 */ /* 0x000fea0003800200 */
.L_x_6683:
        /* <DEDUP_REMOVED lines=15> */
.L_x_6686:
[----:B------:R-:W-:Y:S05]  /*d2e0*/  BSYNC.RECONVERGENT B1 ;  /* 0x0000000000017941 */ /* 0x000fea0003800200 */
.L_x_6685:
        /* <DEDUP_REMOVED lines=15> */
.L_x_6688:
[----:B------:R-:W-:Y:S05]  /*d3e0*/  BSYNC.RECONVERGENT B1 ;  /* 0x0000000000017941 */ /* 0x000fea0003800200 */
.L_x_6687:
        /* <DEDUP_REMOVED lines=15> */
.L_x_6690:
[----:B------:R-:W-:Y:S05]  /*d4e0*/  BSYNC.RECONVERGENT B1 ;  /* 0x0000000000017941 */ /* 0x000fea0003800200 */
.L_x_6689:
        /* <DEDUP_REMOVED lines=15> */
.L_x_6692:
[----:B------:R-:W-:Y:S05]  /*d5e0*/  BSYNC.RECONVERGENT B1 ;  /* 0x0000000000017941 */ /* 0x000fea0003800200 */
.L_x_6691:
        /* <DEDUP_REMOVED lines=15> */
.L_x_6694:
[----:B------:R-:W-:Y:S05]  /*d6e0*/  BSYNC.RECONVERGENT B1 ;  /* 0x0000000000017941 */ /* 0x000fea0003800200 */
.L_x_6693:
        /* <DEDUP_REMOVED lines=15> */
.L_x_6696:
[----:B------:R-:W-:Y:S05]  /*d7e0*/  BSYNC.RECONVERGENT B1 ;  /* 0x0000000000017941 */ /* 0x000fea0003800200 */
.L_x_6695:
        /* <DEDUP_REMOVED lines=15> */
.L_x_6698:
[----:B------:R-:W-:Y:S05]  /*d8e0*/  BSYNC.RECONVERGENT B1 ;  /* 0x0000000000017941 */ /* 0x000fea0003800200 */
.L_x_6697:
        /* <DEDUP_REMOVED lines=15> */
.L_x_6700:
[----:B------:R-:W-:Y:S05]  /*d9e0*/  BSYNC.RECONVERGENT B1 ;  /* 0x0000000000017941 */ /* 0x000fea0003800200 */
.L_x_6699:
        /* <DEDUP_REMOVED lines=15> */
.L_x_6702:
[----:B------:R-:W-:Y:S05]  /*dae0*/  BSYNC.RECONVERGENT B1 ;  /* 0x0000000000017941 */ /* 0x000fea0003800200 */
.L_x_6701:
        /* <DEDUP_REMOVED lines=15> */
.L_x_6704:
[----:B------:R-:W-:Y:S05]  /*dbe0*/  BSYNC.RECONVERGENT B1 ;  /* 0x0000000000017941 */ /* 0x000fea0003800200 */
.L_x_6703:
        /* <DEDUP_REMOVED lines=15> */
.L_x_6706:
[----:B------:R-:W-:Y:S05]  /*dce0*/  BSYNC.RECONVERGENT B1 ;  /* 0x0000000000017941 */ /* 0x000fea0003800200 */
.L_x_6705:
        /* <DEDUP_REMOVED lines=15> */
.L_x_6708:
[----:B------:R-:W-:Y:S05]  /*dde0*/  BSYNC.RECONVERGENT B1 ;  /* 0x0000000000017941 */ /* 0x000fea0003800200 */
.L_x_6707:
        /* <DEDUP_REMOVED lines=15> */
.L_x_6710:
[----:B------:R-:W-:Y:S05]  /*dee0*/  BSYNC.RECONVERGENT B1 ;  /* 0x0000000000017941 */ /* 0x000fea0003800200 */
.L_x_6709:
        /* <DEDUP_REMOVED lines=15> */
.L_x_6712:
[----:B------:R-:W-:Y:S05]  /*dfe0*/  BSYNC.RECONVERGENT B1 ;  /* 0x0000000000017941 */ /* 0x000fea0003800200 */
.L_x_6711:
        /* <DEDUP_REMOVED lines=15> */
.L_x_6714:
[----:B------:R-:W-:Y:S05]  /*e0e0*/  BSYNC.RECONVERGENT B1 ;  /* 0x0000000000017941 */ /* 0x000fea0003800200 */
.L_x_6713:
        /* <DEDUP_REMOVED lines=15> */
.L_x_6716:
[----:B------:R-:W-:Y:S05]  /*e1e0*/  BSYNC.RECONVERGENT B1 ;  /* 0x0000000000017941 */ /* 0x000fea0003800200 */
.L_x_6715:
        /* <DEDUP_REMOVED lines=12> */
.L_x_6654:
[----:B------:R-:W-:Y:S05]  /*e2b0*/  BSYNC.RECONVERGENT B0 ;  /* 0x0000000000007941 */ /* 0x000fea0003800200 */
.L_x_6653:
        /* <DEDUP_REMOVED lines=23> */
.L_x_6720:
[----:B------:R-:W-:Y:S05]  /*e430*/  BSYNC.RECONVERGENT B1 ;  /* 0x0000000000017941 */ /* 0x000fea0003800200 */
.L_x_6719:
        /* <DEDUP_REMOVED lines=15> */
.L_x_6722:
[----:B------:R-:W-:Y:S05]  /*e530*/  BSYNC.RECONVERGENT B1 ;  /* 0x0000000000017941 */ /* 0x000fea0003800200 */
.L_x_6721:
        /* <DEDUP_REMOVED lines=15> */
.L_x_6724:
[----:B------:R-:W-:Y:S05]  /*e630*/  BSYNC.RECONVERGENT B1 ;  /* 0x0000000000017941 */ /* 0x000fea0003800200 */
.L_x_6723:
        /* <DEDUP_REMOVED lines=15> */
.L_x_6726:
[----:B------:R-:W-:Y:S05]  /*e730*/  BSYNC.RECONVERGENT B1 ;  /* 0x0000000000017941 */ /* 0x000fea0003800200 */
.L_x_6725:
        /* <DEDUP_REMOVED lines=15> */
.L_x_6728:
[----:B------:R-:W-:Y:S05]  /*e830*/  BSYNC.RECONVERGENT B1 ;  /* 0x0000000000017941 */ /* 0x000fea0003800200 */
.L_x_6727:
        /* <DEDUP_REMOVED lines=15> */
.L_x_6730:
[----:B------:R-:W-:Y:S05]  /*e930*/  BSYNC.RECONVERGENT B1 ;  /* 0x0000000000017941 */ /* 0x000fea0003800200 */
.L_x_6729:
        /* <DEDUP_REMOVED lines=15> */
.L_x_6732:
[----:B------:R-:W-:Y:S05]  /*ea30*/  BSYNC.RECONVERGENT B1 ;  /* 0x0000000000017941 */ /* 0x000fea0003800200 */
.L_x_6731:
        /* <DEDUP_REMOVED lines=15> */
.L_x_6734:
[----:B------:R-:W-:Y:S05]  /*eb30*/  BSYNC.RECONVERGENT B1 ;  /* 0x0000000000017941 */ /* 0x000fea0003800200 */
.L_x_6733:
        /* <DEDUP_REMOVED lines=15> */
.L_x_6736:
[----:B------:R-:W-:Y:S05]  /*ec30*/  BSYNC.RECONVERGENT B1 ;  /* 0x0000000000017941 */ /* 0x000fea0003800200 */
.L_x_6735:
        /* <DEDUP_REMOVED lines=15> */
.L_x_6738:
[----:B------:R-:W-:Y:S05]  /*ed30*/  BSYNC.RECONVERGENT B1 ;  /* 0x0000000000017941 */ /* 0x000fea0003800200 */
.L_x_6737:
        /* <DEDUP_REMOVED lines=15> */
.L_x_6740:
[----:B------:R-:W-:Y:S05]  /*ee30*/  BSYNC.RECONVERGENT B1 ;  /* 0x0000000000017941 */ /* 0x000fea0003800200 */
.L_x_6739:
        /* <DEDUP_REMOVED lines=15> */
.L_x_6742:
[----:B------:R-:W-:Y:S05]  /*ef30*/  BSYNC.RECONVERGENT B1 ;  /* 0x0000000000017941 */ /* 0x000fea0003800200 */
.L_x_6741:
        /* <DEDUP_REMOVED lines=15> */
.L_x_6744:
[----:B------:R-:W-:Y:S05]  /*f030*/  BSYNC.RECONVERGENT B1 ;  /* 0x0000000000017941 */ /* 0x000fea0003800200 */
.L_x_6743:
        /* <DEDUP_REMOVED lines=15> */
.L_x_6746:
[----:B------:R-:W-:Y:S05]  /*f130*/  BSYNC.RECONVERGENT B1 ;  /* 0x0000000000017941 */ /* 0x000fea0003800200 */
.L_x_6745:
        /* <DEDUP_REMOVED lines=15> */
.L_x_6748:
[----:B------:R-:W-:Y:S05]  /*f230*/  BSYNC.RECONVERGENT B1 ;  /* 0x0000000000017941 */ /* 0x000fea0003800200 */
.L_x_6747:
        /* <DEDUP_REMOVED lines=15> */
.L_x_6750:
[----:B------:R-:W-:Y:S05]  /*f330*/  BSYNC.RECONVERGENT B1 ;  /* 0x0000000000017941 */ /* 0x000fea0003800200 */
.L_x_6749:
        /* <DEDUP_REMOVED lines=15> */
.L_x_6752:
[----:B------:R-:W-:Y:S05]  /*f430*/  BSYNC.RECONVERGENT B1 ;  /* 0x0000000000017941 */ /* 0x000fea0003800200 */
.L_x_6751:
        /* <DEDUP_REMOVED lines=15> */
.L_x_6754:
[----:B------:R-:W-:Y:S05]  /*f530*/  BSYNC.RECONVERGENT B1 ;  /* 0x0000000000017941 */ /* 0x000fea0003800200 */
.L_x_6753:
        /* <DEDUP_REMOVED lines=15> */
.L_x_6756:
[----:B------:R-:W-:Y:S05]  /*f630*/  BSYNC.RECONVERGENT B1 ;  /* 0x0000000000017941 */ /* 0x000fea0003800200 */
.L_x_6755:
        /* <DEDUP_REMOVED lines=15> */
.L_x_6758:
[----:B------:R-:W-:Y:S05]  /*f730*/  BSYNC.RECONVERGENT B1 ;  /* 0x0000000000017941 */ /* 0x000fea0003800200 */
.L_x_6757:
        /* <DEDUP_REMOVED lines=15> */
.L_x_6760:
[----:B------:R-:W-:Y:S05]  /*f830*/  BSYNC.RECONVERGENT B1 ;  /* 0x0000000000017941 */ /* 0x000fea0003800200 */
.L_x_6759:
        /* <DEDUP_REMOVED lines=15> */
.L_x_6762:
[----:B------:R-:W-:Y:S05]  /*f930*/  BSYNC.RECONVERGENT B1 ;  /* 0x0000000000017941 */ /* 0x000fea0003800200 */
.L_x_6761:
        /* <DEDUP_REMOVED lines=15> */
.L_x_6764:
[----:B------:R-:W-:Y:S05]  /*fa30*/  BSYNC.RECONVERGENT B1 ;  /* 0x0000000000017941 */ /* 0x000fea0003800200 */
.L_x_6763:
        /* <DEDUP_REMOVED lines=15> */
.L_x_6766:
[----:B------:R-:W-:Y:S05]  /*fb30*/  BSYNC.RECONVERGENT B1 ;  /* 0x0000000000017941 */ /* 0x000fea0003800200 */
.L_x_6765:
        /* <DEDUP_REMOVED lines=15> */
.L_x_6768:
[----:B------:R-:W-:Y:S05]  /*fc30*/  BSYNC.RECONVERGENT B1 ;  /* 0x0000000000017941 */ /* 0x000fea0003800200 */
.L_x_6767:
        /* <DEDUP_REMOVED lines=15> */
.L_x_6770:
[----:B------:R-:W-:Y:S05]  /*fd30*/  BSYNC.RECONVERGENT B1 ;  /* 0x0000000000017941 */ /* 0x000fea0003800200 */
.L_x_6769:
        /* <DEDUP_REMOVED lines=15> */
.L_x_6772:
[----:B------:R-:W-:Y:S05]  /*fe30*/  BSYNC.RECONVERGENT B1 ;  /* 0x0000000000017941 */ /* 0x000fea0003800200 */
.L_x_6771:
        /* <DEDUP_REMOVED lines=15> */
.L_x_6774:
[----:B------:R-:W-:Y:S05]  /*ff30*/  BSYNC.RECONVERGENT B1 ;  /* 0x0000000000017941 */ /* 0x000fea0003800200 */
.L_x_6773:
        /* <DEDUP_REMOVED lines=15> */
.L_x_6776:
[----:B------:R-:W-:Y:S05]  /*10030*/  BSYNC.RECONVERGENT B1 ;  /* 0x0000000000017941 */ /* 0x000fea0003800200 */
.L_x_6775:
        /* <DEDUP_REMOVED lines=15> */
.L_x_6778:
[----:B------:R-:W-:Y:S05]  /*10130*/  BSYNC.RECONVERGENT B1 ;  /* 0x0000000000017941 */ /* 0x000fea0003800200 */
.L_x_6777:
        /* <DEDUP_REMOVED lines=15> */
.L_x_6780:
[----:B------:R-:W-:Y:S05]  /*10230*/  BSYNC.RECONVERGENT B1 ;  /* 0x0000000000017941 */ /* 0x000fea0003800200 */
.L_x_6779:
        /* <DEDUP_REMOVED lines=12> */
.L_x_6718:
[----:B------:R-:W-:Y:S05]  /*10300*/  BSYNC.RECONVERGENT B0 ;  /* 0x0000000000007941 */ /* 0x000fea0003800200 */
.L_x_6717:
        /* <DEDUP_REMOVED lines=23> */
.L_x_6784:
[----:B------:R-:W-:Y:S05]  /*10480*/  BSYNC.RECONVERGENT B1 ;  /* 0x0000000000017941 */ /* 0x000fea0003800200 */
.L_x_6783:
        /* <DEDUP_REMOVED lines=15> */
.L_x_6786:
[----:B------:R-:W-:Y:S05]  /*10580*/  BSYNC.RECONVERGENT B1 ;  /* 0x0000000000017941 */ /* 0x000fea0003800200 */
.L_x_6785:
        /* <DEDUP_REMOVED lines=15> */
.L_x_6788:
[----:B------:R-:W-:Y:S05]  /*10680*/  BSYNC.RECONVERGENT B1 ;  /* 0x0000000000017941 */ /* 0x000fea0003800200 */
.L_x_6787:
        /* <DEDUP_REMOVED lines=15> */
.L_x_6790:
[----:B------:R-:W-:Y:S05]  /*10780*/  BSYNC.RECONVERGENT B1 ;  /* 0x0000000000017941 */ /* 0x000fea0003800200 */
.L_x_6789:
        /* <DEDUP_REMOVED lines=15> */
.L_x_6792:
[----:B------:R-:W-:Y:S05]  /*10880*/  BSYNC.RECONVERGENT B1 ;  /* 0x0000000000017941 */ /* 0x000fea0003800200 */
.L_x_6791:
        /* <DEDUP_REMOVED lines=15> */
.L_x_6794:
[----:B------:R-:W-:Y:S05]  /*10980*/  BSYNC.RECONVERGENT B1 ;  /* 0x0000000000017941 */ /* 0x000fea0003800200 */
.L_x_6793:
        /* <DEDUP_REMOVED lines=15> */
.L_x_6796:
[----:B------:R-:W-:Y:S05]  /*10a80*/  BSYNC.RECONVERGENT B1 ;  /* 0x0000000000017941 */ /* 0x000fea0003800200 */
.L_x_6795:
        /* <DEDUP_REMOVED lines=15> */
.L_x_6798:
[----:B------:R-:W-:Y:S05]  /*10b80*/  BSYNC.RECONVERGENT B1 ;  /* 0x0000000000017941 */ /* 0x000fea0003800200 */
.L_x_6797:
        /* <DEDUP_REMOVED lines=15> */
.L_x_6800:
[----:B------:R-:W-:Y:S05]  /*10c80*/  BSYNC.RECONVERGENT B1 ;  /* 0x0000000000017941 */ /* 0x000fea0003800200 */
.L_x_6799:
        /* <DEDUP_REMOVED lines=15> */
.L_x_6802:
[----:B------:R-:W-:Y:S05]  /*10d80*/  BSYNC.RECONVERGENT B1 ;  /* 0x0000000000017941 */ /* 0x000fea0003800200 */
.L_x_6801:
        /* <DEDUP_REMOVED lines=15> */
.L_x_6804:
[----:B------:R-:W-:Y:S05]  /*10e80*/  BSYNC.RECONVERGENT B1 ;  /* 0x0000000000017941 */ /* 0x000fea0003800200 */
.L_x_6803:
        /* <DEDUP_REMOVED lines=15> */
.L_x_6806:
[----:B------:R-:W-:Y:S05]  /*10f80*/  BSYNC.RECONVERGENT B1 ;  /* 0x0000000000017941 */ /* 0x000fea0003800200 */
.L_x_6805:
        /* <DEDUP_REMOVED lines=15> */
.L_x_6808:
[----:B------:R-:W-:Y:S05]  /*11080*/  BSYNC.RECONVERGENT B1 ;  /* 0x0000000000017941 */ /* 0x000fea0003800200 */
.L_x_6807:
        /* <DEDUP_REMOVED lines=15> */
.L_x_6810:
[----:B------:R-:W-:Y:S05]  /*11180*/  BSYNC.RECONVERGENT B1 ;  /* 0x0000000000017941 */ /* 0x000fea0003800200 */
.L_x_6809:
        /* <DEDUP_REMOVED lines=15> */
.L_x_6812:
[----:B------:R-:W-:Y:S05]  /*11280*/  BSYNC.RECONVERGENT B1 ;  /* 0x0000000000017941 */ /* 0x000fea0003800200 */
.L_x_6811:
        /* <DEDUP_REMOVED lines=15> */
.L_x_6814:
[----:B------:R-:W-:Y:S05]  /*11380*/  BSYNC.RECONVERGENT B1 ;  /* 0x0000000000017941 */ /* 0x000fea0003800200 */
.L_x_6813:
        /* <DEDUP_REMOVED lines=15> */
.L_x_6816:
[----:B------:R-:W-:Y:S05]  /*11480*/  BSYNC.RECONVERGENT B1 ;  /* 0x0000000000017941 */ /* 0x000fea0003800200 */
.L_x_6815:
        /* <DEDUP_REMOVED lines=15> */
.L_x_6818:
[----:B------:R-:W-:Y:S05]  /*11580*/  BSYNC.RECONVERGENT B1 ;  /* 0x0000000000017941 */ /* 0x000fea0003800200 */
.L_x_6817:
        /* <DEDUP_REMOVED lines=15> */
.L_x_6820:
[----:B------:R-:W-:Y:S05]  /*11680*/  BSYNC.RECONVERGENT B1 ;  /* 0x0000000000017941 */ /* 0x000fea0003800200 */
.L_x_6819:
        /* <DEDUP_REMOVED lines=15> */
.L_x_6822:
[----:B------:R-:W-:Y:S05]  /*11780*/  BSYNC.RECONVERGENT B1 ;  /* 0x0000000000017941 */ /* 0x000fea0003800200 */
.L_x_6821:
        /* <DEDUP_REMOVED lines=15> */
.L_x_6824:
[----:B------:R-:W-:Y:S05]  /*11880*/  BSYNC.RECONVERGENT B1 ;  /* 0x0000000000017941 */ /* 0x000fea0003800200 */
.L_x_6823:
        /* <DEDUP_REMOVED lines=15> */
.L_x_6826:
[----:B------:R-:W-:Y:S05]  /*11980*/  BSYNC.RECONVERGENT B1 ;  /* 0x0000000000017941 */ /* 0x000fea0003800200 */
.L_x_6825:
        /* <DEDUP_REMOVED lines=15> */
.L_x_6828:
[----:B------:R-:W-:Y:S05]  /*11a80*/  BSYNC.RECONVERGENT B1 ;  /* 0x0000000000017941 */ /* 0x000fea0003800200 */
.L_x_6827:
        /* <DEDUP_REMOVED lines=15> */
.L_x_6830:
[----:B------:R-:W-:Y:S05]  /*11b80*/  BSYNC.RECONVERGENT B1 ;  /* 0x0000000000017941 */ /* 0x000fea0003800200 */
.L_x_6829:
        /* <DEDUP_REMOVED lines=15> */
.L_x_6832:
[----:B------:R-:W-:Y:S05]  /*11c80*/  BSYNC.RECONVERGENT B1 ;  /* 0x0000000000017941 */ /* 0x000fea0003800200 */
.L_x_6831:
        /* <DEDUP_REMOVED lines=15> */
.L_x_6834:
[----:B------:R-:W-:Y:S05]  /*11d80*/  BSYNC.RECONVERGENT B1 ;  /* 0x0000000000017941 */ /* 0x000fea0003800200 */
.L_x_6833:
        /* <DEDUP_REMOVED lines=15> */
.L_x_6836:
[----:B------:R-:W-:Y:S05]  /*11e80*/  BSYNC.RECONVERGENT B1 ;  /* 0x0000000000017941 */ /* 0x000fea0003800200 */
.L_x_6835:
        /* <DEDUP_REMOVED lines=15> */
.L_x_6838:
[----:B------:R-:W-:Y:S05]  /*11f80*/  BSYNC.RECONVERGENT B1 ;  /* 0x0000000000017941 */ /* 0x000fea0003800200 */
.L_x_6837:
        /* <DEDUP_REMOVED lines=15> */
.L_x_6840:
[----:B------:R-:W-:Y:S05]  /*12080*/  BSYNC.RECONVERGENT B1 ;  /* 0x0000000000017941 */ /* 0x000fea0003800200 */
.L_x_6839:
        /* <DEDUP_REMOVED lines=15> */
.L_x_6842:
[----:B------:R-:W-:Y:S05]  /*12180*/  BSYNC.RECONVERGENT B1 ;  /* 0x0000000000017941 */ /* 0x000fea0003800200 */
.L_x_6841:
        /* <DEDUP_REMOVED lines=15> */
.L_x_6844:
[----:B------:R-:W-:Y:S05]  /*12280*/  BSYNC.RECONVERGENT B1 ;  /* 0x0000000000017941 */ /* 0x000fea0003800200 */
.L_x_6843:
        /* <DEDUP_REMOVED lines=12> */
.L_x_6782:
[----:B------:R-:W-:Y:S05]  /*12350*/  BSYNC.RECONVERGENT B0 ;  /* 0x0000000000007941 */ /* 0x000fea0003800200 */
.L_x_6781:
        /* <DEDUP_REMOVED lines=23> */
.L_x_6848:
[----:B------:R-:W-:Y:S05]  /*124d0*/  BSYNC.RECONVERGENT B1 ;  /* 0x0000000000017941 */ /* 0x000fea0003800200 */
.L_x_6847:
        /* <DEDUP_REMOVED lines=15> */
.L_x_6850:
[----:B------:R-:W-:Y:S05]  /*125d0*/  BSYNC.RECONVERGENT B1 ;  /* 0x0000000000017941 */ /* 0x000fea0003800200 */
.L_x_6849:
        /* <DEDUP_REMOVED lines=15> */
.L_x_6852:
[----:B------:R-:W-:Y:S05]  /*126d0*/  BSYNC.RECONVERGENT B1 ;  /* 0x0000000000017941 */ /* 0x000fea0003800200 */
.L_x_6851:
        /* <DEDUP_REMOVED lines=15> */
.L_x_6854:
[----:B------:R-:W-:Y:S05]  /*127d0*/  BSYNC.RECONVERGENT B1 ;  /* 0x0000000000017941 */ /* 0x000fea0003800200 */
.L_x_6853:
        /* <DEDUP_REMOVED lines=15> */
.L_x_6856:
[----:B------:R-:W-:Y:S05]  /*128d0*/  BSYNC.RECONVERGENT B1 ;  /* 0x0000000000017941 */ /* 0x000fea0003800200 */
.L_x_6855:
        /* <DEDUP_REMOVED lines=15> */
.L_x_6858:
[----:B------:R-:W-:Y:S05]  /*129d0*/  BSYNC.RECONVERGENT B1 ;  /* 0x0000000000017941 */ /* 0x000fea0003800200 */
.L_x_6857:
        /* <DEDUP_REMOVED lines=15> */
.L_x_6860:
[----:B------:R-:W-:Y:S05]  /*12ad0*/  BSYNC.RECONVERGENT B1 ;  /* 0x0000000000017941 */ /* 0x000fea0003800200 */
.L_x_6859:
        /* <DEDUP_REMOVED lines=15> */
.L_x_6862:
[----:B------:R-:W-:Y:S05]  /*12bd0*/  BSYNC.RECONVERGENT B1 ;  /* 0x0000000000017941 */ /* 0x000fea0003800200 */
.L_x_6861:
        /* <DEDUP_REMOVED lines=15> */
.L_x_6864:
[----:B------:R-:W-:Y:S05]  /*12cd0*/  BSYNC.RECONVERGENT B1 ;  /* 0x0000000000017941 */ /* 0x000fea0003800200 */
.L_x_6863:
        /* <DEDUP_REMOVED lines=15> */
.L_x_6866:
[----:B------:R-:W-:Y:S05]  /*12dd0*/  BSYNC.RECONVERGENT B1 ;  /* 0x0000000000017941 */ /* 0x000fea0003800200 */
.L_x_6865:
        /* <DEDUP_REMOVED lines=15> */
.L_x_6868:
[----:B------:R-:W-:Y:S05]  /*12ed0*/  BSYNC.RECONVERGENT B1 ;  /* 0x0000000000017941 */ /* 0x000fea0003800200 */
.L_x_6867:
        /* <DEDUP_REMOVED lines=15> */
.L_x_6870:
[----:B------:R-:W-:Y:S05]  /*12fd0*/  BSYNC.RECONVERGENT B1 ;  /* 0x0000000000017941 */ /* 0x000fea0003800200 */
.L_x_6869:
        /* <DEDUP_REMOVED lines=15> */
.L_x_6872:
[----:B------:R-:W-:Y:S05]  /*130d0*/  BSYNC.RECONVERGENT B1 ;  /* 0x0000000000017941 */ /* 0x000fea0003800200 */
.L_x_6871:
        /* <DEDUP_REMOVED lines=15> */
.L_x_6874:
[----:B------:R-:W-:Y:S05]  /*131d0*/  BSYNC.RECONVERGENT B1 ;  /* 0x0000000000017941 */ /* 0x000fea0003800200 */
.L_x_6873:
        /* <DEDUP_REMOVED lines=15> */
.L_x_6876:
[----:B------:R-:W-:Y:S05]  /*132d0*/  BSYNC.RECONVERGENT B1 ;  /* 0x0000000000017941 */ /* 0x000fea0003800200 */
.L_x_6875:
        /* <DEDUP_REMOVED lines=15> */
.L_x_6878:
[----:B------:R-:W-:Y:S05]  /*133d0*/  BSYNC.RECONVERGENT B1 ;  /* 0x0000000000017941 */ /* 0x000fea0003800200 */
.L_x_6877:
        /* <DEDUP_REMOVED lines=15> */
.L_x_6880:
[----:B------:R-:W-:Y:S05]  /*134d0*/  BSYNC.RECONVERGENT B1 ;  /* 0x0000000000017941 */ /* 0x000fea0003800200 */
.L_x_6879:
        /* <DEDUP_REMOVED lines=15> */
.L_x_6882:
[----:B------:R-:W-:Y:S05]  /*135d0*/  BSYNC.RECONVERGENT B1 ;  /* 0x0000000000017941 */ /* 0x000fea0003800200 */
.L_x_6881:
        /* <DEDUP_REMOVED lines=15> */
.L_x_6884:
[----:B------:R-:W-:Y:S05]  /*136d0*/  BSYNC.RECONVERGENT B1 ;  /* 0x0000000000017941 */ /* 0x000fea0003800200 */
.L_x_6883:
        /* <DEDUP_REMOVED lines=15> */
.L_x_6886:
[----:B------:R-:W-:Y:S05]  /*137d0*/  BSYNC.RECONVERGENT B1 ;  /* 0x0000000000017941 */ /* 0x000fea0003800200 */
.L_x_6885:
        /* <DEDUP_REMOVED lines=15> */
.L_x_6888:
[----:B------:R-:W-:Y:S05]  /*138d0*/  BSYNC.RECONVERGENT B1 ;  /* 0x0000000000017941 */ /* 0x000fea0003800200 */
.L_x_6887:
        /* <DEDUP_REMOVED lines=15> */
.L_x_6890:
[----:B------:R-:W-:Y:S05]  /*139d0*/  BSYNC.RECONVERGENT B1 ;  /* 0x0000000000017941 */ /* 0x000fea0003800200 */
.L_x_6889:
        /* <DEDUP_REMOVED lines=15> */
.L_x_6892:
[----:B------:R-:W-:Y:S05]  /*13ad0*/  BSYNC.RECONVERGENT B1 ;  /* 0x0000000000017941 */ /* 0x000fea0003800200 */
.L_x_6891:
        /* <DEDUP_REMOVED lines=15> */
.L_x_6894:
[----:B------:R-:W-:Y:S05]  /*13bd0*/  BSYNC.RECONVERGENT B1 ;  /* 0x0000000000017941 */ /* 0x000fea0003800200 */
.L_x_6893:
        /* <DEDUP_REMOVED lines=15> */
.L_x_6896:
[----:B------:R-:W-:Y:S05]  /*13cd0*/  BSYNC.RECONVERGENT B1 ;  /* 0x0000000000017941 */ /* 0x000fea0003800200 */
.L_x_6895:
        /* <DEDUP_REMOVED lines=15> */
.L_x_6898:
[----:B------:R-:W-:Y:S05]  /*13dd0*/  BSYNC.RECONVERGENT B1 ;  /* 0x0000000000017941 */ /* 0x000fea0003800200 */
.L_x_6897:
        /* <DEDUP_REMOVED lines=15> */
.L_x_6900:
[----:B------:R-:W-:Y:S05]  /*13ed0*/  BSYNC.RECONVERGENT B1 ;  /* 0x0000000000017941 */ /* 0x000fea0003800200 */
.L_x_6899:
        /* <DEDUP_REMOVED lines=15> */
.L_x_6902:
[----:B------:R-:W-:Y:S05]  /*13fd0*/  BSYNC.RECONVERGENT B1 ;  /* 0x0000000000017941 */ /* 0x000fea0003800200 */
.L_x_6901:
        /* <DEDUP_REMOVED lines=15> */
.L_x_6904:
[----:B------:R-:W-:Y:S05]  /*140d0*/  BSYNC.RECONVERGENT B1 ;  /* 0x0000000000017941 */ /* 0x000fea0003800200 */
.L_x_6903:
        /* <DEDUP_REMOVED lines=15> */
.L_x_6906:
[----:B------:R-:W-:Y:S05]  /*141d0*/  BSYNC.RECONVERGENT B1 ;  /* 0x0000000000017941 */ /* 0x000fea0003800200 */
.L_x_6905:
        /* <DEDUP_REMOVED lines=15> */
.L_x_6908:
[----:B------:R-:W-:Y:S05]  /*142d0*/  BSYNC.RECONVERGENT B1 ;  /* 0x0000000000017941 */ /* 0x000fea0003800200 */
.L_x_6907:
        /* <DEDUP_REMOVED lines=12> */
.L_x_6846:
[----:B------:R-:W-:Y:S05]  /*143a0*/  BSYNC.RECONVERGENT B0 ;  /* 0x0000000000007941 */ /* 0x000fea0003800200 */
.L_x_6845:
        /* <DEDUP_REMOVED lines=23> */
.L_x_6912:
[----:B------:R-:W-:Y:S05]  /*14520*/  BSYNC.RECONVERGENT B1 ;  /* 0x0000000000017941 */ /* 0x000fea0003800200 */
.L_x_6911:
        /* <DEDUP_REMOVED lines=15> */
.L_x_6914:
[----:B------:R-:W-:Y:S05]  /*14620*/  BSYNC.RECONVERGENT B1 ;  /* 0x0000000000017941 */ /* 0x000fea0003800200 */
.L_x_6913:
        /* <DEDUP_REMOVED lines=15> */
.L_x_6916:
[----:B------:R-:W-:Y:S05]  /*14720*/  BSYNC.RECONVERGENT B1 ;  /* 0x0000000000017941 */ /* 0x000fea0003800200 */
.L_x_6915:
        /* <DEDUP_REMOVED lines=15> */
.L_x_6918:
[----:B------:R-:W-:Y:S05]  /*14820*/  BSYNC.RECONVERGENT B1 ;  /* 0x0000000000017941 */ /* 0x000fea0003800200 */
.L_x_6917:
        /* <DEDUP_REMOVED lines=15> */
.L_x_6920:
[----:B------:R-:W-:Y:S05]  /*14920*/  BSYNC.RECONVERGENT B1 ;  /* 0x0000000000017941 */ /* 0x000fea0003800200 */
.L_x_6919:
        /* <DEDUP_REMOVED lines=15> */
.L_x_6922:
[----:B------:R-:W-:Y:S05]  /*14a20*/  BSYNC.RECONVERGENT B1 ;  /* 0x0000000000017941 */ /* 0x000fea0003800200 */
.L_x_6921:
        /* <DEDUP_REMOVED lines=15> */
.L_x_6924:
[----:B------:R-:W-:Y:S05]  /*14b20*/  BSYNC.RECONVERGENT B1 ;  /* 0x0000000000017941 */ /* 0x000fea0003800200 */
.L_x_6923:
        /* <DEDUP_REMOVED lines=15> */
.L_x_6926:
[----:B------:R-:W-:Y:S05]  /*14c20*/  BSYNC.RECONVERGENT B1 ;  /* 0x0000000000017941 */ /* 0x000fea0003800200 */
.L_x_6925:
        /* <DEDUP_REMOVED lines=15> */
.L_x_6928:
[----:B------:R-:W-:Y:S05]  /*14d20*/  BSYNC.RECONVERGENT B1 ;  /* 0x0000000000017941 */ /* 0x000fea0003800200 */
.L_x_6927:
        /* <DEDUP_REMOVED lines=15> */
.L_x_6930:
[----:B------:R-:W-:Y:S05]  /*14e20*/  BSYNC.RECONVERGENT B1 ;  /* 0x0000000000017941 */ /* 0x000fea0003800200 */
.L_x_6929:
        /* <DEDUP_REMOVED lines=15> */
.L_x_6932:
[----:B------:R-:W-:Y:S05]  /*14f20*/  BSYNC.RECONVERGENT B1 ;  /* 0x0000000000017941 */ /* 0x000fea0003800200 */
.L_x_6931:
        /* <DEDUP_REMOVED lines=15> */
.L_x_6934:
[----:B------:R-:W-:Y:S05]  /*15020*/  BSYNC.RECONVERGENT B1 ;  /* 0x0000000000017941 */ /* 0x000fea0003800200 */
.L_x_6933:
        /* <DEDUP_REMOVED lines=15> */
.L_x_6936:
[----:B------:R-:W-:Y:S05]  /*15120*/  BSYNC.RECONVERGENT B1 ;  /* 0x0000000000017941 */ /* 0x000fea0003800200 */
.L_x_6935:
        /* <DEDUP_REMOVED lines=15> */
.L_x_6938:
[----:B------:R-:W-:Y:S05]  /*15220*/  BSYNC.RECONVERGENT B1 ;  /* 0x0000000000017941 */ /* 0x000fea0003800200 */
.L_x_6937:
        /* <DEDUP_REMOVED lines=15> */
.L_x_6940:
[----:B------:R-:W-:Y:S05]  /*15320*/  BSYNC.RECONVERGENT B1 ;  /* 0x0000000000017941 */ /* 0x000fea0003800200 */
.L_x_6939:
        /* <DEDUP_REMOVED lines=15> */
.L_x_6942:
[----:B------:R-:W-:Y:S05]  /*15420*/  BSYNC.RECONVERGENT B1 ;  /* 0x0000000000017941 */ /* 0x000fea0003800200 */
.L_x_6941:
        /* <DEDUP_REMOVED lines=15> */
.L_x_6944:
[----:B------:R-:W-:Y:S05]  /*15520*/  BSYNC.RECONVERGENT B1 ;  /* 0x0000000000017941 */ /* 0x000fea0003800200 */
.L_x_6943:
        /* <DEDUP_REMOVED lines=15> */
.L_x_6946:
[----:B------:R-:W-:Y:S05]  /*15620*/  BSYNC.RECONVERGENT B1 ;  /* 0x0000000000017941 */ /* 0x000fea0003800200 */
.L_x_6945:
        /* <DEDUP_REMOVED lines=15> */
.L_x_6948:
[----:B------:R-:W-:Y:S05]  /*15720*/  BSYNC.RECONVERGENT B1 ;  /* 0x0000000000017941 */ /* 0x000fea0003800200 */
.L_x_6947:
        /* <DEDUP_REMOVED lines=15> */
.L_x_6950:
[----:B------:R-:W-:Y:S05]  /*15820*/  BSYNC.RECONVERGENT B1 ;  /* 0x0000000000017941 */ /* 0x000fea0003800200 */
.L_x_6949:
        /* <DEDUP_REMOVED lines=15> */
.L_x_6952:
[----:B------:R-:W-:Y:S05]  /*15920*/  BSYNC.RECONVERGENT B1 ;  /* 0x0000000000017941 */ /* 0x000fea0003800200 */
.L_x_6951:
        /* <DEDUP_REMOVED lines=15> */
.L_x_6954:
[----:B------:R-:W-:Y:S05]  /*15a20*/  BSYNC.RECONVERGENT B1 ;  /* 0x0000000000017941 */ /* 0x000fea0003800200 */
.L_x_6953:
        /* <DEDUP_REMOVED lines=15> */
.L_x_6956:
[----:B------:R-:W-:Y:S05]  /*15b20*/  BSYNC.RECONVERGENT B1 ;  /* 0x0000000000017941 */ /* 0x000fea0003800200 */
.L_x_6955:
        /* <DEDUP_REMOVED lines=15> */
.L_x_6958:
[----:B------:R-:W-:Y:S05]  /*15c20*/  BSYNC.RECONVERGENT B1 ;  /* 0x0000000000017941 */ /* 0x000fea0003800200 */
.L_x_6957:
        /* <DEDUP_REMOVED lines=15> */
.L_x_6960:
[----:B------:R-:W-:Y:S05]  /*15d20*/  BSYNC.RECONVERGENT B1 ;  /* 0x0000000000017941 */ /* 0x000fea0003800200 */
.L_x_6959:
        /* <DEDUP_REMOVED lines=15> */
.L_x_6962:
[----:B------:R-:W-:Y:S05]  /*15e20*/  BSYNC.RECONVERGENT B1 ;  /* 0x0000000000017941 */ /* 0x000fea0003800200 */
.L_x_6961:
        /* <DEDUP_REMOVED lines=15> */
.L_x_6964:
[----:B------:R-:W-:Y:S05]  /*15f20*/  BSYNC.RECONVERGENT B1 ;  /* 0x0000000000017941 */ /* 0x000fea0003800200 */
.L_x_6963:
        /* <DEDUP_REMOVED lines=15> */
.L_x_6966:
[----:B------:R-:W-:Y:S05]  /*16020*/  BSYNC.RECONVERGENT B1 ;  /* 0x0000000000017941 */ /* 0x000fea0003800200 */
.L_x_6965:
        /* <DEDUP_REMOVED lines=15> */
.L_x_6968:
[----:B------:R-:W-:Y:S05]  /*16120*/  BSYNC.RECONVERGENT B1 ;  /* 0x0000000000017941 */ /* 0x000fea0003800200 */
.L_x_6967:
        /* <DEDUP_REMOVED lines=15> */
.L_x_6970:
[----:B------:R-:W-:Y:S05]  /*16220*/  BSYNC.RECONVERGENT B1 ;  /* 0x0000000000017941 */ /* 0x000fea0003800200 */
.L_x_6969:
        /* <DEDUP_REMOVED lines=15> */
.L_x_6972:
[----:B------:R-:W-:Y:S05]  /*16320*/  BSYNC.RECONVERGENT B1 ;  /* 0x0000000000017941 */ /* 0x000fea0003800200 */
.L_x_6971:
        /* <DEDUP_REMOVED lines=12> */
.L_x_6910:
[----:B------:R-:W-:Y:S05]  /*163f0*/  BSYNC.RECONVERGENT B0 ;  /* 0x0000000000007941 */ /* 0x000fea0003800200 */
.L_x_6909:
        /* <DEDUP_REMOVED lines=23> */
.L_x_6976:
[----:B------:R-:W-:Y:S05]  /*16570*/  BSYNC.RECONVERGENT B1 ;  /* 0x0000000000017941 */ /* 0x000fea0003800200 */
.L_x_6975:
        /* <DEDUP_REMOVED lines=15> */
.L_x_6978:
[----:B------:R-:W-:Y:S05]  /*16670*/  BSYNC.RECONVERGENT B1 ;  /* 0x0000000000017941 */ /* 0x000fea0003800200 */
.L_x_6977:
        /* <DEDUP_REMOVED lines=15> */
.L_x_6980:
[----:B------:R-:W-:Y:S05]  /*16770*/  BSYNC.RECONVERGENT B1 ;  /* 0x0000000000017941 */ /* 0x000fea0003800200 */
.L_x_6979:
        /* <DEDUP_REMOVED lines=15> */
.L_x_6982:
[----:B------:R-:W-:Y:S05]  /*16870*/  BSYNC.RECONVERGENT B1 ;  /* 0x0000000000017941 */ /* 0x000fea0003800200 */
.L_x_6981:
        /* <DEDUP_REMOVED lines=15> */
.L_x_6984:
[----:B------:R-:W-:Y:S05]  /*16970*/  BSYNC.RECONVERGENT B1 ;  /* 0x0000000000017941 */ /* 0x000fea0003800200 */
.L_x_6983:
        /* <DEDUP_REMOVED lines=15> */
.L_x_6986:
[----:B------:R-:W-:Y:S05]  /*16a70*/  BSYNC.RECONVERGENT B1 ;  /* 0x0000000000017941 */ /* 0x000fea0003800200 */
.L_x_6985:
        /* <DEDUP_REMOVED lines=15> */
.L_x_6988:
[----:B------:R-:W-:Y:S05]  /*16b70*/  BSYNC.RECONVERGENT B1 ;  /* 0x0000000000017941 */ /* 0x000fea0003800200 */
.L_x_6987:
        /* <DEDUP_REMOVED lines=15> */
.L_x_6990:
[----:B------:R-:W-:Y:S05]  /*16c70*/  BSYNC.RECONVERGENT B1 ;  /* 0x0000000000017941 */ /* 0x000fea0003800200 */
.L_x_6989:
        /* <DEDUP_REMOVED lines=15> */
.L_x_6992:
[----:B------:R-:W-:Y:S05]  /*16d70*/  BSYNC.RECONVERGENT B1 ;  /* 0x0000000000017941 */ /* 0x000fea0003800200 */
.L_x_6991:
        /* <DEDUP_REMOVED lines=15> */
.L_x_6994:
[----:B------:R-:W-:Y:S05]  /*16e70*/  BSYNC.RECONVERGENT B1 ;  /* 0x0000000000017941 */ /* 0x000fea0003800200 */
.L_x_6993:
        /* <DEDUP_REMOVED lines=15> */
.L_x_6996:
[----:B------:R-:W-:Y:S05]  /*16f70*/  BSYNC.RECONVERGENT B1 ;  /* 0x0000000000017941 */ /* 0x000fea0003800200 */
.L_x_6995:
        /* <DEDUP_REMOVED lines=15> */
.L_x_6998:
[----:B------:R-:W-:Y:S05]  /*17070*/  BSYNC.RECONVERGENT B1 ;  /* 0x0000000000017941 */ /* 0x000fea0003800200 */
.L_x_6997:
        /* <DEDUP_REMOVED lines=15> */
.L_x_7000:
[----:B------:R-:W-:Y:S05]  /*17170*/  BSYNC.RECONVERGENT B1 ;  /* 0x0000000000017941 */ /* 0x000fea0003800200 */
.L_x_6999:
        /* <DEDUP_REMOVED lines=15> */
.L_x_7002:
[----:B------:R-:W-:Y:S05]  /*17270*/  BSYNC.RECONVERGENT B1 ;  /* 0x0000000000017941 */ /* 0x000fea0003800200 */
.L_x_7001:
        /* <DEDUP_REMOVED lines=15> */
.L_x_7004:
[----:B------:R-:W-:Y:S05]  /*17370*/  BSYNC.RECONVERGENT B1 ;  /* 0x0000000000017941 */ /* 0x000fea0003800200 */
.L_x_7003:
        /* <DEDUP_REMOVED lines=15> */
.L_x_7006:
[----:B------:R-:W-:Y:S05]  /*17470*/  BSYNC.RECONVERGENT B1 ;  /* 0x0000000000017941 */ /* 0x000fea0003800200 */
.L_x_7005:
        /* <DEDUP_REMOVED lines=15> */
.L_x_7008:
[----:B------:R-:W-:Y:S05]  /*17570*/  BSYNC.RECONVERGENT B1 ;  /* 0x0000000000017941 */ /* 0x000fea0003800200 */
.L_x_7007:
        /* <DEDUP_REMOVED lines=15> */
.L_x_7010:
[----:B------:R-:W-:Y:S05]  /*17670*/  BSYNC.RECONVERGENT B1 ;  /* 0x0000000000017941 */ /* 0x000fea0003800200 */
.L_x_7009:
        /* <DEDUP_REMOVED lines=15> */
.L_x_7012:
[----:B------:R-:W-:Y:S05]  /*17770*/  BSYNC.RECONVERGENT B1 ;  /* 0x0000000000017941 */ /* 0x000fea0003800200 */
.L_x_7011:
        /* <DEDUP_REMOVED lines=15> */
.L_x_7014:
[----:B------:R-:W-:Y:S05]  /*17870*/  BSYNC.RECONVERGENT B1 ;  /* 0x0000000000017941 */ /* 0x000fea0003800200 */
.L_x_7013:
        /* <DEDUP_REMOVED lines=15> */
.L_x_7016:
[----:B------:R-:W-:Y:S05]  /*17970*/  BSYNC.RECONVERGENT B1 ;  /* 0x0000000000017941 */ /* 0x000fea0003800200 */
.L_x_7015:
        /* <DEDUP_REMOVED lines=15> */
.L_x_7018:
[----:B------:R-:W-:Y:S05]  /*17a70*/  BSYNC.RECONVERGENT B1 ;  /* 0x0000000000017941 */ /* 0x000fea0003800200 */
.L_x_7017:
        /* <DEDUP_REMOVED lines=15> */
.L_x_7020:
[----:B------:R-:W-:Y:S05]  /*17b70*/  BSYNC.RECONVERGENT B1 ;  /* 0x0000000000017941 */ /* 0x000fea0003800200 */
.L_x_7019:
        /* <DEDUP_REMOVED lines=15> */
.L_x_7022:
[----:B------:R-:W-:Y:S05]  /*17c70*/  BSYNC.RECONVERGENT B1 ;  /* 0x0000000000017941 */ /* 0x000fea0003800200 */
.L_x_7021:
        /* <DEDUP_REMOVED lines=15> */
.L_x_7024:
[----:B------:R-:W-:Y:S05]  /*17d70*/  BSYNC.RECONVERGENT B1 ;  /* 0x0000000000017941 */ /* 0x000fea0003800200 */
.L_x_7023:
        /* <DEDUP_REMOVED lines=15> */
.L_x_7026:
[----:B------:R-:W-:Y:S05]  /*17e70*/  BSYNC.RECONVERGENT B1 ;  /* 0x0000000000017941 */ /* 0x000fea0003800200 */
.L_x_7025:
        /* <DEDUP_REMOVED lines=15> */
.L_x_7028:
[----:B------:R-:W-:Y:S05]  /*17f70*/  BSYNC.RECONVERGENT B1 ;  /* 0x0000000000017941 */ /* 0x000fea0003800200 */
.L_x_7027:
        /* <DEDUP_REMOVED lines=15> */
.L_x_7030:
[----:B------:R-:W-:Y:S05]  /*18070*/  BSYNC.RECONVERGENT B1 ;  /* 0x0000000000017941 */ /* 0x000fea0003800200 */
.L_x_7029:
        /* <DEDUP_REMOVED lines=15> */
.L_x_7032:
[----:B------:R-:W-:Y:S05]  /*18170*/  BSYNC.RECONVERGENT B1 ;  /* 0x0000000000017941 */ /* 0x000fea0003800200 */
.L_x_7031:
        /* <DEDUP_REMOVED lines=15> */
.L_x_7034:
[----:B------:R-:W-:Y:S05]  /*18270*/  BSYNC.RECONVERGENT B1 ;  /* 0x0000000000017941 */ /* 0x000fea0003800200 */
.L_x_7033:
        /* <DEDUP_REMOVED lines=15> */
.L_x_7036:
[----:B------:R-:W-:Y:S05]  /*18370*/  BSYNC.RECONVERGENT B1 ;  /* 0x0000000000017941 */ /* 0x000fea0003800200 */
.L_x_7035:
        /* <DEDUP_REMOVED lines=12> */
.L_x_6974:
[----:B------:R-:W-:Y:S05]  /*18440*/  BSYNC.RECONVERGENT B0 ;  /* 0x0000000000007941 */ /* 0x000fea0003800200 */
.L_x_6973:
        /* <DEDUP_REMOVED lines=23> */
.L_x_7040:
[----:B------:R-:W-:Y:S05]  /*185c0*/  BSYNC.RECONVERGENT B1 ;  /* 0x0000000000017941 */ /* 0x000fea0003800200 */
.L_x_7039:
        /* <DEDUP_REMOVED lines=15> */
.L_x_7042:
[----:B------:R-:W-:Y:S05]  /*186c0*/  BSYNC.RECONVERGENT B1 ;  /* 0x0000000000017941 */ /* 0x000fea0003800200 */
.L_x_7041:
        /* <DEDUP_REMOVED lines=15> */
.L_x_7044:
[----:B------:R-:W-:Y:S05]  /*187c0*/  BSYNC.RECONVERGENT B1 ;  /* 0x0000000000017941 */ /* 0x000fea0003800200 */
.L_x_7043:
        /* <DEDUP_REMOVED lines=15> */
.L_x_7046:
[----:B------:R-:W-:Y:S05]  /*188c0*/  BSYNC.RECONVERGENT B1 ;  /* 0x0000000000017941 */ /* 0x000fea0003800200 */
.L_x_7045:
        /* <DEDUP_REMOVED lines=15> */
.L_x_7048:
[----:B------:R-:W-:Y:S05]  /*189c0*/  BSYNC.RECONVERGENT B1 ;  /* 0x0000000000017941 */ /* 0x000fea0003800200 */
.L_x_7047:
        /* <DEDUP_REMOVED lines=15> */
.L_x_7050:
[----:B------:R-:W-:Y:S05]  /*18ac0*/  BSYNC.RECONVERGENT B1 ;  /* 0x0000000000017941 */ /* 0x000fea0003800200 */
.L_x_7049:
        /* <DEDUP_REMOVED lines=15> */
.L_x_7052:
[----:B------:R-:W-:Y:S05]  /*18bc0*/  BSYNC.RECONVERGENT B1 ;  /* 0x0000000000017941 */ /* 0x000fea0003800200 */
.L_x_7051:
        /* <DEDUP_REMOVED lines=15> */
.L_x_7054:
[----:B------:R-:W-:Y:S05]  /*18cc0*/  BSYNC.RECONVERGENT B1 ;  /* 0x0000000000017941 */ /* 0x000fea0003800200 */
.L_x_7053:
        /* <DEDUP_REMOVED lines=15> */
.L_x_7056:
[----:B------:R-:W-:Y:S05]  /*18dc0*/  BSYNC.RECONVERGENT B1 ;  /* 0x0000000000017941 */ /* 0x000fea0003800200 */
.L_x_7055:
        /* <DEDUP_REMOVED lines=15> */
.L_x_7058:
[----:B------:R-:W-:Y:S05]  /*18ec0*/  BSYNC.RECONVERGENT B1 ;  /* 0x0000000000017941 */ /* 0x000fea0003800200 */
.L_x_7057:
        /* <DEDUP_REMOVED lines=15> */
.L_x_7060:
[----:B------:R-:W-:Y:S05]  /*18fc0*/  BSYNC.RECONVERGENT B1 ;  /* 0x0000000000017941 */ /* 0x000fea0003800200 */
.L_x_7059:
        /* <DEDUP_REMOVED lines=15> */
.L_x_7062:
[----:B------:R-:W-:Y:S05]  /*190c0*/  BSYNC.RECONVERGENT B1 ;  /* 0x0000000000017941 */ /* 0x000fea0003800200 */
.L_x_7061:
        /* <DEDUP_REMOVED lines=15> */
.L_x_7064:
[----:B------:R-:W-:Y:S05]  /*191c0*/  BSYNC.RECONVERGENT B1 ;  /* 0x0000000000017941 */ /* 0x000fea0003800200 */
.L_x_7063:
        /* <DEDUP_REMOVED lines=15> */
.L_x_7066:
[----:B------:R-:W-:Y:S05]  /*192c0*/  BSYNC.RECONVERGENT B1 ;  /* 0x0000000000017941 */ /* 0x000fea0003800200 */
.L_x_7065:
        /* <DEDUP_REMOVED lines=15> */
.L_x_7068:
[----:B------:R-:W-:Y:S05]  /*193c0*/  BSYNC.RECONVERGENT B1 ;  /* 0x0000000000017941 */ /* 0x000fea0003800200 */
.L_x_7067:
        /* <DEDUP_REMOVED lines=15> */
.L_x_7070:
[----:B------:R-:W-:Y:S05]  /*194c0*/  BSYNC.RECONVERGENT B1 ;  /* 0x0000000000017941 */ /* 0x000fea0003800200 */
.L_x_7069:
        /* <DEDUP_REMOVED lines=15> */
.L_x_7072:
[----:B------:R-:W-:Y:S05]  /*195c0*/  BSYNC.RECONVERGENT B1 ;  /* 0x0000000000017941 */ /* 0x000fea0003800200 */
.L_x_7071:
        /* <DEDUP_REMOVED lines=15> */
.L_x_7074:
[----:B------:R-:W-:Y:S05]  /*196c0*/  BSYNC.RECONVERGENT B1 ;  /* 0x0000000000017941 */ /* 0x000fea0003800200 */
.L_x_7073:
        /* <DEDUP_REMOVED lines=15> */
.L_x_7076:
[----:B------:R-:W-:Y:S05]  /*197c0*/  BSYNC.RECONVERGENT B1 ;  /* 0x0000000000017941 */ /* 0x000fea0003800200 */
.L_x_7075:
        /* <DEDUP_REMOVED lines=15> */
.L_x_7078:
[----:B------:R-:W-:Y:S05]  /*198c0*/  BSYNC.RECONVERGENT B1 ;  /* 0x0000000000017941 */ /* 0x000fea0003800200 */
.L_x_7077:
        /* <DEDUP_REMOVED lines=15> */
.L_x_7080:
[----:B------:R-:W-:Y:S05]  /*199c0*/  BSYNC.RECONVERGENT B1 ;  /* 0x0000000000017941 */ /* 0x000fea0003800200 */
.L_x_7079:
        /* <DEDUP_REMOVED lines=15> */
.L_x_7082:
[----:B------:R-:W-:Y:S05]  /*19ac0*/  BSYNC.RECONVERGENT B1 ;  /* 0x0000000000017941 */ /* 0x000fea0003800200 */
.L_x_7081:
        /* <DEDUP_REMOVED lines=15> */
.L_x_7084:
[----:B------:R-:W-:Y:S05]  /*19bc0*/  BSYNC.RECONVERGENT B1 ;  /* 0x0000000000017941 */ /* 0x000fea0003800200 */
.L_x_7083:
        /* <DEDUP_REMOVED lines=15> */
.L_x_7086:
[----:B------:R-:W-:Y:S05]  /*19cc0*/  BSYNC.RECONVERGENT B1 ;  /* 0x0000000000017941 */ /* 0x000fea0003800200 */
.L_x_7085:
        /* <DEDUP_REMOVED lines=15> */
.L_x_7088:
[----:B------:R-:W-:Y:S05]  /*19dc0*/  BSYNC.RECONVERGENT B1 ;  /* 0x0000000000017941 */ /* 0x000fea0003800200 */
.L_x_7087:
        /* <DEDUP_REMOVED lines=15> */
.L_x_7090:
[----:B------:R-:W-:Y:S05]  /*19ec0*/  BSYNC.RECONVERGENT B1 ;  /* 0x0000000000017941 */ /* 0x000fea0003800200 */
.L_x_7089:
        /* <DEDUP_REMOVED lines=15> */
.L_x_7092:
[----:B------:R-:W-:Y:S05]  /*19fc0*/  BSYNC.RECONVERGENT B1 ;  /* 0x0000000000017941 */ /* 0x000fea0003800200 */
.L_x_7091:
        /* <DEDUP_REMOVED lines=15> */
.L_x_7094:
[----:B------:R-:W-:Y:S05]  /*1a0c0*/  BSYNC.RECONVERGENT B1 ;  /* 0x0000000000017941 */ /* 0x000fea0003800200 */
.L_x_7093:
        /* <DEDUP_REMOVED lines=15> */
.L_x_7096:
[----:B------:R-:W-:Y:S05]  /*1a1c0*/  BSYNC.RECONVERGENT B1 ;  /* 0x0000000000017941 */ /* 0x000fea0003800200 */
.L_x_7095:
        /* <DEDUP_REMOVED lines=15> */
.L_x_7098:
[----:B------:R-:W-:Y:S05]  /*1a2c0*/  BSYNC.RECONVERGENT B1 ;  /* 0x0000000000017941 */ /* 0x000fea0003800200 */
.L_x_7097:
        /* <DEDUP_REMOVED lines=15> */
.L_x_7100:
[----:B------:R-:W-:Y:S05]  /*1a3c0*/  BSYNC.RECONVERGENT B1 ;  /* 0x0000000000017941 */ /* 0x000fea0003800200 */
.L_x_7099:
        /* <DEDUP_REMOVED lines=12> */
.L_x_7038:
[----:B------:R-:W-:Y:S05]  /*1a490*/  BSYNC.RECONVERGENT B0 ;  /* 0x0000000000007941 */ /* 0x000fea0003800200 */
.L_x_7037:
        /* <DEDUP_REMOVED lines=23> */
.L_x_7104:
[----:B------:R-:W-:Y:S05]  /*1a610*/  BSYNC.RECONVERGENT B1 ;  /* 0x0000000000017941 */ /* 0x000fea0003800200 */
.L_x_7103:
        /* <DEDUP_REMOVED lines=15> */
.L_x_7106:
[----:B------:R-:W-:Y:S05]  /*1a710*/  BSYNC.RECONVERGENT B1 ;  /* 0x0000000000017941 */ /* 0x000fea0003800200 */
.L_x_7105:
        /* <DEDUP_REMOVED lines=15> */
.L_x_7108:
[----:B------:R-:W-:Y:S05]  /*1a810*/  BSYNC.RECONVERGENT B1 ;  /* 0x0000000000017941 */ /* 0x000fea0003800200 */
.L_x_7107:
        /* <DEDUP_REMOVED lines=15> */
.L_x_7110:
[----:B------:R-:W-:Y:S05]  /*1a910*/  BSYNC.RECONVERGENT B1 ;  /* 0x0000000000017941 */ /* 0x000fea0003800200 */
.L_x_7109:
        /* <DEDUP_REMOVED lines=15> */
.L_x_7112:
[----:B------:R-:W-:Y:S05]  /*1aa10*/  BSYNC.RECONVERGENT B1 ;  /* 0x0000000000017941 */ /* 0x000fea0003800200 */
.L_x_7111:
        /* <DEDUP_REMOVED lines=15> */
.L_x_7114:
[----:B------:R-:W-:Y:S05]  /*1ab10*/  BSYNC.RECONVERGENT B1 ;  /* 0x0000000000017941 */ /* 0x000fea0003800200 */
.L_x_7113:
        /* <DEDUP_REMOVED lines=15> */
.L_x_7116:
[----:B------:R-:W-:Y:S05]  /*1ac10*/  BSYNC.RECONVERGENT B1 ;  /* 0x0000000000017941 */ /* 0x000fea0003800200 */
.L_x_7115:
        /* <DEDUP_REMOVED lines=15> */
.L_x_7118:
[----:B------:R-:W-:Y:S05]  /*1ad10*/  BSYNC.RECONVERGENT B1 ;  /* 0x0000000000017941 */ /* 0x000fea0003800200 */
.L_x_7117:
        /* <DEDUP_REMOVED lines=15> */
.L_x_7120:
[----:B------:R-:W-:Y:S05]  /*1ae10*/  BSYNC.RECONVERGENT B1 ;  /* 0x0000000000017941 */ /* 0x000fea0003800200 */
.L_x_7119:
        /* <DEDUP_REMOVED lines=15> */
.L_x_7122:
[----:B------:R-:W-:Y:S05]  /*1af10*/  BSYNC.RECONVERGENT B1 ;  /* 0x0000000000017941 */ /* 0x000fea0003800200 */
.L_x_7121:
        /* <DEDUP_REMOVED lines=15> */
.L_x_7124:
[----:B------:R-:W-:Y:S05]  /*1b010*/  BSYNC.RECONVERGENT B1 ;  /* 0x0000000000017941 */ /* 0x000fea0003800200 */
.L_x_7123:
        /* <DEDUP_REMOVED lines=15> */
.L_x_7126:
[----:B------:R-:W-:Y:S05]  /*1b110*/  BSYNC.RECONVERGENT B1 ;  /* 0x0000000000017941 */ /* 0x000fea0003800200 */
.L_x_7125:
        /* <DEDUP_REMOVED lines=15> */
.L_x_7128:
[----:B------:R-:W-:Y:S05]  /*1b210*/  BSYNC.RECONVERGENT B1 ;  /* 0x0000000000017941 */ /* 0x000fea0003800200 */
.L_x_7127:
        /* <DEDUP_REMOVED lines=15> */
.L_x_7130:
[----:B------:R-:W-:Y:S05]  /*1b310*/  BSYNC.RECONVERGENT B1 ;  /* 0x0000000000017941 */ /* 0x000fea0003800200 */
.L_x_7129:
        /* <DEDUP_REMOVED lines=15> */
.L_x_7132:
[----:B------:R-:W-:Y:S05]  /*1b410*/  BSYNC.RECONVERGENT B1 ;  /* 0x0000000000017941 */ /* 0x000fea0003800200 */
.L_x_7131:
        /* <DEDUP_REMOVED lines=15> */
.L_x_7134:
[----:B------:R-:W-:Y:S05]  /*1b510*/  BSYNC.RECONVERGENT B1 ;  /* 0x0000000000017941 */ /* 0x000fea0003800200 */
.L_x_7133:
        /* <DEDUP_REMOVED lines=15> */
.L_x_7136:
[----:B------:R-:W-:Y:S05]  /*1b610*/  BSYNC.RECONVERGENT B1 ;  /* 0x0000000000017941 */ /* 0x000fea0003800200 */
.L_x_7135:
        /* <DEDUP_REMOVED lines=15> */
.L_x_7138:
[----:B------:R-:W-:Y:S05]  /*1b710*/  BSYNC.RECONVERGENT B1 ;  /* 0x0000000000017941 */ /* 0x000fea0003800200 */
.L_x_7137:
        /* <DEDUP_REMOVED lines=15> */
.L_x_7140:
[----:B------:R-:W-:Y:S05]  /*1b810*/  BSYNC.RECONVERGENT B1 ;  /* 0x0000000000017941 */ /* 0x000fea0003800200 */
.L_x_7139:
        /* <DEDUP_REMOVED lines=15> */
.L_x_7142:
[----:B------:R-:W-:Y:S05]  /*1b910*/  BSYNC.RECONVERGENT B1 ;  /* 0x0000000000017941 */ /* 0x000fea0003800200 */
.L_x_7141:
        /* <DEDUP_REMOVED lines=15> */
.L_x_7144:
[----:B------:R-:W-:Y:S05]  /*1ba10*/  BSYNC.RECONVERGENT B1 ;  /* 0x0000000000017941 */ /* 0x000fea0003800200 */
.L_x_7143:
        /* <DEDUP_REMOVED lines=15> */
.L_x_7146:
[----:B------:R-:W-:Y:S05]  /*1bb10*/  BSYNC.RECONVERGENT B1 ;  /* 0x0000000000017941 */ /* 0x000fea0003800200 */
.L_x_7145:
        /* <DEDUP_REMOVED lines=15> */
.L_x_7148:
[----:B------:R-:W-:Y:S05]  /*1bc10*/  BSYNC.RECONVERGENT B1 ;  /* 0x0000000000017941 */ /* 0x000fea0003800200 */
.L_x_7147:
        /* <DEDUP_REMOVED lines=15> */
.L_x_7150:
[----:B------:R-:W-:Y:S05]  /*1bd10*/  BSYNC.RECONVERGENT B1 ;  /* 0x0000000000017941 */ /* 0x000fea0003800200 */
.L_x_7149:
        /* <DEDUP_REMOVED lines=15> */
.L_x_7152:
[----:B------:R-:W-:Y:S05]  /*1be10*/  BSYNC.RECONVERGENT B1 ;  /* 0x0000000000017941 */ /* 0x000fea0003800200 */
.L_x_7151:
        /* <DEDUP_REMOVED lines=15> */
.L_x_7154:
[----:B------:R-:W-:Y:S05]  /*1bf10*/  BSYNC.RECONVERGENT B1 ;  /* 0x0000000000017941 */ /* 0x000fea0003800200 */
.L_x_7153:
        /* <DEDUP_REMOVED lines=15> */
.L_x_7156:
[----:B------:R-:W-:Y:S05]  /*1c010*/  BSYNC.RECONVERGENT B1 ;  /* 0x0000000000017941 */ /* 0x000fea0003800200 */
.L_x_7155:
        /* <DEDUP_REMOVED lines=15> */
.L_x_7158:
[----:B------:R-:W-:Y:S05]  /*1c110*/  BSYNC.RECONVERGENT B1 ;  /* 0x0000000000017941 */ /* 0x000fea0003800200 */
.L_x_7157:
        /* <DEDUP_REMOVED lines=15> */
.L_x_7160:
[----:B------:R-:W-:Y:S05]  /*1c210*/  BSYNC.RECONVERGENT B1 ;  /* 0x0000000000017941 */ /* 0x000fea0003800200 */
.L_x_7159:
        /* <DEDUP_REMOVED lines=15> */
.L_x_7162:
[----:B------:R-:W-:Y:S05]  /*1c310*/  BSYNC.RECONVERGENT B1 ;  /* 0x0000000000017941 */ /* 0x000fea0003800200 */
.L_x_7161:
        /* <DEDUP_REMOVED lines=15> */
.L_x_7164:
[----:B------:R-:W-:Y:S05]  /*1c410*/  BSYNC.RECONVERGENT B1 ;  /* 0x0000000000017941 */ /* 0x000fea0003800200 */
.L_x_7163:
        /* <DEDUP_REMOVED lines=12> */
.L_x_7102:
[----:B------:R-:W-:Y:S05]  /*1c4e0*/  BSYNC.RECONVERGENT B0 ;  /* 0x0000000000007941 */ /* 0x000fea0003800200 */
.L_x_7101:
        /* <DEDUP_REMOVED lines=23> */
.L_x_7168:
[----:B------:R-:W-:Y:S05]  /*1c660*/  BSYNC.RECONVERGENT B1 ;  /* 0x0000000000017941 */ /* 0x000fea0003800200 */
.L_x_7167:
        /* <DEDUP_REMOVED lines=15> */
.L_x_7170:
[----:B------:R-:W-:Y:S05]  /*1c760*/  BSYNC.RECONVERGENT B1 ;  /* 0x0000000000017941 */ /* 0x000fea0003800200 */
.L_x_7169:
        /* <DEDUP_REMOVED lines=15> */
.L_x_7172:
[----:B------:R-:W-:Y:S05]  /*1c860*/  BSYNC.RECONVERGENT B1 ;  /* 0x0000000000017941 */ /* 0x000fea0003800200 */
.L_x_7171:
        /* <DEDUP_REMOVED lines=15> */
.L_x_7174:
[----:B------:R-:W-:Y:S05]  /*1c960*/  BSYNC.RECONVERGENT B1 ;  /* 0x0000000000017941 */ /* 0x000fea0003800200 */
.L_x_7173:
        /* <DEDUP_REMOVED lines=15> */
.L_x_7176:
[----:B------:R-:W-:Y:S05]  /*1ca60*/  BSYNC.RECONVERGENT B1 ;  /* 0x0000000000017941 */ /* 0x000fea0003800200 */
.L_x_7175:
        /* <DEDUP_REMOVED lines=15> */
.L_x_7178:
[----:B------:R-:W-:Y:S05]  /*1cb60*/  BSYNC.RECONVERGENT B1 ;  /* 0x0000000000017941 */ /* 0x000fea0003800200 */
.L_x_7177:
        /* <DEDUP_REMOVED lines=15> */
.L_x_7180:
[----:B------:R-:W-:Y:S05]  /*1cc60*/  BSYNC.RECONVERGENT B1 ;  /* 0x0000000000017941 */ /* 0x000fea0003800200 */
.L_x_7179:
        /* <DEDUP_REMOVED lines=15> */
.L_x_7182:
[----:B------:R-:W-:Y:S05]  /*1cd60*/  BSYNC.RECONVERGENT B1 ;  /* 0x0000000000017941 */ /* 0x000fea0003800200 */
.L_x_7181:
        /* <DEDUP_REMOVED lines=15> */
.L_x_7184:
[----:B------:R-:W-:Y:S05]  /*1ce60*/  BSYNC.RECONVERGENT B1 ;  /* 0x0000000000017941 */ /* 0x000fea0003800200 */
.L_x_7183:
        /* <DEDUP_REMOVED lines=15> */
.L_x_7186:
[----:B------:R-:W-:Y:S05]  /*1cf60*/  BSYNC.RECONVERGENT B1 ;  /* 0x0000000000017941 */ /* 0x000fea0003800200 */
.L_x_7185:
        /* <DEDUP_REMOVED lines=15> */
.L_x_7188:
[----:B------:R-:W-:Y:S05]  /*1d060*/  BSYNC.RECONVERGENT B1 ;  /* 0x0000000000017941 */ /* 0x000fea0003800200 */
.L_x_7187:
        /* <DEDUP_REMOVED lines=15> */
.L_x_7190:
[----:B------:R-:W-:Y:S05]  /*1d160*/  BSYNC.RECONVERGENT B1 ;  /* 0x0000000000017941 */ /* 0x000fea0003800200 */
.L_x_7189:
        /* <DEDUP_REMOVED lines=15> */
.L_x_7192:
[----:B------:R-:W-:Y:S05]  /*1d260*/  BSYNC.RECONVERGENT B1 ;  /* 0x0000000000017941 */ /* 0x000fea0003800200 */
.L_x_7191:
        /* <DEDUP_REMOVED lines=15> */
.L_x_7194:
[----:B------:R-:W-:Y:S05]  /*1d360*/  BSYNC.RECONVERGENT B1 ;  /* 0x0000000000017941 */ /* 0x000fea0003800200 */
.L_x_7193:
        /* <DEDUP_REMOVED lines=15> */
.L_x_7196:
[----:B------:R-:W-:Y:S05]  /*1d460*/  BSYNC.RECONVERGENT B1 ;  /* 0x0000000000017941 */ /* 0x000fea0003800200 */
.L_x_7195:
        /* <DEDUP_REMOVED lines=15> */
.L_x_7198:
[----:B------:R-:W-:Y:S05]  /*1d560*/  BSYNC.RECONVERGENT B1 ;  /* 0x0000000000017941 */ /* 0x000fea0003800200 */
.L_x_7197:
        /* <DEDUP_REMOVED lines=15> */
.L_x_7200:
[----:B------:R-:W-:Y:S05]  /*1d660*/  BSYNC.RECONVERGENT B1 ;  /* 0x0000000000017941 */ /* 0x000fea0003800200 */
.L_x_7199:
        /* <DEDUP_REMOVED lines=15> */
.L_x_7202:
[----:B------:R-:W-:Y:S05]  /*1d760*/  BSYNC.RECONVERGENT B1 ;  /* 0x0000000000017941 */ /* 0x000fea0003800200 */
.L_x_7201:
        /* <DEDUP_REMOVED lines=15> */
.L_x_7204:
[----:B------:R-:W-:Y:S05]  /*1d860*/  BSYNC.RECONVERGENT B1 ;  /* 0x0000000000017941 */ /* 0x000fea0003800200 */
.L_x_7203:
        /* <DEDUP_REMOVED lines=15> */
.L_x_7206:
[----:B------:R-:W-:Y:S05]  /*1d960*/  BSYNC.RECONVERGENT B1 ;  /* 0x0000000000017941 */ /* 0x000fea0003800200 */
.L_x_7205:
        /* <DEDUP_REMOVED lines=15> */
.L_x_7208:
[----:B------:R-:W-:Y:S05]  /*1da60*/  BSYNC.RECONVERGENT B1 ;  /* 0x0000000000017941 */ /* 0x000fea0003800200 */
.L_x_7207:
        /* <DEDUP_REMOVED lines=15> */
.L_x_7210:
[----:B------:R-:W-:Y:S05]  /*1db60*/  BSYNC.RECONVERGENT B1 ;  /* 0x0000000000017941 */ /* 0x000fea0003800200 */
.L_x_7209:
        /* <DEDUP_REMOVED lines=15> */
.L_x_7212:
[----:B------:R-:W-:Y:S05]  /*1dc60*/  BSYNC.RECONVERGENT B1 ;  /* 0x0000000000017941 */ /* 0x000fea0003800200 */
.L_x_7211:
        /* <DEDUP_REMOVED lines=15> */
.L_x_7214:
[----:B------:R-:W-:Y:S05]  /*1dd60*/  BSYNC.RECONVERGENT B1 ;  /* 0x0000000000017941 */ /* 0x000fea0003800200 */
.L_x_7213:
        /* <DEDUP_REMOVED lines=15> */
.L_x_7216:
[----:B------:R-:W-:Y:S05]  /*1de60*/  BSYNC.RECONVERGENT B1 ;  /* 0x0000000000017941 */ /* 0x000fea0003800200 */
.L_x_7215:
        /* <DEDUP_REMOVED lines=15> */
.L_x_7218:
[----:B------:R-:W-:Y:S05]  /*1df60*/  BSYNC.RECONVERGENT B1 ;  /* 0x0000000000017941 */ /* 0x000fea0003800200 */
.L_x_7217:
        /* <DEDUP_REMOVED lines=15> */
.L_x_7220:
[----:B------:R-:W-:Y:S05]  /*1e060*/  BSYNC.RECONVERGENT B1 ;  /* 0x0000000000017941 */ /* 0x000fea0003800200 */
.L_x_7219:
        /* <DEDUP_REMOVED lines=15> */
.L_x_7222:
[----:B------:R-:W-:Y:S05]  /*1e160*/  BSYNC.RECONVERGENT B1 ;  /* 0x0000000000017941 */ /* 0x000fea0003800200 */
.L_x_7221:
        /* <DEDUP_REMOVED lines=15> */
.L_x_7224:
[----:B------:R-:W-:Y:S05]  /*1e260*/  BSYNC.RECONVERGENT B1 ;  /* 0x0000000000017941 */ /* 0x000fea0003800200 */
.L_x_7223:
        /* <DEDUP_REMOVED lines=15> */
.L_x_7226:
[----:B------:R-:W-:Y:S05]  /*1e360*/  BSYNC.RECONVERGENT B1 ;  /* 0x0000000000017941 */ /* 0x000fea0003800200 */
.L_x_7225:
        /* <DEDUP_REMOVED lines=15> */
.L_x_7228:
[----:B------:R-:W-:Y:S05]  /*1e460*/  BSYNC.RECONVERGENT B1 ;  /* 0x0000000000017941 */ /* 0x000fea0003800200 */
.L_x_7227:
        /* <DEDUP_REMOVED lines=12> */
.L_x_7166:
[----:B------:R-:W-:Y:S05]  /*1e530*/  BSYNC.RECONVERGENT B0 ;  /* 0x0000000000007941 */ /* 0x000fea0003800200 */
.L_x_7165:
        /* <DEDUP_REMOVED lines=23> */
.L_x_7232:
[----:B------:R-:W-:Y:S05]  /*1e6b0*/  BSYNC.RECONVERGENT B1 ;  /* 0x0000000000017941 */ /* 0x000fea0003800200 */
.L_x_7231:
        /* <DEDUP_REMOVED lines=15> */
.L_x_7234:
[----:B------:R-:W-:Y:S05]  /*1e7b0*/  BSYNC.RECONVERGENT B1 ;  /* 0x0000000000017941 */ /* 0x000fea0003800200 */
.L_x_7233:
        /* <DEDUP_REMOVED lines=15> */
.L_x_7236:
[----:B------:R-:W-:Y:S05]  /*1e8b0*/  BSYNC.RECONVERGENT B1 ;  /* 0x0000000000017941 */ /* 0x000fea0003800200 */
.L_x_7235:
        /* <DEDUP_REMOVED lines=15> */
.L_x_7238:
[----:B------:R-:W-:Y:S05]  /*1e9b0*/  BSYNC.RECONVERGENT B1 ;  /* 0x0000000000017941 */ /* 0x000fea0003800200 */
.L_x_7237:
        /* <DEDUP_REMOVED lines=15> */
.L_x_7240:
[----:B------:R-:W-:Y:S05]  /*1eab0*/  BSYNC.RECONVERGENT B1 ;  /* 0x0000000000017941 */ /* 0x000fea0003800200 */
.L_x_7239:
        /* <DEDUP_REMOVED lines=15> */
.L_x_7242:
[----:B------:R-:W-:Y:S05]  /*1ebb0*/  BSYNC.RECONVERGENT B1 ;  /* 0x0000000000017941 */ /* 0x000fea0003800200 */
.L_x_7241:
        /* <DEDUP_REMOVED lines=15> */
.L_x_7244:
[----:B------:R-:W-:Y:S05]  /*1ecb0*/  BSYNC.RECONVERGENT B1 ;  /* 0x0000000000017941 */ /* 0x000fea0003800200 */
.L_x_7243:
        /* <DEDUP_REMOVED lines=15> */
.L_x_7246:
[----:B------:R-:W-:Y:S05]  /*1edb0*/  BSYNC.RECONVERGENT B1 ;  /* 0x0000000000017941 */ /* 0x000fea0003800200 */
.L_x_7245:
        /* <DEDUP_REMOVED lines=15> */
.L_x_7248:
[----:B------:R-:W-:Y:S05]  /*1eeb0*/  BSYNC.RECONVERGENT B1 ;  /* 0x0000000000017941 */ /* 0x000fea0003800200 */
.L_x_7247:
        /* <DEDUP_REMOVED lines=15> */
.L_x_7250:
[----:B------:R-:W-:Y:S05]  /*1efb0*/  BSYNC.RECONVERGENT B1 ;  /* 0x0000000000017941 */ /* 0x000fea0003800200 */
.L_x_7249:
        /* <DEDUP_REMOVED lines=15> */
.L_x_7252:
[----:B------:R-:W-:Y:S05]  /*1f0b0*/  BSYNC.RECONVERGENT B1 ;  /* 0x0000000000017941 */ /* 0x000fea0003800200 */
.L_x_7251:
        /* <DEDUP_REMOVED lines=15> */
.L_x_7254:
[----:B------:R-:W-:Y:S05]  /*1f1b0*/  BSYNC.RECONVERGENT B1 ;  /* 0x0000000000017941 */ /* 0x000fea0003800200 */
.L_x_7253:
        /* <DEDUP_REMOVED lines=15> */
.L_x_7256:
[----:B------:R-:W-:Y:S05]  /*1f2b0*/  BSYNC.RECONVERGENT B1 ;  /* 0x0000000000017941 */ /* 0x000fea0003800200 */
.L_x_7255:
        /* <DEDUP_REMOVED lines=15> */
.L_x_7258:
[----:B------:R-:W-:Y:S05]  /*1f3b0*/  BSYNC.RECONVERGENT B1 ;  /* 0x0000000000017941 */ /* 0x000fea0003800200 */
.L_x_7257:
        /* <DEDUP_REMOVED lines=15> */
.L_x_7260:
[----:B------:R-:W-:Y:S05]  /*1f4b0*/  BSYNC.RECONVERGENT B1 ;  /* 0x0000000000017941 */ /* 0x000fea0003800200 */
.L_x_7259:
        /* <DEDUP_REMOVED lines=15> */
.L_x_7262:
[----:B------:R-:W-:Y:S05]  /*1f5b0*/  BSYNC.RECONVERGENT B1 ;  /* 0x0000000000017941 */ /* 0x000fea0003800200 */
.L_x_7261:
        /* <DEDUP_REMOVED lines=15> */
.L_x_7264:
[----:B------:R-:W-:Y:S05]  /*1f6b0*/  BSYNC.RECONVERGENT B1 ;  /* 0x0000000000017941 */ /* 0x000fea0003800200 */
.L_x_7263:
        /* <DEDUP_REMOVED lines=15> */
.L_x_7266:
[----:B------:R-:W-:Y:S05]  /*1f7b0*/  BSYNC.RECONVERGENT B1 ;  /* 0x0000000000017941 */ /* 0x000fea0003800200 */
.L_x_7265:
        /* <DEDUP_REMOVED lines=15> */
.L_x_7268:
[----:B------:R-:W-:Y:S05]  /*1f8b0*/  BSYNC.RECONVERGENT B1 ;  /* 0x0000000000017941 */ /* 0x000fea0003800200 */
.L_x_7267:
        /* <DEDUP_REMOVED lines=15> */
.L_x_7270:
[----:B------:R-:W-:Y:S05]  /*1f9b0*/  BSYNC.RECONVERGENT B1 ;  /* 0x0000000000017941 */ /* 0x000fea0003800200 */
.L_x_7269:
        /* <DEDUP_REMOVED lines=15> */
.L_x_7272:
[----:B------:R-:W-:Y:S05]  /*1fab0*/  BSYNC.RECONVERGENT B1 ;  /* 0x0000000000017941 */ /* 0x000fea0003800200 */
.L_x_7271:
        /* <DEDUP_REMOVED lines=15> */
.L_x_7274:
[----:B------:R-:W-:Y:S05]  /*1fbb0*/  BSYNC.RECONVERGENT B1 ;  /* 0x0000000000017941 */ /* 0x000fea0003800200 */
.L_x_7273:
        /* <DEDUP_REMOVED lines=15> */
.L_x_7276:
[----:B------:R-:W-:Y:S05]  /*1fcb0*/  BSYNC.RECONVERGENT B1 ;  /* 0x0000000000017941 */ /* 0x000fea0003800200 */
.L_x_7275:
        /* <DEDUP_REMOVED lines=15> */
.L_x_7278:
[----:B------:R-:W-:Y:S05]  /*1fdb0*/  BSYNC.RECONVERGENT B1 ;  /* 0x0000000000017941 */ /* 0x000fea0003800200 */
.L_x_7277:
        /* <DEDUP_REMOVED lines=15> */
.L_x_7280:
[----:B------:R-:W-:Y:S05]  /*1feb0*/  BSYNC.RECONVERGENT B1 ;  /* 0x0000000000017941 */ /* 0x000fea0003800200 */
.L_x_7279:
        /* <DEDUP_REMOVED lines=15> */
.L_x_7282:
[----:B------:R-:W-:Y:S05]  /*1ffb0*/  BSYNC.RECONVERGENT B1 ;  /* 0x0000000000017941 */ /* 0x000fea0003800200 */
.L_x_7281:
        /* <DEDUP_REMOVED lines=15> */
.L_x_7284:
[----:B------:R-:W-:Y:S05]  /*200b0*/  BSYNC.RECONVERGENT B1 ;  /* 0x0000000000017941 */ /* 0x000fea0003800200 */
.L_x_7283:
        /* <DEDUP_REMOVED lines=15> */
.L_x_7286:
[----:B------:R-:W-:Y:S05]  /*201b0*/  BSYNC.RECONVERGENT B1 ;  /* 0x0000000000017941 */ /* 0x000fea0003800200 */
.L_x_7285:
        /* <DEDUP_REMOVED lines=15> */
.L_x_7288:
[----:B------:R-:W-:Y:S05]  /*202b0*/  BSYNC.RECONVERGENT B1 ;  /* 0x0000000000017941 */ /* 0x000fea0003800200 */
.L_x_7287:
        /* <DEDUP_REMOVED lines=15> */
.L_x_7290:
[----:B------:R-:W-:Y:S05]  /*203b0*/  BSYNC.RECONVERGENT B1 ;  /* 0x0000000000017941 */ /* 0x000fea0003800200 */
.L_x_7289:
        /* <DEDUP_REMOVED lines=15> */
.L_x_7292:
[----:B------:R-:W-:Y:S05]  /*204b0*/  BSYNC.RECONVERGENT B1 ;  /* 0x0000000000017941 */ /* 0x000fea0003800200 */
.L_x_7291:
        /* <DEDUP_REMOVED lines=12> */
.L_x_7230:
[----:B------:R-:W-:Y:S05]  /*20580*/  BSYNC.RECONVERGENT B0 ;  /* 0x0000000000007941 */ /* 0x000fea0003800200 */
.L_x_7229:
        /* <DEDUP_REMOVED lines=23> */
.L_x_7296:
[----:B------:R-:W-:Y:S05]  /*20700*/  BSYNC.RECONVERGENT B1 ;  /* 0x0000000000017941 */ /* 0x000fea0003800200 */
.L_x_7295:
        /* <DEDUP_REMOVED lines=15> */
.L_x_7298:
[----:B------:R-:W-:Y:S05]  /*20800*/  BSYNC.RECONVERGENT B1 ;  /* 0x0000000000017941 */ /* 0x000fea0003800200 */
.L_x_7297:
        /* <DEDUP_REMOVED lines=15> */
.L_x_7300:
[----:B------:R-:W-:Y:S05]  /*20900*/  BSYNC.RECONVERGENT B1 ;  /* 0x0000000000017941 */ /* 0x000fea0003800200 */
.L_x_7299:
        /* <DEDUP_REMOVED lines=15> */
.L_x_7302:
[----:B------:R-:W-:Y:S05]  /*20a00*/  BSYNC.RECONVERGENT B1 ;  /* 0x0000000000017941 */ /* 0x000fea0003800200 */
.L_x_7301:
        /* <DEDUP_REMOVED lines=15> */
.L_x_7304:
[----:B------:R-:W-:Y:S05]  /*20b00*/  BSYNC.RECONVERGENT B1 ;  /* 0x0000000000017941 */ /* 0x000fea0003800200 */
.L_x_7303:
        /* <DEDUP_REMOVED lines=15> */
.L_x_7306:
[----:B------:R-:W-:Y:S05]  /*20c00*/  BSYNC.RECONVERGENT B1 ;  /* 0x0000000000017941 */ /* 0x000fea0003800200 */
.L_x_7305:
        /* <DEDUP_REMOVED lines=15> */
.L_x_7308:
[----:B------:R-:W-:Y:S05]  /*20d00*/  BSYNC.RECONVERGENT B1 ;  /* 0x0000000000017941 */ /* 0x000fea0003800200 */
.L_x_7307:
        /* <DEDUP_REMOVED lines=15> */
.L_x_7310:
[----:B------:R-:W-:Y:S05]  /*20e00*/  BSYNC.RECONVERGENT B1 ;  /* 0x0000000000017941 */ /* 0x000fea0003800200 */
.L_x_7309:
        /* <DEDUP_REMOVED lines=15> */
.L_x_7312:
[----:B------:R-:W-:Y:S05]  /*20f00*/  BSYNC.RECONVERGENT B1 ;  /* 0x0000000000017941 */ /* 0x000fea0003800200 */
.L_x_7311:
        /* <DEDUP_REMOVED lines=15> */
.L_x_7314:
[----:B------:R-:W-:Y:S05]  /*21000*/  BSYNC.RECONVERGENT B1 ;  /* 0x0000000000017941 */ /* 0x000fea0003800200 */
.L_x_7313:
        /* <DEDUP_REMOVED lines=15> */
.L_x_7316:
[----:B------:R-:W-:Y:S05]  /*21100*/  BSYNC.RECONVERGENT B1 ;  /* 0x0000000000017941 */ /* 0x000fea0003800200 */
.L_x_7315:
        /* <DEDUP_REMOVED lines=15> */
.L_x_7318:
[----:B------:R-:W-:Y:S05]  /*21200*/  BSYNC.RECONVERGENT B1 ;  /* 0x0000000000017941 */ /* 0x000fea0003800200 */
.L_x_7317:
        /* <DEDUP_REMOVED lines=15> */
.L_x_7320:
[----:B------:R-:W-:Y:S05]  /*21300*/  BSYNC.RECONVERGENT B1 ;  /* 0x0000000000017941 */ /* 0x000fea0003800200 */
.L_x_7319:
        /* <DEDUP_REMOVED lines=15> */
.L_x_7322:
[----:B------:R-:W-:Y:S05]  /*21400*/  BSYNC.RECONVERGENT B1 ;  /* 0x0000000000017941 */ /* 0x000fea0003800200 */
.L_x_7321:
        /* <DEDUP_REMOVED lines=15> */
.L_x_7324:
[----:B------:R-:W-:Y:S05]  /*21500*/  BSYNC.RECONVERGENT B1 ;  /* 0x0000000000017941 */ /* 0x000fea0003800200 */
.L_x_7323:
        /* <DEDUP_REMOVED lines=15> */
.L_x_7326:
[----:B------:R-:W-:Y:S05]  /*21600*/  BSYNC.RECONVERGENT B1 ;  /* 0x0000000000017941 */ /* 0x000fea0003800200 */
.L_x_7325:
        /* <DEDUP_REMOVED lines=15> */
.L_x_7328:
[----:B------:R-:W-:Y:S05]  /*21700*/  BSYNC.RECONVERGENT B1 ;  /* 0x0000000000017941 */ /* 0x000fea0003800200 */
.L_x_7327:
        /* <DEDUP_REMOVED lines=15> */
.L_x_7330:
[----:B------:R-:W-:Y:S05]  /*21800*/  BSYNC.RECONVERGENT B1 ;  /* 0x0000000000017941 */ /* 0x000fea0003800200 */
.L_x_7329:
        /* <DEDUP_REMOVED lines=15> */
.L_x_7332:
[----:B------:R-:W-:Y:S05]  /*21900*/  BSYNC.RECONVERGENT B1 ;  /* 0x0000000000017941 */ /* 0x000fea0003800200 */
.L_x_7331:
        /* <DEDUP_REMOVED lines=15> */
.L_x_7334:
[----:B------:R-:W-:Y:S05]  /*21a00*/  BSYNC.RECONVERGENT B1 ;  /* 0x0000000000017941 */ /* 0x000fea0003800200 */
.L_x_7333:
        /* <DEDUP_REMOVED lines=15> */
.L_x_7336:
[----:B------:R-:W-:Y:S05]  /*21b00*/  BSYNC.RECONVERGENT B1 ;  /* 0x0000000000017941 */ /* 0x000fea0003800200 */
.L_x_7335:
        /* <DEDUP_REMOVED lines=15> */
.L_x_7338:
[----:B------:R-:W-:Y:S05]  /*21c00*/  BSYNC.RECONVERGENT B1 ;  /* 0x0000000000017941 */ /* 0x000fea0003800200 */
.L_x_7337:
        /* <DEDUP_REMOVED lines=15> */
.L_x_7340:
[----:B------:R-:W-:Y:S05]  /*21d00*/  BSYNC.RECONVERGENT B1 ;  /* 0x0000000000017941 */ /* 0x000fea0003800200 */
.L_x_7339:
        /* <DEDUP_REMOVED lines=15> */
.L_x_7342:
[----:B------:R-:W-:Y:S05]  /*21e00*/  BSYNC.RECONVERGENT B1 ;  /* 0x0000000000017941 */ /* 0x000fea0003800200 */
.L_x_7341:
        /* <DEDUP_REMOVED lines=15> */
.L_x_7344:
[----:B------:R-:W-:Y:S05]  /*21f00*/  BSYNC.RECONVERGENT B1 ;  /* 0x0000000000017941 */ /* 0x000fea0003800200 */
.L_x_7343:
        /* <DEDUP_REMOVED lines=15> */
.L_x_7346:
[----:B------:R-:W-:Y:S05]  /*22000*/  BSYNC.RECONVERGENT B1 ;  /* 0x0000000000017941 */ /* 0x000fea0003800200 */
.L_x_7345:
        /* <DEDUP_REMOVED lines=15> */
.L_x_7348:
[----:B------:R-:W-:Y:S05]  /*22100*/  BSYNC.RECONVERGENT B1 ;  /* 0x0000000000017941 */ /* 0x000fea0003800200 */
.L_x_7347:
        /* <DEDUP_REMOVED lines=15> */
.L_x_7350:
[----:B------:R-:W-:Y:S05]  /*22200*/  BSYNC.RECONVERGENT B1 ;  /* 0x0000000000017941 */ /* 0x000fea0003800200 */
.L_x_7349:
        /* <DEDUP_REMOVED lines=15> */
.L_x_7352:
[----:B------:R-:W-:Y:S05]  /*22300*/  BSYNC.RECONVERGENT B1 ;  /* 0x0000000000017941 */ /* 0x000fea0003800200 */
.L_x_7351:
        /* <DEDUP_REMOVED lines=15> */
.L_x_7354:
[----:B------:R-:W-:Y:S05]  /*22400*/  BSYNC.RECONVERGENT B1 ;  /* 0x0000000000017941 */ /* 0x000fea0003800200 */
.L_x_7353:
        /* <DEDUP_REMOVED lines=15> */
.L_x_7356:
[----:B------:R-:W-:Y:S05]  /*22500*/  BSYNC.RECONVERGENT B1 ;  /* 0x0000000000017941 */ /* 0x000fea0003800200 */
.L_x_7355:
        /* <DEDUP_REMOVED lines=12> */
.L_x_7294:
[----:B------:R-:W-:Y:S05]  /*225d0*/  BSYNC.RECONVERGENT B0 ;  /* 0x0000000000007941 */ /* 0x000fea0003800200 */
.L_x_7293:
        /* <DEDUP_REMOVED lines=23> */
.L_x_7360:
[----:B------:R-:W-:Y:S05]  /*22750*/  BSYNC.RECONVERGENT B1 ;  /* 0x0000000000017941 */ /* 0x000fea0003800200 */
.L_x_7359:
        /* <DEDUP_REMOVED lines=15> */
.L_x_7362:
[----:B------:R-:W-:Y:S05]  /*22850*/  BSYNC.RECONVERGENT B1 ;  /* 0x0000000000017941 */ /* 0x000fea0003800200 */
.L_x_7361:
        /* <DEDUP_REMOVED lines=15> */
.L_x_7364:
[----:B------:R-:W-:Y:S05]  /*22950*/  BSYNC.RECONVERGENT B1 ;  /* 0x0000000000017941 */ /* 0x000fea0003800200 */
.L_x_7363:
        /* <DEDUP_REMOVED lines=15> */
.L_x_7366:
[----:B------:R-:W-:Y:S05]  /*22a50*/  BSYNC.RECONVERGENT B1 ;  /* 0x0000000000017941 */ /* 0x000fea0003800200 */
.L_x_7365:
        /* <DEDUP_REMOVED lines=15> */
.L_x_7368:
[----:B------:R-:W-:Y:S05]  /*22b50*/  BSYNC.RECONVERGENT B1 ;  /* 0x0000000000017941 */ /* 0x000fea0003800200 */
.L_x_7367:
        /* <DEDUP_REMOVED lines=15> */
.L_x_7370:
[----:B------:R-:W-:Y:S05]  /*22c50*/  BSYNC.RECONVERGENT B1 ;  /* 0x0000000000017941 */ /* 0x000fea0003800200 */
.L_x_7369:
        /* <DEDUP_REMOVED lines=15> */
.L_x_7372:
[----:B------:R-:W-:Y:S05]  /*22d50*/  BSYNC.RECONVERGENT B1 ;  /* 0x0000000000017941 */ /* 0x000fea0003800200 */
.L_x_7371:
        /* <DEDUP_REMOVED lines=15> */
.L_x_7374:
[----:B------:R-:W-:Y:S05]  /*22e50*/  BSYNC.RECONVERGENT B1 ;  /* 0x0000000000017941 */ /* 0x000fea0003800200 */
.L_x_7373:
        /* <DEDUP_REMOVED lines=15> */
.L_x_7376:
[----:B------:R-:W-:Y:S05]  /*22f50*/  BSYNC.RECONVERGENT B1 ;  /* 0x0000000000017941 */ /* 0x000fea0003800200 */
.L_x_7375:
        /* <DEDUP_REMOVED lines=15> */
.L_x_7378:
[----:B------:R-:W-:Y:S05]  /*23050*/  BSYNC.RECONVERGENT B1 ;  /* 0x0000000000017941 */ /* 0x000fea0003800200 */
.L_x_7377:
        /* <DEDUP_REMOVED lines=15> */
.L_x_7380:
[----:B------:R-:W-:Y:S05]  /*23150*/  BSYNC.RECONVERGENT B1 ;  /* 0x0000000000017941 */ /* 0x000fea0003800200 */
.L_x_7379:
        /* <DEDUP_REMOVED lines=15> */
.L_x_7382:
[----:B------:R-:W-:Y:S05]  /*23250*/  BSYNC.RECONVERGENT B1 ;  /* 0x0000000000017941 */ /* 0x000fea0003800200 */
.L_x_7381:
        /* <DEDUP_REMOVED lines=15> */
.L_x_7384:
[----:B------:R-:W-:Y:S05]  /*23350*/  BSYNC.RECONVERGENT B1 ;  /* 0x0000000000017941 */ /* 0x000fea0003800200 */
.L_x_7383:
        /* <DEDUP_REMOVED lines=15> */
.L_x_7386:
[----:B------:R-:W-:Y:S05]  /*23450*/  BSYNC.RECONVERGENT B1 ;  /* 0x0000000000017941 */ /* 0x000fea0003800200 */
.L_x_7385:
        /* <DEDUP_REMOVED lines=15> */
.L_x_7388:
[----:B------:R-:W-:Y:S05]  /*23550*/  BSYNC.RECONVERGENT B1 ;  /* 0x0000000000017941 */ /* 0x000fea0003800200 */
.L_x_7387:
        /* <DEDUP_REMOVED lines=15> */
.L_x_7390:
[----:B------:R-:W-:Y:S05]  /*23650*/  BSYNC.RECONVERGENT B1 ;  /* 0x0000000000017941 */ /* 0x000fea0003800200 */
.L_x_7389:
        /* <DEDUP_REMOVED lines=15> */
.L_x_7392:
[----:B------:R-:W-:Y:S05]  /*23750*/  BSYNC.RECONVERGENT B1 ;  /* 0x0000000000017941 */ /* 0x000fea0003800200 */
.L_x_7391:
        /* <DEDUP_REMOVED lines=15> */
.L_x_7394:
[----:B------:R-:W-:Y:S05]  /*23850*/  BSYNC.RECONVERGENT B1 ;  /* 0x0000000000017941 */ /* 0x000fea0003800200 */
.L_x_7393:
        /* <DEDUP_REMOVED lines=15> */
.L_x_7396:
[----:B------:R-:W-:Y:S05]  /*23950*/  BSYNC.RECONVERGENT B1 ;  /* 0x0000000000017941 */ /* 0x000fea0003800200 */
.L_x_7395:
        /* <DEDUP_REMOVED lines=15> */
.L_x_7398:
[----:B------:R-:W-:Y:S05]  /*23a50*/  BSYNC.RECONVERGENT B1 ;  /* 0x0000000000017941 */ /* 0x000fea0003800200 */
.L_x_7397:
        /* <DEDUP_REMOVED lines=15> */
.L_x_7400:
[----:B------:R-:W-:Y:S05]  /*23b50*/  BSYNC.RECONVERGENT B1 ;  /* 0x0000000000017941 */ /* 0x000fea0003800200 */
.L_x_7399:
        /* <DEDUP_REMOVED lines=15> */
.L_x_7402:
[----:B------:R-:W-:Y:S05]  /*23c50*/  BSYNC.RECONVERGENT B1 ;  /* 0x0000000000017941 */ /* 0x000fea0003800200 */
.L_x_7401:
        /* <DEDUP_REMOVED lines=15> */
.L_x_7404:
[----:B------:R-:W-:Y:S05]  /*23d50*/  BSYNC.RECONVERGENT B1 ;  /* 0x0000000000017941 */ /* 0x000fea0003800200 */
.L_x_7403:
        /* <DEDUP_REMOVED lines=15> */
.L_x_7406:
[----:B------:R-:W-:Y:S05]  /*23e50*/  BSYNC.RECONVERGENT B1 ;  /* 0x0000000000017941 */ /* 0x000fea0003800200 */
.L_x_7405:
        /* <DEDUP_REMOVED lines=15> */
.L_x_7408:
[----:B------:R-:W-:Y:S05]  /*23f50*/  BSYNC.RECONVERGENT B1 ;  /* 0x0000000000017941 */ /* 0x000fea0003800200 */
.L_x_7407:
        /* <DEDUP_REMOVED lines=15> */
.L_x_7410:
[----:B------:R-:W-:Y:S05]  /*24050*/  BSYNC.RECONVERGENT B1 ;  /* 0x0000000000017941 */ /* 0x000fea0003800200 */
.L_x_7409:
        /* <DEDUP_REMOVED lines=15> */
.L_x_7412:
[----:B------:R-:W-:Y:S05]  /*24150*/  BSYNC.RECONVERGENT B1 ;  /* 0x0000000000017941 */ /* 0x000fea0003800200 */
.L_x_7411:
        /* <DEDUP_REMOVED lines=15> */
.L_x_7414:
[----:B------:R-:W-:Y:S05]  /*24250*/  BSYNC.RECONVERGENT B1 ;  /* 0x0000000000017941 */ /* 0x000fea0003800200 */
.L_x_7413:
        /* <DEDUP_REMOVED lines=15> */
.L_x_7416:
[----:B------:R-:W-:Y:S05]  /*24350*/  BSYNC.RECONVERGENT B1 ;  /* 0x0000000000017941 */ /* 0x000fea0003800200 */
.L_x_7415:
        /* <DEDUP_REMOVED lines=15> */
.L_x_7418:
[----:B------:R-:W-:Y:S05]  /*24450*/  BSYNC.RECONVERGENT B1 ;  /* 0x0000000000017941 */ /* 0x000fea0003800200 */
.L_x_7417:
        /* <DEDUP_REMOVED lines=15> */
.L_x_7420:
[----:B------:R-:W-:Y:S05]  /*24550*/  BSYNC.RECONVERGENT B1 ;  /* 0x0000000000017941 */ /* 0x000fea0003800200 */
.L_x_7419:
        /* <DEDUP_REMOVED lines=12> */
.L_x_7358:
[----:B------:R-:W-:Y:S05]  /*24620*/  BSYNC.RECONVERGENT B0 ;  /* 0x0000000000007941 */ /* 0x000fea0003800200 */
.L_x_7357:
        /* <DEDUP_REMOVED lines=23> */
.L_x_7424:
[----:B------:R-:W-:Y:S05]  /*247a0*/  BSYNC.RECONVERGENT B1 ;  /* 0x0000000000017941 */ /* 0x000fea0003800200 */
.L_x_7423:
        /* <DEDUP_REMOVED lines=15> */
.L_x_7426:
[----:B------:R-:W-:Y:S05]  /*248a0*/  BSYNC.RECONVERGENT B1 ;  /* 0x0000000000017941 */ /* 0x000fea0003800200 */
.L_x_7425:
        /* <DEDUP_REMOVED lines=15> */
.L_x_7428:
[----:B------:R-:W-:Y:S05]  /*249a0*/  BSYNC.RECONVERGENT B1 ;  /* 0x0000000000017941 */ /* 0x000fea0003800200 */
.L_x_7427:
        /* <DEDUP_REMOVED lines=15> */
.L_x_7430:
[----:B------:R-:W-:Y:S05]  /*24aa0*/  BSYNC.RECONVERGENT B1 ;  /* 0x0000000000017941 */ /* 0x000fea0003800200 */
.L_x_7429:
        /* <DEDUP_REMOVED lines=15> */
.L_x_7432:
[----:B------:R-:W-:Y:S05]  /*24ba0*/  BSYNC.RECONVERGENT B1 ;  /* 0x0000000000017941 */ /* 0x000fea0003800200 */
.L_x_7431:
        /* <DEDUP_REMOVED lines=15> */
.L_x_7434:
[----:B------:R-:W-:Y:S05]  /*24ca0*/  BSYNC.RECONVERGENT B1 ;  /* 0x0000000000017941 */ /* 0x000fea0003800200 */
.L_x_7433:
        /* <DEDUP_REMOVED lines=15> */
.L_x_7436:
[----:B------:R-:W-:Y:S05]  /*24da0*/  BSYNC.RECONVERGENT B1 ;  /* 0x0000000000017941 */ /* 0x000fea0003800200 */
.L_x_7435:
        /* <DEDUP_REMOVED lines=15> */
.L_x_7438:
[----:B------:R-:W-:Y:S05]  /*24ea0*/  BSYNC.RECONVERGENT B1 ;  /* 0x0000000000017941 */ /* 0x000fea0003800200 */
.L_x_7437:
        /* <DEDUP_REMOVED lines=15> */
.L_x_7440:
[----:B------:R-:W-:Y:S05]  /*24fa0*/  BSYNC.RECONVERGENT B1 ;  /* 0x0000000000017941 */ /* 0x000fea0003800200 */
.L_x_7439:
        /* <DEDUP_REMOVED lines=15> */
.L_x_7442:
[----:B------:R-:W-:Y:S05]  /*250a0*/  BSYNC.RECONVERGENT B1 ;  /* 0x0000000000017941 */ /* 0x000fea0003800200 */
.L_x_7441:
        /* <DEDUP_REMOVED lines=15> */
.L_x_7444:
[----:B------:R-:W-:Y:S05]  /*251a0*/  BSYNC.RECONVERGENT B1 ;  /* 0x0000000000017941 */ /* 0x000fea0003800200 */
.L_x_7443:
        /* <DEDUP_REMOVED lines=15> */
.L_x_7446:
[----:B------:R-:W-:Y:S05]  /*252a0*/  BSYNC.RECONVERGENT B1 ;  /* 0x0000000000017941 */ /* 0x000fea0003800200 */
.L_x_7445:
        /* <DEDUP_REMOVED lines=15> */
.L_x_7448:
[----:B------:R-:W-:Y:S05]  /*253a0*/  BSYNC.RECONVERGENT B1 ;  /* 0x0000000000017941 */ /* 0x000fea0003800200 */
.L_x_7447:
        /* <DEDUP_REMOVED lines=15> */
.L_x_7450:
[----:B------:R-:W-:Y:S05]  /*254a0*/  BSYNC.RECONVERGENT B1 ;  /* 0x0000000000017941 */ /* 0x000fea0003800200 */
.L_x_7449:
        /* <DEDUP_REMOVED lines=15> */
.L_x_7452:
[----:B------:R-:W-:Y:S05]  /*255a0*/  BSYNC.RECONVERGENT B1 ;  /* 0x0000000000017941 */ /* 0x000fea0003800200 */
.L_x_7451:
        /* <DEDUP_REMOVED lines=15> */
.L_x_7454:
[----:B------:R-:W-:Y:S05]  /*256a0*/  BSYNC.RECONVERGENT B1 ;  /* 0x0000000000017941 */ /* 0x000fea0003800200 */
.L_x_7453:
        /* <DEDUP_REMOVED lines=15> */
.L_x_7456:
[----:B------:R-:W-:Y:S05]  /*257a0*/  BSYNC.RECONVERGENT B1 ;  /* 0x0000000000017941 */ /* 0x000fea0003800200 */
.L_x_7455:
        /* <DEDUP_REMOVED lines=15> */
.L_x_7458:
[----:B------:R-:W-:Y:S05]  /*258a0*/  BSYNC.RECONVERGENT B1 ;  /* 0x0000000000017941 */ /* 0x000fea0003800200 */
.L_x_7457:
        /* <DEDUP_REMOVED lines=15> */
.L_x_7460:
[----:B------:R-:W-:Y:S05]  /*259a0*/  BSYNC.RECONVERGENT B1 ;  /* 0x0000000000017941 */ /* 0x000fea0003800200 */
.L_x_7459:
        /* <DEDUP_REMOVED lines=15> */
.L_x_7462:
[----:B------:R-:W-:Y:S05]  /*25aa0*/  BSYNC.RECONVERGENT B1 ;  /* 0x0000000000017941 */ /* 0x000fea0003800200 */
.L_x_7461:
        /* <DEDUP_REMOVED lines=15> */
.L_x_7464:
[----:B------:R-:W-:Y:S05]  /*25ba0*/  BSYNC.RECONVERGENT B1 ;  /* 0x0000000000017941 */ /* 0x000fea0003800200 */
.L_x_7463:
        /* <DEDUP_REMOVED lines=15> */
.L_x_7466:
[----:B------:R-:W-:Y:S05]  /*25ca0*/  BSYNC.RECONVERGENT B1 ;  /* 0x0000000000017941 */ /* 0x000fea0003800200 */
.L_x_7465:
        /* <DEDUP_REMOVED lines=15> */
.L_x_7468:
[----:B------:R-:W-:Y:S05]  /*25da0*/  BSYNC.RECONVERGENT B1 ;  /* 0x0000000000017941 */ /* 0x000fea0003800200 */
.L_x_7467:
        /* <DEDUP_REMOVED lines=15> */
.L_x_7470:
[----:B------:R-:W-:Y:S05]  /*25ea0*/  BSYNC.RECONVERGENT B1 ;  /* 0x0000000000017941 */ /* 0x000fea0003800200 */
.L_x_7469:
        /* <DEDUP_REMOVED lines=15> */
.L_x_7472:
[----:B------:R-:W-:Y:S05]  /*25fa0*/  BSYNC.RECONVERGENT B1 ;  /* 0x0000000000017941 */ /* 0x000fea0003800200 */
.L_x_7471:
        /* <DEDUP_REMOVED lines=15> */
.L_x_7474:
[----:B------:R-:W-:Y:S05]  /*260a0*/  BSYNC.RECONVERGENT B1 ;  /* 0x0000000000017941 */ /* 0x000fea0003800200 */
.L_x_7473:
        /* <DEDUP_REMOVED lines=15> */
.L_x_7476:
[----:B------:R-:W-:Y:S05]  /*261a0*/  BSYNC.RECONVERGENT B1 ;  /* 0x0000000000017941 */ /* 0x000fea0003800200 */
.L_x_7475:
        /* <DEDUP_REMOVED lines=15> */
.L_x_7478:
[----:B------:R-:W-:Y:S05]  /*262a0*/  BSYNC.RECONVERGENT B1 ;  /* 0x0000000000017941 */ /* 0x000fea0003800200 */
.L_x_7477:
        /* <DEDUP_REMOVED lines=15> */
.L_x_7480:
[----:B------:R-:W-:Y:S05]  /*263a0*/  BSYNC.RECONVERGENT B1 ;  /* 0x0000000000017941 */ /* 0x000fea0003800200 */
.L_x_7479:
        /* <DEDUP_REMOVED lines=15> */
.L_x_7482:
[----:B------:R-:W-:Y:S05]  /*264a0*/  BSYNC.RECONVERGENT B1 ;  /* 0x0000000000017941 */ /* 0x000fea0003800200 */
.L_x_7481:
        /* <DEDUP_REMOVED lines=15> */
.L_x_7484:
[----:B------:R-:W-:Y:S05]  /*265a0*/  BSYNC.RECONVERGENT B1 ;  /* 0x0000000000017941 */ /* 0x000fea0003800200 */
.L_x_7483:
        /* <DEDUP_REMOVED lines=12> */
.L_x_7422:
[----:B------:R-:W-:Y:S05]  /*26670*/  BSYNC.RECONVERGENT B0 ;  /* 0x0000000000007941 */ /* 0x000fea0003800200 */
.L_x_7421:
        /* <DEDUP_REMOVED lines=23> */
.L_x_7488:
[----:B------:R-:W-:Y:S05]  /*267f0*/  BSYNC.RECONVERGENT B1 ;  /* 0x0000000000017941 */ /* 0x000fea0003800200 */
.L_x_7487:
        /* <DEDUP_REMOVED lines=15> */
.L_x_7490:
[----:B------:R-:W-:Y:S05]  /*268f0*/  BSYNC.RECONVERGENT B1 ;  /* 0x0000000000017941 */ /* 0x000fea0003800200 */
.L_x_7489:
        /* <DEDUP_REMOVED lines=15> */
.L_x_7492:
[----:B------:R-:W-:Y:S05]  /*269f0*/  BSYNC.RECONVERGENT B1 ;  /* 0x0000000000017941 */ /* 0x000fea0003800200 */
.L_x_7491:
        /* <DEDUP_REMOVED lines=15> */
.L_x_7494:
[----:B------:R-:W-:Y:S05]  /*26af0*/  BSYNC.RECONVERGENT B1 ;  /* 0x0000000000017941 */ /* 0x000fea0003800200 */
.L_x_7493:
        /* <DEDUP_REMOVED lines=15> */
.L_x_7496:
[----:B------:R-:W-:Y:S05]  /*26bf0*/  BSYNC.RECONVERGENT B1 ;  /* 0x0000000000017941 */ /* 0x000fea0003800200 */
.L_x_7495:
        /* <DEDUP_REMOVED lines=15> */
.L_x_7498:
[----:B------:R-:W-:Y:S05]  /*26cf0*/  BSYNC.RECONVERGENT B1 ;  /* 0x0000000000017941 */ /* 0x000fea0003800200 */
.L_x_7497:
        /* <DEDUP_REMOVED lines=15> */
.L_x_7500:
[----:B------:R-:W-:Y:S05]  /*26df0*/  BSYNC.RECONVERGENT B1 ;  /* 0x0000000000017941 */ /* 0x000fea0003800200 */
.L_x_7499:
        /* <DEDUP_REMOVED lines=15> */
.L_x_7502:
[----:B------:R-:W-:Y:S05]  /*26ef0*/  BSYNC.RECONVERGENT B1 ;  /* 0x0000000000017941 */ /* 0x000fea0003800200 */
.L_x_7501:
        /* <DEDUP_REMOVED lines=15> */
.L_x_7504:
[----:B------:R-:W-:Y:S05]  /*26ff0*/  BSYNC.RECONVERGENT B1 ;  /* 0x0000000000017941 */ /* 0x000fea0003800200 */
.L_x_7503:
        /* <DEDUP_REMOVED lines=15> */
.L_x_7506:
[----:B------:R-:W-:Y:S05]  /*270f0*/  BSYNC.RECONVERGENT B1 ;  /* 0x0000000000017941 */ /* 0x000fea0003800200 */
.L_x_7505:
        /* <DEDUP_REMOVED lines=15> */
.L_x_7508:
[----:B------:R-:W-:Y:S05]  /*271f0*/  BSYNC.RECONVERGENT B1 ;  /* 0x0000000000017941 */ /* 0x000fea0003800200 */
.L_x_7507:
        /* <DEDUP_REMOVED lines=15> */
.L_x_7510:
[----:B------:R-:W-:Y:S05]  /*272f0*/  BSYNC.RECONVERGENT B1 ;  /* 0x0000000000017941 */ /* 0x000fea0003800200 */
.L_x_7509:
        /* <DEDUP_REMOVED lines=15> */
.L_x_7512:
[----:B------:R-:W-:Y:S05]  /*273f0*/  BSYNC.RECONVERGENT B1 ;  /* 0x0000000000017941 */ /* 0x000fea0003800200 */
.L_x_7511:
        /* <DEDUP_REMOVED lines=15> */
.L_x_7514:
[----:B------:R-:W-:Y:S05]  /*274f0*/  BSYNC.RECONVERGENT B1 ;  /* 0x0000000000017941 */ /* 0x000fea0003800200 */
.L_x_7513:
        /* <DEDUP_REMOVED lines=15> */
.L_x_7516:
[----:B------:R-:W-:Y:S05]  /*275f0*/  BSYNC.RECONVERGENT B1 ;  /* 0x0000000000017941 */ /* 0x000fea0003800200 */
.L_x_7515:
        /* <DEDUP_REMOVED lines=15> */
.L_x_7518:
[----:B------:R-:W-:Y:S05]  /*276f0*/  BSYNC.RECONVERGENT B1 ;  /* 0x0000000000017941 */ /* 0x000fea0003800200 */
.L_x_7517:
        /* <DEDUP_REMOVED lines=15> */
.L_x_7520:
[----:B------:R-:W-:Y:S05]  /*277f0*/  BSYNC.RECONVERGENT B1 ;  /* 0x0000000000017941 */ /* 0x000fea0003800200 */
.L_x_7519:
        /* <DEDUP_REMOVED lines=15> */
.L_x_7522:
[----:B------:R-:W-:Y:S05]  /*278f0*/  BSYNC.RECONVERGENT B1 ;  /* 0x0000000000017941 */ /* 0x000fea0003800200 */
.L_x_7521:
        /* <DEDUP_REMOVED lines=15> */
.L_x_7524:
[----:B------:R-:W-:Y:S05]  /*279f0*/  BSYNC.RECONVERGENT B1 ;  /* 0x0000000000017941 */ /* 0x000fea0003800200 */
.L_x_7523:
        /* <DEDUP_REMOVED lines=15> */
.L_x_7526:
[----:B------:R-:W-:Y:S05]  /*27af0*/  BSYNC.RECONVERGENT B1 ;  /* 0x0000000000017941 */ /* 0x000fea0003800200 */
.L_x_7525:
        /* <DEDUP_REMOVED lines=15> */
.L_x_7528:
[----:B------:R-:W-:Y:S05]  /*27bf0*/  BSYNC.RECONVERGENT B1 ;  /* 0x0000000000017941 */ /* 0x000fea0003800200 */
.L_x_7527:
        /* <DEDUP_REMOVED lines=15> */
.L_x_7530:
[----:B------:R-:W-:Y:S05]  /*27cf0*/  BSYNC.RECONVERGENT B1 ;  /* 0x0000000000017941 */ /* 0x000fea0003800200 */
.L_x_7529:
        /* <DEDUP_REMOVED lines=15> */
.L_x_7532:
[----:B------:R-:W-:Y:S05]  /*27df0*/  BSYNC.RECONVERGENT B1 ;  /* 0x0000000000017941 */ /* 0x000fea0003800200 */
.L_x_7531:
        /* <DEDUP_REMOVED lines=15> */
.L_x_7534:
[----:B------:R-:W-:Y:S05]  /*27ef0*/  BSYNC.RECONVERGENT B1 ;  /* 0x0000000000017941 */ /* 0x000fea0003800200 */
.L_x_7533:
        /* <DEDUP_REMOVED lines=15> */
.L_x_7536:
[----:B------:R-:W-:Y:S05]  /*27ff0*/  BSYNC.RECONVERGENT B1 ;  /* 0x0000000000017941 */ /* 0x000fea0003800200 */
.L_x_7535:
        /* <DEDUP_REMOVED lines=15> */
.L_x_7538:
[----:B------:R-:W-:Y:S05]  /*280f0*/  BSYNC.RECONVERGENT B1 ;  /* 0x0000000000017941 */ /* 0x000fea0003800200 */
.L_x_7537:
        /* <DEDUP_REMOVED lines=15> */
.L_x_7540:
[----:B------:R-:W-:Y:S05]  /*281f0*/  BSYNC.RECONVERGENT B1 ;  /* 0x0000000000017941 */ /* 0x000fea0003800200 */
.L_x_7539:
        /* <DEDUP_REMOVED lines=15> */
.L_x_7542:
[----:B------:R-:W-:Y:S05]  /*282f0*/  BSYNC.RECONVERGENT B1 ;  /* 0x0000000000017941 */ /* 0x000fea0003800200 */
.L_x_7541:
        /* <DEDUP_REMOVED lines=15> */
.L_x_7544:
[----:B------:R-:W-:Y:S05]  /*283f0*/  BSYNC.RECONVERGENT B1 ;  /* 0x0000000000017941 */ /* 0x000fea0003800200 */
.L_x_7543:
        /* <DEDUP_REMOVED lines=15> */
.L_x_7546:
[----:B------:R-:W-:Y:S05]  /*284f0*/  BSYNC.RECONVERGENT B1 ;  /* 0x0000000000017941 */ /* 0x000fea0003800200 */
.L_x_7545:
        /* <DEDUP_REMOVED lines=15> */
.L_x_7548:
[----:B------:R-:W-:Y:S05]  /*285f0*/  BSYNC.RECONVERGENT B1 ;  /* 0x0000000000017941 */ /* 0x000fea0003800200 */
.L_x_7547:
        /* <DEDUP_REMOVED lines=12> */
.L_x_7486:
[----:B------:R-:W-:Y:S05]  /*286c0*/  BSYNC.RECONVERGENT B0 ;  /* 0x0000000000007941 */ /* 0x000fea0003800200 */
.L_x_7485:
        /* <DEDUP_REMOVED lines=23> */
.L_x_7552:
[----:B------:R-:W-:Y:S05]  /*28840*/  BSYNC.RECONVERGENT B1 ;  /* 0x0000000000017941 */ /* 0x000fea0003800200 */
.L_x_7551:
        /* <DEDUP_REMOVED lines=15> */
.L_x_7554:
[----:B------:R-:W-:Y:S05]  /*28940*/  BSYNC.RECONVERGENT B1 ;  /* 0x0000000000017941 */ /* 0x000fea0003800200 */
.L_x_7553:
        /* <DEDUP_REMOVED lines=15> */
.L_x_7556:
[----:B------:R-:W-:Y:S05]  /*28a40*/  BSYNC.RECONVERGENT B1 ;  /* 0x0000000000017941 */ /* 0x000fea0003800200 */
.L_x_7555:
        /* <DEDUP_REMOVED lines=15> */
.L_x_7558:
[----:B------:R-:W-:Y:S05]  /*28b40*/  BSYNC.RECONVERGENT B1 ;  /* 0x0000000000017941 */ /* 0x000fea0003800200 */
.L_x_7557:
        /* <DEDUP_REMOVED lines=15> */
.L_x_7560:
[----:B------:R-:W-:Y:S05]  /*28c40*/  BSYNC.RECONVERGENT B1 ;  /* 0x0000000000017941 */ /* 0x000fea0003800200 */
.L_x_7559:
        /* <DEDUP_REMOVED lines=15> */
.L_x_7562:
[----:B------:R-:W-:Y:S05]  /*28d40*/  BSYNC.RECONVERGENT B1 ;  /* 0x0000000000017941 */ /* 0x000fea0003800200 */
.L_x_7561:
        /* <DEDUP_REMOVED lines=15> */
.L_x_7564:
[----:B------:R-:W-:Y:S05]  /*28e40*/  BSYNC.RECONVERGENT B1 ;  /* 0x0000000000017941 */ /* 0x000fea0003800200 */
.L_x_7563:
        /* <DEDUP_REMOVED lines=15> */
.L_x_7566:
[----:B------:R-:W-:Y:S05]  /*28f40*/  BSYNC.RECONVERGENT B1 ;  /* 0x0000000000017941 */ /* 0x000fea0003800200 */
.L_x_7565:
        /* <DEDUP_REMOVED lines=15> */
.L_x_7568:
[----:B------:R-:W-:Y:S05]  /*29040*/  BSYNC.RECONVERGENT B1 ;  /* 0x0000000000017941 */ /* 0x000fea0003800200 */
.L_x_7567:
        /* <DEDUP_REMOVED lines=15> */
.L_x_7570:
[----:B------:R-:W-:Y:S05]  /*29140*/  BSYNC.RECONVERGENT B1 ;  /* 0x0000000000017941 */ /* 0x000fea0003800200 */
.L_x_7569:
        /* <DEDUP_REMOVED lines=15> */
.L_x_7572:
[----:B------:R-:W-:Y:S05]  /*29240*/  BSYNC.RECONVERGENT B1 ;  /* 0x0000000000017941 */ /* 0x000fea0003800200 */
.L_x_7571:
        /* <DEDUP_REMOVED lines=15> */
.L_x_7574:
[----:B------:R-:W-:Y:S05]  /*29340*/  BSYNC.RECONVERGENT B1 ;  /* 0x0000000000017941 */ /* 0x000fea0003800200 */
.L_x_7573:
        /* <DEDUP_REMOVED lines=15> */
.L_x_7576:
[----:B------:R-:W-:Y:S05]  /*29440*/  BSYNC.RECONVERGENT B1 ;  /* 0x0000000000017941 */ /* 0x000fea0003800200 */
.L_x_7575:
        /* <DEDUP_REMOVED lines=15> */
.L_x_7578:
[----:B------:R-:W-:Y:S05]  /*29540*/  BSYNC.RECONVERGENT B1 ;  /* 0x0000000000017941 */ /* 0x000fea0003800200 */
.L_x_7577:
        /* <DEDUP_REMOVED lines=15> */
.L_x_7580:
[----:B------:R-:W-:Y:S05]  /*29640*/  BSYNC.RECONVERGENT B1 ;  /* 0x0000000000017941 */ /* 0x000fea0003800200 */
.L_x_7579:
        /* <DEDUP_REMOVED lines=15> */
.L_x_7582:
[----:B------:R-:W-:Y:S05]  /*29740*/  BSYNC.RECONVERGENT B1 ;  /* 0x0000000000017941 */ /* 0x000fea0003800200 */
.L_x_7581:
        /* <DEDUP_REMOVED lines=15> */
.L_x_7584:
[----:B------:R-:W-:Y:S05]  /*29840*/  BSYNC.RECONVERGENT B1 ;  /* 0x0000000000017941 */ /* 0x000fea0003800200 */
.L_x_7583:
        /* <DEDUP_REMOVED lines=15> */
.L_x_7586:
[----:B------:R-:W-:Y:S05]  /*29940*/  BSYNC.RECONVERGENT B1 ;  /* 0x0000000000017941 */ /* 0x000fea0003800200 */
.L_x_7585:
        /* <DEDUP_REMOVED lines=15> */
.L_x_7588:
[----:B------:R-:W-:Y:S05]  /*29a40*/  BSYNC.RECONVERGENT B1 ;  /* 0x0000000000017941 */ /* 0x000fea0003800200 */
.L_x_7587:
        /* <DEDUP_REMOVED lines=15> */
.L_x_7590:
[----:B------:R-:W-:Y:S05]  /*29b40*/  BSYNC.RECONVERGENT B1 ;  /* 0x0000000000017941 */ /* 0x000fea0003800200 */
.L_x_7589:
        /* <DEDUP_REMOVED lines=15> */
.L_x_7592:
[----:B------:R-:W-:Y:S05]  /*29c40*/  BSYNC.RECONVERGENT B1 ;  /* 0x0000000000017941 */ /* 0x000fea0003800200 */
.L_x_7591:
        /* <DEDUP_REMOVED lines=15> */
.L_x_7594:
[----:B------:R-:W-:Y:S05]  /*29d40*/  BSYNC.RECONVERGENT B1 ;  /* 0x0000000000017941 */ /* 0x000fea0003800200 */
.L_x_7593:
        /* <DEDUP_REMOVED lines=15> */
.L_x_7596:
[----:B------:R-:W-:Y:S05]  /*29e40*/  BSYNC.RECONVERGENT B1 ;  /* 0x0000000000017941 */ /* 0x000fea0003800200 */
.L_x_7595:
        /* <DEDUP_REMOVED lines=15> */
.L_x_7598:
[----:B------:R-:W-:Y:S05]  /*29f40*/  BSYNC.RECONVERGENT B1 ;  /* 0x0000000000017941 */ /* 0x000fea0003800200 */
.L_x_7597:
        /* <DEDUP_REMOVED lines=15> */
.L_x_7600:
[----:B------:R-:W-:Y:S05]  /*2a040*/  BSYNC.RECONVERGENT B1 ;  /* 0x0000000000017941 */ /* 0x000fea0003800200 */
.L_x_7599:
        /* <DEDUP_REMOVED lines=15> */
.L_x_7602:
[----:B------:R-:W-:Y:S05]  /*2a140*/  BSYNC.RECONVERGENT B1 ;  /* 0x0000000000017941 */ /* 0x000fea0003800200 */
.L_x_7601:
        /* <DEDUP_REMOVED lines=15> */
.L_x_7604:
[----:B------:R-:W-:Y:S05]  /*2a240*/  BSYNC.RECONVERGENT B1 ;  /* 0x0000000000017941 */ /* 0x000fea0003800200 */
.L_x_7603:
        /* <DEDUP_REMOVED lines=15> */
.L_x_7606:
[----:B------:R-:W-:Y:S05]  /*2a340*/  BSYNC.RECONVERGENT B1 ;  /* 0x0000000000017941 */ /* 0x000fea0003800200 */
.L_x_7605:
        /* <DEDUP_REMOVED lines=15> */
.L_x_7608:
[----:B------:R-:W-:Y:S05]  /*2a440*/  BSYNC.RECONVERGENT B1 ;  /* 0x0000000000017941 */ /* 0x000fea0003800200 */
.L_x_7607:
        /* <DEDUP_REMOVED lines=15> */
.L_x_7610:
[----:B------:R-:W-:Y:S05]  /*2a540*/  BSYNC.RECONVERGENT B1 ;  /* 0x0000000000017941 */ /* 0x000fea0003800200 */
.L_x_7609:
        /* <DEDUP_REMOVED lines=15> */
.L_x_7612:
[----:B------:R-:W-:Y:S05]  /*2a640*/  BSYNC.RECONVERGENT B1 ;  /* 0x0000000000017941 */ /* 0x000fea0003800200 */
.L_x_7611:
        /* <DEDUP_REMOVED lines=12> */
.L_x_7550:
[----:B------:R-:W-:Y:S05]  /*2a710*/  BSYNC.RECONVERGENT B0 ;  /* 0x0000000000007941 */ /* 0x000fea0003800200 */
.L_x_7549:
        /* <DEDUP_REMOVED lines=23> */
.L_x_7616:
[----:B------:R-:W-:Y:S05]  /*2a890*/  BSYNC.RECONVERGENT B1 ;  /* 0x0000000000017941 */ /* 0x000fea0003800200 */
.L_x_7615:
        /* <DEDUP_REMOVED lines=15> */
.L_x_7618:
[----:B------:R-:W-:Y:S05]  /*2a990*/  BSYNC.RECONVERGENT B1 ;  /* 0x0000000000017941 */ /* 0x000fea0003800200 */
.L_x_7617:
        /* <DEDUP_REMOVED lines=15> */
.L_x_7620:
[----:B------:R-:W-:Y:S05]  /*2aa90*/  BSYNC.RECONVERGENT B1 ;  /* 0x0000000000017941 */ /* 0x000fea0003800200 */
.L_x_7619:
        /* <DEDUP_REMOVED lines=15> */
.L_x_7622:
[----:B------:R-:W-:Y:S05]  /*2ab90*/  BSYNC.RECONVERGENT B1 ;  /* 0x0000000000017941 */ /* 0x000fea0003800200 */
.L_x_7621:
        /* <DEDUP_REMOVED lines=15> */
.L_x_7624:
[----:B------:R-:W-:Y:S05]  /*2ac90*/  BSYNC.RECONVERGENT B1 ;  /* 0x0000000000017941 */ /* 0x000fea0003800200 */
.L_x_7623:
        /* <DEDUP_REMOVED lines=15> */
.L_x_7626:
[----:B------:R-:W-:Y:S05]  /*2ad90*/  BSYNC.RECONVERGENT B1 ;  /* 0x0000000000017941 */ /* 0x000fea0003800200 */
.L_x_7625:
        /* <DEDUP_REMOVED lines=15> */
.L_x_7628:
[----:B------:R-:W-:Y:S05]  /*2ae90*/  BSYNC.RECONVERGENT B1 ;  /* 0x0000000000017941 */ /* 0x000fea0003800200 */
.L_x_7627:
        /* <DEDUP_REMOVED lines=15> */
.L_x_7630:
[----:B------:R-:W-:Y:S05]  /*2af90*/  BSYNC.RECONVERGENT B1 ;  /* 0x0000000000017941 */ /* 0x000fea0003800200 */
.L_x_7629:
        /* <DEDUP_REMOVED lines=15> */
.L_x_7632:
[----:B------:R-:W-:Y:S05]  /*2b090*/  BSYNC.RECONVERGENT B1 ;  /* 0x0000000000017941 */ /* 0x000fea0003800200 */
.L_x_7631:
        /* <DEDUP_REMOVED lines=15> */
.L_x_7634:
[----:B------:R-:W-:Y:S05]  /*2b190*/  BSYNC.RECONVERGENT B1 ;  /* 0x0000000000017941 */ /* 0x000fea0003800200 */
.L_x_7633:
        /* <DEDUP_REMOVED lines=15> */
.L_x_7636:
[----:B------:R-:W-:Y:S05]  /*2b290*/  BSYNC.RECONVERGENT B1 ;  /* 0x0000000000017941 */ /* 0x000fea0003800200 */
.L_x_7635:
        /* <DEDUP_REMOVED lines=15> */
.L_x_7638:
[----:B------:R-:W-:Y:S05]  /*2b390*/  BSYNC.RECONVERGENT B1 ;  /* 0x0000000000017941 */ /* 0x000fea0003800200 */
.L_x_7637:
        /* <DEDUP_REMOVED lines=15> */
.L_x_7640:
[----:B------:R-:W-:Y:S05]  /*2b490*/  BSYNC.RECONVERGENT B1 ;  /* 0x0000000000017941 */ /* 0x000fea0003800200 */
.L_x_7639:
        /* <DEDUP_REMOVED lines=15> */
.L_x_7642:
[----:B------:R-:W-:Y:S05]  /*2b590*/  BSYNC.RECONVERGENT B1 ;  /* 0x0000000000017941 */ /* 0x000fea0003800200 */
.L_x_7641:
        /* <DEDUP_REMOVED lines=15> */
.L_x_7644:
[----:B------:R-:W-:Y:S05]  /*2b690*/  BSYNC.RECONVERGENT B1 ;  /* 0x0000000000017941 */ /* 0x000fea0003800200 */
.L_x_7643:
        /* <DEDUP_REMOVED lines=15> */
.L_x_7646:
[----:B------:R-:W-:Y:S05]  /*2b790*/  BSYNC.RECONVERGENT B1 ;  /* 0x0000000000017941 */ /* 0x000fea0003800200 */
.L_x_7645:
        /* <DEDUP_REMOVED lines=15> */
.L_x_7648:
[----:B------:R-:W-:Y:S05]  /*2b890*/  BSYNC.RECONVERGENT B1 ;  /* 0x0000000000017941 */ /* 0x000fea0003800200 */
.L_x_7647:
        /* <DEDUP_REMOVED lines=15> */
.L_x_7650:
[----:B------:R-:W-:Y:S05]  /*2b990*/  BSYNC.RECONVERGENT B1 ;  /* 0x0000000000017941 */ /* 0x000fea0003800200 */
.L_x_7649:
        /* <DEDUP_REMOVED lines=15> */
.L_x_7652:
[----:B------:R-:W-:Y:S05]  /*2ba90*/  BSYNC.RECONVERGENT B1 ;  /* 0x0000000000017941 */ /* 0x000fea0003800200 */
.L_x_7651:
        /* <DEDUP_REMOVED lines=15> */
.L_x_7654:
[----:B------:R-:W-:Y:S05]  /*2bb90*/  BSYNC.RECONVERGENT B1 ;  /* 0x0000000000017941 */ /* 0x000fea0003800200 */
.L_x_7653:
        /* <DEDUP_REMOVED lines=15> */
.L_x_7656:
[----:B------:R-:W-:Y:S05]  /*2bc90*/  BSYNC.RECONVERGENT B1 ;  /* 0x0000000000017941 */ /* 0x000fea0003800200 */
.L_x_7655:
        /* <DEDUP_REMOVED lines=15> */
.L_x_7658:
[----:B------:R-:W-:Y:S05]  /*2bd90*/  BSYNC.RECONVERGENT B1 ;  /* 0x0000000000017941 */ /* 0x000fea0003800200 */
.L_x_7657:
        /* <DEDUP_REMOVED lines=15> */
.L_x_7660:
[----:B------:R-:W-:Y:S05]  /*2be90*/  BSYNC.RECONVERGENT B1 ;  /* 0x0000000000017941 */ /* 0x000fea0003800200 */
.L_x_7659:
        /* <DEDUP_REMOVED lines=15> */
.L_x_7662:
[----:B------:R-:W-:Y:S05]  /*2bf90*/  BSYNC.RECONVERGENT B1 ;  /* 0x0000000000017941 */ /* 0x000fea0003800200 */
.L_x_7661:
        /* <DEDUP_REMOVED lines=15> */
.L_x_7664:
[----:B------:R-:W-:Y:S05]  /*2c090*/  BSYNC.RECONVERGENT B1 ;  /* 0x0000000000017941 */ /* 0x000fea0003800200 */
.L_x_7663:
        /* <DEDUP_REMOVED lines=15> */
.L_x_7666:
[----:B------:R-:W-:Y:S05]  /*2c190*/  BSYNC.RECONVERGENT B1 ;  /* 0x0000000000017941 */ /* 0x000fea0003800200 */
.L_x_7665:
        /* <DEDUP_REMOVED lines=15> */
.L_x_7668:
[----:B------:R-:W-:Y:S05]  /*2c290*/  BSYNC.RECONVERGENT B1 ;  /* 0x0000000000017941 */ /* 0x000fea0003800200 */
.L_x_7667:
        /* <DEDUP_REMOVED lines=15> */
.L_x_7670:
[----:B------:R-:W-:Y:S05]  /*2c390*/  BSYNC.RECONVERGENT B1 ;  /* 0x0000000000017941 */ /* 0x000fea0003800200 */
.L_x_7669:
        /* <DEDUP_REMOVED lines=15> */
.L_x_7672:
[----:B------:R-:W-:Y:S05]  /*2c490*/  BSYNC.RECONVERGENT B1 ;  /* 0x0000000000017941 */ /* 0x000fea0003800200 */
.L_x_7671:
        /* <DEDUP_REMOVED lines=15> */
.L_x_7674:
[----:B------:R-:W-:Y:S05]  /*2c590*/  BSYNC.RECONVERGENT B1 ;  /* 0x0000000000017941 */ /* 0x000fea0003800200 */
.L_x_7673:
        /* <DEDUP_REMOVED lines=15> */
.L_x_7676:
[----:B------:R-:W-:Y:S05]  /*2c690*/  BSYNC.RECONVERGENT B1 ;  /* 0x0000000000017941 */ /* 0x000fea0003800200 */
.L_x_7675:
        /* <DEDUP_REMOVED lines=12> */
.L_x_7614:
[----:B------:R-:W-:Y:S05]  /*2c760*/  BSYNC.RECONVERGENT B0 ;  /* 0x0000000000007941 */ /* 0x000fea0003800200 */
.L_x_7613:
        /* <DEDUP_REMOVED lines=23> */
.L_x_7680:
[----:B------:R-:W-:Y:S05]  /*2c8e0*/  BSYNC.RECONVERGENT B1 ;  /* 0x0000000000017941 */ /* 0x000fea0003800200 */
.L_x_7679:
        /* <DEDUP_REMOVED lines=15> */
.L_x_7682:
[----:B------:R-:W-:Y:S05]  /*2c9e0*/  BSYNC.RECONVERGENT B1 ;  /* 0x0000000000017941 */ /* 0x000fea0003800200 */
.L_x_7681:
        /* <DEDUP_REMOVED lines=15> */
.L_x_7684:
[----:B------:R-:W-:Y:S05]  /*2cae0*/  BSYNC.RECONVERGENT B1 ;  /* 0x0000000000017941 */ /* 0x000fea0003800200 */
.L_x_7683:
        /* <DEDUP_REMOVED lines=15> */
.L_x_7686:
[----:B------:R-:W-:Y:S05]  /*2cbe0*/  BSYNC.RECONVERGENT B1 ;  /* 0x0000000000017941 */ /* 0x000fea0003800200 */
.L_x_7685:
        /* <DEDUP_REMOVED lines=15> */
.L_x_7688:
[----:B------:R-:W-:Y:S05]  /*2cce0*/  BSYNC.RECONVERGENT B1 ;  /* 0x0000000000017941 */ /* 0x000fea0003800200 */
.L_x_7687:
        /* <DEDUP_REMOVED lines=15> */
.L_x_7690:
[----:B------:R-:W-:Y:S05]  /*2cde0*/  BSYNC.RECONVERGENT B1 ;  /* 0x0000000000017941 */ /* 0x000fea0003800200 */
.L_x_7689:
        /* <DEDUP_REMOVED lines=15> */
.L_x_7692:
[----:B------:R-:W-:Y:S05]  /*2cee0*/  BSYNC.RECONVERGENT B1 ;  /* 0x0000000000017941 */ /* 0x000fea0003800200 */
.L_x_7691:
        /* <DEDUP_REMOVED lines=15> */
.L_x_7694:
[----:B------:R-:W-:Y:S05]  /*2cfe0*/  BSYNC.RECONVERGENT B1 ;  /* 0x0000000000017941 */ /* 0x000fea0003800200 */
.L_x_7693:
        /* <DEDUP_REMOVED lines=15> */
.L_x_7696:
[----:B------:R-:W-:Y:S05]  /*2d0e0*/  BSYNC.RECONVERGENT B1 ;  /* 0x0000000000017941 */ /* 0x000fea0003800200 */
.L_x_7695:
        /* <DEDUP_REMOVED lines=15> */
.L_x_7698:
[----:B------:R-:W-:Y:S05]  /*2d1e0*/  BSYNC.RECONVERGENT B1 ;  /* 0x0000000000017941 */ /* 0x000fea0003800200 */
.L_x_7697:
        /* <DEDUP_REMOVED lines=15> */
.L_x_7700:
[----:B------:R-:W-:Y:S05]  /*2d2e0*/  BSYNC.RECONVERGENT B1 ;  /* 0x0000000000017941 */ /* 0x000fea0003800200 */
.L_x_7699:
        /* <DEDUP_REMOVED lines=15> */
.L_x_7702:
[----:B------:R-:W-:Y:S05]  /*2d3e0*/  BSYNC.RECONVERGENT B1 ;  /* 0x0000000000017941 */ /* 0x000fea0003800200 */
.L_x_7701:
        /* <DEDUP_REMOVED lines=15> */
.L_x_7704:
[----:B------:R-:W-:Y:S05]  /*2d4e0*/  BSYNC.RECONVERGENT B1 ;  /* 0x0000000000017941 */ /* 0x000fea0003800200 */
.L_x_7703:
        /* <DEDUP_REMOVED lines=15> */
.L_x_7706:
[----:B------:R-:W-:Y:S05]  /*2d5e0*/  BSYNC.RECONVERGENT B1 ;  /* 0x0000000000017941 */ /* 0x000fea0003800200 */
.L_x_7705:
        /* <DEDUP_REMOVED lines=15> */
.L_x_7708:
[----:B------:R-:W-:Y:S05]  /*2d6e0*/  BSYNC.RECONVERGENT B1 ;  /* 0x0000000000017941 */ /* 0x000fea0003800200 */
.L_x_7707:
        /* <DEDUP_REMOVED lines=15> */
.L_x_7710:
[----:B------:R-:W-:Y:S05]  /*2d7e0*/  BSYNC.RECONVERGENT B1 ;  /* 0x0000000000017941 */ /* 0x000fea0003800200 */
.L_x_7709:
        /* <DEDUP_REMOVED lines=15> */
.L_x_7712:
[----:B------:R-:W-:Y:S05]  /*2d8e0*/  BSYNC.RECONVERGENT B1 ;  /* 0x0000000000017941 */ /* 0x000fea0003800200 */
.L_x_7711:
        /* <DEDUP_REMOVED lines=15> */
.L_x_7714:
[----:B------:R-:W-:Y:S05]  /*2d9e0*/  BSYNC.RECONVERGENT B1 ;  /* 0x0000000000017941 */ /* 0x000fea0003800200 */
.L_x_7713:
        /* <DEDUP_REMOVED lines=15> */
.L_x_7716:
[----:B------:R-:W-:Y:S05]  /*2dae0*/  BSYNC.RECONVERGENT B1 ;  /* 0x0000000000017941 */ /* 0x000fea0003800200 */
.L_x_7715:
        /* <DEDUP_REMOVED lines=15> */
.L_x_7718:
[----:B------:R-:W-:Y:S05]  /*2dbe0*/  BSYNC.RECONVERGENT B1 ;  /* 0x0000000000017941 */ /* 0x000fea0003800200 */
.L_x_7717:
        /* <DEDUP_REMOVED lines=15> */
.L_x_7720:
[----:B------:R-:W-:Y:S05]  /*2dce0*/  BSYNC.RECONVERGENT B1 ;  /* 0x0000000000017941 */ /* 0x000fea0003800200 */
.L_x_7719:
        /* <DEDUP_REMOVED lines=15> */
.L_x_7722:
[----:B------:R-:W-:Y:S05]  /*2dde0*/  BSYNC.RECONVERGENT B1 ;  /* 0x0000000000017941 */ /* 0x000fea0003800200 */
.L_x_7721:
        /* <DEDUP_REMOVED lines=15> */
.L_x_7724:
[----:B------:R-:W-:Y:S05]  /*2dee0*/  BSYNC.RECONVERGENT B1 ;  /* 0x0000000000017941 */ /* 0x000fea0003800200 */
.L_x_7723:
        /* <DEDUP_REMOVED lines=15> */
.L_x_7726:
[----:B------:R-:W-:Y:S05]  /*2dfe0*/  BSYNC.RECONVERGENT B1 ;  /* 0x0000000000017941 */ /* 0x000fea0003800200 */
.L_x_7725:
        /* <DEDUP_REMOVED lines=15> */
.L_x_7728:
[----:B------:R-:W-:Y:S05]  /*2e0e0*/  BSYNC.RECONVERGENT B1 ;  /* 0x0000000000017941 */ /* 0x000fea0003800200 */
.L_x_7727:
        /* <DEDUP_REMOVED lines=15> */
.L_x_7730:
[----:B------:R-:W-:Y:S05]  /*2e1e0*/  BSYNC.RECONVERGENT B1 ;  /* 0x0000000000017941 */ /* 0x000fea0003800200 */
.L_x_7729:
        /* <DEDUP_REMOVED lines=15> */
.L_x_7732:
[----:B------:R-:W-:Y:S05]  /*2e2e0*/  BSYNC.RECONVERGENT B1 ;  /* 0x0000000000017941 */ /* 0x000fea0003800200 */
.L_x_7731:
        /* <DEDUP_REMOVED lines=15> */
.L_x_7734:
[----:B------:R-:W-:Y:S05]  /*2e3e0*/  BSYNC.RECONVERGENT B1 ;  /* 0x0000000000017941 */ /* 0x000fea0003800200 */
.L_x_7733:
        /* <DEDUP_REMOVED lines=15> */
.L_x_7736:
[----:B------:R-:W-:Y:S05]  /*2e4e0*/  BSYNC.RECONVERGENT B1 ;  /* 0x0000000000017941 */ /* 0x000fea0003800200 */
.L_x_7735:
        /* <DEDUP_REMOVED lines=15> */
.L_x_7738:
[----:B------:R-:W-:Y:S05]  /*2e5e0*/  BSYNC.RECONVERGENT B1 ;  /* 0x0000000000017941 */ /* 0x000fea0003800200 */
.L_x_7737:
        /* <DEDUP_REMOVED lines=15> */
.L_x_7740:
[----:B------:R-:W-:Y:S05]  /*2e6e0*/  BSYNC.RECONVERGENT B1 ;  /* 0x0000000000017941 */ /* 0x000fea0003800200 */
.L_x_7739:
        /* <DEDUP_REMOVED lines=12> */
.L_x_7678:
[----:B------:R-:W-:Y:S05]  /*2e7b0*/  BSYNC.RECONVERGENT B0 ;  /* 0x0000000000007941 */ /* 0x000fea0003800200 */
.L_x_7677:
        /* <DEDUP_REMOVED lines=23> */
.L_x_7744:
[----:B------:R-:W-:Y:S05]  /*2e930*/  BSYNC.RECONVERGENT B1 ;  /* 0x0000000000017941 */ /* 0x000fea0003800200 */
.L_x_7743:
        /* <DEDUP_REMOVED lines=15> */
.L_x_7746:
[----:B------:R-:W-:Y:S05]  /*2ea30*/  BSYNC.RECONVERGENT B1 ;  /* 0x0000000000017941 */ /* 0x000fea0003800200 */
.L_x_7745:
        /* <DEDUP_REMOVED lines=15> */
.L_x_7748:
[----:B------:R-:W-:Y:S05]  /*2eb30*/  BSYNC.RECONVERGENT B1 ;  /* 0x0000000000017941 */ /* 0x000fea0003800200 */
.L_x_7747:
        /* <DEDUP_REMOVED lines=15> */
.L_x_7750:
[----:B------:R-:W-:Y:S05]  /*2ec30*/  BSYNC.RECONVERGENT B1 ;  /* 0x0000000000017941 */ /* 0x000fea0003800200 */
.L_x_7749:
        /* <DEDUP_REMOVED lines=15> */
.L_x_7752:
[----:B------:R-:W-:Y:S05]  /*2ed30*/  BSYNC.RECONVERGENT B1 ;  /* 0x0000000000017941 */ /* 0x000fea0003800200 */
.L_x_7751:
        /* <DEDUP_REMOVED lines=15> */
.L_x_7754:
[----:B------:R-:W-:Y:S05]  /*2ee30*/  BSYNC.RECONVERGENT B1 ;  /* 0x0000000000017941 */ /* 0x000fea0003800200 */
.L_x_7753:
        /* <DEDUP_REMOVED lines=15> */
.L_x_7756:
[----:B------:R-:W-:Y:S05]  /*2ef30*/  BSYNC.RECONVERGENT B1 ;  /* 0x0000000000017941 */ /* 0x000fea0003800200 */
.L_x_7755:
        /* <DEDUP_REMOVED lines=15> */
.L_x_7758:
[----:B------:R-:W-:Y:S05]  /*2f030*/  BSYNC.RECONVERGENT B1 ;  /* 0x0000000000017941 */ /* 0x000fea0003800200 */
.L_x_7757:
        /* <DEDUP_REMOVED lines=15> */
.L_x_7760:
[----:B------:R-:W-:Y:S05]  /*2f130*/  BSYNC.RECONVERGENT B1 ;  /* 0x0000000000017941 */ /* 0x000fea0003800200 */
.L_x_7759:
        /* <DEDUP_REMOVED lines=15> */
.L_x_7762:
[----:B------:R-:W-:Y:S05]  /*2f230*/  BSYNC.RECONVERGENT B1 ;  /* 0x0000000000017941 */ /* 0x000fea0003800200 */
.L_x_7761:
        /* <DEDUP_REMOVED lines=15> */
.L_x_7764:
[----:B------:R-:W-:Y:S05]  /*2f330*/  BSYNC.RECONVERGENT B1 ;  /* 0x0000000000017941 */ /* 0x000fea0003800200 */
.L_x_7763:
        /* <DEDUP_REMOVED lines=15> */
.L_x_7766:
[----:B------:R-:W-:Y:S05]  /*2f430*/  BSYNC.RECONVERGENT B1 ;  /* 0x0000000000017941 */ /* 0x000fea0003800200 */
.L_x_7765:
        /* <DEDUP_REMOVED lines=15> */
.L_x_7768:
[----:B------:R-:W-:Y:S05]  /*2f530*/  BSYNC.RECONVERGENT B1 ;  /* 0x0000000000017941 */ /* 0x000fea0003800200 */
.L_x_7767:
        /* <DEDUP_REMOVED lines=15> */
.L_x_7770:
[----:B------:R-:W-:Y:S05]  /*2f630*/  BSYNC.RECONVERGENT B1 ;  /* 0x0000000000017941 */ /* 0x000fea0003800200 */
.L_x_7769:
        /* <DEDUP_REMOVED lines=15> */
.L_x_7772:
[----:B------:R-:W-:Y:S05]  /*2f730*/  BSYNC.RECONVERGENT B1 ;  /* 0x0000000000017941 */ /* 0x000fea0003800200 */
.L_x_7771:
        /* <DEDUP_REMOVED lines=15> */
.L_x_7774:
[----:B------:R-:W-:Y:S05]  /*2f830*/  BSYNC.RECONVERGENT B1 ;  /* 0x0000000000017941 */ /* 0x000fea0003800200 */
.L_x_7773:
        /* <DEDUP_REMOVED lines=15> */
.L_x_7776:
[----:B------:R-:W-:Y:S05]  /*2f930*/  BSYNC.RECONVERGENT B1 ;  /* 0x0000000000017941 */ /* 0x000fea0003800200 */
.L_x_7775:
        /* <DEDUP_REMOVED lines=15> */
.L_x_7778:
[----:B------:R-:W-:Y:S05]  /*2fa30*/  BSYNC.RECONVERGENT B1 ;  /* 0x0000000000017941 */ /* 0x000fea0003800200 */
.L_x_7777:
        /* <DEDUP_REMOVED lines=15> */
.L_x_7780:
[----:B------:R-:W-:Y:S05]  /*2fb30*/  BSYNC.RECONVERGENT B1 ;  /* 0x0000000000017941 */ /* 0x000fea0003800200 */
.L_x_7779:
        /* <DEDUP_REMOVED lines=15> */
.L_x_7782:
[----:B------:R-:W-:Y:S05]  /*2fc30*/  BSYNC.RECONVERGENT B1 ;  /* 0x0000000000017941 */ /* 0x000fea0003800200 */
.L_x_7781:
        /* <DEDUP_REMOVED lines=15> */
.L_x_7784:
[----:B------:R-:W-:Y:S05]  /*2fd30*/  BSYNC.RECONVERGENT B1 ;  /* 0x0000000000017941 */ /* 0x000fea0003800200 */
.L_x_7783:
        /* <DEDUP_REMOVED lines=15> */
.L_x_7786:
[----:B------:R-:W-:Y:S05]  /*2fe30*/  BSYNC.RECONVERGENT B1 ;  /* 0x0000000000017941 */ /* 0x000fea0003800200 */
.L_x_7785:
        /* <DEDUP_REMOVED lines=15> */
.L_x_7788:
[----:B------:R-:W-:Y:S05]  /*2ff30*/  BSYNC.RECONVERGENT B1 ;  /* 0x0000000000017941 */ /* 0x000fea0003800200 */
.L_x_7787:
        /* <DEDUP_REMOVED lines=15> */
.L_x_7790:
[----:B------:R-:W-:Y:S05]  /*30030*/  BSYNC.RECONVERGENT B1 ;  /* 0x0000000000017941 */ /* 0x000fea0003800200 */
.L_x_7789:
        /* <DEDUP_REMOVED lines=15> */
.L_x_7792:
[----:B------:R-:W-:Y:S05]  /*30130*/  BSYNC.RECONVERGENT B1 ;  /* 0x0000000000017941 */ /* 0x000fea0003800200 */
.L_x_7791:
        /* <DEDUP_REMOVED lines=15> */
.L_x_7794:
[----:B------:R-:W-:Y:S05]  /*30230*/  BSYNC.RECONVERGENT B1 ;  /* 0x0000000000017941 */ /* 0x000fea0003800200 */
.L_x_7793:
        /* <DEDUP_REMOVED lines=15> */
.L_x_7796:
[----:B------:R-:W-:Y:S05]  /*30330*/  BSYNC.RECONVERGENT B1 ;  /* 0x0000000000017941 */ /* 0x000fea0003800200 */
.L_x_7795:
        /* <DEDUP_REMOVED lines=15> */
.L_x_7798:
[----:B------:R-:W-:Y:S05]  /*30430*/  BSYNC.RECONVERGENT B1 ;  /* 0x0000000000017941 */ /* 0x000fea0003800200 */
.L_x_7797:
        /* <DEDUP_REMOVED lines=15> */
.L_x_7800:
[----:B------:R-:W-:Y:S05]  /*30530*/  BSYNC.RECONVERGENT B1 ;  /* 0x0000000000017941 */ /* 0x000fea0003800200 */
.L_x_7799:
        /* <DEDUP_REMOVED lines=15> */
.L_x_7802:
[----:B------:R-:W-:Y:S05]  /*30630*/  BSYNC.RECONVERGENT B1 ;  /* 0x0000000000017941 */ /* 0x000fea0003800200 */
.L_x_7801:
        /* <DEDUP_REMOVED lines=15> */
.L_x_7804:
[----:B------:R-:W-:Y:S05]  /*30730*/  BSYNC.RECONVERGENT B1 ;  /* 0x0000000000017941 */ /* 0x000fea0003800200 */
.L_x_7803:
        /* <DEDUP_REMOVED lines=12> */
.L_x_7742:
[----:B------:R-:W-:Y:S05]  /*30800*/  BSYNC.RECONVERGENT B0 ;  /* 0x0000000000007941 */ /* 0x000fea0003800200 */
.L_x_7741:
        /* <DEDUP_REMOVED lines=23> */
.L_x_7808:
[----:B------:R-:W-:Y:S05]  /*30980*/  BSYNC.RECONVERGENT B1 ;  /* 0x0000000000017941 */ /* 0x000fea0003800200 */
.L_x_7807:
        /* <DEDUP_REMOVED lines=15> */
.L_x_7810:
[----:B------:R-:W-:Y:S05]  /*30a80*/  BSYNC.RECONVERGENT B1 ;  /* 0x0000000000017941 */ /* 0x000fea0003800200 */
.L_x_7809:
        /* <DEDUP_REMOVED lines=15> */
.L_x_7812:
[----:B------:R-:W-:Y:S05]  /*30b80*/  BSYNC.RECONVERGENT B1 ;  /* 0x0000000000017941 */ /* 0x000fea0003800200 */
.L_x_7811:
        /* <DEDUP_REMOVED lines=15> */
.L_x_7814:
[----:B------:R-:W-:Y:S05]  /*30c80*/  BSYNC.RECONVERGENT B1 ;  /* 0x0000000000017941 */ /* 0x000fea0003800200 */
.L_x_7813:
        /* <DEDUP_REMOVED lines=15> */
.L_x_7816:
[----:B------:R-:W-:Y:S05]  /*30d80*/  BSYNC.RECONVERGENT B1 ;  /* 0x0000000000017941 */ /* 0x000fea0003800200 */
.L_x_7815:
        /* <DEDUP_REMOVED lines=15> */
.L_x_7818:
[----:B------:R-:W-:Y:S05]  /*30e80*/  BSYNC.RECONVERGENT B1 ;  /* 0x0000000000017941 */ /* 0x000fea0003800200 */
.L_x_7817:
        /* <DEDUP_REMOVED lines=15> */
.L_x_7820:
[----:B------:R-:W-:Y:S05]  /*30f80*/  BSYNC.RECONVERGENT B1 ;  /* 0x0000000000017941 */ /* 0x000fea0003800200 */
.L_x_7819:
        /* <DEDUP_REMOVED lines=15> */
.L_x_7822:
[----:B------:R-:W-:Y:S05]  /*31080*/  BSYNC.RECONVERGENT B1 ;  /* 0x0000000000017941 */ /* 0x000fea0003800200 */
.L_x_7821:
        /* <DEDUP_REMOVED lines=15> */
.L_x_7824:
[----:B------:R-:W-:Y:S05]  /*31180*/  BSYNC.RECONVERGENT B1 ;  /* 0x0000000000017941 */ /* 0x000fea0003800200 */
.L_x_7823:
        /* <DEDUP_REMOVED lines=15> */
.L_x_7826:
[----:B------:R-:W-:Y:S05]  /*31280*/  BSYNC.RECONVERGENT B1 ;  /* 0x0000000000017941 */ /* 0x000fea0003800200 */
.L_x_7825:
        /* <DEDUP_REMOVED lines=15> */
.L_x_7828:
[----:B------:R-:W-:Y:S05]  /*31380*/  BSYNC.RECONVERGENT B1 ;  /* 0x0000000000017941 */ /* 0x000fea0003800200 */
.L_x_7827:
        /* <DEDUP_REMOVED lines=15> */
.L_x_7830:
[----:B------:R-:W-:Y:S05]  /*31480*/  BSYNC.RECONVERGENT B1 ;  /* 0x0000000000017941 */ /* 0x000fea0003800200 */
.L_x_7829:
        /* <DEDUP_REMOVED lines=15> */
.L_x_7832:
[----:B------:R-:W-:Y:S05]  /*31580*/  BSYNC.RECONVERGENT B1 ;  /* 0x0000000000017941 */ /* 0x000fea0003800200 */
.L_x_7831:
        /* <DEDUP_REMOVED lines=15> */
.L_x_7834:
[----:B------:R-:W-:Y:S05]  /*31680*/  BSYNC.RECONVERGENT B1 ;  /* 0x0000000000017941 */ /* 0x000fea0003800200 */
.L_x_7833:
        /* <DEDUP_REMOVED lines=15> */
.L_x_7836:
[----:B------:R-:W-:Y:S05]  /*31780*/  BSYNC.RECONVERGENT B1 ;  /* 0x0000000000017941 */ /* 0x000fea0003800200 */
.L_x_7835:
        /* <DEDUP_REMOVED lines=15> */
.L_x_7838:
[----:B------:R-:W-:Y:S05]  /*31880*/  BSYNC.RECONVERGENT B1 ;  /* 0x0000000000017941 */ /* 0x000fea0003800200 */
.L_x_7837:
        /* <DEDUP_REMOVED lines=15> */
.L_x_7840:
[----:B------:R-:W-:Y:S05]  /*31980*/  BSYNC.RECONVERGENT B1 ;  /* 0x0000000000017941 */ /* 0x000fea0003800200 */
.L_x_7839:
        /* <DEDUP_REMOVED lines=15> */
.L_x_7842:
[----:B------:R-:W-:Y:S05]  /*31a80*/  BSYNC.RECONVERGENT B1 ;  /* 0x0000000000017941 */ /* 0x000fea0003800200 */
.L_x_7841:
        /* <DEDUP_REMOVED lines=15> */
.L_x_7844:
[----:B------:R-:W-:Y:S05]  /*31b80*/  BSYNC.RECONVERGENT B1 ;  /* 0x0000000000017941 */ /* 0x000fea0003800200 */
.L_x_7843:
        /* <DEDUP_REMOVED lines=15> */
.L_x_7846:
[----:B------:R-:W-:Y:S05]  /*31c80*/  BSYNC.RECONVERGENT B1 ;  /* 0x0000000000017941 */ /* 0x000fea0003800200 */
.L_x_7845:
        /* <DEDUP_REMOVED lines=15> */
.L_x_7848:
[----:B------:R-:W-:Y:S05]  /*31d80*/  BSYNC.RECONVERGENT B1 ;  /* 0x0000000000017941 */ /* 0x000fea0003800200 */
.L_x_7847:
        /* <DEDUP_REMOVED lines=15> */
.L_x_7850:
[----:B------:R-:W-:Y:S05]  /*31e80*/  BSYNC.RECONVERGENT B1 ;  /* 0x0000000000017941 */ /* 0x000fea0003800200 */
.L_x_7849:
        /* <DEDUP_REMOVED lines=15> */
.L_x_7852:
[----:B------:R-:W-:Y:S05]  /*31f80*/  BSYNC.RECONVERGENT B1 ;  /* 0x0000000000017941 */ /* 0x000fea0003800200 */
.L_x_7851:
        /* <DEDUP_REMOVED lines=15> */
.L_x_7854:
[----:B------:R-:W-:Y:S05]  /*32080*/  BSYNC.RECONVERGENT B1 ;  /* 0x0000000000017941 */ /* 0x000fea0003800200 */
.L_x_7853:
        /* <DEDUP_REMOVED lines=15> */
.L_x_7856:
[----:B------:R-:W-:Y:S05]  /*32180*/  BSYNC.RECONVERGENT B1 ;  /* 0x0000000000017941 */ /* 0x000fea0003800200 */
.L_x_7855:
        /* <DEDUP_REMOVED lines=15> */
.L_x_7858:
[----:B------:R-:W-:Y:S05]  /*32280*/  BSYNC.RECONVERGENT B1 ;  /* 0x0000000000017941 */ /* 0x000fea0003800200 */
.L_x_7857:
        /* <DEDUP_REMOVED lines=15> */
.L_x_7860:
[----:B------:R-:W-:Y:S05]  /*32380*/  BSYNC.RECONVERGENT B1 ;  /* 0x0000000000017941 */ /* 0x000fea0003800200 */
.L_x_7859:
        /* <DEDUP_REMOVED lines=15> */
.L_x_7862:
[----:B------:R-:W-:Y:S05]  /*32480*/  BSYNC.RECONVERGENT B1 ;  /* 0x0000000000017941 */ /* 0x000fea0003800200 */
.L_x_7861:
        /* <DEDUP_REMOVED lines=15> */
.L_x_7864:
[----:B------:R-:W-:Y:S05]  /*32580*/  BSYNC.RECONVERGENT B1 ;  /* 0x0000000000017941 */ /* 0x000fea0003800200 */
.L_x_7863:
        /* <DEDUP_REMOVED lines=15> */
.L_x_7866:
[----:B------:R-:W-:Y:S05]  /*32680*/  BSYNC.RECONVERGENT B1 ;  /* 0x0000000000017941 */ /* 0x000fea0003800200 */
.L_x_7865:
        /* <DEDUP_REMOVED lines=15> */
.L_x_7868:
[----:B------:R-:W-:Y:S05]  /*32780*/  BSYNC.RECONVERGENT B1 ;  /* 0x0000000000017941 */ /* 0x000fea0003800200 */
.L_x_7867:
        /* <DEDUP_REMOVED lines=12> */
.L_x_7806:
[----:B------:R-:W-:Y:S05]  /*32850*/  BSYNC.RECONVERGENT B0 ;  /* 0x0000000000007941 */ /* 0x000fea0003800200 */
.L_x_7805:
        /* <DEDUP_REMOVED lines=23> */
.L_x_7872:
[----:B------:R-:W-:Y:S05]  /*329d0*/  BSYNC.RECONVERGENT B1 ;  /* 0x0000000000017941 */ /* 0x000fea0003800200 */
.L_x_7871:
        /* <DEDUP_REMOVED lines=15> */
.L_x_7874:
[----:B------:R-:W-:Y:S05]  /*32ad0*/  BSYNC.RECONVERGENT B1 ;  /* 0x0000000000017941 */ /* 0x000fea0003800200 */
.L_x_7873:
        /* <DEDUP_REMOVED lines=15> */
.L_x_7876:
[----:B------:R-:W-:Y:S05]  /*32bd0*/  BSYNC.RECONVERGENT B1 ;  /* 0x0000000000017941 */ /* 0x000fea0003800200 */
.L_x_7875:
        /* <DEDUP_REMOVED lines=15> */
.L_x_7878:
[----:B------:R-:W-:Y:S05]  /*32cd0*/  BSYNC.RECONVERGENT B1 ;  /* 0x0000000000017941 */ /* 0x000fea0003800200 */
.L_x_7877:
        /* <DEDUP_REMOVED lines=15> */
.L_x_7880:
[----:B------:R-:W-:Y:S05]  /*32dd0*/  BSYNC.RECONVERGENT B1 ;  /* 0x0000000000017941 */ /* 0x000fea0003800200 */
.L_x_7879:
        /* <DEDUP_REMOVED lines=15> */
.L_x_7882:
[----:B------:R-:W-:Y:S05]  /*32ed0*/  BSYNC.RECONVERGENT B1 ;  /* 0x0000000000017941 */ /* 0x000fea0003800200 */
.L_x_7881:
        /* <DEDUP_REMOVED lines=15> */
.L_x_7884:
[----:B------:R-:W-:Y:S05]  /*32fd0*/  BSYNC.RECONVERGENT B1 ;  /* 0x0000000000017941 */ /* 0x000fea0003800200 */
.L_x_7883:
        /* <DEDUP_REMOVED lines=15> */
.L_x_7886:
[----:B------:R-:W-:Y:S05]  /*330d0*/  BSYNC.RECONVERGENT B1 ;  /* 0x0000000000017941 */ /* 0x000fea0003800200 */
.L_x_7885:
        /* <DEDUP_REMOVED lines=15> */
.L_x_7888:
[----:B------:R-:W-:Y:S05]  /*331d0*/  BSYNC.RECONVERGENT B1 ;  /* 0x0000000000017941 */ /* 0x000fea0003800200 */
.L_x_7887:
        /* <DEDUP_REMOVED lines=15> */
.L_x_7890:
[----:B------:R-:W-:Y:S05]  /*332d0*/  BSYNC.RECONVERGENT B1 ;  /* 0x0000000000017941 */ /* 0x000fea0003800200 */
.L_x_7889:
        /* <DEDUP_REMOVED lines=15> */
.L_x_7892:
[----:B------:R-:W-:Y:S05]  /*333d0*/  BSYNC.RECONVERGENT B1 ;  /* 0x0000000000017941 */ /* 0x000fea0003800200 */
.L_x_7891:
        /* <DEDUP_REMOVED lines=15> */
.L_x_7894:
[----:B------:R-:W-:Y:S05]  /*334d0*/  BSYNC.RECONVERGENT B1 ;  /* 0x0000000000017941 */ /* 0x000fea0003800200 */
.L_x_7893:
        /* <DEDUP_REMOVED lines=15> */
.L_x_7896:
[----:B------:R-:W-:Y:S05]  /*335d0*/  BSYNC.RECONVERGENT B1 ;  /* 0x0000000000017941 */ /* 0x000fea0003800200 */
.L_x_7895:
        /* <DEDUP_REMOVED lines=15> */
.L_x_7898:
[----:B------:R-:W-:Y:S05]  /*336d0*/  BSYNC.RECONVERGENT B1 ;  /* 0x0000000000017941 */ /* 0x000fea0003800200 */
.L_x_7897:
        /* <DEDUP_REMOVED lines=15> */
.L_x_7900:
[----:B------:R-:W-:Y:S05]  /*337d0*/  BSYNC.RECONVERGENT B1 ;  /* 0x0000000000017941 */ /* 0x000fea0003800200 */
.L_x_7899:
        /* <DEDUP_REMOVED lines=15> */
.L_x_7902:
[----:B------:R-:W-:Y:S05]  /*338d0*/  BSYNC.RECONVERGENT B1 ;  /* 0x0000000000017941 */ /* 0x000fea0003800200 */
.L_x_7901:
        /* <DEDUP_REMOVED lines=15> */
.L_x_7904:
[----:B------:R-:W-:Y:S05]  /*339d0*/  BSYNC.RECONVERGENT B1 ;  /* 0x0000000000017941 */ /* 0x000fea0003800200 */
.L_x_7903:
        /* <DEDUP_REMOVED lines=15> */
.L_x_7906:
[----:B------:R-:W-:Y:S05]  /*33ad0*/  BSYNC.RECONVERGENT B1 ;  /* 0x0000000000017941 */ /* 0x000fea0003800200 */
.L_x_7905:
        /* <DEDUP_REMOVED lines=15> */
.L_x_7908:
[----:B------:R-:W-:Y:S05]  /*33bd0*/  BSYNC.RECONVERGENT B1 ;  /* 0x0000000000017941 */ /* 0x000fea0003800200 */
.L_x_7907:
        /* <DEDUP_REMOVED lines=15> */
.L_x_7910:
[----:B------:R-:W-:Y:S05]  /*33cd0*/  BSYNC.RECONVERGENT B1 ;  /* 0x0000000000017941 */ /* 0x000fea0003800200 */
.L_x_7909:
        /* <DEDUP_REMOVED lines=15> */
.L_x_7912:
[----:B------:R-:W-:Y:S05]  /*33dd0*/  BSYNC.RECONVERGENT B1 ;  /* 0x0000000000017941 */ /* 0x000fea0003800200 */
.L_x_7911:
        /* <DEDUP_REMOVED lines=15> */
.L_x_7914:
[----:B------:R-:W-:Y:S05]  /*33ed0*/  BSYNC.RECONVERGENT B1 ;  /* 0x0000000000017941 */ /* 0x000fea0003800200 */
.L_x_7913:
        /* <DEDUP_REMOVED lines=15> */
.L_x_7916:
[----:B------:R-:W-:Y:S05]  /*33fd0*/  BSYNC.RECONVERGENT B1 ;  /* 0x0000000000017941 */ /* 0x000fea0003800200 */
.L_x_7915:
        /* <DEDUP_REMOVED lines=15> */
.L_x_7918:
[----:B------:R-:W-:Y:S05]  /*340d0*/  BSYNC.RECONVERGENT B1 ;  /* 0x0000000000017941 */ /* 0x000fea0003800200 */
.L_x_7917:
        /* <DEDUP_REMOVED lines=15> */
.L_x_7920:
[----:B------:R-:W-:Y:S05]  /*341d0*/  BSYNC.RECONVERGENT B1 ;  /* 0x0000000000017941 */ /* 0x000fea0003800200 */
.L_x_7919:
        /* <DEDUP_REMOVED lines=15> */
.L_x_7922:
[----:B------:R-:W-:Y:S05]  /*342d0*/  BSYNC.RECONVERGENT B1 ;  /* 0x0000000000017941 */ /* 0x000fea0003800200 */
.L_x_7921:
        /* <DEDUP_REMOVED lines=15> */
.L_x_7924:
[----:B------:R-:W-:Y:S05]  /*343d0*/  BSYNC.RECONVERGENT B1 ;  /* 0x0000000000017941 */ /* 0x000fea0003800200 */
.L_x_7923:
        /* <DEDUP_REMOVED lines=15> */
.L_x_7926:
[----:B------:R-:W-:Y:S05]  /*344d0*/  BSYNC.RECONVERGENT B1 ;  /* 0x0000000000017941 */ /* 0x000fea0003800200 */
.L_x_7925:
        /* <DEDUP_REMOVED lines=15> */
.L_x_7928:
[----:B------:R-:W-:Y:S05]  /*345d0*/  BSYNC.RECONVERGENT B1 ;  /* 0x0000000000017941 */ /* 0x000fea0003800200 */
.L_x_7927:
        /* <DEDUP_REMOVED lines=15> */
.L_x_7930:
[----:B------:R-:W-:Y:S05]  /*346d0*/  BSYNC.RECONVERGENT B1 ;  /* 0x0000000000017941 */ /* 0x000fea0003800200 */
.L_x_7929:
        /* <DEDUP_REMOVED lines=15> */
.L_x_7932:
[----:B------:R-:W-:Y:S05]  /*347d0*/  BSYNC.RECONVERGENT B1 ;  /* 0x0000000000017941 */ /* 0x000fea0003800200 */
.L_x_7931:
        /* <DEDUP_REMOVED lines=12> */
.L_x_7870:
[----:B------:R-:W-:Y:S05]  /*348a0*/  BSYNC.RECONVERGENT B0 ;  /* 0x0000000000007941 */ /* 0x000fea0003800200 */
.L_x_7869:
        /* <DEDUP_REMOVED lines=23> */
.L_x_7936:
[----:B------:R-:W-:Y:S05]  /*34a20*/  BSYNC.RECONVERGENT B1 ;  /* 0x0000000000017941 */ /* 0x000fea0003800200 */
.L_x_7935:
        /* <DEDUP_REMOVED lines=15> */
.L_x_7938:
[----:B------:R-:W-:Y:S05]  /*34b20*/  BSYNC.RECONVERGENT B1 ;  /* 0x0000000000017941 */ /* 0x000fea0003800200 */
.L_x_7937:
        /* <DEDUP_REMOVED lines=15> */
.L_x_7940:
[----:B------:R-:W-:Y:S05]  /*34c20*/  BSYNC.RECONVERGENT B1 ;  /* 0x0000000000017941 */ /* 0x000fea0003800200 */
.L_x_7939:
        /* <DEDUP_REMOVED lines=15> */
.L_x_7942:
[----:B------:R-:W-:Y:S05]  /*34d20*/  BSYNC.RECONVERGENT B1 ;  /* 0x0000000000017941 */ /* 0x000fea0003800200 */
.L_x_7941:
        /* <DEDUP_REMOVED lines=15> */
.L_x_7944:
[----:B------:R-:W-:Y:S05]  /*34e20*/  BSYNC.RECONVERGENT B1 ;  /* 0x0000000000017941 */ /* 0x000fea0003800200 */
.L_x_7943:
        /* <DEDUP_REMOVED lines=15> */
.L_x_7946:
[----:B------:R-:W-:Y:S05]  /*34f20*/  BSYNC.RECONVERGENT B1 ;  /* 0x0000000000017941 */ /* 0x000fea0003800200 */
.L_x_7945:
        /* <DEDUP_REMOVED lines=15> */
.L_x_7948:
[----:B------:R-:W-:Y:S05]  /*35020*/  BSYNC.RECONVERGENT B1 ;  /* 0x0000000000017941 */ /* 0x000fea0003800200 */
.L_x_7947:
        /* <DEDUP_REMOVED lines=15> */
.L_x_7950:
[----:B------:R-:W-:Y:S05]  /*35120*/  BSYNC.RECONVERGENT B1 ;  /* 0x0000000000017941 */ /* 0x000fea0003800200 */
.L_x_7949:
        /* <DEDUP_REMOVED lines=15> */
.L_x_7952:
[----:B------:R-:W-:Y:S05]  /*35220*/  BSYNC.RECONVERGENT B1 ;  /* 0x0000000000017941 */ /* 0x000fea0003800200 */
.L_x_7951:
        /* <DEDUP_REMOVED lines=15> */
.L_x_7954:
[----:B------:R-:W-:Y:S05]  /*35320*/  BSYNC.RECONVERGENT B1 ;  /* 0x0000000000017941 */ /* 0x000fea0003800200 */
.L_x_7953:
        /* <DEDUP_REMOVED lines=15> */
.L_x_7956:
[----:B------:R-:W-:Y:S05]  /*35420*/  BSYNC.RECONVERGENT B1 ;  /* 0x0000000000017941 */ /* 0x000fea0003800200 */
.L_x_7955:
        /* <DEDUP_REMOVED lines=15> */
.L_x_7958:
[----:B------:R-:W-:Y:S05]  /*35520*/  BSYNC.RECONVERGENT B1 ;  /* 0x0000000000017941 */ /* 0x000fea0003800200 */
.L_x_7957:
        /* <DEDUP_REMOVED lines=15> */
.L_x_7960:
[----:B------:R-:W-:Y:S05]  /*35620*/  BSYNC.RECONVERGENT B1 ;  /* 0x0000000000017941 */ /* 0x000fea0003800200 */
.L_x_7959:
        /* <DEDUP_REMOVED lines=15> */
.L_x_7962:
[----:B------:R-:W-:Y:S05]  /*35720*/  BSYNC.RECONVERGENT B1 ;  /* 0x0000000000017941 */ /* 0x000fea0003800200 */
.L_x_7961:
        /* <DEDUP_REMOVED lines=15> */
.L_x_7964:
[----:B------:R-:W-:Y:S05]  /*35820*/  BSYNC.RECONVERGENT B1 ;  /* 0x0000000000017941 */ /* 0x000fea0003800200 */
.L_x_7963:
        /* <DEDUP_REMOVED lines=15> */
.L_x_7966:
[----:B------:R-:W-:Y:S05]  /*35920*/  BSYNC.RECONVERGENT B1 ;  /* 0x0000000000017941 */ /* 0x000fea0003800200 */
.L_x_7965:
        /* <DEDUP_REMOVED lines=15> */
.L_x_7968:
[----:B------:R-:W-:Y:S05]  /*35a20*/  BSYNC.RECONVERGENT B1 ;  /* 0x0000000000017941 */ /* 0x000fea0003800200 */
.L_x_7967:
        /* <DEDUP_REMOVED lines=15> */
.L_x_7970:
[----:B------:R-:W-:Y:S05]  /*35b20*/  BSYNC.RECONVERGENT B1 ;  /* 0x0000000000017941 */ /* 0x000fea0003800200 */
.L_x_7969:
        /* <DEDUP_REMOVED lines=15> */
.L_x_7972:
[----:B------:R-:W-:Y:S05]  /*35c20*/  BSYNC.RECONVERGENT B1 ;  /* 0x0000000000017941 */ /* 0x000fea0003800200 */
.L_x_7971:
        /* <DEDUP_REMOVED lines=15> */
.L_x_7974:
[----:B------:R-:W-:Y:S05]  /*35d20*/  BSYNC.RECONVERGENT B1 ;  /* 0x0000000000017941 */ /* 0x000fea0003800200 */
.L_x_7973:
        /* <DEDUP_REMOVED lines=15> */
.L_x_7976:
[----:B------:R-:W-:Y:S05]  /*35e20*/  BSYNC.RECONVERGENT B1 ;  /* 0x0000000000017941 */ /* 0x000fea0003800200 */
.L_x_7975:
        /* <DEDUP_REMOVED lines=15> */
.L_x_7978:
[----:B------:R-:W-:Y:S05]  /*35f20*/  BSYNC.RECONVERGENT B1 ;  /* 0x0000000000017941 */ /* 0x000fea0003800200 */
.L_x_7977:
        /* <DEDUP_REMOVED lines=15> */
.L_x_7980:
[----:B------:R-:W-:Y:S05]  /*36020*/  BSYNC.RECONVERGENT B1 ;  /* 0x0000000000017941 */ /* 0x000fea0003800200 */
.L_x_7979:
        /* <DEDUP_REMOVED lines=15> */
.L_x_7982:
[----:B------:R-:W-:Y:S05]  /*36120*/  BSYNC.RECONVERGENT B1 ;  /* 0x0000000000017941 */ /* 0x000fea0003800200 */
.L_x_7981:
        /* <DEDUP_REMOVED lines=15> */
.L_x_7984:
[----:B------:R-:W-:Y:S05]  /*36220*/  BSYNC.RECONVERGENT B1 ;  /* 0x0000000000017941 */ /* 0x000fea0003800200 */
.L_x_7983:
        /* <DEDUP_REMOVED lines=15> */
.L_x_7986:
[----:B------:R-:W-:Y:S05]  /*36320*/  BSYNC.RECONVERGENT B1 ;  /* 0x0000000000017941 */ /* 0x000fea0003800200 */
.L_x_7985:
        /* <DEDUP_REMOVED lines=15> */
.L_x_7988:
[----:B------:R-:W-:Y:S05]  /*36420*/  BSYNC.RECONVERGENT B1 ;  /* 0x0000000000017941 */ /* 0x000fea0003800200 */
.L_x_7987:
        /* <DEDUP_REMOVED lines=15> */
.L_x_7990:
[----:B------:R-:W-:Y:S05]  /*36520*/  BSYNC.RECONVERGENT B1 ;  /* 0x0000000000017941 */ /* 0x000fea0003800200 */
.L_x_7989:
        /* <DEDUP_REMOVED lines=15> */
.L_x_7992:
[----:B------:R-:W-:Y:S05]  /*36620*/  BSYNC.RECONVERGENT B1 ;  /* 0x0000000000017941 */ /* 0x000fea0003800200 */
.L_x_7991:
        /* <DEDUP_REMOVED lines=15> */
.L_x_7994:
[----:B------:R-:W-:Y:S05]  /*36720*/  BSYNC.RECONVERGENT B1 ;  /* 0x0000000000017941 */ /* 0x000fea0003800200 */
.L_x_7993:
        /* <DEDUP_REMOVED lines=15> */
.L_x_7996:
[----:B------:R-:W-:Y:S05]  /*36820*/  BSYNC.RECONVERGENT B1 ;  /* 0x0000000000017941 */ /* 0x000fea0003800200 */
.L_x_7995:
        /* <DEDUP_REMOVED lines=12> */
.L_x_7934:
[----:B------:R-:W-:Y:S05]  /*368f0*/  BSYNC.RECONVERGENT B0 ;  /* 0x0000000000007941 */ /* 0x000fea0003800200 */
.L_x_7933:
        /* <DEDUP_REMOVED lines=23> */
.L_x_8000:
[----:B------:R-:W-:Y:S05]  /*36a70*/  BSYNC.RECONVERGENT B1 ;  /* 0x0000000000017941 */ /* 0x000fea0003800200 */
.L_x_7999:
        /* <DEDUP_REMOVED lines=15> */
.L_x_8002:
[----:B------:R-:W-:Y:S05]  /*36b70*/  BSYNC.RECONVERGENT B1 ;  /* 0x0000000000017941 */ /* 0x000fea0003800200 */
.L_x_8001:
        /* <DEDUP_REMOVED lines=15> */
.L_x_8004:
[----:B------:R-:W-:Y:S05]  /*36c70*/  BSYNC.RECONVERGENT B1 ;  /* 0x0000000000017941 */ /* 0x000fea0003800200 */
.L_x_8003:
        /* <DEDUP_REMOVED lines=15> */
.L_x_8006:
[----:B------:R-:W-:Y:S05]  /*36d70*/  BSYNC.RECONVERGENT B1 ;  /* 0x0000000000017941 */ /* 0x000fea0003800200 */
.L_x_8005:
        /* <DEDUP_REMOVED lines=15> */
.L_x_8008:
[----:B------:R-:W-:Y:S05]  /*36e70*/  BSYNC.RECONVERGENT B1 ;  /* 0x0000000000017941 */ /* 0x000fea0003800200 */
.L_x_8007:
        /* <DEDUP_REMOVED lines=15> */
.L_x_8010:
[----:B------:R-:W-:Y:S05]  /*36f70*/  BSYNC.RECONVERGENT B1 ;  /* 0x0000000000017941 */ /* 0x000fea0003800200 */
.L_x_8009:
        /* <DEDUP_REMOVED lines=15> */
.L_x_8012:
[----:B------:R-:W-:Y:S05]  /*37070*/  BSYNC.RECONVERGENT B1 ;  /* 0x0000000000017941 */ /* 0x000fea0003800200 */
.L_x_8011:
        /* <DEDUP_REMOVED lines=15> */
.L_x_8014:
[----:B------:R-:W-:Y:S05]  /*37170*/  BSYNC.RECONVERGENT B1 ;  /* 0x0000000000017941 */ /* 0x000fea0003800200 */
.L_x_8013:
        /* <DEDUP_REMOVED lines=15> */
.L_x_8016:
[----:B------:R-:W-:Y:S05]  /*37270*/  BSYNC.RECONVERGENT B1 ;  /* 0x0000000000017941 */ /* 0x000fea0003800200 */
.L_x_8015:
        /* <DEDUP_REMOVED lines=15> */
.L_x_8018:
[----:B------:R-:W-:Y:S05]  /*37370*/  BSYNC.RECONVERGENT B1 ;  /* 0x0000000000017941 */ /* 0x000fea0003800200 */
.L_x_8017:
        /* <DEDUP_REMOVED lines=15> */
.L_x_8020:
[----:B------:R-:W-:Y:S05]  /*37470*/  BSYNC.RECONVERGENT B1 ;  /* 0x0000000000017941 */ /* 0x000fea0003800200 */
.L_x_8019:
        /* <DEDUP_REMOVED lines=15> */
.L_x_8022:
[----:B------:R-:W-:Y:S05]  /*37570*/  BSYNC.RECONVERGENT B1 ;  /* 0x0000000000017941 */ /* 0x000fea0003800200 */
.L_x_8021:
        /* <DEDUP_REMOVED lines=15> */
.L_x_8024:
[----:B------:R-:W-:Y:S05]  /*37670*/  BSYNC.RECONVERGENT B1 ;  /* 0x0000000000017941 */ /* 0x000fea0003800200 */
.L_x_8023:
        /* <DEDUP_REMOVED lines=15> */
.L_x_8026:
[----:B------:R-:W-:Y:S05]  /*37770*/  BSYNC.RECONVERGENT B1 ;  /* 0x0000000000017941 */ /* 0x000fea0003800200 */
.L_x_8025:
        /* <DEDUP_REMOVED lines=15> */
.L_x_8028:
[----:B------:R-:W-:Y:S05]  /*37870*/  BSYNC.RECONVERGENT B1 ;  /* 0x0000000000017941 */ /* 0x000fea0003800200 */
.L_x_8027:
        /* <DEDUP_REMOVED lines=15> */
.L_x_8030:
[----:B------:R-:W-:Y:S05]  /*37970*/  BSYNC.RECONVERGENT B1 ;  /* 0x0000000000017941 */ /* 0x000fea0003800200 */
.L_x_8029:
        /* <DEDUP_REMOVED lines=15> */
.L_x_8032:
[----:B------:R-:W-:Y:S05]  /*37a70*/  BSYNC.RECONVERGENT B1 ;  /* 0x0000000000017941 */ /* 0x000fea0003800200 */
.L_x_8031:
        /* <DEDUP_REMOVED lines=15> */
.L_x_8034:
[----:B------:R-:W-:Y:S05]  /*37b70*/  BSYNC.RECONVERGENT B1 ;  /* 0x0000000000017941 */ /* 0x000fea0003800200 */
.L_x_8033:
        /* <DEDUP_REMOVED lines=15> */
.L_x_8036:
[----:B------:R-:W-:Y:S05]  /*37c70*/  BSYNC.RECONVERGENT B1 ;  /* 0x0000000000017941 */ /* 0x000fea0003800200 */
.L_x_8035:
        /* <DEDUP_REMOVED lines=15> */
.L_x_8038:
[----:B------:R-:W-:Y:S05]  /*37d70*/  BSYNC.RECONVERGENT B1 ;  /* 0x0000000000017941 */ /* 0x000fea0003800200 */
.L_x_8037:
        /* <DEDUP_REMOVED lines=15> */
.L_x_8040:
[----:B------:R-:W-:Y:S05]  /*37e70*/  BSYNC.RECONVERGENT B1 ;  /* 0x0000000000017941 */ /* 0x000fea0003800200 */
.L_x_8039:
        /* <DEDUP_REMOVED lines=15> */
.L_x_8042:
[----:B------:R-:W-:Y:S05]  /*37f70*/  BSYNC.RECONVERGENT B1 ;  /* 0x0000000000017941 */ /* 0x000fea0003800200 */
.L_x_8041:
        /* <DEDUP_REMOVED lines=15> */
.L_x_8044:
[----:B------:R-:W-:Y:S05]  /*38070*/  BSYNC.RECONVERGENT B1 ;  /* 0x0000000000017941 */ /* 0x000fea0003800200 */
.L_x_8043:
        /* <DEDUP_REMOVED lines=15> */
.L_x_8046:
[----:B------:R-:W-:Y:S05]  /*38170*/  BSYNC.RECONVERGENT B1 ;  /* 0x0000000000017941 */ /* 0x000fea0003800200 */
.L_x_8045:
        /* <DEDUP_REMOVED lines=15> */
.L_x_8048:
[----:B------:R-:W-:Y:S05]  /*38270*/  BSYNC.RECONVERGENT B1 ;  /* 0x0000000000017941 */ /* 0x000fea0003800200 */
.L_x_8047:
        /* <DEDUP_REMOVED lines=15> */
.L_x_8050:
[----:B------:R-:W-:Y:S05]  /*38370*/  BSYNC.RECONVERGENT B1 ;  /* 0x0000000000017941 */ /* 0x000fea0003800200 */
.L_x_8049:
        /* <DEDUP_REMOVED lines=15> */
.L_x_8052:
[----:B------:R-:W-:Y:S05]  /*38470*/  BSYNC.RECONVERGENT B1 ;  /* 0x0000000000017941 */ /* 0x000fea0003800200 */
.L_x_8051:
        /* <DEDUP_REMOVED lines=15> */
.L_x_8054:
[----:B------:R-:W-:Y:S05]  /*38570*/  BSYNC.RECONVERGENT B1 ;  /* 0x0000000000017941 */ /* 0x000fea0003800200 */
.L_x_8053:
        /* <DEDUP_REMOVED lines=15> */
.L_x_8056:
[----:B------:R-:W-:Y:S05]  /*38670*/  BSYNC.RECONVERGENT B1 ;  /* 0x0000000000017941 */ /* 0x000fea0003800200 */
.L_x_8055:
        /* <DEDUP_REMOVED lines=15> */
.L_x_8058:
[----:B------:R-:W-:Y:S05]  /*38770*/  BSYNC.RECONVERGENT B1 ;  /* 0x0000000000017941 */ /* 0x000fea0003800200 */
.L_x_8057:
        /* <DEDUP_REMOVED lines=15> */
.L_x_8060:
[----:B------:R-:W-:Y:S05]  /*38870*/  BSYNC.RECONVERGENT B1 ;  /* 0x0000000000017941 */ /* 0x000fea0003800200 */
.L_x_8059:
        /* <DEDUP_REMOVED lines=12> */
.L_x_7998:
[----:B------:R-:W-:Y:S05]  /*38940*/  BSYNC.RECONVERGENT B0 ;  /* 0x0000000000007941 */ /* 0x000fea0003800200 */
.L_x_7997:
        /* <DEDUP_REMOVED lines=23> */
.L_x_8064:
[----:B------:R-:W-:Y:S05]  /*38ac0*/  BSYNC.RECONVERGENT B1 ;  /* 0x0000000000017941 */ /* 0x000fea0003800200 */
.L_x_8063:
        /* <DEDUP_REMOVED lines=15> */
.L_x_8066:
[----:B------:R-:W-:Y:S05]  /*38bc0*/  BSYNC.RECONVERGENT B1 ;  /* 0x0000000000017941 */ /* 0x000fea0003800200 */
.L_x_8065:
        /* <DEDUP_REMOVED lines=15> */
.L_x_8068:
[----:B------:R-:W-:Y:S05]  /*38cc0*/  BSYNC.RECONVERGENT B1 ;  /* 0x0000000000017941 */ /* 0x000fea0003800200 */
.L_x_8067:
        /* <DEDUP_REMOVED lines=15> */
.L_x_8070:
[----:B------:R-:W-:Y:S05]  /*38dc0*/  BSYNC.RECONVERGENT B1 ;  /* 0x0000000000017941 */ /* 0x000fea0003800200 */
.L_x_8069:
        /* <DEDUP_REMOVED lines=15> */
.L_x_8072:
[----:B------:R-:W-:Y:S05]  /*38ec0*/  BSYNC.RECONVERGENT B1 ;  /* 0x0000000000017941 */ /* 0x000fea0003800200 */
.L_x_8071:
        /* <DEDUP_REMOVED lines=15> */
.L_x_8074:
[----:B------:R-:W-:Y:S05]  /*38fc0*/  BSYNC.RECONVERGENT B1 ;  /* 0x0000000000017941 */ /* 0x000fea0003800200 */
.L_x_8073:
        /* <DEDUP_REMOVED lines=15> */
.L_x_8076:
[----:B------:R-:W-:Y:S05]  /*390c0*/  BSYNC.RECONVERGENT B1 ;  /* 0x0000000000017941 */ /* 0x000fea0003800200 */
.L_x_8075:
        /* <DEDUP_REMOVED lines=15> */
.L_x_8078:
[----:B------:R-:W-:Y:S05]  /*391c0*/  BSYNC.RECONVERGENT B1 ;  /* 0x0000000000017941 */ /* 0x000fea0003800200 */
.L_x_8077:
        /* <DEDUP_REMOVED lines=15> */
.L_x_8080:
[----:B------:R-:W-:Y:S05]  /*392c0*/  BSYNC.RECONVERGENT B1 ;  /* 0x0000000000017941 */ /* 0x000fea0003800200 */
.L_x_8079:
        /* <DEDUP_REMOVED lines=15> */
.L_x_8082:
[----:B------:R-:W-:Y:S05]  /*393c0*/  BSYNC.RECONVERGENT B1 ;  /* 0x0000000000017941 */ /* 0x000fea0003800200 */
.L_x_8081:
        /* <DEDUP_REMOVED lines=15> */
.L_x_8084:
[----:B------:R-:W-:Y:S05]  /*394c0*/  BSYNC.RECONVERGENT B1 ;  /* 0x0000000000017941 */ /* 0x000fea0003800200 */
.L_x_8083:
        /* <DEDUP_REMOVED lines=15> */
.L_x_8086:
[----:B------:R-:W-:Y:S05]  /*395c0*/  BSYNC.RECONVERGENT B1 ;  /* 0x0000000000017941 */ /* 0x000fea0003800200 */
.L_x_8085:
        /* <DEDUP_REMOVED lines=15> */
.L_x_8088:
[----:B------:R-:W-:Y:S05]  /*396c0*/  BSYNC.RECONVERGENT B1 ;  /* 0x0000000000017941 */ /* 0x000fea0003800200 */
.L_x_8087:
        /* <DEDUP_REMOVED lines=15> */
.L_x_8090:
[----:B------:R-:W-:Y:S05]  /*397c0*/  BSYNC.RECONVERGENT B1 ;  /* 0x0000000000017941 */ /* 0x000fea0003800200 */
.L_x_8089:
        /* <DEDUP_REMOVED lines=15> */
.L_x_8092:
[----:B------:R-:W-:Y:S05]  /*398c0*/  BSYNC.RECONVERGENT B1 ;  /* 0x0000000000017941 */ /* 0x000fea0003800200 */
.L_x_8091:
        /* <DEDUP_REMOVED lines=15> */
.L_x_8094:
[----:B------:R-:W-:Y:S05]  /*399c0*/  BSYNC.RECONVERGENT B1 ;  /* 0x0000000000017941 */ /* 0x000fea0003800200 */
.L_x_8093:
        /* <DEDUP_REMOVED lines=15> */
.L_x_8096:
[----:B------:R-:W-:Y:S05]  /*39ac0*/  BSYNC.RECONVERGENT B1 ;  /* 0x0000000000017941 */ /* 0x000fea0003800200 */
.L_x_8095:
        /* <DEDUP_REMOVED lines=15> */
.L_x_8098:
[----:B------:R-:W-:Y:S05]  /*39bc0*/  BSYNC.RECONVERGENT B1 ;  /* 0x0000000000017941 */ /* 0x000fea0003800200 */
.L_x_8097:
        /* <DEDUP_REMOVED lines=15> */
.L_x_8100:
[----:B------:R-:W-:Y:S05]  /*39cc0*/  BSYNC.RECONVERGENT B1 ;  /* 0x0000000000017941 */ /* 0x000fea0003800200 */
.L_x_8099:
        /* <DEDUP_REMOVED lines=15> */
.L_x_8102:
[----:B------:R-:W-:Y:S05]  /*39dc0*/  BSYNC.RECONVERGENT B1 ;  /* 0x0000000000017941 */ /* 0x000fea0003800200 */
.L_x_8101:
        /* <DEDUP_REMOVED lines=15> */
.L_x_8104:
[----:B------:R-:W-:Y:S05]  /*39ec0*/  BSYNC.RECONVERGENT B1 ;  /* 0x0000000000017941 */ /* 0x000fea0003800200 */
.L_x_8103:
        /* <DEDUP_REMOVED lines=15> */
.L_x_8106:
[----:B------:R-:W-:Y:S05]  /*39fc0*/  BSYNC.RECONVERGENT B1 ;  /* 0x0000000000017941 */ /* 0x000fea0003800200 */
.L_x_8105:
        /* <DEDUP_REMOVED lines=15> */
.L_x_8108:
[----:B------:R-:W-:Y:S05]  /*3a0c0*/  BSYNC.RECONVERGENT B1 ;  /* 0x0000000000017941 */ /* 0x000fea0003800200 */
.L_x_8107:
        /* <DEDUP_REMOVED lines=15> */
.L_x_8110:
[----:B------:R-:W-:Y:S05]  /*3a1c0*/  BSYNC.RECONVERGENT B1 ;  /* 0x0000000000017941 */ /* 0x000fea0003800200 */
.L_x_8109:
        /* <DEDUP_REMOVED lines=15> */
.L_x_8112:
[----:B------:R-:W-:Y:S05]  /*3a2c0*/  BSYNC.RECONVERGENT B1 ;  /* 0x0000000000017941 */ /* 0x000fea0003800200 */
.L_x_8111:
        /* <DEDUP_REMOVED lines=15> */
.L_x_8114:
[----:B------:R-:W-:Y:S05]  /*3a3c0*/  BSYNC.RECONVERGENT B1 ;  /* 0x0000000000017941 */ /* 0x000fea0003800200 */
.L_x_8113:
        /* <DEDUP_REMOVED lines=15> */
.L_x_8116:
[----:B------:R-:W-:Y:S05]  /*3a4c0*/  BSYNC.RECONVERGENT B1 ;  /* 0x0000000000017941 */ /* 0x000fea0003800200 */
.L_x_8115:
        /* <DEDUP_REMOVED lines=15> */
.L_x_8118:
[----:B------:R-:W-:Y:S05]  /*3a5c0*/  BSYNC.RECONVERGENT B1 ;  /* 0x0000000000017941 */ /* 0x000fea0003800200 */
.L_x_8117:
        /* <DEDUP_REMOVED lines=15> */
.L_x_8120:
[----:B------:R-:W-:Y:S05]  /*3a6c0*/  BSYNC.RECONVERGENT B1 ;  /* 0x0000000000017941 */ /* 0x000fea0003800200 */
.L_x_8119:
        /* <DEDUP_REMOVED lines=15> */
.L_x_8122:
[----:B------:R-:W-:Y:S05]  /*3a7c0*/  BSYNC.RECONVERGENT B1 ;  /* 0x0000000000017941 */ /* 0x000fea0003800200 */
.L_x_8121:
        /* <DEDUP_REMOVED lines=15> */
.L_x_8124:
[----:B------:R-:W-:Y:S05]  /*3a8c0*/  BSYNC.RECONVERGENT B1 ;  /* 0x0000000000017941 */ /* 0x000fea0003800200 */
.L_x_8123:
        /* <DEDUP_REMOVED lines=12> */
.L_x_8062:
[----:B------:R-:W-:Y:S05]  /*3a990*/  BSYNC.RECONVERGENT B0 ;  /* 0x0000000000007941 */ /* 0x000fea0003800200 */
.L_x_8061:
        /* <DEDUP_REMOVED lines=23> */
.L_x_8128:
[----:B------:R-:W-:Y:S05]  /*3ab10*/  BSYNC.RECONVERGENT B1 ;  /* 0x0000000000017941 */ /* 0x000fea0003800200 */
.L_x_8127:
        /* <DEDUP_REMOVED lines=15> */
.L_x_8130:
[----:B------:R-:W-:Y:S05]  /*3ac10*/  BSYNC.RECONVERGENT B1 ;  /* 0x0000000000017941 */ /* 0x000fea0003800200 */
.L_x_8129:
        /* <DEDUP_REMOVED lines=15> */
.L_x_8132:
[----:B------:R-:W-:Y:S05]  /*3ad10*/  BSYNC.RECONVERGENT B1 ;  /* 0x0000000000017941 */ /* 0x000fea0003800200 */
.L_x_8131:
        /* <DEDUP_REMOVED lines=15> */
.L_x_8134:
[----:B------:R-:W-:Y:S05]  /*3ae10*/  BSYNC.RECONVERGENT B1 ;  /* 0x0000000000017941 */ /* 0x000fea0003800200 */
.L_x_8133:
        /* <DEDUP_REMOVED lines=15> */
.L_x_8136:
[----:B------:R-:W-:Y:S05]  /*3af10*/  BSYNC.RECONVERGENT B1 ;  /* 0x0000000000017941 */ /* 0x000fea0003800200 */
.L_x_8135:
        /* <DEDUP_REMOVED lines=15> */
.L_x_8138:
[----:B------:R-:W-:Y:S05]  /*3b010*/  BSYNC.RECONVERGENT B1 ;  /* 0x0000000000017941 */ /* 0x000fea0003800200 */
.L_x_8137:
        /* <DEDUP_REMOVED lines=15> */
.L_x_8140:
[----:B------:R-:W-:Y:S05]  /*3b110*/  BSYNC.RECONVERGENT B1 ;  /* 0x0000000000017941 */ /* 0x000fea0003800200 */
.L_x_8139:
        /* <DEDUP_REMOVED lines=15> */
.L_x_8142:
[----:B------:R-:W-:Y:S05]  /*3b210*/  BSYNC.RECONVERGENT B1 ;  /* 0x0000000000017941 */ /* 0x000fea0003800200 */
.L_x_8141:
        /* <DEDUP_REMOVED lines=15> */
.L_x_8144:
[----:B------:R-:W-:Y:S05]  /*3b310*/  BSYNC.RECONVERGENT B1 ;  /* 0x0000000000017941 */ /* 0x000fea0003800200 */
.L_x_8143:
        /* <DEDUP_REMOVED lines=15> */
.L_x_8146:
[----:B------:R-:W-:Y:S05]  /*3b410*/  BSYNC.RECONVERGENT B1 ;  /* 0x0000000000017941 */ /* 0x000fea0003800200 */
.L_x_8145:
        /* <DEDUP_REMOVED lines=15> */
.L_x_8148:
[----:B------:R-:W-:Y:S05]  /*3b510*/  BSYNC.RECONVERGENT B1 ;  /* 0x0000000000017941 */ /* 0x000fea0003800200 */
.L_x_8147:
        /* <DEDUP_REMOVED lines=15> */
.L_x_8150:
[----:B------:R-:W-:Y:S05]  /*3b610*/  BSYNC.RECONVERGENT B1 ;  /* 0x0000000000017941 */ /* 0x000fea0003800200 */
.L_x_8149:
        /* <DEDUP_REMOVED lines=15> */
.L_x_8152:
[----:B------:R-:W-:Y:S05]  /*3b710*/  BSYNC.RECONVERGENT B1 ;  /* 0x0000000000017941 */ /* 0x000fea0003800200 */
.L_x_8151:
        /* <DEDUP_REMOVED lines=15> */
.L_x_8154:
[----:B------:R-:W-:Y:S05]  /*3b810*/  BSYNC.RECONVERGENT B1 ;  /* 0x0000000000017941 */ /* 0x000fea0003800200 */
.L_x_8153:
        /* <DEDUP_REMOVED lines=15> */
.L_x_8156:
[----:B------:R-:W-:Y:S05]  /*3b910*/  BSYNC.RECONVERGENT B1 ;  /* 0x0000000000017941 */ /* 0x000fea0003800200 */
.L_x_8155:
        /* <DEDUP_REMOVED lines=15> */
.L_x_8158:
[----:B------:R-:W-:Y:S05]  /*3ba10*/  BSYNC.RECONVERGENT B1 ;  /* 0x0000000000017941 */ /* 0x000fea0003800200 */
.L_x_8157:
        /* <DEDUP_REMOVED lines=15> */
.L_x_8160:
[----:B------:R-:W-:Y:S05]  /*3bb10*/  BSYNC.RECONVERGENT B1 ;  /* 0x0000000000017941 */ /* 0x000fea0003800200 */
.L_x_8159:
        /* <DEDUP_REMOVED lines=15> */
.L_x_8162:
[----:B------:R-:W-:Y:S05]  /*3bc10*/  BSYNC.RECONVERGENT B1 ;  /* 0x0000000000017941 */ /* 0x000fea0003800200 */
.L_x_8161:
        /* <DEDUP_REMOVED lines=15> */
.L_x_8164:
[----:B------:R-:W-:Y:S05]  /*3bd10*/  BSYNC.RECONVERGENT B1 ;  /* 0x0000000000017941 */ /* 0x000fea0003800200 */
.L_x_8163:
        /* <DEDUP_REMOVED lines=15> */
.L_x_8166:
[----:B------:R-:W-:Y:S05]  /*3be10*/  BSYNC.RECONVERGENT B1 ;  /* 0x0000000000017941 */ /* 0x000fea0003800200 */
.L_x_8165:
        /* <DEDUP_REMOVED lines=15> */
.L_x_8168:
[----:B------:R-:W-:Y:S05]  /*3bf10*/  BSYNC.RECONVERGENT B1 ;  /* 0x0000000000017941 */ /* 0x000fea0003800200 */
.L_x_8167:
        /* <DEDUP_REMOVED lines=15> */
.L_x_8170:
[----:B------:R-:W-:Y:S05]  /*3c010*/  BSYNC.RECONVERGENT B1 ;  /* 0x0000000000017941 */ /* 0x000fea0003800200 */
.L_x_8169:
        /* <DEDUP_REMOVED lines=15> */
.L_x_8172:
[----:B------:R-:W-:Y:S05]  /*3c110*/  BSYNC.RECONVERGENT B1 ;  /* 0x0000000000017941 */ /* 0x000fea0003800200 */
.L_x_8171:
        /* <DEDUP_REMOVED lines=15> */
.L_x_8174:
[----:B------:R-:W-:Y:S05]  /*3c210*/  BSYNC.RECONVERGENT B1 ;  /* 0x0000000000017941 */ /* 0x000fea0003800200 */
.L_x_8173:
        /* <DEDUP_REMOVED lines=15> */
.L_x_8176:
[----:B------:R-:W-:Y:S05]  /*3c310*/  BSYNC.RECONVERGENT B1 ;  /* 0x0000000000017941 */ /* 0x000fea0003800200 */
.L_x_8175:
        /* <DEDUP_REMOVED lines=15> */
.L_x_8178:
[----:B------:R-:W-:Y:S05]  /*3c410*/  BSYNC.RECONVERGENT B1 ;  /* 0x0000000000017941 */ /* 0x000fea0003800200 */
.L_x_8177:
        /* <DEDUP_REMOVED lines=15> */
.L_x_8180:
[----:B------:R-:W-:Y:S05]  /*3c510*/  BSYNC.RECONVERGENT B1 ;  /* 0x0000000000017941 */ /* 0x000fea0003800200 */
.L_x_8179:
        /* <DEDUP_REMOVED lines=15> */
.L_x_8182:
[----:B------:R-:W-:Y:S05]  /*3c610*/  BSYNC.RECONVERGENT B1 ;  /* 0x0000000000017941 */ /* 0x000fea0003800200 */
.L_x_8181:
        /* <DEDUP_REMOVED lines=15> */
.L_x_8184:
[----:B------:R-:W-:Y:S05]  /*3c710*/  BSYNC.RECONVERGENT B1 ;  /* 0x0000000000017941 */ /* 0x000fea0003800200 */
.L_x_8183:
        /* <DEDUP_REMOVED lines=15> */
.L_x_8186:
[----:B------:R-:W-:Y:S05]  /*3c810*/  BSYNC.RECONVERGENT B1 ;  /* 0x0000000000017941 */ /* 0x000fea0003800200 */
.L_x_8185:
        /* <DEDUP_REMOVED lines=15> */
.L_x_8188:
[----:B------:R-:W-:Y:S05]  /*3c910*/  BSYNC.RECONVERGENT B1 ;  /* 0x0000000000017941 */ /* 0x000fea0003800200 */
.L_x_8187:
        /* <DEDUP_REMOVED lines=12> */
.L_x_8126:
[----:B------:R-:W-:Y:S05]  /*3c9e0*/  BSYNC.RECONVERGENT B0 ;  /* 0x0000000000007941 */ /* 0x000fea0003800200 */
.L_x_8125:
        /* <DEDUP_REMOVED lines=23> */
.L_x_8192:
[----:B------:R-:W-:Y:S05]  /*3cb60*/  BSYNC.RECONVERGENT B1 ;  /* 0x0000000000017941 */ /* 0x000fea0003800200 */
.L_x_8191:
        /* <DEDUP_REMOVED lines=15> */
.L_x_8194:
[----:B------:R-:W-:Y:S05]  /*3cc60*/  BSYNC.RECONVERGENT B1 ;  /* 0x0000000000017941 */ /* 0x000fea0003800200 */
.L_x_8193:
        /* <DEDUP_REMOVED lines=15> */
.L_x_8196:
[----:B------:R-:W-:Y:S05]  /*3cd60*/  BSYNC.RECONVERGENT B1 ;  /* 0x0000000000017941 */ /* 0x000fea0003800200 */
.L_x_8195:
        /* <DEDUP_REMOVED lines=15> */
.L_x_8198:
[----:B------:R-:W-:Y:S05]  /*3ce60*/  BSYNC.RECONVERGENT B1 ;  /* 0x0000000000017941 */ /* 0x000fea0003800200 */
.L_x_8197:
        /* <DEDUP_REMOVED lines=15> */
.L_x_8200:
[----:B------:R-:W-:Y:S05]  /*3cf60*/  BSYNC.RECONVERGENT B1 ;  /* 0x0000000000017941 */ /* 0x000fea0003800200 */
.L_x_8199:
        /* <DEDUP_REMOVED lines=15> */
.L_x_8202:
[----:B------:R-:W-:Y:S05]  /*3d060*/  BSYNC.RECONVERGENT B1 ;  /* 0x0000000000017941 */ /* 0x000fea0003800200 */
.L_x_8201:
        /* <DEDUP_REMOVED lines=15> */
.L_x_8204:
[----:B------:R-:W-:Y:S05]  /*3d160*/  BSYNC.RECONVERGENT B1 ;  /* 0x0000000000017941 */ /* 0x000fea0003800200 */
.L_x_8203:
        /* <DEDUP_REMOVED lines=15> */
.L_x_8206:
[----:B------:R-:W-:Y:S05]  /*3d260*/  BSYNC.RECONVERGENT B1 ;  /* 0x0000000000017941 */ /* 0x000fea0003800200 */
.L_x_8205:
        /* <DEDUP_REMOVED lines=15> */
.L_x_8208:
[----:B------:R-:W-:Y:S05]  /*3d360*/  BSYNC.RECONVERGENT B1 ;  /* 0x0000000000017941 */ /* 0x000fea0003800200 */
.L_x_8207:
        /* <DEDUP_REMOVED lines=15> */
.L_x_8210:
[----:B------:R-:W-:Y:S05]  /*3d460*/  BSYNC.RECONVERGENT B1 ;  /* 0x0000000000017941 */ /* 0x000fea0003800200 */
.L_x_8209:
        /* <DEDUP_REMOVED lines=15> */
.L_x_8212:
[----:B------:R-:W-:Y:S05]  /*3d560*/  BSYNC.RECONVERGENT B1 ;  /* 0x0000000000017941 */ /* 0x000fea0003800200 */
.L_x_8211:
        /* <DEDUP_REMOVED lines=15> */
.L_x_8214:
[----:B------:R-:W-:Y:S05]  /*3d660*/  BSYNC.RECONVERGENT B1 ;  /* 0x0000000000017941 */ /* 0x000fea0003800200 */
.L_x_8213:
        /* <DEDUP_REMOVED lines=15> */
.L_x_8216:
[----:B------:R-:W-:Y:S05]  /*3d760*/  BSYNC.RECONVERGENT B1 ;  /* 0x0000000000017941 */ /* 0x000fea0003800200 */
.L_x_8215:
        /* <DEDUP_REMOVED lines=15> */
.L_x_8218:
[----:B------:R-:W-:Y:S05]  /*3d860*/  BSYNC.RECONVERGENT B1 ;  /* 0x0000000000017941 */ /* 0x000fea0003800200 */
.L_x_8217:
        /* <DEDUP_REMOVED lines=15> */
.L_x_8220:
[----:B------:R-:W-:Y:S05]  /*3d960*/  BSYNC.RECONVERGENT B1 ;  /* 0x0000000000017941 */ /* 0x000fea0003800200 */
.L_x_8219:
        /* <DEDUP_REMOVED lines=15> */
.L_x_8222:
[----:B------:R-:W-:Y:S05]  /*3da60*/  BSYNC.RECONVERGENT B1 ;  /* 0x0000000000017941 */ /* 0x000fea0003800200 */
.L_x_8221:
        /* <DEDUP_REMOVED lines=15> */
.L_x_8224:
[----:B------:R-:W-:Y:S05]  /*3db60*/  BSYNC.RECONVERGENT B1 ;  /* 0x0000000000017941 */ /* 0x000fea0003800200 */
.L_x_8223:
        /* <DEDUP_REMOVED lines=15> */
.L_x_8226:
[----:B------:R-:W-:Y:S05]  /*3dc60*/  BSYNC.RECONVERGENT B1 ;  /* 0x0000000000017941 */ /* 0x000fea0003800200 */
.L_x_8225:
        /* <DEDUP_REMOVED lines=15> */
.L_x_8228:
[----:B------:R-:W-:Y:S05]  /*3dd60*/  BSYNC.RECONVERGENT B1 ;  /* 0x0000000000017941 */ /* 0x000fea0003800200 */
.L_x_8227:
        /* <DEDUP_REMOVED lines=15> */
.L_x_8230:
[----:B------:R-:W-:Y:S05]  /*3de60*/  BSYNC.RECONVERGENT B1 ;  /* 0x0000000000017941 */ /* 0x000fea0003800200 */
.L_x_8229:
        /* <DEDUP_REMOVED lines=15> */
.L_x_8232:
[----:B------:R-:W-:Y:S05]  /*3df60*/  BSYNC.RECONVERGENT B1 ;  /* 0x0000000000017941 */ /* 0x000fea0003800200 */
.L_x_8231:
        /* <DEDUP_REMOVED lines=15> */
.L_x_8234:
[----:B------:R-:W-:Y:S05]  /*3e060*/  BSYNC.RECONVERGENT B1 ;  /* 0x0000000000017941 */ /* 0x000fea0003800200 */
.L_x_8233:
        /* <DEDUP_REMOVED lines=15> */
.L_x_8236:
[----:B------:R-:W-:Y:S05]  /*3e160*/  BSYNC.RECONVERGENT B1 ;  /* 0x0000000000017941 */ /* 0x000fea0003800200 */
.L_x_8235:
        /* <DEDUP_REMOVED lines=15> */
.L_x_8238:
[----:B------:R-:W-:Y:S05]  /*3e260*/  BSYNC.RECONVERGENT B1 ;  /* 0x0000000000017941 */ /* 0x000fea0003800200 */
.L_x_8237:
        /* <DEDUP_REMOVED lines=15> */
.L_x_8240:
[----:B------:R-:W-:Y:S05]  /*3e360*/  BSYNC.RECONVERGENT B1 ;  /* 0x0000000000017941 */ /* 0x000fea0003800200 */
.L_x_8239:
        /* <DEDUP_REMOVED lines=15> */
.L_x_8242:
[----:B------:R-:W-:Y:S05]  /*3e460*/  BSYNC.RECONVERGENT B1 ;  /* 0x0000000000017941 */ /* 0x000fea0003800200 */
.L_x_8241:
        /* <DEDUP_REMOVED lines=15> */
.L_x_8244:
[----:B------:R-:W-:Y:S05]  /*3e560*/  BSYNC.RECONVERGENT B1 ;  /* 0x0000000000017941 */ /* 0x000fea0003800200 */
.L_x_8243:
        /* <DEDUP_REMOVED lines=15> */
.L_x_8246:
[----:B------:R-:W-:Y:S05]  /*3e660*/  BSYNC.RECONVERGENT B1 ;  /* 0x0000000000017941 */ /* 0x000fea0003800200 */
.L_x_8245:
        /* <DEDUP_REMOVED lines=15> */
.L_x_8248:
[----:B------:R-:W-:Y:S05]  /*3e760*/  BSYNC.RECONVERGENT B1 ;  /* 0x0000000000017941 */ /* 0x000fea0003800200 */
.L_x_8247:
        /* <DEDUP_REMOVED lines=15> */
.L_x_8250:
[----:B------:R-:W-:Y:S05]  /*3e860*/  BSYNC.RECONVERGENT B1 ;  /* 0x0000000000017941 */ /* 0x000fea0003800200 */
.L_x_8249:
        /* <DEDUP_REMOVED lines=15> */
.L_x_8252:
[----:B------:R-:W-:Y:S05]  /*3e960*/  BSYNC.RECONVERGENT B1 ;  /* 0x0000000000017941 */ /* 0x000fea0003800200 */
.L_x_8251:
        /* <DEDUP_REMOVED lines=12> */
.L_x_8190:
[----:B------:R-:W-:Y:S05]  /*3ea30*/  BSYNC.RECONVERGENT B0 ;  /* 0x0000000000007941 */ /* 0x000fea0003800200 */
.L_x_8189:
[----:B------:R-:W-:-:S04]  /*3ea40*/  IADD3 R4, PT, PT, R4, UR5, RZ ;  /* 0x0000000504047c10 */ /* 0x000fc8000fffe0ff */
[----:B------:R-:W-:-:S13]  /*3ea50*/  ISETP.GT.U32.AND P1, PT, R4, 0x1f, PT ;  /* 0x0000001f0400780c */ /* 0x000fda0003f24070 */
[----:B------:R-:W-:Y:S05]  /*3ea60*/  @P1 EXIT ;  /* 0x000000000000194d */ /* 0x000fea0003800000 */
[----:B------:R-:W-:-:S04]  /*3ea70*/  IADD3 R2, PT, PT, R2, UR5, RZ ;  /* 0x0000000502027c10 */ /* 0x000fc8000fffe0ff */
[----:B------:R-:W-:-:S13]  /*3ea80*/  ISETP.GE.OR P0, PT, R2, UR8, P0 ;  /* 0x0000000802007c0c */ /* 0x000fda0008706670 */
[----:B------:R-:W-:Y:S05]  /*3ea90*/  @P0 EXIT ;  /* 0x000000000000094d */ /* 0x000fea0003800000 */
[----:B------:R-:W5:Y:S01]  /*3eaa0*/  LDCU UR5, c[0x0][0x394] ;  /* 0x00007280ff0577ac */ /* 0x000f620008000800 */
[----:B01234-:R-:W-:Y:S01]  /*3eab0*/  IMAD R9, R0, 0x20, R3 ;  /* 0x0000002000097824 */ /* 0x01ffe200078e0203 */
[----:B------:R-:W-:Y:S01]  /*3eac0*/  IADD3 R0, PT, PT, R3, UR4, RZ ;  /* 0x0000000403007c10 */ /* 0x000fe2000fffe0ff */
[----:B------:R-:W-:Y:S03]  /*3ead0*/  BSSY.RECONVERGENT B0, `(.L_x_8253) ;  /* 0x000000c000007945 */ /* 0x000fe60003800200 */
[----:B------:R-:W-:Y:S02]  /*3eae0*/  ISETP.GT.U32.AND P1, PT, R0, 0x1f, PT ;  /* 0x0000001f0000780c */ /* 0x000fe40003f24070 */
[----:B-----5:R-:W-:-:S13]  /*3eaf0*/  ISETP.GE.AND P0, PT, R9, UR5, PT ;  /* 0x0000000509007c0c */ /* 0x020fda000bf06270 */
[----:B------:R-:W-:Y:S05]  /*3eb00*/  @P0 BRA `(.L_x_8254) ;  /* 0x0000000000200947 */ /* 0x000fea0003800000 */
[----:B------:R-:W0:Y:S01]  /*3eb10*/  LDC.64 R4, c[0x0][0x380] ;  /* 0x0000e000ff047b82 */ /* 0x000e220000000a00 */
[----:B------:R-:W-:-:S07]  /*3eb20*/  IMAD R3, R2, UR5, R9 ;  /* 0x0000000502037c24 */ /* 0x000fce000f8e0209 */
[----:B------:R-:W1:Y:S01]  /*3eb30*/  LDC.64 R6, c[0x0][0x388] ;  /* 0x0000e200ff067b82 */ /* 0x000e620000000a00 */
[----:B0-----:R-:W-:-:S06]  /*3eb40*/  IMAD.WIDE R4, R3, 0x4, R4 ;  /* 0x0000000403047825 */ /* 0x001fcc00078e0204 */
[----:B------:R-:W2:Y:S01]  /*3eb50*/  LDG.E R5, desc[UR6][R4.64] ;  /* 0x0000000604057981 */ /* 0x000ea2000c1e1900 */
[----:B------:R-:W-:-:S04]  /*3eb60*/  IMAD R3, R9, UR8, R2 ;  /* 0x0000000809037c24 */ /* 0x000fc8000f8e0202 */
[----:B-1----:R-:W-:-:S05]  /*3eb70*/  IMAD.WIDE R6, R3, 0x4, R6 ;  /* 0x0000000403067825 */ /* 0x002fca00078e0206 */
[----:B--2---:R0:W-:Y:S02]  /*3eb80*/  STG.E desc[UR6][R6.64], R5 ;  /* 0x0000000506007986 */ /* 0x0041e4000c101906 */
.L_x_8254:
[----:B------:R-:W-:Y:S05]  /*3eb90*/  BSYNC.RECONVERGENT B0 ;  /* 0x0000000000007941 */ /* 0x000fea0003800200 */
.L_x_8253:
[----:B------:R-:W-:Y:S05]  /*3eba0*/  @P1 EXIT ;  /* 0x000000000000194d */ /* 0x000fea0003800000 */
[----:B------:R-:W-:Y:S01]  /*3ebb0*/  IADD3 R9, PT, PT, R9, UR4, RZ ;  /* 0x0000000409097c10 */ /* 0x000fe2000fffe0ff */
[----:B------:R-:W-:Y:S01]  /*3ebc0*/  BSSY.RECONVERGENT B0, `(.L_x_8255) ;  /* 0x000000d000007945 */ /* 0x000fe20003800200 */
[----:B------:R-:W-:Y:S02]  /*3ebd0*/  IADD3 R0, PT, PT, R0, UR4, RZ ;  /* 0x0000000400007c10 */ /* 0x000fe4000fffe0ff */
[----:B------:R-:W-:Y:S02]  /*3ebe0*/  ISETP.GE.AND P0, PT, R9, UR5, PT ;  /* 0x0000000509007c0c */ /* 0x000fe4000bf06270 */
[----:B------:R-:W-:-:S11]  /*3ebf0*/  ISETP.GT.U32.AND P1, PT, R0, 0x1f, PT ;  /* 0x0000001f0000780c */ /* 0x000fd60003f24070 */
[----:B------:R-:W-:Y:S05]  /*3ec00*/  @P0 BRA `(.L_x_8256) ;  /* 0x0000000000200947 */ /* 0x000fea0003800000 */
[----:B0-----:R-:W0:Y:S01]  /*3ec10*/  LDC.64 R4, c[0x0][0x380] ;  /* 0x0000e000ff047b82 */ /* 0x001e220000000a00 */
[----:B------:R-:W-:-:S07]  /*3ec20*/  IMAD R3, R2, UR5, R9 ;  /* 0x0000000502037c24 */ /* 0x000fce000f8e0209 */
[----:B------:R-:W1:Y:S01]  /*3ec30*/  LDC.64 R6, c[0x0][0x388] ;  /* 0x0000e200ff067b82 */ /* 0x000e620000000a00 */
[----:B0-----:R-:W-:-:S06]  /*3ec40*/  IMAD.WIDE R4, R3, 0x4, R4 ;  /* 0x0000000403047825 */ /* 0x001fcc00078e0204 */
[----:B------:R-:W2:Y:S01]  /*3ec50*/  LDG.E R5, desc[UR6][R4.64] ;  /* 0x0000000604057981 */ /* 0x000ea2000c1e1900 */
[----:B------:R-:W-:-:S04]  /*3ec60*/  IMAD R3, R9, UR8, R2 ;  /* 0x0000000809037c24 */ /* 0x000fc8000f8e0202 */
[----:B-1----:R-:W-:-:S05]  /*3ec70*/  IMAD.WIDE R6, R3, 0x4, R6 ;  /* 0x0000000403067825 */ /* 0x002fca00078e0206 */
[----:B--2---:R1:W-:Y:S02]  /*3ec80*/  STG.E desc[UR6][R6.64], R5 ;  /* 0x0000000506007986 */ /* 0x0043e4000c101906 */
.L_x_8256:
[----:B------:R-:W-:Y:S05]  /*3ec90*/  BSYNC.RECONVERGENT B0 ;  /* 0x0000000000007941 */ /* 0x000fea0003800200 */
.L_x_8255:
[----:B------:R-:W-:Y:S05]  /*3eca0*/  @P1 EXIT ;  /* 0x000000000000194d */ /* 0x000fea0003800000 */
[----:B------:R-:W-:Y:S01]  /*3ecb0*/  IADD3 R9, PT, PT, R9, UR4, RZ ;  /* 0x0000000409097c10 */ /* 0x000fe2000fffe0ff */
[----:B------:R-:W-:Y:S01]  /*3ecc0*/  BSSY.RECONVERGENT B0, `(.L_x_8257) ;  /* 0x000000d000007945 */ /* 0x000fe20003800200 */
[----:B------:R-:W-:Y:S02]  /*3ecd0*/  IADD3 R0, PT, PT, R0, UR4, RZ ;  /* 0x0000000400007c10 */ /* 0x000fe4000fffe0ff */
[----:B------:R-:W-:Y:S02]  /*3ece0*/  ISETP.GE.AND P0, PT, R9, UR5, PT ;  /* 0x0000000509007c0c */ /* 0x000fe4000bf06270 */
[----:B------:R-:W-:-:S11]  /*3ecf0*/  ISETP.GT.U32.AND P1, PT, R0, 0x1f, PT ;  /* 0x0000001f0000780c */ /* 0x000fd60003f24070 */
[----:B------:R-:W-:Y:S05]  /*3ed00*/  @P0 BRA `(.L_x_8258) ;  /* 0x0000000000200947 */ /* 0x000fea0003800000 */
[----:B01----:R-:W0:Y:S01]  /*3ed10*/  LDC.64 R4, c[0x0][0x380] ;  /* 0x0000e000ff047b82 */ /* 0x003e220000000a00 */
[----:B------:R-:W-:-:S07]  /*3ed20*/  IMAD R3, R2, UR5, R9 ;  /* 0x0000000502037c24 */ /* 0x000fce000f8e0209 */
[----:B------:R-:W1:Y:S01]  /*3ed30*/  LDC.64 R6, c[0x0][0x388] ;  /* 0x0000e200ff067b82 */ /* 0x000e620000000a00 */
[----:B0-----:R-:W-:-:S06]  /*3ed40*/  IMAD.WIDE R4, R3, 0x4, R4 ;  /* 0x0000000403047825 */ /* 0x001fcc00078e0204 */
[----:B------:R-:W2:Y:S01]  /*3ed50*/  LDG.E R5, desc[UR6][R4.64] ;  /* 0x0000000604057981 */ /* 0x000ea2000c1e1900 */
[----:B------:R-:W-:-:S04]  /*3ed60*/  IMAD R3, R9, UR8, R2 ;  /* 0x0000000809037c24 */ /* 0x000fc8000f8e0202 */
[----:B-1----:R-:W-:-:S05]  /*3ed70*/  IMAD.WIDE R6, R3, 0x4, R6 ;  /* 0x0000000403067825 */ /* 0x002fca00078e0206 */
[----:B--2---:R2:W-:Y:S02]  /*3ed80*/  STG.E desc[UR6][R6.64], R5 ;  /* 0x0000000506007986 */ /* 0x0045e4000c101906 */
.L_x_8258:
[----:B------:R-:W-:Y:S05]  /*3ed90*/  BSYNC.RECONVERGENT B0 ;  /* 0x0000000000007941 */ /* 0x000fea0003800200 */
.L_x_8257:
[----:B------:R-:W-:Y:S05]  /*3eda0*/  @P1 EXIT ;  /* 0x000000000000194d */ /* 0x000fea0003800000 */
[----:B------:R-:W-:Y:S01]  /*3edb0*/  IADD3 R9, PT, PT, R9, UR4, RZ ;  /* 0x0000000409097c10 */ /* 0x000fe2000fffe0ff */
[----:B------:R-:W-:Y:S01]  /*3edc0*/  BSSY.RECONVERGENT B0, `(.L_x_8259) ;  /* 0x000000d000007945 */ /* 0x000fe20003800200 */
[----:B------:R-:W-:Y:S02]  /*3edd0*/  IADD3 R0, PT, PT, R0, UR4, RZ ;  /* 0x0000000400007c10 */ /* 0x000fe4000fffe0ff */
[----:B------:R-:W-:Y:S02]  /*3ede0*/  ISETP.GE.AND P0, PT, R9, UR5, PT ;  /* 0x0000000509007c0c */ /* 0x000fe4000bf06270 */
[----:B------:R-:W-:-:S11]  /*3edf0*/  ISETP.GT.U32.AND P1, PT, R0, 0x1f, PT ;  /* 0x0000001f0000780c */ /* 0x000fd60003f24070 */
[----:B------:R-:W-:Y:S05]  /*3ee00*/  @P0 BRA `(.L_x_8260) ;  /* 0x0000000000200947 */ /* 0x000fea0003800000 */
[----:B012---:R-:W0:Y:S01]  /*3ee10*/  LDC.64 R4, c[0x0][0x380] ;  /* 0x0000e000ff047b82 */ /* 0x007e220000000a00 */
[----:B------:R-:W-:-:S07]  /*3ee20*/  IMAD R3, R2, UR5, R9 ;  /* 0x0000000502037c24 */ /* 0x000fce000f8e0209 */
[----:B------:R-:W1:Y:S01]  /*3ee30*/  LDC.64 R6, c[0x0][0x388] ;  /* 0x0000e200ff067b82 */ /* 0x000e620000000a00 */
[----:B0-----:R-:W-:-:S06]  /*3ee40*/  IMAD.WIDE R4, R3, 0x4, R4 ;  /* 0x0000000403047825 */ /* 0x001fcc00078e0204 */
[----:B------:R-:W2:Y:S01]  /*3ee50*/  LDG.E R5, desc[UR6][R4.64] ;  /* 0x0000000604057981 */ /* 0x000ea2000c1e1900 */
[----:B------:R-:W-:-:S04]  /*3ee60*/  IMAD R3, R9, UR8, R2 ;  /* 0x0000000809037c24 */ /* 0x000fc8000f8e0202 */
[----:B-1----:R-:W-:-:S05]  /*3ee70*/  IMAD.WIDE R6, R3, 0x4, R6 ;  /* 0x0000000403067825 */ /* 0x002fca00078e0206 */
[----:B--2---:R3:W-:Y:S02]  /*3ee80*/  STG.E desc[UR6][R6.64], R5 ;  /* 0x0000000506007986 */ /* 0x0047e4000c101906 */
.L_x_8260:
[----:B------:R-:W-:Y:S05]  /*3ee90*/  BSYNC.RECONVERGENT B0 ;  /* 0x0000000000007941 */ /* 0x000fea0003800200 */
.L_x_8259:
[----:B------:R-:W-:Y:S05]  /*3eea0*/  @P1 EXIT ;  /* 0x000000000000194d */ /* 0x000fea0003800000 */
[----:B------:R-:W-:Y:S01]  /*3eeb0*/  IADD3 R9, PT, PT, R9, UR4, RZ ;  /* 0x0000000409097c10 */ /* 0x000fe2000fffe0ff */
[----:B------:R-:W-:Y:S01]  /*3eec0*/  BSSY.RECONVERGENT B0, `(.L_x_8261) ;  /* 0x000000d000007945 */ /* 0x000fe20003800200 */
[----:B------:R-:W-:Y:S02]  /*3eed0*/  IADD3 R0, PT, PT, R0, UR4, RZ ;  /* 0x0000000400007c10 */ /* 0x000fe4000fffe0ff */
[----:B------:R-:W-:Y:S02]  /*3eee0*/  ISETP.GE.AND P0, PT, R9, UR5, PT ;  /* 0x0000000509007c0c */ /* 0x000fe4000bf06270 */
[----:B------:R-:W-:-:S11]  /*3eef0*/  ISETP.GT.U32.AND P1, PT, R0, 0x1f, PT ;  /* 0x0000001f0000780c */ /* 0x000fd60003f24070 */
[----:B------:R-:W-:Y:S05]  /*3ef00*/  @P0 BRA `(.L_x_8262) ;  /* 0x0000000000200947 */ /* 0x000fea0003800000 */
[----:B0123--:R-:W0:Y:S01]  /*3ef10*/  LDC.64 R4, c[0x0][0x380] ;  /* 0x0000e000ff047b82 */ /* 0x00fe220000000a00 */
[----:B------:R-:W-:-:S07]  /*3ef20*/  IMAD R3, R2, UR5, R9 ;  /* 0x0000000502037c24 */ /* 0x000fce000f8e0209 */
[----:B------:R-:W1:Y:S01]  /*3ef30*/  LDC.64 R6, c[0x0][0x388] ;  /* 0x0000e200ff067b82 */ /* 0x000e620000000a00 */
[----:B0-----:R-:W-:-:S06]  /*3ef40*/  IMAD.WIDE R4, R3, 0x4, R4 ;  /* 0x0000000403047825 */ /* 0x001fcc00078e0204 */
[----:B------:R-:W2:Y:S01]  /*3ef50*/  LDG.E R5, desc[UR6][R4.64] ;  /* 0x0000000604057981 */ /* 0x000ea2000c1e1900 */
[----:B------:R-:W-:-:S04]  /*3ef60*/  IMAD R3, R9, UR8, R2 ;  /* 0x0000000809037c24 */ /* 0x000fc8000f8e0202 */
[----:B-1----:R-:W-:-:S05]  /*3ef70*/  IMAD.WIDE R6, R3, 0x4, R6 ;  /* 0x0000000403067825 */ /* 0x002fca00078e0206 */
[----:B--2---:R4:W-:Y:S02]  /*3ef80*/  STG.E desc[UR6][R6.64], R5 ;  /* 0x0000000506007986 */ /* 0x0049e4000c101906 */
.L_x_8262:
[----:B------:R-:W-:Y:S05]  /*3ef90*/  BSYNC.RECONVERGENT B0 ;  /* 0x0000000000007941 */ /* 0x000fea0003800200 */
.L_x_8261:
[----:B------:R-:W-:Y:S05]  /*3efa0*/  @P1 EXIT ;  /* 0x000000000000194d */ /* 0x000fea0003800000 */
[----:B------:R-:W-:Y:S01]  /*3efb0*/  IADD3 R9, PT, PT, R9, UR4, RZ ;  /* 0x0000000409097c10 */ /* 0x000fe2000fffe0ff */
[----:B------:R-:W-:Y:S01]  /*3efc0*/  BSSY.RECONVERGENT B0, `(.L_x_8263) ;  /* 0x000000d000007945 */ /* 0x000fe20003800200 */
[----:B------:R-:W-:Y:S02]  /*3efd0*/  IADD3 R0, PT, PT, R0, UR4, RZ ;  /* 0x0000000400007c10 */ /* 0x000fe4000fffe0ff */
[----:B------:R-:W-:Y:S02]  /*3efe0*/  ISETP.GE.AND P0, PT, R9, UR5, PT ;  /* 0x0000000509007c0c */ /* 0x000fe4000bf06270 */
[----:B------:R-:W-:-:S11]  /*3eff0*/  ISETP.GT.U32.AND P1, PT, R0, 0x1f, PT ;  /* 0x0000001f0000780c */ /* 0x000fd60003f24070 */
[----:B------:R-:W-:Y:S05]  /*3f000*/  @P0 BRA `(.L_x_8264) ;  /* 0x0000000000200947 */ /* 0x000fea0003800000 */
[----:B01234-:R-:W0:Y:S01]  /*3f010*/  LDC.64 R4, c[0x0][0x380] ;  /* 0x0000e000ff047b82 */ /* 0x01fe220000000a00 */
[----:B------:R-:W-:-:S07]  /*3f020*/  IMAD R3, R2, UR5, R9 ;  /* 0x0000000502037c24 */ /* 0x000fce000f8e0209 */
[----:B------:R-:W1:Y:S01]  /*3f030*/  LDC.64 R6, c[0x0][0x388] ;  /* 0x0000e200ff067b82 */ /* 0x000e620000000a00 */
[----:B0-----:R-:W-:-:S06]  /*3f040*/  IMAD.WIDE R4, R3, 0x4, R4 ;  /* 0x0000000403047825 */ /* 0x001fcc00078e0204 */
[----:B------:R-:W2:Y:S01]  /*3f050*/  LDG.E R5, desc[UR6][R4.64] ;  /* 0x0000000604057981 */ /* 0x000ea2000c1e1900 */
[----:B------:R-:W-:-:S04]  /*3f060*/  IMAD R3, R9, UR8, R2 ;  /* 0x0000000809037c24 */ /* 0x000fc8000f8e0202 */
[----:B-1----:R-:W-:-:S05]  /*3f070*/  IMAD.WIDE R6, R3, 0x4, R6 ;  /* 0x0000000403067825 */ /* 0x002fca00078e0206 */
[----:B--2---:R0:W-:Y:S02]  /*3f080*/  STG.E desc[UR6][R6.64], R5 ;  /* 0x0000000506007986 */ /* 0x0041e4000c101906 */
.L_x_8264:
[----:B------:R-:W-:Y:S05]  /*3f090*/  BSYNC.RECONVERGENT B0 ;  /* 0x0000000000007941 */ /* 0x000fea0003800200 */
.L_x_8263:
        /* <DEDUP_REMOVED lines=15> */
.L_x_8266:
[----:B------:R-:W-:Y:S05]  /*3f190*/  BSYNC.RECONVERGENT B0 ;  /* 0x0000000000007941 */ /* 0x000fea0003800200 */
.L_x_8265:
        /* <DEDUP_REMOVED lines=15> */
.L_x_8268:
[----:B------:R-:W-:Y:S05]  /*3f290*/  BSYNC.RECONVERGENT B0 ;  /* 0x0000000000007941 */ /* 0x000fea0003800200 */
.L_x_8267:
        /* <DEDUP_REMOVED lines=15> */
.L_x_8270:
[----:B------:R-:W-:Y:S05]  /*3f390*/  BSYNC.RECONVERGENT B0 ;  /* 0x0000000000007941 */ /* 0x000fea0003800200 */
.L_x_8269:
        /* <DEDUP_REMOVED lines=15> */
.L_x_8272:
[----:B------:R-:W-:Y:S05]  /*3f490*/  BSYNC.RECONVERGENT B0 ;  /* 0x0000000000007941 */ /* 0x000fea0003800200 */
.L_x_8271:
        /* <DEDUP_REMOVED lines=15> */
.L_x_8274:
[----:B------:R-:W-:Y:S05]  /*3f590*/  BSYNC.RECONVERGENT B0 ;  /* 0x0000000000007941 */ /* 0x000fea0003800200 */
.L_x_8273:
        /* <DEDUP_REMOVED lines=15> */
.L_x_8276:
[----:B------:R-:W-:Y:S05]  /*3f690*/  BSYNC.RECONVERGENT B0 ;  /* 0x0000000000007941 */ /* 0x000fea0003800200 */
.L_x_8275:
        /* <DEDUP_REMOVED lines=15> */
.L_x_8278:
[----:B------:R-:W-:Y:S05]  /*3f790*/  BSYNC.RECONVERGENT B0 ;  /* 0x0000000000007941 */ /* 0x000fea0003800200 */
.L_x_8277:
        /* <DEDUP_REMOVED lines=15> */
.L_x_8280:
[----:B------:R-:W-:Y:S05]  /*3f890*/  BSYNC.RECONVERGENT B0 ;  /* 0x0000000000007941 */ /* 0x000fea0003800200 */
.L_x_8279:
        /* <DEDUP_REMOVED lines=15> */
.L_x_8282:
[----:B------:R-:W-:Y:S05]  /*3f990*/  BSYNC.RECONVERGENT B0 ;  /* 0x0000000000007941 */ /* 0x000fea0003800200 */
.L_x_8281:
        /* <DEDUP_REMOVED lines=15> */
.L_x_8284:
[----:B------:R-:W-:Y:S05]  /*3fa90*/  BSYNC.RECONVERGENT B0 ;  /* 0x0000000000007941 */ /* 0x000fea0003800200 */
.L_x_8283:
        /* <DEDUP_REMOVED lines=15> */
.L_x_8286:
[----:B------:R-:W-:Y:S05]  /*3fb90*/  BSYNC.RECONVERGENT B0 ;  /* 0x0000000000007941 */ /* 0x000fea0003800200 */
.L_x_8285:
        /* <DEDUP_REMOVED lines=15> */
.L_x_8288:
[----:B------:R-:W-:Y:S05]  /*3fc90*/  BSYNC.RECONVERGENT B0 ;  /* 0x0000000000007941 */ /* 0x000fea0003800200 */
.L_x_8287:
        /* <DEDUP_REMOVED lines=15> */
.L_x_8290:
[----:B------:R-:W-:Y:S05]  /*3fd90*/  BSYNC.RECONVERGENT B0 ;  /* 0x0000000000007941 */ /* 0x000fea0003800200 */
.L_x_8289:
        /* <DEDUP_REMOVED lines=15> */
.L_x_8292:
[----:B------:R-:W-:Y:S05]  /*3fe90*/  BSYNC.RECONVERGENT B0 ;  /* 0x0000000000007941 */ /* 0x000fea0003800200 */
.L_x_8291:
        /* <DEDUP_REMOVED lines=15> */
.L_x_8294:
[----:B------:R-:W-:Y:S05]  /*3ff90*/  BSYNC.RECONVERGENT B0 ;  /* 0x0000000000007941 */ /* 0x000fea0003800200 */
.L_x_8293:
        /* <DEDUP_REMOVED lines=15> */
.L_x_8296:
[----:B------:R-:W-:Y:S05]  /*40090*/  BSYNC.RECONVERGENT B0 ;  /* 0x0000000000007941 */ /* 0x000fea0003800200 */
.L_x_8295:
        /* <DEDUP_REMOVED lines=15> */
.L_x_8298:
[----:B------:R-:W-:Y:S05]  /*40190*/  BSYNC.RECONVERGENT B0 ;  /* 0x0000000000007941 */ /* 0x000fea0003800200 */
.L_x_8297:
        /* <DEDUP_REMOVED lines=15> */
.L_x_8300:
[----:B------:R-:W-:Y:S05]  /*40290*/  BSYNC.RECONVERGENT B0 ;  /* 0x0000000000007941 */ /* 0x000fea0003800200 */
.L_x_8299:
        /* <DEDUP_REMOVED lines=15> */
.L_x_8302:
[----:B------:R-:W-:Y:S05]  /*40390*/  BSYNC.RECONVERGENT B0 ;  /* 0x0000000000007941 */ /* 0x000fea0003800200 */
.L_x_8301:
        /* <DEDUP_REMOVED lines=15> */
.L_x_8304:
[----:B------:R-:W-:Y:S05]  /*40490*/  BSYNC.RECONVERGENT B0 ;  /* 0x0000000000007941 */ /* 0x000fea0003800200 */
.L_x_8303:
        /* <DEDUP_REMOVED lines=15> */
.L_x_8306:
[----:B------:R-:W-:Y:S05]  /*40590*/  BSYNC.RECONVERGENT B0 ;  /* 0x0000000000007941 */ /* 0x000fea0003800200 */
.L_x_8305:
        /* <DEDUP_REMOVED lines=15> */
.L_x_8308:
[----:B------:R-:W-:Y:S05]  /*40690*/  BSYNC.RECONVERGENT B0 ;  /* 0x0000000000007941 */ /* 0x000fea0003800200 */
.L_x_8307:
        /* <DEDUP_REMOVED lines=15> */
.L_x_8310:
[----:B------:R-:W-:Y:S05]  /*40790*/  BSYNC.RECONVERGENT B0 ;  /* 0x0000000000007941 */ /* 0x000fea0003800200 */
.L_x_8309:
        /* <DEDUP_REMOVED lines=15> */
.L_x_8312:
[----:B------:R-:W-:Y:S05]  /*40890*/  BSYNC.RECONVERGENT B0 ;  /* 0x0000000000007941 */ /* 0x000fea0003800200 */
.L_x_8311:
        /* <DEDUP_REMOVED lines=15> */
.L_x_8314:
[----:B------:R-:W-:Y:S05]  /*40990*/  BSYNC.RECONVERGENT B0 ;  /* 0x0000000000007941 */ /* 0x000fea0003800200 */
.L_x_8313:
[----:B------:R-:W-:Y:S05]  /*409a0*/  @P1 EXIT ;  /* 0x000000000000194d */ /* 0x000fea0003800000 */
[----:B------:R-:W-:-:S04]  /*409b0*/  IADD3 R9, PT, PT, R9, UR4, RZ ;  /* 0x0000000409097c10 */ /* 0x000fc8000fffe0ff */
[----:B------:R-:W-:-:S13]  /*409c0*/  ISETP.GE.AND P0, PT, R9, UR5, PT ;  /* 0x0000000509007c0c */ /* 0x000fda000bf06270 */
[----:B------:R-:W-:Y:S05]  /*409d0*/  @P0 EXIT ;  /* 0x000000000000094d */ /* 0x000fea0003800000 */
[----:B01234-:R-:W0:Y:S01]  /*409e0*/  LDC.64 R4, c[0x0][0x380] ;  /* 0x0000e000ff047b82 */ /* 0x01fe220000000a00 */
[----:B------:R-:W-:-:S07]  /*409f0*/  IMAD R3, R2, UR5, R9 ;  /* 0x0000000502037c24 */ /* 0x000fce000f8e0209 */
[----:B------:R-:W1:Y:S01]  /*40a00*/  LDC.64 R6, c[0x0][0x388] ;  /* 0x0000e200ff067b82 */ /* 0x000e620000000a00 */
[----:B0-----:R-:W-:-:S06]  /*40a10*/  IMAD.WIDE R4, R3, 0x4, R4 ;  /* 0x0000000403047825 */ /* 0x001fcc00078e0204 */
[----:B------:R-:W2:Y:S01]  /*40a20*/  LDG.E R5, desc[UR6][R4.64] ;  /* 0x0000000604057981 */ /* 0x000ea2000c1e1900 */
[----:B------:R-:W-:-:S04]  /*40a30*/  IMAD R3, R9, UR8, R2 ;  /* 0x0000000809037c24 */ /* 0x000fc8000f8e0202 */
[----:B-1----:R-:W-:-:S05]  /*40a40*/  IMAD.WIDE R2, R3, 0x4, R6 ;  /* 0x0000000403027825 */ /* 0x002fca00078e0206 */
[----:B--2---:R-:W-:Y:S01]  /*40a50*/  STG.E desc[UR6][R2.64], R5 ;  /* 0x0000000502007986 */ /* 0x004fe2000c101906 */
[----:B------:R-:W-:Y:S05]  /*40a60*/  EXIT ;  /* 0x000000000000794d */ /* 0x000fea0003800000 */
.L_x_8315:
        /* <DEDUP_REMOVED lines=9> */
.L_x_8321:


//--------------------- .text._Z17transposeNaiveColPfS_ii --------------------------
	.section	.text._Z17transposeNaiveColPfS_ii,"ax",@progbits
	.align	128
        .global         _Z17transposeNaiveColPfS_ii
        .type           _Z17transposeNaiveColPfS_ii,@function
        .size           _Z17transposeNaiveColPfS_ii,(.L_x_8322 - _Z17transposeNaiveColPfS_ii)
        .other          _Z17transposeNaiveColPfS_ii,@"STO_CUDA_ENTRY STV_DEFAULT"
_Z17transposeNaiveColPfS_ii:
.text._Z17transposeNaiveColPfS_ii:
[----:B------:R-:W-:Y:S01]  /*0000*/  LDC R1, c[0x0][0x37c] ;  /* 0x0000df00ff017b82 */ /* 0x000fe20000000800 */
[----:B------:R-:W0:Y:S07]  /*0010*/  S2R R2, SR_TID.Y ;  /* 0x0000000000027919 */ /* 0x000e2e0000002200 */
[----:B------:R-:W1:Y:S01]  /*0020*/  LDC R0, c[0x0][0x360] ;  /* 0x0000d800ff007b82 */ /* 0x000e620000000800 */
[----:B------:R-:W2:Y:S01]  /*0030*/  LDCU.64 UR6, c[0x0][0x390] ;  /* 0x00007200ff0677ac */ /* 0x000ea20008000a00 */
[----:B------:R-:W1:Y:S06]  /*0040*/  S2R R3, SR_TID.X ;  /* 0x0000000000037919 */ /* 0x000e6c0000002100 */
[----:B------:R-:W0:Y:S08]  /*0050*/  S2UR UR5, SR_CTAID.Y ;  /* 0x00000000000579c3 */ /* 0x000e300000002600 */
[----:B------:R-:W0:Y:S08]  /*0060*/  LDC R7, c[0x0][0x364] ;  /* 0x0000d900ff077b82 */ /* 0x000e300000000800 */
[----:B------:R-:W1:Y:S01]  /*0070*/  S2UR UR4, SR_CTAID.X ;  /* 0x00000000000479c3 */ /* 0x000e620000002500 */
[----:B0-----:R-:W-:-:S05]  /*0080*/  IMAD R7, R7, UR5, R2 ;  /* 0x0000000507077c24 */ /* 0x001fca000f8e0202 */
[----:B--2---:R-:W-:Y:S01]  /*0090*/  ISETP.GE.AND P0, PT, R7, UR7, PT ;  /* 0x0000000707007c0c */ /* 0x004fe2000bf06270 */
[----:B-1----:R-:W-:-:S05]  /*00a0*/  IMAD R0, R0, UR4, R3 ;  /* 0x0000000400007c24 */ /* 0x002fca000f8e0203 */
[----:B------:R-:W-:-:S13]  /*00b0*/  ISETP.GE.OR P0, PT, R0, UR6, P0 ;  /* 0x0000000600007c0c */ /* 0x000fda0008706670 */
[----:B------:R-:W-:Y:S05]  /*00c0*/  @P0 EXIT ;  /* 0x000000000000094d */ /* 0x000fea0003800000 */
[----:B------:R-:W0:Y:S01]  /*00d0*/  LDC.64 R2, c[0x0][0x380] ;  /* 0x0000e000ff027b82 */ /* 0x000e220000000a00 */
[----:B------:R-:W1:Y:S01]  /*00e0*/  LDCU.64 UR4, c[0x0][0x358] ;  /* 0x00006b00ff0477ac */ /* 0x000e620008000a00 */
[----:B------:R-:W-:-:S04]  /*00f0*/  IMAD R5, R0, UR7, R7 ;  /* 0x0000000700057c24 */ /* 0x000fc8000f8e0207 */
[----:B0-----:R-:W-:Y:S02]  /*0100*/  IMAD.WIDE R2, R5, 0x4, R2 ;  /* 0x0000000405027825 */ /* 0x001fe400078e0202 */
[----:B------:R-:W0:Y:S04]  /*0110*/  LDC.64 R4, c[0x0][0x388] ;  /* 0x0000e200ff047b82 */ /* 0x000e280000000a00 */
[----:B-1----:R-:W2:Y:S01]  /*0120*/  LDG.E R3, desc[UR4][R2.64] ;  /* 0x0000000402037981 */ /* 0x002ea2000c1e1900 */
[----:B------:R-:W-:-:S04]  /*0130*/  IMAD R7, R7, UR6, R0 ;  /* 0x0000000607077c24 */ /* 0x000fc8000f8e0200 */
[----:B0-----:R-:W-:-:S05]  /*0140*/  IMAD.WIDE R4, R7, 0x4, R4 ;  /* 0x0000000407047825 */ /* 0x001fca00078e0204 */
[----:B--2---:R-:W-:Y:S01]  /*0150*/  STG.E desc[UR4][R4.64], R3 ;  /* 0x0000000304007986 */ /* 0x004fe2000c101904 */
[----:B------:R-:W-:Y:S05]  /*0160*/  EXIT ;  /* 0x000000000000794d */ /* 0x000fea0003800000 */
.L_x_8316:
        /* <DEDUP_REMOVED lines=9> */
.L_x_8322:


//--------------------- .text._Z17transposeNaiveRowPfS_ii --------------------------
	.section	.text._Z17transposeNaiveRowPfS_ii,"ax",@progbits
	.align	128
        .global         _Z17transposeNaiveRowPfS_ii
        .type           _Z17transposeNaiveRowPfS_ii,@function
        .size           _Z17transposeNaiveRowPfS_ii,(.L_x_8323 - _Z17transposeNaiveRowPfS_ii)
        .other          _Z17transposeNaiveRowPfS_ii,@"STO_CUDA_ENTRY STV_DEFAULT"
_Z17transposeNaiveRowPfS_ii:
.text._Z17transposeNaiveRowPfS_ii:
[----:B------:R-:W-:Y:S01]  /*0000*/  LDC R1, c[0x0][0x37c] ;  /* 0x0000df00ff017b82 */ /* 0x000fe20000000800 */
[----:B------:R-:W0:Y:S07]  /*0010*/  S2R R3, SR_TID.X ;  /* 0x0000000000037919 */ /* 0x000e2e0000002100 */
[----:B------:R-:W0:Y:S01]  /*0020*/  S2UR UR4, SR_CTAID.X ;  /* 0x00000000000479c3 */ /* 0x000e220000002500 */
[----:B------:R-:W1:Y:S01]  /*0030*/  LDCU.64 UR6, c[0x0][0x390] ;  /* 0x00007200ff0677ac */ /* 0x000e620008000a00 */
[----:B------:R-:W2:Y:S06]  /*0040*/  S2R R2, SR_TID.Y ;  /* 0x0000000000027919 */ /* 0x000eac0000002200 */
[----:B------:R-:W0:Y:S08]  /*0050*/  LDC R0, c[0x0][0x360] ;  /* 0x0000d800ff007b82 */ /* 0x000e300000000800 */
[----:B------:R-:W2:Y:S08]  /*0060*/  S2UR UR5, SR_CTAID.Y ;  /* 0x00000000000579c3 */ /* 0x000eb00000002600 */
[----:B------:R-:W2:Y:S01]  /*0070*/  LDC R7, c[0x0][0x364] ;  /* 0x0000d900ff077b82 */ /* 0x000ea20000000800 */
[----:B0-----:R-:W-:-:S05]  /*0080*/  IMAD R0, R0, UR4, R3 ;  /* 0x0000000400007c24 */ /* 0x001fca000f8e0203 */
[----:B-1----:R-:W-:Y:S01]  /*0090*/  ISETP.GE.AND P0, PT, R0, UR7, PT ;  /* 0x0000000700007c0c */ /* 0x002fe2000bf06270 */
[----:B--2---:R-:W-:-:S05]  /*00a0*/  IMAD R7, R7, UR5, R2 ;  /* 0x0000000507077c24 */ /* 0x004fca000f8e0202 */
        /* <DEDUP_REMOVED lines=12> */
.L_x_8317:
        /* <DEDUP_REMOVED lines=9> */
.L_x_8323:


//--------------------- .nv.shared._Z24transposeSharedSwizzlingILi32ELi32EEvPfS0_ii --------------------------
	.section	.nv.shared._Z24transposeSharedSwizzlingILi32ELi32EEvPfS0_ii,"aw",@nobits
	.sectionflags	@""
	.align	4
.nv.shared._Z24transposeSharedSwizzlingILi32ELi32EEvPfS0_ii:
	.zero		5120


//--------------------- .nv.shared.reserved.0     --------------------------
	.section	.nv.shared.reserved.0,"aw",@nobits
	.weak		__nv_reservedSMEM_offset_0_alias
	.size		__nv_reservedSMEM_offset_0_alias, 0, 64
	.other		__nv_reservedSMEM_offset_0_alias,@"STO_CUDA_RESERVED_SHARED STV_DEFAULT"
__nv_reservedSMEM_offset_0_alias:
	.zero		0
	.zero		64


//--------------------- .nv.shared._Z22transposeSharedPaddingILi32ELi32EEvPfS0_ii --------------------------
	.section	.nv.shared._Z22transposeSharedPaddingILi32ELi32EEvPfS0_ii,"aw",@nobits
	.sectionflags	@""
	.align	4
.nv.shared._Z22transposeSharedPaddingILi32ELi32EEvPfS0_ii:
	.zero		5248


//--------------------- .nv.shared._Z15transposeSharedILi32ELi32EEvPfS0_ii --------------------------
	.section	.nv.shared._Z15transposeSharedILi32ELi32EEvPfS0_ii,"aw",@nobits
	.sectionflags	@""
	.align	4
.nv.shared._Z15transposeSharedILi32ELi32EEvPfS0_ii:
	.zero		5120


//--------------------- .nv.constant0._Z24transposeSharedSwizzlingILi32ELi32EEvPfS0_ii --------------------------
	.section	.nv.constant0._Z24transposeSharedSwizzlingILi32ELi32EEvPfS0_ii,"a",@progbits
	.sectionflags	@""
	.align	4
.nv.constant0._Z24transposeSharedSwizzlingILi32ELi32EEvPfS0_ii:
	.zero		920


//--------------------- .nv.constant0._Z22transposeSharedPaddingILi32ELi32EEvPfS0_ii --------------------------
	.section	.nv.constant0._Z22transposeSharedPaddingILi32ELi32EEvPfS0_ii,"a",@progbits
	.sectionflags	@""
	.align	4
.nv.constant0._Z22transposeSharedPaddingILi32ELi32EEvPfS0_ii:
	.zero		920


//--------------------- .nv.constant0._Z15transposeSharedILi32ELi32EEvPfS0_ii --------------------------
	.section	.nv.constant0._Z15transposeSharedILi32ELi32EEvPfS0_ii,"a",@progbits
	.sectionflags	@""
	.align	4
.nv.constant0._Z15transposeSharedILi32ELi32EEvPfS0_ii:
	.zero		920


//--------------------- .nv.constant0._Z26transposeNaiveColNelementsILi32ELi32EEvPfS0_ii --------------------------
	.section	.nv.constant0._Z26transposeNaiveColNelementsILi32ELi32EEvPfS0_ii,"a",@progbits
	.sectionflags	@""
	.align	4
.nv.constant0._Z26transposeNaiveColNelementsILi32ELi32EEvPfS0_ii:
	.zero		920


//--------------------- .nv.constant0._Z17transposeNaiveColPfS_ii --------------------------
	.section	.nv.constant0._Z17transposeNaiveColPfS_ii,"a",@progbits
	.sectionflags	@""
	.align	4
.nv.constant0._Z17transposeNaiveColPfS_ii:
	.zero		920


//--------------------- .nv.constant0._Z17transposeNaiveRowPfS_ii --------------------------
	.section	.nv.constant0._Z17transposeNaiveRowPfS_ii,"a",@progbits
	.sectionflags	@""
	.align	4
.nv.constant0._Z17transposeNaiveRowPfS_ii:
	.zero		920


//--------------------- SYMBOLS --------------------------

	.type		.nv.reservedSmem.offset0,@object
	.size		.nv.reservedSmem.offset0,0x4
	.type		.nv.reservedSmem.cap,@object
	.size		.nv.reservedSmem.cap,0x4
